	.target	sm_90a

	.elftype	@"ET_EXEC"


//--------------------- .note.nv.tkinfo           --------------------------
	.section	.note.nv.tkinfo,"",@"SHT_NOTE"
	.sectionflags	@"SHF_NOTE_NV_TKINFO"
	.tkinfo
        /*0018*/ 	.word	0x00000002
        /*0030*/ 	.string	""
        /*0030*/ 	.string	"ptxas"
        /*0030*/ 	.string	"Cuda compilation tools, release 13.0, V13.0.88"
        /*0030*/ 	.string	"Build cuda_13.0.r13.0/compiler.36424714_0"
        /*0030*/ 	.string	"-arch sm_90a -m 64 "



//--------------------- .note.nv.cuinfo           --------------------------
	.section	.note.nv.cuinfo,"",@"SHT_NOTE"
	.sectionflags	@"SHF_NOTE_NV_CUINFO"
        /*0018*/ 	.short	0x0002
        /*001a*/ 	.short	0x005a
        /*001c*/ 	.short	0x0082
	.zero		2


//--------------------- .nv.info                  --------------------------
	.section	.nv.info,"",@"SHT_CUDA_INFO"
	.align	4


	//----- nvinfo : EIATTR_REGCOUNT
	.align		4
        /*0000*/ 	.byte	0x04, 0x2f
        /*0002*/ 	.short	(.L_20 - .L_19)
	.align		4
.L_19:
        /*0004*/ 	.word	index@(_ZN7cutlass13device_kernelIN5flash11enable_sm90INS1_16FlashAttnFwdSm90INS1_25CollectiveMainloopFwdSm90ILi2EN4cute5tupleIJNS5_1CILi1EEES8_S8_EEENS6_IJNS7_ILi128EEENS7_ILi96EEENS7_ILi192EEEEEELi128ENS_6half_tEfNS_4arch4Sm90ELb1ELb0ELb0ELb1ELb1ELb1ELb0ELb1ELb1ELb1ELb0ELb0EEENS1_21CollectiveEpilogueFwdINS6_IJSA_SA_SB_EEES9_SE_SG_Li256ELb1ELb1ELb0ELb0EEENS1_36VarlenDynamicPersistentTileSchedulerILi128ELi96ELi256ELi128ELb0ELb1ELb1ELb1ELb1ELb1EEEEEEEEEvNT_6ParamsE)
        /*0008*/ 	.word	0x000000a8


	//----- nvinfo : EIATTR_FRAME_SIZE
	.align		4
.L_20:
        /*000c*/ 	.byte	0x04, 0x11
        /*000e*/ 	.short	(.L_22 - .L_21)
	.align		4
.L_21:
        /*0010*/ 	.word	index@(_ZN7cutlass13device_kernelIN5flash11enable_sm90INS1_16FlashAttnFwdSm90INS1_25CollectiveMainloopFwdSm90ILi2EN4cute5tupleIJNS5_1CILi1EEES8_S8_EEENS6_IJNS7_ILi128EEENS7_ILi96EEENS7_ILi192EEEEEELi128ENS_6half_tEfNS_4arch4Sm90ELb1ELb0ELb0ELb1ELb1ELb1ELb0ELb1ELb1ELb1ELb0ELb0EEENS1_21CollectiveEpilogueFwdINS6_IJSA_SA_SB_EEES9_SE_SG_Li256ELb1ELb1ELb0ELb0EEENS1_36VarlenDynamicPersistentTileSchedulerILi128ELi96ELi256ELi128ELb0ELb1ELb1ELb1ELb1ELb1EEEEEEEEEvNT_6ParamsE)
        /*0014*/ 	.word	0x00000050


	//----- nvinfo : EIATTR_REGCOUNT
	.align		4
.L_22:
        /*0018*/ 	.byte	0x04, 0x2f
        /*001a*/ 	.short	(.L_24 - .L_23)
	.align		4
.L_23:
        /*001c*/ 	.word	index@(_ZN7cutlass13device_kernelIN5flash11enable_sm90INS1_16FlashAttnFwdSm90INS1_25CollectiveMainloopFwdSm90ILi2EN4cute5tupleIJNS5_1CILi1EEES8_S8_EEENS6_IJNS7_ILi128EEENS7_ILi96EEENS7_ILi192EEEEEELi128ENS_6half_tEfNS_4arch4Sm90ELb1ELb0ELb0ELb1ELb1ELb0ELb0ELb1ELb1ELb1ELb0ELb0EEENS1_21CollectiveEpilogueFwdINS6_IJSA_SA_SB_EEES9_SE_SG_Li256ELb1ELb1ELb0ELb0EEENS1_36VarlenDynamicPersistentTileSchedulerILi128ELi96ELi256ELi128ELb0ELb1ELb1ELb1ELb1ELb1EEEEEEEEEvNT_6ParamsE)
        /*0020*/ 	.word	0x000000a8


	//----- nvinfo : EIATTR_FRAME_SIZE
	.align		4
.L_24:
        /*0024*/ 	.byte	0x04, 0x11
        /*0026*/ 	.short	(.L_26 - .L_25)
	.align		4
.L_25:
        /*0028*/ 	.word	index@(_ZN7cutlass13device_kernelIN5flash11enable_sm90INS1_16FlashAttnFwdSm90INS1_25CollectiveMainloopFwdSm90ILi2EN4cute5tupleIJNS5_1CILi1EEES8_S8_EEENS6_IJNS7_ILi128EEENS7_ILi96EEENS7_ILi192EEEEEELi128ENS_6half_tEfNS_4arch4Sm90ELb1ELb0ELb0ELb1ELb1ELb0ELb0ELb1ELb1ELb1ELb0ELb0EEENS1_21CollectiveEpilogueFwdINS6_IJSA_SA_SB_EEES9_SE_SG_Li256ELb1ELb1ELb0ELb0EEENS1_36VarlenDynamicPersistentTileSchedulerILi128ELi96ELi256ELi128ELb0ELb1ELb1ELb1ELb1ELb1EEEEEEEEEvNT_6ParamsE)
        /*002c*/ 	.word	0x00000020


	//----- nvinfo : EIATTR_REGCOUNT
	.align		4
.L_26:
        /*0030*/ 	.byte	0x04, 0x2f
        /*0032*/ 	.short	(.L_28 - .L_27)
	.align		4
.L_27:
        /*0034*/ 	.word	index@(_ZN7cutlass13device_kernelIN5flash11enable_sm90INS1_16FlashAttnFwdSm90INS1_25CollectiveMainloopFwdSm90ILi2EN4cute5tupleIJNS5_1CILi1EEES8_S8_EEENS6_IJNS7_ILi128EEENS7_ILi96EEENS7_ILi192EEEEEELi128ENS_6half_tEfNS_4arch4Sm90ELb1ELb0ELb0ELb0ELb1ELb0ELb0ELb1ELb1ELb1ELb0ELb0EEENS1_21CollectiveEpilogueFwdINS6_IJSA_SA_SB_EEES9_SE_SG_Li256ELb0ELb1ELb0ELb0EEENS1_30DynamicPersistentTileSchedulerILi256ELi128ELb0ELb1ELb1EEEEEEEEEvNT_6ParamsE)
        /*0038*/ 	.word	0x000000a8


	//----- nvinfo : EIATTR_FRAME_SIZE
	.align		4
.L_28:
        /*003c*/ 	.byte	0x04, 0x11
        /*003e*/ 	.short	(.L_30 - .L_29)
	.align		4
.L_29:
        /*0040*/ 	.word	index@(_ZN7cutlass13device_kernelIN5flash11enable_sm90INS1_16FlashAttnFwdSm90INS1_25CollectiveMainloopFwdSm90ILi2EN4cute5tupleIJNS5_1CILi1EEES8_S8_EEENS6_IJNS7_ILi128EEENS7_ILi96EEENS7_ILi192EEEEEELi128ENS_6half_tEfNS_4arch4Sm90ELb1ELb0ELb0ELb0ELb1ELb0ELb0ELb1ELb1ELb1ELb0ELb0EEENS1_21CollectiveEpilogueFwdINS6_IJSA_SA_SB_EEES9_SE_SG_Li256ELb0ELb1ELb0ELb0EEENS1_30DynamicPersistentTileSchedulerILi256ELi128ELb0ELb1ELb1EEEEEEEEEvNT_6ParamsE)
        /*0044*/ 	.word	0x00000008


	//----- nvinfo : EIATTR_REGCOUNT
	.align		4
.L_30:
        /*0048*/ 	.byte	0x04, 0x2f
        /*004a*/ 	.short	(.L_32 - .L_31)
	.align		4
.L_31:
        /*004c*/ 	.word	index@(_ZN7cutlass13device_kernelIN5flash11enable_sm90INS1_16FlashAttnFwdSm90INS1_25CollectiveMainloopFwdSm90ILi2EN4cute5tupleIJNS5_1CILi1EEES8_S8_EEENS6_IJNS7_ILi128EEENS7_ILi96EEENS7_ILi192EEEEEELi128ENS_6half_tEfNS_4arch4Sm90ELb0ELb1ELb0ELb1ELb1ELb1ELb0ELb1ELb1ELb1ELb0ELb0EEENS1_21CollectiveEpilogueFwdINS6_IJSA_SA_SB_EEES9_SE_SG_Li256ELb1ELb1ELb0ELb0EEENS1_36VarlenDynamicPersistentTileSchedulerILi128ELi96ELi256ELi128ELb0ELb1ELb1ELb1ELb0ELb1EEEEEEEEEvNT_6ParamsE)
        /*0050*/ 	.word	0x000000a8


	//----- nvinfo : EIATTR_FRAME_SIZE
	.align		4
.L_32:
        /*0054*/ 	.byte	0x04, 0x11
        /*0056*/ 	.short	(.L_34 - .L_33)
	.align		4
.L_33:
        /*0058*/ 	.word	index@(_ZN7cutlass13device_kernelIN5flash11enable_sm90INS1_16FlashAttnFwdSm90INS1_25CollectiveMainloopFwdSm90ILi2EN4cute5tupleIJNS5_1CILi1EEES8_S8_EEENS6_IJNS7_ILi128EEENS7_ILi96EEENS7_ILi192EEEEEELi128ENS_6half_tEfNS_4arch4Sm90ELb0ELb1ELb0ELb1ELb1ELb1ELb0ELb1ELb1ELb1ELb0ELb0EEENS1_21CollectiveEpilogueFwdINS6_IJSA_SA_SB_EEES9_SE_SG_Li256ELb1ELb1ELb0ELb0EEENS1_36VarlenDynamicPersistentTileSchedulerILi128ELi96ELi256ELi128ELb0ELb1ELb1ELb1ELb0ELb1EEEEEEEEEvNT_6ParamsE)
        /*005c*/ 	.word	0x00000050


	//----- nvinfo : EIATTR_REGCOUNT
	.align		4
.L_34:
        /*0060*/ 	.byte	0x04, 0x2f
        /*0062*/ 	.short	(.L_36 - .L_35)
	.align		4
.L_35:
        /*0064*/ 	.word	index@(_ZN7cutlass13device_kernelIN5flash11enable_sm90INS1_16FlashAttnFwdSm90INS1_25CollectiveMainloopFwdSm90ILi2EN4cute5tupleIJNS5_1CILi1EEES8_S8_EEENS6_IJNS7_ILi128EEENS7_ILi96EEENS7_ILi192EEEEEELi128ENS_6half_tEfNS_4arch4Sm90ELb0ELb1ELb0ELb1ELb1ELb0ELb0ELb1ELb1ELb1ELb0ELb0EEENS1_21CollectiveEpilogueFwdINS6_IJSA_SA_SB_EEES9_SE_SG_Li256ELb1ELb1ELb0ELb0EEENS1_36VarlenDynamicPersistentTileSchedulerILi128ELi96ELi256ELi128ELb0ELb1ELb1ELb1ELb0ELb1EEEEEEEEEvNT_6ParamsE)
        /*0068*/ 	.word	0x000000a8


	//----- nvinfo : EIATTR_FRAME_SIZE
	.align		4
.L_36:
        /*006c*/ 	.byte	0x04, 0x11
        /*006e*/ 	.short	(.L_38 - .L_37)
	.align		4
.L_37:
        /*0070*/ 	.word	index@(_ZN7cutlass13device_kernelIN5flash11enable_sm90INS1_16FlashAttnFwdSm90INS1_25CollectiveMainloopFwdSm90ILi2EN4cute5tupleIJNS5_1CILi1EEES8_S8_EEENS6_IJNS7_ILi128EEENS7_ILi96EEENS7_ILi192EEEEEELi128ENS_6half_tEfNS_4arch4Sm90ELb0ELb1ELb0ELb1ELb1ELb0ELb0ELb1ELb1ELb1ELb0ELb0EEENS1_21CollectiveEpilogueFwdINS6_IJSA_SA_SB_EEES9_SE_SG_Li256ELb1ELb1ELb0ELb0EEENS1_36VarlenDynamicPersistentTileSchedulerILi128ELi96ELi256ELi128ELb0ELb1ELb1ELb1ELb0ELb1EEEEEEEEEvNT_6ParamsE)
        /*0074*/ 	.word	0x00000020


	//----- nvinfo : EIATTR_REGCOUNT
	.align		4
.L_38:
        /*0078*/ 	.byte	0x04, 0x2f
        /*007a*/ 	.short	(.L_40 - .L_39)
	.align		4
.L_39:
        /*007c*/ 	.word	index@(_ZN7cutlass13device_kernelIN5flash11enable_sm90INS1_16FlashAttnFwdSm90INS1_25CollectiveMainloopFwdSm90ILi2EN4cute5tupleIJNS5_1CILi1EEES8_S8_EEENS6_IJNS7_ILi128EEENS7_ILi96EEENS7_ILi192EEEEEELi128ENS_6half_tEfNS_4arch4Sm90ELb0ELb1ELb0ELb0ELb1ELb0ELb0ELb1ELb1ELb1ELb0ELb0EEENS1_21CollectiveEpilogueFwdINS6_IJSA_SA_SB_EEES9_SE_SG_Li256ELb0ELb1ELb0ELb0EEENS1_30DynamicPersistentTileSchedulerILi256ELi128ELb0ELb1ELb1EEEEEEEEEvNT_6ParamsE)
        /*0080*/ 	.word	0x000000a8


	//----- nvinfo : EIATTR_FRAME_SIZE
	.align		4
.L_40:
        /*0084*/ 	.byte	0x04, 0x11
        /*0086*/ 	.short	(.L_42 - .L_41)
	.align		4
.L_41:
        /*0088*/ 	.word	index@(_ZN7cutlass13device_kernelIN5flash11enable_sm90INS1_16FlashAttnFwdSm90INS1_25CollectiveMainloopFwdSm90ILi2EN4cute5tupleIJNS5_1CILi1EEES8_S8_EEENS6_IJNS7_ILi128EEENS7_ILi96EEENS7_ILi192EEEEEELi128ENS_6half_tEfNS_4arch4Sm90ELb0ELb1ELb0ELb0ELb1ELb0ELb0ELb1ELb1ELb1ELb0ELb0EEENS1_21CollectiveEpilogueFwdINS6_IJSA_SA_SB_EEES9_SE_SG_Li256ELb0ELb1ELb0ELb0EEENS1_30DynamicPersistentTileSchedulerILi256ELi128ELb0ELb1ELb1EEEEEEEEEvNT_6ParamsE)
        /*008c*/ 	.word	0x00000008


	//----- nvinfo : EIATTR_REGCOUNT
	.align		4
.L_42:
        /*0090*/ 	.byte	0x04, 0x2f
        /*0092*/ 	.short	(.L_44 - .L_43)
	.align		4
.L_43:
        /*0094*/ 	.word	index@(_ZN7cutlass13device_kernelIN5flash11enable_sm90INS1_16FlashAttnFwdSm90INS1_25CollectiveMainloopFwdSm90ILi2EN4cute5tupleIJNS5_1CILi1EEES8_S8_EEENS6_IJNS7_ILi128EEENS7_ILi96EEENS7_ILi192EEEEEELi128ENS_6half_tEfNS_4arch4Sm90ELb0ELb0ELb0ELb1ELb1ELb1ELb0ELb1ELb1ELb1ELb0ELb0EEENS1_21CollectiveEpilogueFwdINS6_IJSA_SA_SB_EEES9_SE_SG_Li256ELb1ELb1ELb0ELb0EEENS1_36VarlenDynamicPersistentTileSchedulerILi128ELi96ELi256ELi128ELb0ELb1ELb1ELb0ELb1ELb1EEEEEEEEEvNT_6ParamsE)
        /*0098*/ 	.word	0x000000a8


	//----- nvinfo : EIATTR_FRAME_SIZE
	.align		4
.L_44:
        /*009c*/ 	.byte	0x04, 0x11
        /*009e*/ 	.short	(.L_46 - .L_45)
	.align		4
.L_45:
        /*00a0*/ 	.word	index@(_ZN7cutlass13device_kernelIN5flash11enable_sm90INS1_16FlashAttnFwdSm90INS1_25CollectiveMainloopFwdSm90ILi2EN4cute5tupleIJNS5_1CILi1EEES8_S8_EEENS6_IJNS7_ILi128EEENS7_ILi96EEENS7_ILi192EEEEEELi128ENS_6half_tEfNS_4arch4Sm90ELb0ELb0ELb0ELb1ELb1ELb1ELb0ELb1ELb1ELb1ELb0ELb0EEENS1_21CollectiveEpilogueFwdINS6_IJSA_SA_SB_EEES9_SE_SG_Li256ELb1ELb1ELb0ELb0EEENS1_36VarlenDynamicPersistentTileSchedulerILi128ELi96ELi256ELi128ELb0ELb1ELb1ELb0ELb1ELb1EEEEEEEEEvNT_6ParamsE)
        /*00a4*/ 	.word	0x00000058


	//----- nvinfo : EIATTR_REGCOUNT
	.align		4
.L_46:
        /*00a8*/ 	.byte	0x04, 0x2f
        /*00aa*/ 	.short	(.L_48 - .L_47)
	.align		4
.L_47:
        /*00ac*/ 	.word	index@(_ZN7cutlass13device_kernelIN5flash11enable_sm90INS1_16FlashAttnFwdSm90INS1_25CollectiveMainloopFwdSm90ILi2EN4cute5tupleIJNS5_1CILi1EEES8_S8_EEENS6_IJNS7_ILi128EEENS7_ILi96EEENS7_ILi192EEEEEELi128ENS_6half_tEfNS_4arch4Sm90ELb0ELb0ELb0ELb1ELb1ELb0ELb0ELb1ELb1ELb1ELb0ELb0EEENS1_21CollectiveEpilogueFwdINS6_IJSA_SA_SB_EEES9_SE_SG_Li256ELb1ELb1ELb0ELb0EEENS1_36VarlenDynamicPersistentTileSchedulerILi128ELi96ELi256ELi128ELb0ELb1ELb1ELb0ELb1ELb1EEEEEEEEEvNT_6ParamsE)
        /*00b0*/ 	.word	0x000000a8


	//----- nvinfo : EIATTR_FRAME_SIZE
	.align		4
.L_48:
        /*00b4*/ 	.byte	0x04, 0x11
        /*00b6*/ 	.short	(.L_50 - .L_49)
	.align		4
.L_49:
        /*00b8*/ 	.word	index@(_ZN7cutlass13device_kernelIN5flash11enable_sm90INS1_16FlashAttnFwdSm90INS1_25CollectiveMainloopFwdSm90ILi2EN4cute5tupleIJNS5_1CILi1EEES8_S8_EEENS6_IJNS7_ILi128EEENS7_ILi96EEENS7_ILi192EEEEEELi128ENS_6half_tEfNS_4arch4Sm90ELb0ELb0ELb0ELb1ELb1ELb0ELb0ELb1ELb1ELb1ELb0ELb0EEENS1_21CollectiveEpilogueFwdINS6_IJSA_SA_SB_EEES9_SE_SG_Li256ELb1ELb1ELb0ELb0EEENS1_36VarlenDynamicPersistentTileSchedulerILi128ELi96ELi256ELi128ELb0ELb1ELb1ELb0ELb1ELb1EEEEEEEEEvNT_6ParamsE)
        /*00bc*/ 	.word	0x00000028


	//----- nvinfo : EIATTR_REGCOUNT
	.align		4
.L_50:
        /*00c0*/ 	.byte	0x04, 0x2f
        /*00c2*/ 	.short	(.L_52 - .L_51)
	.align		4
.L_51:
        /*00c4*/ 	.word	index@(_ZN7cutlass13device_kernelIN5flash11enable_sm90INS1_16FlashAttnFwdSm90INS1_25CollectiveMainloopFwdSm90ILi2EN4cute5tupleIJNS5_1CILi1EEES8_S8_EEENS6_IJNS7_ILi128EEENS7_ILi96EEENS7_ILi192EEEEEELi128ENS_6half_tEfNS_4arch4Sm90ELb0ELb0ELb0ELb0ELb1ELb0ELb0ELb1ELb1ELb1ELb0ELb0EEENS1_21CollectiveEpilogueFwdINS6_IJSA_SA_SB_EEES9_SE_SG_Li256ELb0ELb1ELb0ELb0EEENS1_29StaticPersistentTileSchedulerILb0EEEEEEEEEvNT_6ParamsE)
        /*00c8*/ 	.word	0x000000a8


	//----- nvinfo : EIATTR_FRAME_SIZE
	.align		4
.L_52:
        /*00cc*/ 	.byte	0x04, 0x11
        /*00ce*/ 	.short	(.L_54 - .L_53)
	.align		4
.L_53:
        /*00d0*/ 	.word	index@(_ZN7cutlass13device_kernelIN5flash11enable_sm90INS1_16FlashAttnFwdSm90INS1_25CollectiveMainloopFwdSm90ILi2EN4cute5tupleIJNS5_1CILi1EEES8_S8_EEENS6_IJNS7_ILi128EEENS7_ILi96EEENS7_ILi192EEEEEELi128ENS_6half_tEfNS_4arch4Sm90ELb0ELb0ELb0ELb0ELb1ELb0ELb0ELb1ELb1ELb1ELb0ELb0EEENS1_21CollectiveEpilogueFwdINS6_IJSA_SA_SB_EEES9_SE_SG_Li256ELb0ELb1ELb0ELb0EEENS1_29StaticPersistentTileSchedulerILb0EEEEEEEEEvNT_6ParamsE)
        /*00d4*/ 	.word	0x00000008


	//----- nvinfo : EIATTR_MIN_STACK_SIZE
	.align		4
.L_54:
        /*00d8*/ 	.byte	0x04, 0x12
        /*00da*/ 	.short	(.L_56 - .L_55)
	.align		4
.L_55:
        /*00dc*/ 	.word	index@(_ZN7cutlass13device_kernelIN5flash11enable_sm90INS1_16FlashAttnFwdSm90INS1_25CollectiveMainloopFwdSm90ILi2EN4cute5tupleIJNS5_1CILi1EEES8_S8_EEENS6_IJNS7_ILi128EEENS7_ILi96EEENS7_ILi192EEEEEELi128ENS_6half_tEfNS_4arch4Sm90ELb0ELb0ELb0ELb0ELb1ELb0ELb0ELb1ELb1ELb1ELb0ELb0EEENS1_21CollectiveEpilogueFwdINS6_IJSA_SA_SB_EEES9_SE_SG_Li256ELb0ELb1ELb0ELb0EEENS1_29StaticPersistentTileSchedulerILb0EEEEEEEEEvNT_6ParamsE)
        /*00e0*/ 	.word	0x00000008


	//----- nvinfo : EIATTR_MIN_STACK_SIZE
	.align		4
.L_56:
        /*00e4*/ 	.byte	0x04, 0x12
        /*00e6*/ 	.short	(.L_58 - .L_57)
	.align		4
.L_57:
        /*00e8*/ 	.word	index@(_ZN7cutlass13device_kernelIN5flash11enable_sm90INS1_16FlashAttnFwdSm90INS1_25CollectiveMainloopFwdSm90ILi2EN4cute5tupleIJNS5_1CILi1EEES8_S8_EEENS6_IJNS7_ILi128EEENS7_ILi96EEENS7_ILi192EEEEEELi128ENS_6half_tEfNS_4arch4Sm90ELb0ELb0ELb0ELb1ELb1ELb0ELb0ELb1ELb1ELb1ELb0ELb0EEENS1_21CollectiveEpilogueFwdINS6_IJSA_SA_SB_EEES9_SE_SG_Li256ELb1ELb1ELb0ELb0EEENS1_36VarlenDynamicPersistentTileSchedulerILi128ELi96ELi256ELi128ELb0ELb1ELb1ELb0ELb1ELb1EEEEEEEEEvNT_6ParamsE)
        /*00ec*/ 	.word	0x00000028


	//----- nvinfo : EIATTR_MIN_STACK_SIZE
	.align		4
.L_58:
        /*00f0*/ 	.byte	0x04, 0x12
        /*00f2*/ 	.short	(.L_60 - .L_59)
	.align		4
.L_59:
        /*00f4*/ 	.word	index@(_ZN7cutlass13device_kernelIN5flash11enable_sm90INS1_16FlashAttnFwdSm90INS1_25CollectiveMainloopFwdSm90ILi2EN4cute5tupleIJNS5_1CILi1EEES8_S8_EEENS6_IJNS7_ILi128EEENS7_ILi96EEENS7_ILi192EEEEEELi128ENS_6half_tEfNS_4arch4Sm90ELb0ELb0ELb0ELb1ELb1ELb1ELb0ELb1ELb1ELb1ELb0ELb0EEENS1_21CollectiveEpilogueFwdINS6_IJSA_SA_SB_EEES9_SE_SG_Li256ELb1ELb1ELb0ELb0EEENS1_36VarlenDynamicPersistentTileSchedulerILi128ELi96ELi256ELi128ELb0ELb1ELb1ELb0ELb1ELb1EEEEEEEEEvNT_6ParamsE)
        /*00f8*/ 	.word	0x00000058


	//----- nvinfo : EIATTR_MIN_STACK_SIZE
	.align		4
.L_60:
        /*00fc*/ 	.byte	0x04, 0x12
        /*00fe*/ 	.short	(.L_62 - .L_61)
	.align		4
.L_61:
        /*0100*/ 	.word	index@(_ZN7cutlass13device_kernelIN5flash11enable_sm90INS1_16FlashAttnFwdSm90INS1_25CollectiveMainloopFwdSm90ILi2EN4cute5tupleIJNS5_1CILi1EEES8_S8_EEENS6_IJNS7_ILi128EEENS7_ILi96EEENS7_ILi192EEEEEELi128ENS_6half_tEfNS_4arch4Sm90ELb0ELb1ELb0ELb0ELb1ELb0ELb0ELb1ELb1ELb1ELb0ELb0EEENS1_21CollectiveEpilogueFwdINS6_IJSA_SA_SB_EEES9_SE_SG_Li256ELb0ELb1ELb0ELb0EEENS1_30DynamicPersistentTileSchedulerILi256ELi128ELb0ELb1ELb1EEEEEEEEEvNT_6ParamsE)
        /*0104*/ 	.word	0x00000008


	//----- nvinfo : EIATTR_MIN_STACK_SIZE
	.align		4
.L_62:
        /*0108*/ 	.byte	0x04, 0x12
        /*010a*/ 	.short	(.L_64 - .L_63)
	.align		4
.L_63:
        /*010c*/ 	.word	index@(_ZN7cutlass13device_kernelIN5flash11enable_sm90INS1_16FlashAttnFwdSm90INS1_25CollectiveMainloopFwdSm90ILi2EN4cute5tupleIJNS5_1CILi1EEES8_S8_EEENS6_IJNS7_ILi128EEENS7_ILi96EEENS7_ILi192EEEEEELi128ENS_6half_tEfNS_4arch4Sm90ELb0ELb1ELb0ELb1ELb1ELb0ELb0ELb1ELb1ELb1ELb0ELb0EEENS1_21CollectiveEpilogueFwdINS6_IJSA_SA_SB_EEES9_SE_SG_Li256ELb1ELb1ELb0ELb0EEENS1_36VarlenDynamicPersistentTileSchedulerILi128ELi96ELi256ELi128ELb0ELb1ELb1ELb1ELb0ELb1EEEEEEEEEvNT_6ParamsE)
        /*0110*/ 	.word	0x00000020


	//----- nvinfo : EIATTR_MIN_STACK_SIZE
	.align		4
.L_64:
        /*0114*/ 	.byte	0x04, 0x12
        /*0116*/ 	.short	(.L_66 - .L_65)
	.align		4
.L_65:
        /*0118*/ 	.word	index@(_ZN7cutlass13device_kernelIN5flash11enable_sm90INS1_16FlashAttnFwdSm90INS1_25CollectiveMainloopFwdSm90ILi2EN4cute5tupleIJNS5_1CILi1EEES8_S8_EEENS6_IJNS7_ILi128EEENS7_ILi96EEENS7_ILi192EEEEEELi128ENS_6half_tEfNS_4arch4Sm90ELb0ELb1ELb0ELb1ELb1ELb1ELb0ELb1ELb1ELb1ELb0ELb0EEENS1_21CollectiveEpilogueFwdINS6_IJSA_SA_SB_EEES9_SE_SG_Li256ELb1ELb1ELb0ELb0EEENS1_36VarlenDynamicPersistentTileSchedulerILi128ELi96ELi256ELi128ELb0ELb1ELb1ELb1ELb0ELb1EEEEEEEEEvNT_6ParamsE)
        /*011c*/ 	.word	0x00000050


	//----- nvinfo : EIATTR_MIN_STACK_SIZE
	.align		4
.L_66:
        /*0120*/ 	.byte	0x04, 0x12
        /*0122*/ 	.short	(.L_68 - .L_67)
	.align		4
.L_67:
        /*0124*/ 	.word	index@(_ZN7cutlass13device_kernelIN5flash11enable_sm90INS1_16FlashAttnFwdSm90INS1_25CollectiveMainloopFwdSm90ILi2EN4cute5tupleIJNS5_1CILi1EEES8_S8_EEENS6_IJNS7_ILi128EEENS7_ILi96EEENS7_ILi192EEEEEELi128ENS_6half_tEfNS_4arch4Sm90ELb1ELb0ELb0ELb0ELb1ELb0ELb0ELb1ELb1ELb1ELb0ELb0EEENS1_21CollectiveEpilogueFwdINS6_IJSA_SA_SB_EEES9_SE_SG_Li256ELb0ELb1ELb0ELb0EEENS1_30DynamicPersistentTileSchedulerILi256ELi128ELb0ELb1ELb1EEEEEEEEEvNT_6ParamsE)
        /*0128*/ 	.word	0x00000008


	//----- nvinfo : EIATTR_MIN_STACK_SIZE
	.align		4
.L_68:
        /*012c*/ 	.byte	0x04, 0x12
        /*012e*/ 	.short	(.L_70 - .L_69)
	.align		4
.L_69:
        /*0130*/ 	.word	index@(_ZN7cutlass13device_kernelIN5flash11enable_sm90INS1_16FlashAttnFwdSm90INS1_25CollectiveMainloopFwdSm90ILi2EN4cute5tupleIJNS5_1CILi1EEES8_S8_EEENS6_IJNS7_ILi128EEENS7_ILi96EEENS7_ILi192EEEEEELi128ENS_6half_tEfNS_4arch4Sm90ELb1ELb0ELb0ELb1ELb1ELb0ELb0ELb1ELb1ELb1ELb0ELb0EEENS1_21CollectiveEpilogueFwdINS6_IJSA_SA_SB_EEES9_SE_SG_Li256ELb1ELb1ELb0ELb0EEENS1_36VarlenDynamicPersistentTileSchedulerILi128ELi96ELi256ELi128ELb0ELb1ELb1ELb1ELb1ELb1EEEEEEEEEvNT_6ParamsE)
        /*0134*/ 	.word	0x00000020


	//----- nvinfo : EIATTR_MIN_STACK_SIZE
	.align		4
.L_70:
        /*0138*/ 	.byte	0x04, 0x12
        /*013a*/ 	.short	(.L_72 - .L_71)
	.align		4
.L_71:
        /*013c*/ 	.word	index@(_ZN7cutlass13device_kernelIN5flash11enable_sm90INS1_16FlashAttnFwdSm90INS1_25CollectiveMainloopFwdSm90ILi2EN4cute5tupleIJNS5_1CILi1EEES8_S8_EEENS6_IJNS7_ILi128EEENS7_ILi96EEENS7_ILi192EEEEEELi128ENS_6half_tEfNS_4arch4Sm90ELb1ELb0ELb0ELb1ELb1ELb1ELb0ELb1ELb1ELb1ELb0ELb0EEENS1_21CollectiveEpilogueFwdINS6_IJSA_SA_SB_EEES9_SE_SG_Li256ELb1ELb1ELb0ELb0EEENS1_36VarlenDynamicPersistentTileSchedulerILi128ELi96ELi256ELi128ELb0ELb1ELb1ELb1ELb1ELb1EEEEEEEEEvNT_6ParamsE)
        /*0140*/ 	.word	0x00000050
.L_72:


//--------------------- .nv.compat                --------------------------
	.section	.nv.compat,"",@"SHT_CUDA_COMPAT_INFO"
	.align	4
        /*0000*/ 	.byte	0x02, 0x09, 0x01, 0x00, 0x02, 0x02, 0x04, 0x00, 0x02, 0x05, 0x05, 0x00, 0x03, 0x07, 0x01, 0x01
        /*0010*/ 	.byte	0x02, 0x03, 0x01, 0x00, 0x02, 0x06, 0x01, 0x00, 0x04, 0x0b, 0x08, 0x00, 0x00, 0x00, 0x00, 0x00
        /*0020*/ 	.byte	0x00, 0x00, 0x00, 0x00


//--------------------- .nv.info._ZN7cutlass13device_kernelIN5flash11enable_sm90INS1_16FlashAttnFwdSm90INS1_25CollectiveMainloopFwdSm90ILi2EN4cute5tupleIJNS5_1CILi1EEES8_S8_EEENS6_IJNS7_ILi128EEENS7_ILi96EEENS7_ILi192EEEEEELi128ENS_6half_tEfNS_4arch4Sm90ELb0ELb0ELb0ELb0ELb1ELb0ELb0ELb1ELb1ELb1ELb0ELb0EEENS1_21CollectiveEpilogueFwdINS6_IJSA_SA_SB_EEES9_SE_SG_Li256ELb0ELb1ELb0ELb0EEENS1_29StaticPersistentTileSchedulerILb0EEEEEEEEEvNT_6ParamsE --------------------------
	.section	.nv.info._ZN7cutlass13device_kernelIN5flash11enable_sm90INS1_16FlashAttnFwdSm90INS1_25CollectiveMainloopFwdSm90ILi2EN4cute5tupleIJNS5_1CILi1EEES8_S8_EEENS6_IJNS7_ILi128EEENS7_ILi96EEENS7_ILi192EEEEEELi128ENS_6half_tEfNS_4arch4Sm90ELb0ELb0ELb0ELb0ELb1ELb0ELb0ELb1ELb1ELb1ELb0ELb0EEENS1_21CollectiveEpilogueFwdINS6_IJSA_SA_SB_EEES9_SE_SG_Li256ELb0ELb1ELb0ELb0EEENS1_29StaticPersistentTileSchedulerILb0EEEEEEEEEvNT_6ParamsE,"",@"SHT_CUDA_INFO"
	.sectionflags	@""
	.align	4


	//----- nvinfo : EIATTR_CUDA_API_VERSION
	.align		4
        /*0000*/ 	.byte	0x04, 0x37
        /*0002*/ 	.short	(.L_74 - .L_73)
.L_73:
        /*0004*/ 	.word	0x00000082


	//----- nvinfo : EIATTR_KPARAM_INFO
	.align		4
.L_74:
        /*0008*/ 	.byte	0x04, 0x17
        /*000a*/ 	.short	(.L_76 - .L_75)
.L_75:
        /*000c*/ 	.word	0x00000000
        /*0010*/ 	.short	0x0000
        /*0012*/ 	.short	0x0070
        /*0014*/ 	.byte	0x00, 0xf0, 0x01, 0x28


	//----- nvinfo : EIATTR_SPARSE_MMA_MASK
	.align		4
.L_76:
        /*0018*/ 	.byte	0x03, 0x50
        /*001a*/ 	.short	0x0000


	//----- nvinfo : EIATTR_MAXREG_COUNT
	.align		4
        /*001c*/ 	.byte	0x03, 0x1b
        /*001e*/ 	.short	0x00a8


	//----- nvinfo : EIATTR_NUM_BARRIERS
	.align		4
        /*0020*/ 	.byte	0x02, 0x4c
        /*0022*/ 	.byte	0x09
	.zero		1


	//----- nvinfo : EIATTR_EXTERNS
	.align		4
        /*0024*/ 	.byte	0x04, 0x0f
        /*0026*/ 	.short	(.L_78 - .L_77)


	//   ....[0]....
	.align		4
.L_77:
        /*0028*/ 	.word	index@(__assertfail)


	//----- nvinfo : EIATTR_ANNOTATIONS
	.align		4
.L_78:
        /*002c*/ 	.byte	0x04, 0x55
        /*002e*/ 	.short	(.L_80 - .L_79)


	//   ....[0]....
.L_79:
        /*0030*/ 	.word	0x00000001
        /*0034*/ 	.byte	0xa0, 0x08, 0x00, 0x00, 0x01, 0x00, 0x00, 0x00, 0x50, 0x09, 0x00, 0x00, 0x01, 0x00, 0x00, 0x00
        /*0044*/ 	.byte	0x80, 0x6f, 0x00, 0x00, 0x01, 0x00, 0x00, 0x00, 0xb0, 0x70, 0x00, 0x00, 0x01, 0x00, 0x00, 0x00
        /*0054*/ 	.byte	0xf0, 0x8c, 0x00, 0x00, 0x01, 0x00, 0x00, 0x00, 0x90, 0xa2, 0x00, 0x00, 0x01, 0x00, 0x00, 0x00
        /*0064*/ 	.byte	0x40, 0xa3, 0x00, 0x00, 0x01, 0x00, 0x00, 0x00, 0xc0, 0xa4, 0x00, 0x00


	//----- nvinfo : EIATTR_MERCURY_ISA_VERSION
	.align		4
.L_80:
        /*0070*/ 	.byte	0x03, 0x5f
        /*0072*/ 	.short	0x0101


	//----- nvinfo : EIATTR_INT_WARP_WIDE_INSTR_OFFSETS
	.align		4
        /*0074*/ 	.byte	0x04, 0x31
        /*0076*/ 	.short	(.L_82 - .L_81)


	//   ....[0]....
.L_81:
        /*0078*/ 	.word	0x000000c0


	//   ....[1]....
        /*007c*/ 	.word	0x000000d0


	//   ....[2]....
        /*0080*/ 	.word	0x00000170


	//----- nvinfo : EIATTR_COOP_GROUP_MASK_REGIDS
	.align		4
.L_82:
        /*0084*/ 	.byte	0x04, 0x29
        /*0086*/ 	.short	(.L_84 - .L_83)


	//   ....[0]....
.L_83:
        /*0088*/ 	.word	0xffffffff


	//   ....[1]....
        /*008c*/ 	.word	0xffffffff


	//   ....[2]....
        /*0090*/ 	.word	0xffffffff


	//   ....[3]....
        /*0094*/ 	.word	0xffffffff


	//   ....[4]....
        /*0098*/ 	.word	0xffffffff


	//   ....[5]....
        /*009c*/ 	.word	0xffffffff


	//   ....[6]....
        /*00a0*/ 	.word	0xffffffff


	//   ....[7]....
        /*00a4*/ 	.word	0xffffffff


	//   ....[8]....
        /*00a8*/ 	.word	0xffffffff


	//   ....[9]....
        /*00ac*/ 	.word	0xffffffff


	//   ....[10]....
        /*00b0*/ 	.word	0xffffffff


	//   ....[11]....
        /*00b4*/ 	.word	0xffffffff


	//   ....[12]....
        /*00b8*/ 	.word	0xffffffff


	//   ....[13]....
        /*00bc*/ 	.word	0xffffffff


	//   ....[14]....
        /*00c0*/ 	.word	0xffffffff


	//   ....[15]....
        /*00c4*/ 	.word	0xffffffff


	//   ....[16]....
        /*00c8*/ 	.word	0xffffffff


	//   ....[17]....
        /*00cc*/ 	.word	0xffffffff


	//   ....[18]....
        /*00d0*/ 	.word	0xffffffff


	//   ....[19]....
        /*00d4*/ 	.word	0xffffffff


	//   ....[20]....
        /*00d8*/ 	.word	0xffffffff


	//   ....[21]....
        /*00dc*/ 	.word	0xffffffff


	//   ....[22]....
        /*00e0*/ 	.word	0xffffffff


	//   ....[23]....
        /*00e4*/ 	.word	0xffffffff


	//   ....[24]....
        /*00e8*/ 	.word	0xffffffff


	//   ....[25]....
        /*00ec*/ 	.word	0xffffffff


	//   ....[26]....
        /*00f0*/ 	.word	0xffffffff


	//   ....[27]....
        /*00f4*/ 	.word	0xffffffff


	//   ....[28]....
        /*00f8*/ 	.word	0xffffffff


	//   ....[29]....
        /*00fc*/ 	.word	0xffffffff


	//   ....[30]....
        /*0100*/ 	.word	0xffffffff


	//   ....[31]....
        /*0104*/ 	.word	0xffffffff


	//   ....[32]....
        /*0108*/ 	.word	0xffffffff


	//   ....[33]....
        /*010c*/ 	.word	0xffffffff


	//   ....[34]....
        /*0110*/ 	.word	0xffffffff


	//   ....[35]....
        /*0114*/ 	.word	0xffffffff


	//   ....[36]....
        /*0118*/ 	.word	0xffffffff


	//   ....[37]....
        /*011c*/ 	.word	0xffffffff


	//   ....[38]....
        /*0120*/ 	.word	0xffffffff


	//   ....[39]....
        /*0124*/ 	.word	0xffffffff


	//   ....[40]....
        /*0128*/ 	.word	0xffffffff


	//   ....[41]....
        /*012c*/ 	.word	0xffffffff


	//   ....[42]....
        /*0130*/ 	.word	0xffffffff


	//   ....[43]....
        /*0134*/ 	.word	0xffffffff


	//   ....[44]....
        /*0138*/ 	.word	0xffffffff


	//   ....[45]....
        /*013c*/ 	.word	0xffffffff


	//   ....[46]....
        /*0140*/ 	.word	0xffffffff


	//   ....[47]....
        /*0144*/ 	.word	0xffffffff


	//   ....[48]....
        /*0148*/ 	.word	0xffffffff


	//   ....[49]....
        /*014c*/ 	.word	0xffffffff


	//   ....[50]....
        /*0150*/ 	.word	0xffffffff


	//   ....[51]....
        /*0154*/ 	.word	0xffffffff


	//   ....[52]....
        /*0158*/ 	.word	0xffffffff


	//   ....[53]....
        /*015c*/ 	.word	0xffffffff


	//   ....[54]....
        /*0160*/ 	.word	0xffffffff


	//   ....[55]....
        /*0164*/ 	.word	0xffffffff


	//   ....[56]....
        /*0168*/ 	.word	0xffffffff


	//   ....[57]....
        /*016c*/ 	.word	0xffffffff


	//   ....[58]....
        /*0170*/ 	.word	0xffffffff


	//   ....[59]....
        /*0174*/ 	.word	0xffffffff


	//   ....[60]....
        /*0178*/ 	.word	0xffffffff


	//   ....[61]....
        /*017c*/ 	.word	0xffffffff


	//   ....[62]....
        /*0180*/ 	.word	0xffffffff


	//   ....[63]....
        /*0184*/ 	.word	0xffffffff


	//   ....[64]....
        /*0188*/ 	.word	0xffffffff


	//   ....[65]....
        /*018c*/ 	.word	0xffffffff


	//   ....[66]....
        /*0190*/ 	.word	0xffffffff


	//   ....[67]....
        /*0194*/ 	.word	0xffffffff


	//   ....[68]....
        /*0198*/ 	.word	0xffffffff


	//   ....[69]....
        /*019c*/ 	.word	0xffffffff


	//   ....[70]....
        /*01a0*/ 	.word	0xffffffff


	//   ....[71]....
        /*01a4*/ 	.word	0xffffffff


	//   ....[72]....
        /*01a8*/ 	.word	0xffffffff


	//   ....[73]....
        /*01ac*/ 	.word	0xffffffff


	//   ....[74]....
        /*01b0*/ 	.word	0xffffffff


	//   ....[75]....
        /*01b4*/ 	.word	0xffffffff


	//   ....[76]....
        /*01b8*/ 	.word	0xffffffff


	//   ....[77]....
        /*01bc*/ 	.word	0xffffffff


	//   ....[78]....
        /*01c0*/ 	.word	0xffffffff


	//   ....[79]....
        /*01c4*/ 	.word	0xffffffff


	//   ....[80]....
        /*01c8*/ 	.word	0xffffffff


	//   ....[81]....
        /*01cc*/ 	.word	0xffffffff


	//   ....[82]....
        /*01d0*/ 	.word	0xffffffff


	//   ....[83]....
        /*01d4*/ 	.word	0xffffffff


	//   ....[84]....
        /*01d8*/ 	.word	0xffffffff


	//   ....[85]....
        /*01dc*/ 	.word	0xffffffff


	//   ....[86]....
        /*01e0*/ 	.word	0xffffffff


	//   ....[87]....
        /*01e4*/ 	.word	0xffffffff


	//   ....[88]....
        /*01e8*/ 	.word	0xffffffff


	//   ....[89]....
        /*01ec*/ 	.word	0xffffffff


	//   ....[90]....
        /*01f0*/ 	.word	0xffffffff


	//   ....[91]....
        /*01f4*/ 	.word	0xffffffff


	//   ....[92]....
        /*01f8*/ 	.word	0xffffffff


	//   ....[93]....
        /*01fc*/ 	.word	0xffffffff


	//   ....[94]....
        /*0200*/ 	.word	0xffffffff


	//   ....[95]....
        /*0204*/ 	.word	0xffffffff


	//   ....[96]....
        /*0208*/ 	.word	0x0500000f


	//   ....[97]....
        /*020c*/ 	.word	0x0500000f


	//   ....[98]....
        /*0210*/ 	.word	0x0500000f


	//   ....[99]....
        /*0214*/ 	.word	0x0500000f


	//   ....[100]....
        /*0218*/ 	.word	0x0500000f


	//   ....[101]....
        /*021c*/ 	.word	0x0500000f


	//   ....[102]....
        /*0220*/ 	.word	0x0500000f


	//   ....[103]....
        /*0224*/ 	.word	0x0500000f


	//   ....[104]....
        /*0228*/ 	.word	0x0500000f


	//   ....[105]....
        /*022c*/ 	.word	0x0500000f


	//   ....[106]....
        /*0230*/ 	.word	0x0500000f


	//   ....[107]....
        /*0234*/ 	.word	0x0500000f


	//   ....[108]....
        /*0238*/ 	.word	0x0500000f


	//   ....[109]....
        /*023c*/ 	.word	0x0500000f


	//   ....[110]....
        /*0240*/ 	.word	0x0500000f


	//   ....[111]....
        /*0244*/ 	.word	0x0500000f


	//   ....[112]....
        /*0248*/ 	.word	0x0500000f


	//   ....[113]....
        /*024c*/ 	.word	0x0500000f


	//   ....[114]....
        /*0250*/ 	.word	0x0500000f


	//   ....[115]....
        /*0254*/ 	.word	0x0500000f


	//   ....[116]....
        /*0258*/ 	.word	0x0500000f


	//   ....[117]....
        /*025c*/ 	.word	0x0500000f


	//   ....[118]....
        /*0260*/ 	.word	0x0500000f


	//   ....[119]....
        /*0264*/ 	.word	0x0500000f


	//   ....[120]....
        /*0268*/ 	.word	0x0500000f


	//   ....[121]....
        /*026c*/ 	.word	0x0500000f


	//   ....[122]....
        /*0270*/ 	.word	0x0500000f


	//   ....[123]....
        /*0274*/ 	.word	0x0500000f


	//   ....[124]....
        /*0278*/ 	.word	0x0500000f


	//   ....[125]....
        /*027c*/ 	.word	0x0500000f


	//   ....[126]....
        /*0280*/ 	.word	0x0500000f


	//   ....[127]....
        /*0284*/ 	.word	0x0500000f


	//   ....[128]....
        /*0288*/ 	.word	0x0500000f


	//   ....[129]....
        /*028c*/ 	.word	0x0500000f


	//   ....[130]....
        /*0290*/ 	.word	0x0500000f


	//   ....[131]....
        /*0294*/ 	.word	0x0500000f


	//   ....[132]....
        /*0298*/ 	.word	0x0500000f


	//   ....[133]....
        /*029c*/ 	.word	0x0500000f


	//   ....[134]....
        /*02a0*/ 	.word	0x0500000f


	//   ....[135]....
        /*02a4*/ 	.word	0x0500000f


	//   ....[136]....
        /*02a8*/ 	.word	0x0500000f


	//   ....[137]....
        /*02ac*/ 	.word	0x0500000f


	//   ....[138]....
        /*02b0*/ 	.word	0x0500000f


	//   ....[139]....
        /*02b4*/ 	.word	0x0500000f


	//   ....[140]....
        /*02b8*/ 	.word	0x0500000f


	//   ....[141]....
        /*02bc*/ 	.word	0x0500000f


	//   ....[142]....
        /*02c0*/ 	.word	0x0500000f


	//   ....[143]....
        /*02c4*/ 	.word	0x0500000f


	//   ....[144]....
        /*02c8*/ 	.word	0x0500000f


	//   ....[145]....
        /*02cc*/ 	.word	0x0500000f


	//   ....[146]....
        /*02d0*/ 	.word	0x0500000f


	//   ....[147]....
        /*02d4*/ 	.word	0x0500000f


	//   ....[148]....
        /*02d8*/ 	.word	0x0500000f


	//   ....[149]....
        /*02dc*/ 	.word	0x0500000f


	//   ....[150]....
        /*02e0*/ 	.word	0x0500000f


	//   ....[151]....
        /*02e4*/ 	.word	0x0500000f


	//   ....[152]....
        /*02e8*/ 	.word	0x0500000f


	//   ....[153]....
        /*02ec*/ 	.word	0x0500000f


	//   ....[154]....
        /*02f0*/ 	.word	0x0500000f


	//   ....[155]....
        /*02f4*/ 	.word	0x0500000f


	//   ....[156]....
        /*02f8*/ 	.word	0x0500000f


	//   ....[157]....
        /*02fc*/ 	.word	0x0500000f


	//   ....[158]....
        /*0300*/ 	.word	0x0500000f


	//   ....[159]....
        /*0304*/ 	.word	0x0500000f


	//   ....[160]....
        /*0308*/ 	.word	0x0500000f


	//   ....[161]....
        /*030c*/ 	.word	0x0500000f


	//----- nvinfo : EIATTR_COOP_GROUP_INSTR_OFFSETS
	.align		4
.L_84:
        /*0310*/ 	.byte	0x04, 0x28
        /*0312*/ 	.short	(.L_86 - .L_85)


	//   ....[0]....
.L_85:
        /*0314*/ 	.word	0x00000070


	//   ....[1]....
        /*0318*/ 	.word	0x000000b0


	//   ....[2]....
        /*031c*/ 	.word	0x000002d0


	//   ....[3]....
        /*0320*/ 	.word	0x00000430


	//   ....[4]....
        /*0324*/ 	.word	0x00000550


	//   ....[5]....
        /*0328*/ 	.word	0x000006b0


	//   ....[6]....
        /*032c*/ 	.word	0x00000cf0


	//   ....[7]....
        /*0330*/ 	.word	0x00001ee0


	//   ....[8]....
        /*0334*/ 	.word	0x00001f80


	//   ....[9]....
        /*0338*/ 	.word	0x00002410


	//   ....[10]....
        /*033c*/ 	.word	0x00002480


	//   ....[11]....
        /*0340*/ 	.word	0x000041b0


	//   ....[12]....
        /*0344*/ 	.word	0x000041c0


	//   ....[13]....
        /*0348*/ 	.word	0x00004200


	//   ....[14]....
        /*034c*/ 	.word	0x00004210


	//   ....[15]....
        /*0350*/ 	.word	0x00005340


	//   ....[16]....
        /*0354*/ 	.word	0x00005370


	//   ....[17]....
        /*0358*/ 	.word	0x00005420


	//   ....[18]....
        /*035c*/ 	.word	0x00005440


	//   ....[19]....
        /*0360*/ 	.word	0x00006420


	//   ....[20]....
        /*0364*/ 	.word	0x00006470


	//   ....[21]....
        /*0368*/ 	.word	0x00006500


	//   ....[22]....
        /*036c*/ 	.word	0x00006570


	//   ....[23]....
        /*0370*/ 	.word	0x00006af0


	//   ....[24]....
        /*0374*/ 	.word	0x00006b30


	//   ....[25]....
        /*0378*/ 	.word	0x00006c00


	//   ....[26]....
        /*037c*/ 	.word	0x00006c20


	//   ....[27]....
        /*0380*/ 	.word	0x00006cd0


	//   ....[28]....
        /*0384*/ 	.word	0x00006cf0


	//   ....[29]....
        /*0388*/ 	.word	0x00006db0


	//   ....[30]....
        /*038c*/ 	.word	0x00006df0


	//   ....[31]....
        /*0390*/ 	.word	0x00007ee0


	//   ....[32]....
        /*0394*/ 	.word	0x00007f00


	//   ....[33]....
        /*0398*/ 	.word	0x00007f10


	//   ....[34]....
        /*039c*/ 	.word	0x00007f60


	//   ....[35]....
        /*03a0*/ 	.word	0x00007fb0


	//   ....[36]....
        /*03a4*/ 	.word	0x00008000


	//   ....[37]....
        /*03a8*/ 	.word	0x000080a0


	//   ....[38]....
        /*03ac*/ 	.word	0x000080c0


	//   ....[39]....
        /*03b0*/ 	.word	0x00008150


	//   ....[40]....
        /*03b4*/ 	.word	0x00008170


	//   ....[41]....
        /*03b8*/ 	.word	0x00008200


	//   ....[42]....
        /*03bc*/ 	.word	0x00008220


	//   ....[43]....
        /*03c0*/ 	.word	0x00008810


	//   ....[44]....
        /*03c4*/ 	.word	0x00008830


	//   ....[45]....
        /*03c8*/ 	.word	0x00008850


	//   ....[46]....
        /*03cc*/ 	.word	0x000088a0


	//   ....[47]....
        /*03d0*/ 	.word	0x00008920


	//   ....[48]....
        /*03d4*/ 	.word	0x00008950


	//   ....[49]....
        /*03d8*/ 	.word	0x000089d0


	//   ....[50]....
        /*03dc*/ 	.word	0x00008a00


	//   ....[51]....
        /*03e0*/ 	.word	0x00008a80


	//   ....[52]....
        /*03e4*/ 	.word	0x00008ab0


	//   ....[53]....
        /*03e8*/ 	.word	0x00008b30


	//   ....[54]....
        /*03ec*/ 	.word	0x00008b60


	//   ....[55]....
        /*03f0*/ 	.word	0x00008be0


	//   ....[56]....
        /*03f4*/ 	.word	0x00008c10


	//   ....[57]....
        /*03f8*/ 	.word	0x00008c90


	//   ....[58]....
        /*03fc*/ 	.word	0x00008cb0


	//   ....[59]....
        /*0400*/ 	.word	0x00009300


	//   ....[60]....
        /*0404*/ 	.word	0x00009330


	//   ....[61]....
        /*0408*/ 	.word	0x00009340


	//   ....[62]....
        /*040c*/ 	.word	0x00009360


	//   ....[63]....
        /*0410*/ 	.word	0x000093b0


	//   ....[64]....
        /*0414*/ 	.word	0x000093d0


	//   ....[65]....
        /*0418*/ 	.word	0x00009430


	//   ....[66]....
        /*041c*/ 	.word	0x00009450


	//   ....[67]....
        /*0420*/ 	.word	0x000094a0


	//   ....[68]....
        /*0424*/ 	.word	0x000094c0


	//   ....[69]....
        /*0428*/ 	.word	0x00009510


	//   ....[70]....
        /*042c*/ 	.word	0x00009530


	//   ....[71]....
        /*0430*/ 	.word	0x000097c0


	//   ....[72]....
        /*0434*/ 	.word	0x000097e0


	//   ....[73]....
        /*0438*/ 	.word	0x00009800


	//   ....[74]....
        /*043c*/ 	.word	0x00009860


	//   ....[75]....
        /*0440*/ 	.word	0x00009880


	//   ....[76]....
        /*0444*/ 	.word	0x000098e0


	//   ....[77]....
        /*0448*/ 	.word	0x00009900


	//   ....[78]....
        /*044c*/ 	.word	0x00009960


	//   ....[79]....
        /*0450*/ 	.word	0x00009980


	//   ....[80]....
        /*0454*/ 	.word	0x000099e0


	//   ....[81]....
        /*0458*/ 	.word	0x00009a00


	//   ....[82]....
        /*045c*/ 	.word	0x00009a10


	//   ....[83]....
        /*0460*/ 	.word	0x00009e80


	//   ....[84]....
        /*0464*/ 	.word	0x00009ea0


	//   ....[85]....
        /*0468*/ 	.word	0x00009ec0


	//   ....[86]....
        /*046c*/ 	.word	0x00009f00


	//   ....[87]....
        /*0470*/ 	.word	0x00009f50


	//   ....[88]....
        /*0474*/ 	.word	0x00009f80


	//   ....[89]....
        /*0478*/ 	.word	0x00009fd0


	//   ....[90]....
        /*047c*/ 	.word	0x0000a000


	//   ....[91]....
        /*0480*/ 	.word	0x0000a050


	//   ....[92]....
        /*0484*/ 	.word	0x0000a080


	//   ....[93]....
        /*0488*/ 	.word	0x0000a0d0


	//   ....[94]....
        /*048c*/ 	.word	0x0000a100


	//   ....[95]....
        /*0490*/ 	.word	0x0000a440


	//   ....[96]....
        /*0494*/ 	.word	0x0000a940


	//   ....[97]....
        /*0498*/ 	.word	0x0000aa30


	//   ....[98]....
        /*049c*/ 	.word	0x0000aad0


	//   ....[99]....
        /*04a0*/ 	.word	0x0000ab60


	//   ....[100]....
        /*04a4*/ 	.word	0x0000ac20


	//   ....[101]....
        /*04a8*/ 	.word	0x0000acb0


	//   ....[102]....
        /*04ac*/ 	.word	0x0000ad80


	//   ....[103]....
        /*04b0*/ 	.word	0x0000ae10


	//   ....[104]....
        /*04b4*/ 	.word	0x0000aee0


	//   ....[105]....
        /*04b8*/ 	.word	0x0000af60


	//   ....[106]....
        /*04bc*/ 	.word	0x0000b040


	//   ....[107]....
        /*04c0*/ 	.word	0x0000b0c0


	//   ....[108]....
        /*04c4*/ 	.word	0x0000b190


	//   ....[109]....
        /*04c8*/ 	.word	0x0000b220


	//   ....[110]....
        /*04cc*/ 	.word	0x0000b290


	//   ....[111]....
        /*04d0*/ 	.word	0x0000b310


	//   ....[112]....
        /*04d4*/ 	.word	0x0000b3d0


	//   ....[113]....
        /*04d8*/ 	.word	0x0000b440


	//   ....[114]....
        /*04dc*/ 	.word	0x0000b530


	//   ....[115]....
        /*04e0*/ 	.word	0x0000b5a0


	//   ....[116]....
        /*04e4*/ 	.word	0x0000b690


	//   ....[117]....
        /*04e8*/ 	.word	0x0000b700


	//   ....[118]....
        /*04ec*/ 	.word	0x0000b7f0


	//   ....[119]....
        /*04f0*/ 	.word	0x0000b860


	//   ....[120]....
        /*04f4*/ 	.word	0x0000b950


	//   ....[121]....
        /*04f8*/ 	.word	0x0000b9c0


	//   ....[122]....
        /*04fc*/ 	.word	0x0000bab0


	//   ....[123]....
        /*0500*/ 	.word	0x0000bb20


	//   ....[124]....
        /*0504*/ 	.word	0x0000bbf0


	//   ....[125]....
        /*0508*/ 	.word	0x0000bd30


	//   ....[126]....
        /*050c*/ 	.word	0x0000bde0


	//   ....[127]....
        /*0510*/ 	.word	0x0000be40


	//   ....[128]....
        /*0514*/ 	.word	0x0000bf00


	//   ....[129]....
        /*0518*/ 	.word	0x0000bf60


	//   ....[130]....
        /*051c*/ 	.word	0x0000c020


	//   ....[131]....
        /*0520*/ 	.word	0x0000c080


	//   ....[132]....
        /*0524*/ 	.word	0x0000c140


	//   ....[133]....
        /*0528*/ 	.word	0x0000c1a0


	//   ....[134]....
        /*052c*/ 	.word	0x0000c260


	//   ....[135]....
        /*0530*/ 	.word	0x0000c2c0


	//   ....[136]....
        /*0534*/ 	.word	0x0000c380


	//   ....[137]....
        /*0538*/ 	.word	0x0000c460


	//   ....[138]....
        /*053c*/ 	.word	0x0000c500


	//   ....[139]....
        /*0540*/ 	.word	0x0000c560


	//   ....[140]....
        /*0544*/ 	.word	0x0000c630


	//   ....[141]....
        /*0548*/ 	.word	0x0000c690


	//   ....[142]....
        /*054c*/ 	.word	0x0000c760


	//   ....[143]....
        /*0550*/ 	.word	0x0000c7c0


	//   ....[144]....
        /*0554*/ 	.word	0x0000c890


	//   ....[145]....
        /*0558*/ 	.word	0x0000c8f0


	//   ....[146]....
        /*055c*/ 	.word	0x0000c9c0


	//   ....[147]....
        /*0560*/ 	.word	0x0000ca20


	//   ....[148]....
        /*0564*/ 	.word	0x0000cae0


	//   ....[149]....
        /*0568*/ 	.word	0x0000cc00


	//   ....[150]....
        /*056c*/ 	.word	0x0000cca0


	//   ....[151]....
        /*0570*/ 	.word	0x0000cd00


	//   ....[152]....
        /*0574*/ 	.word	0x0000cdd0


	//   ....[153]....
        /*0578*/ 	.word	0x0000ce70


	//   ....[154]....
        /*057c*/ 	.word	0x0000cf30


	//   ....[155]....
        /*0580*/ 	.word	0x0000cfd0


	//   ....[156]....
        /*0584*/ 	.word	0x0000d090


	//   ....[157]....
        /*0588*/ 	.word	0x0000d130


	//   ....[158]....
        /*058c*/ 	.word	0x0000d1f0


	//   ....[159]....
        /*0590*/ 	.word	0x0000d290


	//   ....[160]....
        /*0594*/ 	.word	0x0000d350


	//   ....[161]....
        /*0598*/ 	.word	0x0000d4a0


	//----- nvinfo : EIATTR_REG_RECONFIG
	.align		4
.L_86:
        /*059c*/ 	.byte	0x01, 0x54
	.zero		2


	//----- nvinfo : EIATTR_SYSCALL_OFFSETS
	.align		4
        /*05a0*/ 	.byte	0x04, 0x46
        /*05a2*/ 	.short	(.L_88 - .L_87)


	//   ....[0]....
.L_87:
        /*05a4*/ 	.word	0x00001090


	//   ....[1]....
        /*05a8*/ 	.word	0x00007690


	//   ....[2]....
        /*05ac*/ 	.word	0x000077d0


	//   ....[3]....
        /*05b0*/ 	.word	0x000078c0


	//   ....[4]....
        /*05b4*/ 	.word	0x00008520


	//----- nvinfo : EIATTR_MBARRIER_INSTR_OFFSETS
	.align		4
.L_88:
        /*05b8*/ 	.byte	0x04, 0x39
        /*05ba*/ 	.short	(.L_90 - .L_89)


	//   ....[0]....
.L_89:
        /*05bc*/ 	.word	0x00000180
        /*05c0*/ 	.word	0x000000ff
        /*05c4*/ 	.word	0x0002a800
        /*05c8*/ 	.short	0x0100
        /*05ca*/ 	.byte	0x08
	.zero		1


	//   ....[1]....
        /*05cc*/ 	.word	0x00000190
        /*05d0*/ 	.word	0x000000ff
        /*05d4*/ 	.word	0x0002a820
        /*05d8*/ 	.short	0x0100
        /*05da*/ 	.byte	0x08
	.zero		1


	//   ....[2]....
        /*05dc*/ 	.word	0x00000280
        /*05e0*/ 	.word	0x000000ff
        /*05e4*/ 	.word	0x0002a830
        /*05e8*/ 	.short	0x0100
        /*05ea*/ 	.byte	0x08
	.zero		1


	//   ....[3]....
        /*05ec*/ 	.word	0x00000290
        /*05f0*/ 	.word	0x000000ff
        /*05f4*/ 	.word	0x0002a840
        /*05f8*/ 	.short	0x0100
        /*05fa*/ 	.byte	0x08
	.zero		1


	//   ....[4]....
        /*05fc*/ 	.word	0x000002a0
        /*0600*/ 	.word	0x000000ff
        /*0604*/ 	.word	0x0002a838
        /*0608*/ 	.short	0x0100
        /*060a*/ 	.byte	0x08
	.zero		1


	//   ....[5]....
        /*060c*/ 	.word	0x000002b0
        /*0610*/ 	.word	0x000000ff
        /*0614*/ 	.word	0x0002a848
        /*0618*/ 	.short	0x0100
        /*061a*/ 	.byte	0x08
	.zero		1


	//   ....[6]....
        /*061c*/ 	.word	0x000003e0
        /*0620*/ 	.word	0x000000ff
        /*0624*/ 	.word	0x0002a850
        /*0628*/ 	.short	0x0100
        /*062a*/ 	.byte	0x08
	.zero		1


	//   ....[7]....
        /*062c*/ 	.word	0x000003f0
        /*0630*/ 	.word	0x000000ff
        /*0634*/ 	.word	0x0002a860
        /*0638*/ 	.short	0x0100
        /*063a*/ 	.byte	0x08
	.zero		1


	//   ....[8]....
        /*063c*/ 	.word	0x00000400
        /*0640*/ 	.word	0x000000ff
        /*0644*/ 	.word	0x0002a858
        /*0648*/ 	.short	0x0100
        /*064a*/ 	.byte	0x08
	.zero		1


	//   ....[9]....
        /*064c*/ 	.word	0x00000410
        /*0650*/ 	.word	0x000000ff
        /*0654*/ 	.word	0x0002a868
        /*0658*/ 	.short	0x0100
        /*065a*/ 	.byte	0x08
	.zero		1


	//   ....[10]....
        /*065c*/ 	.word	0x00000500
        /*0660*/ 	.word	0x000000ff
        /*0664*/ 	.word	0x0002a870
        /*0668*/ 	.short	0x0100
        /*066a*/ 	.byte	0x06
	.zero		1


	//   ....[11]....
        /*066c*/ 	.word	0x00000510
        /*0670*/ 	.word	0x000000ff
        /*0674*/ 	.word	0x0002a880
        /*0678*/ 	.short	0x0100
        /*067a*/ 	.byte	0x06
	.zero		1


	//   ....[12]....
        /*067c*/ 	.word	0x00000520
        /*0680*/ 	.word	0x000000ff
        /*0684*/ 	.word	0x0002a878
        /*0688*/ 	.short	0x0100
        /*068a*/ 	.byte	0x06
	.zero		1


	//   ....[13]....
        /*068c*/ 	.word	0x00000530
        /*0690*/ 	.word	0x000000ff
        /*0694*/ 	.word	0x0002a888
        /*0698*/ 	.short	0x0100
        /*069a*/ 	.byte	0x06
	.zero		1


	//   ....[14]....
        /*069c*/ 	.word	0x00000660
        /*06a0*/ 	.word	0x000000ff
        /*06a4*/ 	.word	0x0002a890
        /*06a8*/ 	.short	0x0100
        /*06aa*/ 	.byte	0x08
	.zero		1


	//   ....[15]....
        /*06ac*/ 	.word	0x00000670
        /*06b0*/ 	.word	0x000000ff
        /*06b4*/ 	.word	0x0002a8a0
        /*06b8*/ 	.short	0x0100
        /*06ba*/ 	.byte	0x08
	.zero		1


	//   ....[16]....
        /*06bc*/ 	.word	0x00000680
        /*06c0*/ 	.word	0x000000ff
        /*06c4*/ 	.word	0x0002a898
        /*06c8*/ 	.short	0x0100
        /*06ca*/ 	.byte	0x08
	.zero		1


	//   ....[17]....
        /*06cc*/ 	.word	0x00000690
        /*06d0*/ 	.word	0x000000ff
        /*06d4*/ 	.word	0x0002a8a8
        /*06d8*/ 	.short	0x0100
        /*06da*/ 	.byte	0x08
	.zero		1


	//   ....[18]....
        /*06dc*/ 	.word	0x000007d0
        /*06e0*/ 	.word	0x000000ff
        /*06e4*/ 	.word	0x0002a8b0
        /*06e8*/ 	.short	0x0100
        /*06ea*/ 	.byte	0x08
	.zero		1


	//   ....[19]....
        /*06ec*/ 	.word	0x000007e0
        /*06f0*/ 	.word	0x000000ff
        /*06f4*/ 	.word	0x0002a8c0
        /*06f8*/ 	.short	0x0100
        /*06fa*/ 	.byte	0x08
	.zero		1


	//   ....[20]....
        /*06fc*/ 	.word	0x000007f0
        /*0700*/ 	.word	0x000000ff
        /*0704*/ 	.word	0x0002a8b8
        /*0708*/ 	.short	0x0100
        /*070a*/ 	.byte	0x08
	.zero		1


	//   ....[21]....
        /*070c*/ 	.word	0x00000800
        /*0710*/ 	.word	0x000000ff
        /*0714*/ 	.word	0x0002a8c8
        /*0718*/ 	.short	0x0100
        /*071a*/ 	.byte	0x08
	.zero		1


	//   ....[22]....
        /*071c*/ 	.word	0x000010d0
        /*0720*/ 	.word	0x000000ff
        /*0724*/ 	.word	0x0002a800
        /*0728*/ 	.short	0x010a
        /*072a*/ 	.byte	0x29
	.zero		1


	//   ....[23]....
        /*072c*/ 	.word	0x00001170
        /*0730*/ 	.word	0x00000004
        /*0734*/ 	.word	0x0002a830
        /*0738*/ 	.short	0x010a
        /*073a*/ 	.byte	0x3f
	.zero		1


	//   ....[24]....
        /*073c*/ 	.word	0x000011c0
        /*0740*/ 	.word	0x00000004
        /*0744*/ 	.word	0x0002a830
        /*0748*/ 	.short	0x010a
        /*074a*/ 	.byte	0x3f
	.zero		1


	//   ....[25]....
        /*074c*/ 	.word	0x00001f70
        /*0750*/ 	.word	0x000000ff
        /*0754*/ 	.word	0x00000000
        /*0758*/ 	.short	0x0101
        /*075a*/ 	.byte	0x04
	.zero		1


	//   ....[26]....
        /*075c*/ 	.word	0x00003280
        /*0760*/ 	.word	0x000000ff
        /*0764*/ 	.word	0x0002a830
        /*0768*/ 	.short	0x010a
        /*076a*/ 	.byte	0x07
	.zero		1


	//   ....[27]....
        /*076c*/ 	.word	0x000032c0
        /*0770*/ 	.word	0x000000ff
        /*0774*/ 	.word	0x0002a830
        /*0778*/ 	.short	0x010a
        /*077a*/ 	.byte	0x07
	.zero		1


	//   ....[28]....
        /*077c*/ 	.word	0x00003bc0
        /*0780*/ 	.word	0x000000ff
        /*0784*/ 	.word	0x0002a850
        /*0788*/ 	.short	0x010a
        /*078a*/ 	.byte	0x0a
	.zero		1


	//   ....[29]....
        /*078c*/ 	.word	0x00003c00
        /*0790*/ 	.word	0x000000ff
        /*0794*/ 	.word	0x0002a850
        /*0798*/ 	.short	0x010a
        /*079a*/ 	.byte	0x0a
	.zero		1


	//   ....[30]....
        /*079c*/ 	.word	0x00003f20
        /*07a0*/ 	.word	0x000000ff
        /*07a4*/ 	.word	0x00000000
        /*07a8*/ 	.short	0x0101
        /*07aa*/ 	.byte	0x07
	.zero		1


	//   ....[31]....
        /*07ac*/ 	.word	0x00004c90
        /*07b0*/ 	.word	0x000000ff
        /*07b4*/ 	.word	0x00000000
        /*07b8*/ 	.short	0x0101
        /*07ba*/ 	.byte	0x0a
	.zero		1


	//   ....[32]....
        /*07bc*/ 	.word	0x00005290
        /*07c0*/ 	.word	0x000000ff
        /*07c4*/ 	.word	0x0002a850
        /*07c8*/ 	.short	0x010a
        /*07ca*/ 	.byte	0x0a
	.zero		1


	//   ....[33]....
        /*07cc*/ 	.word	0x000052d0
        /*07d0*/ 	.word	0x000000ff
        /*07d4*/ 	.word	0x0002a850
        /*07d8*/ 	.short	0x010a
        /*07da*/ 	.byte	0x0a
	.zero		1


	//   ....[34]....
        /*07dc*/ 	.word	0x00005ca0
        /*07e0*/ 	.word	0x000000ff
        /*07e4*/ 	.word	0x00000000
        /*07e8*/ 	.short	0x0101
        /*07ea*/ 	.byte	0x05
	.zero		1


	//   ....[35]....
        /*07ec*/ 	.word	0x00006b20
        /*07f0*/ 	.word	0x000000ff
        /*07f4*/ 	.word	0x00000000
        /*07f8*/ 	.short	0x0101
        /*07fa*/ 	.byte	0x04
	.zero		1


	//   ....[36]....
        /*07fc*/ 	.word	0x00007d30
        /*0800*/ 	.word	0x00000000
        /*0804*/ 	.word	0x0002a840
        /*0808*/ 	.short	0x010a
        /*080a*/ 	.byte	0x3f
	.zero		1


	//   ....[37]....
        /*080c*/ 	.word	0x00008310
        /*0810*/ 	.word	0x00000000
        /*0814*/ 	.word	0x0002a830
        /*0818*/ 	.short	0x0107
        /*081a*/ 	.byte	0x3f
	.zero		1


	//   ....[38]....
        /*081c*/ 	.word	0x000083c0
        /*0820*/ 	.word	0x00000000
        /*0824*/ 	.word	0x0002a830
        /*0828*/ 	.short	0x0101
        /*082a*/ 	.byte	0x3f
	.zero		1


	//   ....[39]....
        /*082c*/ 	.word	0x00008da0
        /*0830*/ 	.word	0x000000ff
        /*0834*/ 	.word	0x0002a800
        /*0838*/ 	.short	0x0107
        /*083a*/ 	.byte	0x27
	.zero		1


	//   ....[40]....
        /*083c*/ 	.word	0x00008e00
        /*0840*/ 	.word	0x000000ff
        /*0844*/ 	.word	0x0002a800
        /*0848*/ 	.short	0x0101
        /*084a*/ 	.byte	0x27
	.zero		1


	//   ....[41]....
        /*084c*/ 	.word	0x00008e20
        /*0850*/ 	.word	0x000000ff
        /*0854*/ 	.word	0x0002a820
        /*0858*/ 	.short	0x010a
        /*085a*/ 	.byte	0x27
	.zero		1


	//   ....[42]....
        /*085c*/ 	.word	0x00009130
        /*0860*/ 	.word	0x00000006
        /*0864*/ 	.word	0x0002a840
        /*0868*/ 	.short	0x010a
        /*086a*/ 	.byte	0x3f
	.zero		1


	//   ....[43]....
        /*086c*/ 	.word	0x00009600
        /*0870*/ 	.word	0x00000006
        /*0874*/ 	.word	0x0002a830
        /*0878*/ 	.short	0x0107
        /*087a*/ 	.byte	0x3f
	.zero		1


	//   ....[44]....
        /*087c*/ 	.word	0x000096b0
        /*0880*/ 	.word	0x00000006
        /*0884*/ 	.word	0x0002a830
        /*0888*/ 	.short	0x0101
        /*088a*/ 	.byte	0x3f
	.zero		1


	//   ....[45]....
        /*088c*/ 	.word	0x00009730
        /*0890*/ 	.word	0x00000006
        /*0894*/ 	.word	0x0002a860
        /*0898*/ 	.short	0x010a
        /*089a*/ 	.byte	0x3f
	.zero		1


	//   ....[46]....
        /*089c*/ 	.word	0x00009b40
        /*08a0*/ 	.word	0x00000006
        /*08a4*/ 	.word	0x0002a850
        /*08a8*/ 	.short	0x0107
        /*08aa*/ 	.byte	0x3f
	.zero		1


	//   ....[47]....
        /*08ac*/ 	.word	0x00009c80
        /*08b0*/ 	.word	0x00000006
        /*08b4*/ 	.word	0x0002a850
        /*08b8*/ 	.short	0x0101
        /*08ba*/ 	.byte	0x3f
	.zero		1


	//   ....[48]....
        /*08bc*/ 	.word	0x00009df0
        /*08c0*/ 	.word	0x00000004
        /*08c4*/ 	.word	0x0002a860
        /*08c8*/ 	.short	0x010a
        /*08ca*/ 	.byte	0x3f
	.zero		1


	//   ....[49]....
        /*08cc*/ 	.word	0x0000a1e0
        /*08d0*/ 	.word	0x00000004
        /*08d4*/ 	.word	0x0002a850
        /*08d8*/ 	.short	0x0107
        /*08da*/ 	.byte	0x3f
	.zero		1


	//   ....[50]....
        /*08dc*/ 	.word	0x0000a2d0
        /*08e0*/ 	.word	0x00000004
        /*08e4*/ 	.word	0x0002a850
        /*08e8*/ 	.short	0x0101
        /*08ea*/ 	.byte	0x3f
	.zero		1


	//   ....[51]....
        /*08ec*/ 	.word	0x0000a3c0
        /*08f0*/ 	.word	0x00000005
        /*08f4*/ 	.word	0x0002a820
        /*08f8*/ 	.short	0x010a
        /*08fa*/ 	.byte	0x3f
	.zero		1


	//   ....[52]....
        /*08fc*/ 	.word	0x0000a560
        /*0900*/ 	.word	0x00000003
        /*0904*/ 	.word	0x0002a840
        /*0908*/ 	.short	0x010a
        /*090a*/ 	.byte	0x3f
	.zero		1


	//   ....[53]....
        /*090c*/ 	.word	0x0000a600
        /*0910*/ 	.word	0x00000005
        /*0914*/ 	.word	0x0002a840
        /*0918*/ 	.short	0x010a
        /*091a*/ 	.byte	0x3f
	.zero		1


	//   ....[54]....
        /*091c*/ 	.word	0x0000a640
        /*0920*/ 	.word	0x00000003
        /*0924*/ 	.word	0x0002a860
        /*0928*/ 	.short	0x010a
        /*092a*/ 	.byte	0x3f
	.zero		1


	//   ....[55]....
        /*092c*/ 	.word	0x0000a680
        /*0930*/ 	.word	0x00000005
        /*0934*/ 	.word	0x0002a860
        /*0938*/ 	.short	0x010a
        /*093a*/ 	.byte	0x3f
	.zero		1


	//   ....[56]....
        /*093c*/ 	.word	0x0000a6f0
        /*0940*/ 	.word	0x00000003
        /*0944*/ 	.word	0x0002a800
        /*0948*/ 	.short	0x010a
        /*094a*/ 	.byte	0x3f
	.zero		1


	//   ....[57]....
        /*094c*/ 	.word	0x0000a740
        /*0950*/ 	.word	0x00000004
        /*0954*/ 	.word	0x0002a830
        /*0958*/ 	.short	0x010a
        /*095a*/ 	.byte	0x3f
	.zero		1


	//   ....[58]....
        /*095c*/ 	.word	0x0000a7a0
        /*0960*/ 	.word	0x00000003
        /*0964*/ 	.word	0x0002a830
        /*0968*/ 	.short	0x010a
        /*096a*/ 	.byte	0x3f
	.zero		1


	//   ....[59]....
        /*096c*/ 	.word	0x0000a800
        /*0970*/ 	.word	0x00000003
        /*0974*/ 	.word	0x0002a850
        /*0978*/ 	.short	0x010a
        /*097a*/ 	.byte	0x3f
	.zero		1


	//   ....[60]....
        /*097c*/ 	.word	0x0000a860
        /*0980*/ 	.word	0x00000007
        /*0984*/ 	.word	0x0002a850
        /*0988*/ 	.short	0x010a
        /*098a*/ 	.byte	0x3f
	.zero		1


	//   ....[61]....
        /*098c*/ 	.word	0x0000a980
        /*0990*/ 	.word	0x00000000
        /*0994*/ 	.word	0x0002a840
        /*0998*/ 	.short	0x010a
        /*099a*/ 	.byte	0x3f
	.zero		1


	//   ....[62]....
        /*099c*/ 	.word	0x0000bc30
        /*09a0*/ 	.word	0x00000003
        /*09a4*/ 	.word	0x0002a820
        /*09a8*/ 	.short	0x010a
        /*09aa*/ 	.byte	0x3f
	.zero		1


	//   ....[63]....
        /*09ac*/ 	.word	0x0000bc80
        /*09b0*/ 	.word	0x00000006
        /*09b4*/ 	.word	0x0002a840
        /*09b8*/ 	.short	0x010a
        /*09ba*/ 	.byte	0x3f
	.zero		1


	//   ....[64]....
        /*09bc*/ 	.word	0x0000c3b0
        /*09c0*/ 	.word	0x00000006
        /*09c4*/ 	.word	0x0002a860
        /*09c8*/ 	.short	0x010a
        /*09ca*/ 	.byte	0x3f
	.zero		1


	//   ....[65]....
        /*09cc*/ 	.word	0x0000cb50
        /*09d0*/ 	.word	0x00000004
        /*09d4*/ 	.word	0x0002a860
        /*09d8*/ 	.short	0x010a
        /*09da*/ 	.byte	0x3f
	.zero		1


	//   ....[66]....
        /*09dc*/ 	.word	0x0000d3c0
        /*09e0*/ 	.word	0x00000005
        /*09e4*/ 	.word	0x0002a820
        /*09e8*/ 	.short	0x010a
        /*09ea*/ 	.byte	0x3f
	.zero		1


	//   ....[67]....
        /*09ec*/ 	.word	0x0000d560
        /*09f0*/ 	.word	0x00000003
        /*09f4*/ 	.word	0x0002a840
        /*09f8*/ 	.short	0x010a
        /*09fa*/ 	.byte	0x3f
	.zero		1


	//   ....[68]....
        /*09fc*/ 	.word	0x0000d5b0
        /*0a00*/ 	.word	0x00000005
        /*0a04*/ 	.word	0x0002a840
        /*0a08*/ 	.short	0x010a
        /*0a0a*/ 	.byte	0x3f
	.zero		1


	//   ....[69]....
        /*0a0c*/ 	.word	0x0000d600
        /*0a10*/ 	.word	0x00000003
        /*0a14*/ 	.word	0x0002a860
        /*0a18*/ 	.short	0x010a
        /*0a1a*/ 	.byte	0x3f
	.zero		1


	//----- nvinfo : EIATTR_NUM_MBARRIERS
	.align		4
.L_90:
        /*0a1c*/ 	.byte	0x03, 0x38
        /*0a1e*/ 	.short	0x0016


	//----- nvinfo : EIATTR_EXIT_INSTR_OFFSETS
	.align		4
        /*0a20*/ 	.byte	0x04, 0x1c
        /*0a22*/ 	.short	(.L_92 - .L_91)


	//   ....[0]....
.L_91:
        /*0a24*/ 	.word	0x00000940


	//   ....[1]....
        /*0a28*/ 	.word	0x00006ee0


	//   ....[2]....
        /*0a2c*/ 	.word	0x0000a6d0


	//----- nvinfo : EIATTR_MAX_THREADS
	.align		4
.L_92:
        /*0a30*/ 	.byte	0x04, 0x05
        /*0a32*/ 	.short	(.L_94 - .L_93)
.L_93:
        /*0a34*/ 	.word	0x00000180
        /*0a38*/ 	.word	0x00000001
        /*0a3c*/ 	.word	0x00000001


	//----- nvinfo : EIATTR_CRS_STACK_SIZE
	.align		4
.L_94:
        /*0a40*/ 	.byte	0x04, 0x1e
        /*0a42*/ 	.short	(.L_96 - .L_95)
.L_95:
        /*0a44*/ 	.word	0x00000000


	//----- nvinfo : EIATTR_CBANK_PARAM_SIZE
	.align		4
.L_96:
        /*0a48*/ 	.byte	0x03, 0x19
        /*0a4a*/ 	.short	0x0a70


	//----- nvinfo : EIATTR_PARAM_CBANK
	.align		4
        /*0a4c*/ 	.byte	0x04, 0x0a
        /*0a4e*/ 	.short	(.L_98 - .L_97)
	.align		4
.L_97:
        /*0a50*/ 	.word	index@(.nv.constant0._ZN7cutlass13device_kernelIN5flash11enable_sm90INS1_16FlashAttnFwdSm90INS1_25CollectiveMainloopFwdSm90ILi2EN4cute5tupleIJNS5_1CILi1EEES8_S8_EEENS6_IJNS7_ILi128EEENS7_ILi96EEENS7_ILi192EEEEEELi128ENS_6half_tEfNS_4arch4Sm90ELb0ELb0ELb0ELb0ELb1ELb0ELb0ELb1ELb1ELb1ELb0ELb0EEENS1_21CollectiveEpilogueFwdINS6_IJSA_SA_SB_EEES9_SE_SG_Li256ELb0ELb1ELb0ELb0EEENS1_29StaticPersistentTileSchedulerILb0EEEEEEEEEvNT_6ParamsE)
        /*0a54*/ 	.short	0x0210
        /*0a56*/ 	.short	0x0a70


	//----- nvinfo : EIATTR_SW_WAR
	.align		4
.L_98:
        /*0a58*/ 	.byte	0x04, 0x36
        /*0a5a*/ 	.short	(.L_100 - .L_99)
.L_99:
        /*0a5c*/ 	.word	0x00000008
.L_100:


//--------------------- .nv.info._ZN7cutlass13device_kernelIN5flash11enable_sm90INS1_16FlashAttnFwdSm90INS1_25CollectiveMainloopFwdSm90ILi2EN4cute5tupleIJNS5_1CILi1EEES8_S8_EEENS6_IJNS7_ILi128EEENS7_ILi96EEENS7_ILi192EEEEEELi128ENS_6half_tEfNS_4arch4Sm90ELb0ELb0ELb0ELb1ELb1ELb0ELb0ELb1ELb1ELb1ELb0ELb0EEENS1_21CollectiveEpilogueFwdINS6_IJSA_SA_SB_EEES9_SE_SG_Li256ELb1ELb1ELb0ELb0EEENS1_36VarlenDynamicPersistentTileSchedulerILi128ELi96ELi256ELi128ELb0ELb1ELb1ELb0ELb1ELb1EEEEEEEEEvNT_6ParamsE --------------------------
	.section	.nv.info._ZN7cutlass13device_kernelIN5flash11enable_sm90INS1_16FlashAttnFwdSm90INS1_25CollectiveMainloopFwdSm90ILi2EN4cute5tupleIJNS5_1CILi1EEES8_S8_EEENS6_IJNS7_ILi128EEENS7_ILi96EEENS7_ILi192EEEEEELi128ENS_6half_tEfNS_4arch4Sm90ELb0ELb0ELb0ELb1ELb1ELb0ELb0ELb1ELb1ELb1ELb0ELb0EEENS1_21CollectiveEpilogueFwdINS6_IJSA_SA_SB_EEES9_SE_SG_Li256ELb1ELb1ELb0ELb0EEENS1_36VarlenDynamicPersistentTileSchedulerILi128ELi96ELi256ELi128ELb0ELb1ELb1ELb0ELb1ELb1EEEEEEEEEvNT_6ParamsE,"",@"SHT_CUDA_INFO"
	.sectionflags	@""
	.align	4


	//----- nvinfo : EIATTR_CUDA_API_VERSION
	.align		4
        /*0000*/ 	.byte	0x04, 0x37
        /*0002*/ 	.short	(.L_102 - .L_101)
.L_101:
        /*0004*/ 	.word	0x00000082


	//----- nvinfo : EIATTR_KPARAM_INFO
	.align		4
.L_102:
        /*0008*/ 	.byte	0x04, 0x17
        /*000a*/ 	.short	(.L_104 - .L_103)
.L_103:
        /*000c*/ 	.word	0x00000000
        /*0010*/ 	.short	0x0000
        /*0012*/ 	.short	0x0070
        /*0014*/ 	.byte	0x00, 0xf0, 0x01, 0x2a


	//----- nvinfo : EIATTR_SPARSE_MMA_MASK
	.align		4
.L_104:
        /*0018*/ 	.byte	0x03, 0x50
        /*001a*/ 	.short	0x0000


	//----- nvinfo : EIATTR_MAXREG_COUNT
	.align		4
        /*001c*/ 	.byte	0x03, 0x1b
        /*001e*/ 	.short	0x00a8


	//----- nvinfo : EIATTR_NUM_BARRIERS
	.align		4
        /*0020*/ 	.byte	0x02, 0x4c
        /*0022*/ 	.byte	0x09
	.zero		1


	//----- nvinfo : EIATTR_EXTERNS
	.align		4
        /*0024*/ 	.byte	0x04, 0x0f
        /*0026*/ 	.short	(.L_106 - .L_105)


	//   ....[0]....
	.align		4
.L_105:
        /*0028*/ 	.word	index@(__assertfail)


	//----- nvinfo : EIATTR_ANNOTATIONS
	.align		4
.L_106:
        /*002c*/ 	.byte	0x04, 0x55
        /*002e*/ 	.short	(.L_108 - .L_107)


	//   ....[0]....
.L_107:
        /*0030*/ 	.word	0x00000001
        /*0034*/ 	.byte	0x60, 0x08, 0x00, 0x00, 0x01, 0x00, 0x00, 0x00, 0x70, 0x09, 0x00, 0x00, 0x01, 0x00, 0x00, 0x00
        /* <DEDUP_REMOVED lines=14> */
        /*0124*/ 	.byte	0x80, 0xcf, 0x00, 0x00


	//----- nvinfo : EIATTR_MERCURY_ISA_VERSION
	.align		4
.L_108:
        /*0128*/ 	.byte	0x03, 0x5f
        /*012a*/ 	.short	0x0101


	//----- nvinfo : EIATTR_UNUSED_LOAD_BYTE_OFFSET
	.align		4
        /*012c*/ 	.byte	0x04, 0x44
        /*012e*/ 	.short	(.L_110 - .L_109)


	//   ....[0]....
.L_109:
        /*0130*/ 	.word	0x00000920
        /*0134*/ 	.word	0x0000fff0


	//   ....[1]....
        /*0138*/ 	.word	0x00005e50
        /*013c*/ 	.word	0x0000fff0


	//----- nvinfo : EIATTR_INT_WARP_WIDE_INSTR_OFFSETS
	.align		4
.L_110:
        /*0140*/ 	.byte	0x04, 0x31
        /*0142*/ 	.short	(.L_112 - .L_111)


	//   ....[0]....
.L_111:
        /*0144*/ 	.word	0x000000c0


	//   ....[1]....
        /*0148*/ 	.word	0x000000d0


	//   ....[2]....
        /*014c*/ 	.word	0x00000170


	//   ....[3]....
        /*0150*/ 	.word	0x00008da0


	//   ....[4]....
        /*0154*/ 	.word	0x00008e30


	//   ....[5]....
        /*0158*/ 	.word	0x0000bd20


	//   ....[6]....
        /*015c*/ 	.word	0x0000bdb0


	//----- nvinfo : EIATTR_COOP_GROUP_MASK_REGIDS
	.align		4
.L_112:
        /*0160*/ 	.byte	0x04, 0x29
        /*0162*/ 	.short	(.L_114 - .L_113)


	//   ....[0]....
.L_113:
        /*0164*/ 	.word	0xffffffff


	//   ....[1]....
        /*0168*/ 	.word	0xffffffff


	//   ....[2]....
        /*016c*/ 	.word	0xffffffff


	//   ....[3]....
        /*0170*/ 	.word	0xffffffff


	//   ....[4]....
        /*0174*/ 	.word	0xffffffff


	//   ....[5]....
        /*0178*/ 	.word	0xffffffff


	//   ....[6]....
        /*017c*/ 	.word	0xffffffff


	//   ....[7]....
        /*0180*/ 	.word	0xffffffff


	//   ....[8]....
        /*0184*/ 	.word	0xffffffff


	//   ....[9]....
        /*0188*/ 	.word	0xffffffff


	//   ....[10]....
        /*018c*/ 	.word	0xffffffff


	//   ....[11]....
        /*0190*/ 	.word	0xffffffff


	//   ....[12]....
        /*0194*/ 	.word	0xffffffff


	//   ....[13]....
        /*0198*/ 	.word	0xffffffff


	//   ....[14]....
        /*019c*/ 	.word	0xffffffff


	//   ....[15]....
        /*01a0*/ 	.word	0xffffffff


	//   ....[16]....
        /*01a4*/ 	.word	0xffffffff


	//   ....[17]....
        /*01a8*/ 	.word	0xffffffff


	//   ....[18]....
        /*01ac*/ 	.word	0xffffffff


	//   ....[19]....
        /*01b0*/ 	.word	0xffffffff


	//   ....[20]....
        /*01b4*/ 	.word	0xffffffff


	//   ....[21]....
        /*01b8*/ 	.word	0xffffffff


	//   ....[22]....
        /*01bc*/ 	.word	0xffffffff


	//   ....[23]....
        /*01c0*/ 	.word	0xffffffff


	//   ....[24]....
        /*01c4*/ 	.word	0xffffffff


	//   ....[25]....
        /*01c8*/ 	.word	0xffffffff


	//   ....[26]....
        /*01cc*/ 	.word	0xffffffff


	//   ....[27]....
        /*01d0*/ 	.word	0xffffffff


	//   ....[28]....
        /*01d4*/ 	.word	0xffffffff


	//   ....[29]....
        /*01d8*/ 	.word	0xffffffff


	//   ....[30]....
        /*01dc*/ 	.word	0xffffffff


	//   ....[31]....
        /*01e0*/ 	.word	0xffffffff


	//   ....[32]....
        /*01e4*/ 	.word	0xffffffff


	//   ....[33]....
        /*01e8*/ 	.word	0xffffffff


	//   ....[34]....
        /*01ec*/ 	.word	0xffffffff


	//   ....[35]....
        /*01f0*/ 	.word	0xffffffff


	//   ....[36]....
        /*01f4*/ 	.word	0xffffffff


	//   ....[37]....
        /*01f8*/ 	.word	0xffffffff


	//   ....[38]....
        /*01fc*/ 	.word	0xffffffff


	//   ....[39]....
        /*0200*/ 	.word	0xffffffff


	//   ....[40]....
        /*0204*/ 	.word	0xffffffff


	//   ....[41]....
        /*0208*/ 	.word	0xffffffff


	//   ....[42]....
        /*020c*/ 	.word	0xffffffff


	//   ....[43]....
        /*0210*/ 	.word	0xffffffff


	//   ....[44]....
        /*0214*/ 	.word	0xffffffff


	//   ....[45]....
        /*0218*/ 	.word	0xffffffff


	//   ....[46]....
        /*021c*/ 	.word	0xffffffff


	//   ....[47]....
        /*0220*/ 	.word	0xffffffff


	//   ....[48]....
        /*0224*/ 	.word	0xffffffff


	//   ....[49]....
        /*0228*/ 	.word	0xffffffff


	//   ....[50]....
        /*022c*/ 	.word	0xffffffff


	//   ....[51]....
        /*0230*/ 	.word	0xffffffff


	//   ....[52]....
        /*0234*/ 	.word	0xffffffff


	//   ....[53]....
        /*0238*/ 	.word	0xffffffff


	//   ....[54]....
        /*023c*/ 	.word	0xffffffff


	//   ....[55]....
        /*0240*/ 	.word	0xffffffff


	//   ....[56]....
        /*0244*/ 	.word	0xffffffff


	//   ....[57]....
        /*0248*/ 	.word	0xffffffff


	//   ....[58]....
        /*024c*/ 	.word	0xffffffff


	//   ....[59]....
        /*0250*/ 	.word	0xffffffff


	//   ....[60]....
        /*0254*/ 	.word	0xffffffff


	//   ....[61]....
        /*0258*/ 	.word	0xffffffff


	//   ....[62]....
        /*025c*/ 	.word	0xffffffff


	//   ....[63]....
        /*0260*/ 	.word	0xffffffff


	//   ....[64]....
        /*0264*/ 	.word	0xffffffff


	//   ....[65]....
        /*0268*/ 	.word	0xffffffff


	//   ....[66]....
        /*026c*/ 	.word	0xffffffff


	//   ....[67]....
        /*0270*/ 	.word	0xffffffff


	//   ....[68]....
        /*0274*/ 	.word	0xffffffff


	//   ....[69]....
        /*0278*/ 	.word	0xffffffff


	//   ....[70]....
        /*027c*/ 	.word	0xffffffff


	//   ....[71]....
        /*0280*/ 	.word	0xffffffff


	//   ....[72]....
        /*0284*/ 	.word	0xffffffff


	//   ....[73]....
        /*0288*/ 	.word	0xffffffff


	//   ....[74]....
        /*028c*/ 	.word	0xffffffff


	//   ....[75]....
        /*0290*/ 	.word	0xffffffff


	//   ....[76]....
        /*0294*/ 	.word	0xffffffff


	//   ....[77]....
        /*0298*/ 	.word	0xffffffff


	//   ....[78]....
        /*029c*/ 	.word	0xffffffff


	//   ....[79]....
        /*02a0*/ 	.word	0xffffffff


	//   ....[80]....
        /*02a4*/ 	.word	0xffffffff


	//   ....[81]....
        /*02a8*/ 	.word	0xffffffff


	//   ....[82]....
        /*02ac*/ 	.word	0xffffffff


	//   ....[83]....
        /*02b0*/ 	.word	0xffffffff


	//   ....[84]....
        /*02b4*/ 	.word	0xffffffff


	//   ....[85]....
        /*02b8*/ 	.word	0xffffffff


	//   ....[86]....
        /*02bc*/ 	.word	0xffffffff


	//   ....[87]....
        /*02c0*/ 	.word	0xffffffff


	//   ....[88]....
        /*02c4*/ 	.word	0xffffffff


	//   ....[89]....
        /*02c8*/ 	.word	0xffffffff


	//   ....[90]....
        /*02cc*/ 	.word	0xffffffff


	//   ....[91]....
        /*02d0*/ 	.word	0xffffffff


	//   ....[92]....
        /*02d4*/ 	.word	0xffffffff


	//   ....[93]....
        /*02d8*/ 	.word	0xffffffff


	//   ....[94]....
        /*02dc*/ 	.word	0xffffffff


	//   ....[95]....
        /*02e0*/ 	.word	0xffffffff


	//   ....[96]....
        /*02e4*/ 	.word	0xffffffff


	//   ....[97]....
        /*02e8*/ 	.word	0xffffffff


	//   ....[98]....
        /*02ec*/ 	.word	0xffffffff


	//   ....[99]....
        /*02f0*/ 	.word	0xffffffff


	//   ....[100]....
        /*02f4*/ 	.word	0xffffffff


	//   ....[101]....
        /*02f8*/ 	.word	0xffffffff


	//   ....[102]....
        /*02fc*/ 	.word	0xffffffff


	//   ....[103]....
        /*0300*/ 	.word	0xffffffff


	//   ....[104]....
        /*0304*/ 	.word	0xffffffff


	//   ....[105]....
        /*0308*/ 	.word	0xffffffff


	//   ....[106]....
        /*030c*/ 	.word	0xffffffff


	//   ....[107]....
        /*0310*/ 	.word	0xffffffff


	//   ....[108]....
        /*0314*/ 	.word	0xffffffff


	//   ....[109]....
        /*0318*/ 	.word	0xffffffff


	//   ....[110]....
        /*031c*/ 	.word	0xffffffff


	//   ....[111]....
        /*0320*/ 	.word	0xffffffff


	//   ....[112]....
        /*0324*/ 	.word	0xffffffff


	//   ....[113]....
        /*0328*/ 	.word	0xffffffff


	//   ....[114]....
        /*032c*/ 	.word	0xffffffff


	//   ....[115]....
        /*0330*/ 	.word	0xffffffff


	//   ....[116]....
        /*0334*/ 	.word	0xffffffff


	//   ....[117]....
        /*0338*/ 	.word	0xffffffff


	//   ....[118]....
        /*033c*/ 	.word	0xffffffff


	//   ....[119]....
        /*0340*/ 	.word	0xffffffff


	//   ....[120]....
        /*0344*/ 	.word	0xffffffff


	//   ....[121]....
        /*0348*/ 	.word	0xffffffff


	//   ....[122]....
        /*034c*/ 	.word	0xffffffff


	//   ....[123]....
        /*0350*/ 	.word	0xffffffff


	//   ....[124]....
        /*0354*/ 	.word	0xffffffff


	//   ....[125]....
        /*0358*/ 	.word	0xffffffff


	//   ....[126]....
        /*035c*/ 	.word	0xffffffff


	//   ....[127]....
        /*0360*/ 	.word	0xffffffff


	//   ....[128]....
        /*0364*/ 	.word	0xffffffff


	//   ....[129]....
        /*0368*/ 	.word	0xffffffff


	//   ....[130]....
        /*036c*/ 	.word	0xffffffff


	//   ....[131]....
        /*0370*/ 	.word	0xffffffff


	//   ....[132]....
        /*0374*/ 	.word	0xffffffff


	//   ....[133]....
        /*0378*/ 	.word	0xffffffff


	//   ....[134]....
        /*037c*/ 	.word	0xffffffff


	//   ....[135]....
        /*0380*/ 	.word	0xffffffff


	//   ....[136]....
        /*0384*/ 	.word	0xffffffff


	//   ....[137]....
        /*0388*/ 	.word	0x0500000f


	//   ....[138]....
        /*038c*/ 	.word	0x0500000f


	//   ....[139]....
        /*0390*/ 	.word	0x0500000f


	//   ....[140]....
        /*0394*/ 	.word	0x0500000f


	//   ....[141]....
        /*0398*/ 	.word	0x0500000f


	//   ....[142]....
        /*039c*/ 	.word	0x0500000f


	//   ....[143]....
        /*03a0*/ 	.word	0x0500000f


	//   ....[144]....
        /*03a4*/ 	.word	0x0500000f


	//   ....[145]....
        /*03a8*/ 	.word	0x0500000f


	//   ....[146]....
        /*03ac*/ 	.word	0x0500000f


	//   ....[147]....
        /*03b0*/ 	.word	0x0500000f


	//   ....[148]....
        /*03b4*/ 	.word	0x0500000f


	//   ....[149]....
        /*03b8*/ 	.word	0x0500000f


	//   ....[150]....
        /*03bc*/ 	.word	0x0500000f


	//   ....[151]....
        /*03c0*/ 	.word	0x0500000f


	//   ....[152]....
        /*03c4*/ 	.word	0x0500000f


	//   ....[153]....
        /*03c8*/ 	.word	0x0500000f


	//   ....[154]....
        /*03cc*/ 	.word	0x0500000f


	//   ....[155]....
        /*03d0*/ 	.word	0x0500000f


	//   ....[156]....
        /*03d4*/ 	.word	0x0500000f


	//   ....[157]....
        /*03d8*/ 	.word	0x0500000f


	//   ....[158]....
        /*03dc*/ 	.word	0x0500000f


	//   ....[159]....
        /*03e0*/ 	.word	0x0500000f


	//   ....[160]....
        /*03e4*/ 	.word	0x0500000f


	//   ....[161]....
        /*03e8*/ 	.word	0x0500000f


	//   ....[162]....
        /*03ec*/ 	.word	0x0500000f


	//   ....[163]....
        /*03f0*/ 	.word	0x0500000f


	//   ....[164]....
        /*03f4*/ 	.word	0x0500000f


	//   ....[165]....
        /*03f8*/ 	.word	0x0500000f


	//   ....[166]....
        /*03fc*/ 	.word	0x0500000f


	//   ....[167]....
        /*0400*/ 	.word	0x0500000f


	//   ....[168]....
        /*0404*/ 	.word	0x0500000f


	//   ....[169]....
        /*0408*/ 	.word	0x0500000f


	//   ....[170]....
        /*040c*/ 	.word	0x0500000f


	//   ....[171]....
        /*0410*/ 	.word	0x0500000f


	//   ....[172]....
        /*0414*/ 	.word	0x0500000f


	//   ....[173]....
        /*0418*/ 	.word	0x0500000f


	//   ....[174]....
        /*041c*/ 	.word	0x0500000f


	//   ....[175]....
        /*0420*/ 	.word	0x0500000f


	//   ....[176]....
        /*0424*/ 	.word	0x0500000f


	//   ....[177]....
        /*0428*/ 	.word	0x0500000f


	//   ....[178]....
        /*042c*/ 	.word	0x0500000f


	//   ....[179]....
        /*0430*/ 	.word	0x0500000f


	//   ....[180]....
        /*0434*/ 	.word	0x0500000f


	//   ....[181]....
        /*0438*/ 	.word	0x0500000f


	//   ....[182]....
        /*043c*/ 	.word	0x0500000f


	//   ....[183]....
        /*0440*/ 	.word	0x0500000f


	//   ....[184]....
        /*0444*/ 	.word	0x0500000f


	//   ....[185]....
        /*0448*/ 	.word	0x0500000f


	//   ....[186]....
        /*044c*/ 	.word	0x0500000f


	//   ....[187]....
        /*0450*/ 	.word	0x0500000f


	//   ....[188]....
        /*0454*/ 	.word	0x0500000f


	//   ....[189]....
        /*0458*/ 	.word	0x0500000f


	//   ....[190]....
        /*045c*/ 	.word	0x0500000f


	//   ....[191]....
        /*0460*/ 	.word	0x0500000f


	//   ....[192]....
        /*0464*/ 	.word	0x0500000f


	//   ....[193]....
        /*0468*/ 	.word	0x0500000f


	//   ....[194]....
        /*046c*/ 	.word	0x0500000f


	//   ....[195]....
        /*0470*/ 	.word	0x0500000f


	//   ....[196]....
        /*0474*/ 	.word	0x0500000f


	//   ....[197]....
        /*0478*/ 	.word	0x0500000f


	//   ....[198]....
        /*047c*/ 	.word	0x0500000f


	//   ....[199]....
        /*0480*/ 	.word	0x0500000f


	//   ....[200]....
        /*0484*/ 	.word	0x0500000f


	//   ....[201]....
        /*0488*/ 	.word	0x0500000f


	//   ....[202]....
        /*048c*/ 	.word	0x0500000f


	//   ....[203]....
        /*0490*/ 	.word	0x0500000f


	//   ....[204]....
        /*0494*/ 	.word	0x0500000f


	//   ....[205]....
        /*0498*/ 	.word	0x0500000f


	//   ....[206]....
        /*049c*/ 	.word	0x0500000f


	//   ....[207]....
        /*04a0*/ 	.word	0x0500000f


	//   ....[208]....
        /*04a4*/ 	.word	0x0500000f


	//   ....[209]....
        /*04a8*/ 	.word	0x0500000f


	//   ....[210]....
        /*04ac*/ 	.word	0x0500000f


	//   ....[211]....
        /*04b0*/ 	.word	0x0500000f


	//   ....[212]....
        /*04b4*/ 	.word	0x0500000f


	//   ....[213]....
        /*04b8*/ 	.word	0x0500000f


	//   ....[214]....
        /*04bc*/ 	.word	0x0500000f


	//   ....[215]....
        /*04c0*/ 	.word	0x0500000f


	//   ....[216]....
        /*04c4*/ 	.word	0x0500000f


	//   ....[217]....
        /*04c8*/ 	.word	0x0500000f


	//   ....[218]....
        /*04cc*/ 	.word	0x0500000f


	//   ....[219]....
        /*04d0*/ 	.word	0x0500000f


	//----- nvinfo : EIATTR_COOP_GROUP_INSTR_OFFSETS
	.align		4
.L_114:
        /*04d4*/ 	.byte	0x04, 0x28
        /*04d6*/ 	.short	(.L_116 - .L_115)


	//   ....[0]....
.L_115:
        /*04d8*/ 	.word	0x00000070


	//   ....[1]....
        /*04dc*/ 	.word	0x000000b0


	//   ....[2]....
        /*04e0*/ 	.word	0x000002d0


	//   ....[3]....
        /*04e4*/ 	.word	0x00000430


	//   ....[4]....
        /*04e8*/ 	.word	0x00000550


	//   ....[5]....
        /*04ec*/ 	.word	0x000006b0


	//   ....[6]....
        /*04f0*/ 	.word	0x00001230


	//   ....[7]....
        /*04f4*/ 	.word	0x00002250


	//   ....[8]....
        /*04f8*/ 	.word	0x000022b0


	//   ....[9]....
        /*04fc*/ 	.word	0x00002750


	//   ....[10]....
        /*0500*/ 	.word	0x000027d0


	//   ....[11]....
        /*0504*/ 	.word	0x00004400


	//   ....[12]....
        /*0508*/ 	.word	0x00004410


	//   ....[13]....
        /*050c*/ 	.word	0x00004450


	//   ....[14]....
        /*0510*/ 	.word	0x00004460


	//   ....[15]....
        /*0514*/ 	.word	0x00005570


	//   ....[16]....
        /*0518*/ 	.word	0x000055b0


	//   ....[17]....
        /*051c*/ 	.word	0x00005690


	//   ....[18]....
        /*0520*/ 	.word	0x000056a0


	//   ....[19]....
        /*0524*/ 	.word	0x000068b0


	//   ....[20]....
        /*0528*/ 	.word	0x000068f0


	//   ....[21]....
        /*052c*/ 	.word	0x00006930


	//   ....[22]....
        /*0530*/ 	.word	0x00006970


	//   ....[23]....
        /*0534*/ 	.word	0x00006ef0


	//   ....[24]....
        /*0538*/ 	.word	0x00006f20


	//   ....[25]....
        /*053c*/ 	.word	0x00006fe0


	//   ....[26]....
        /*0540*/ 	.word	0x00007000


	//   ....[27]....
        /*0544*/ 	.word	0x000070c0


	//   ....[28]....
        /*0548*/ 	.word	0x000070e0


	//   ....[29]....
        /*054c*/ 	.word	0x000071b0


	//   ....[30]....
        /*0550*/ 	.word	0x000071d0


	//   ....[31]....
        /*0554*/ 	.word	0x000079f0


	//   ....[32]....
        /*0558*/ 	.word	0x00007a00


	//   ....[33]....
        /*055c*/ 	.word	0x00007ac0


	//   ....[34]....
        /*0560*/ 	.word	0x00007ae0


	//   ....[35]....
        /*0564*/ 	.word	0x00007ba0


	//   ....[36]....
        /*0568*/ 	.word	0x00007bc0


	//   ....[37]....
        /*056c*/ 	.word	0x00007c90


	//   ....[38]....
        /*0570*/ 	.word	0x00007cb0


	//   ....[39]....
        /*0574*/ 	.word	0x00007df0


	//   ....[40]....
        /*0578*/ 	.word	0x00007fc0


	//   ....[41]....
        /*057c*/ 	.word	0x00007ff0


	//   ....[42]....
        /*0580*/ 	.word	0x00008020


	//   ....[43]....
        /*0584*/ 	.word	0x00008050


	//   ....[44]....
        /*0588*/ 	.word	0x00008080


	//   ....[45]....
        /*058c*/ 	.word	0x000080b0


	//   ....[46]....
        /*0590*/ 	.word	0x00008200


	//   ....[47]....
        /*0594*/ 	.word	0x00008230


	//   ....[48]....
        /*0598*/ 	.word	0x00008260


	//   ....[49]....
        /*059c*/ 	.word	0x00008290


	//   ....[50]....
        /*05a0*/ 	.word	0x000082c0


	//   ....[51]....
        /*05a4*/ 	.word	0x000082f0


	//   ....[52]....
        /*05a8*/ 	.word	0x00008380


	//   ....[53]....
        /*05ac*/ 	.word	0x000083b0


	//   ....[54]....
        /*05b0*/ 	.word	0x00008430


	//   ....[55]....
        /*05b4*/ 	.word	0x00009a40


	//   ....[56]....
        /*05b8*/ 	.word	0x00009a60


	//   ....[57]....
        /*05bc*/ 	.word	0x00009b10


	//   ....[58]....
        /*05c0*/ 	.word	0x00009b30


	//   ....[59]....
        /*05c4*/ 	.word	0x00009bd0


	//   ....[60]....
        /*05c8*/ 	.word	0x00009bf0


	//   ....[61]....
        /*05cc*/ 	.word	0x00009c90


	//   ....[62]....
        /*05d0*/ 	.word	0x00009cb0


	//   ....[63]....
        /*05d4*/ 	.word	0x00009d50


	//   ....[64]....
        /*05d8*/ 	.word	0x00009d70


	//   ....[65]....
        /*05dc*/ 	.word	0x00009d80


	//   ....[66]....
        /*05e0*/ 	.word	0x00009e10


	//   ....[67]....
        /*05e4*/ 	.word	0x0000a5a0


	//   ....[68]....
        /*05e8*/ 	.word	0x0000a5d0


	//   ....[69]....
        /*05ec*/ 	.word	0x0000a5f0


	//   ....[70]....
        /*05f0*/ 	.word	0x0000a680


	//   ....[71]....
        /*05f4*/ 	.word	0x0000a690


	//   ....[72]....
        /*05f8*/ 	.word	0x0000a730


	//   ....[73]....
        /*05fc*/ 	.word	0x0000a740


	//   ....[74]....
        /*0600*/ 	.word	0x0000a7e0


	//   ....[75]....
        /*0604*/ 	.word	0x0000a7f0


	//   ....[76]....
        /*0608*/ 	.word	0x0000a890


	//   ....[77]....
        /*060c*/ 	.word	0x0000a8a0


	//   ....[78]....
        /*0610*/ 	.word	0x0000a940


	//   ....[79]....
        /*0614*/ 	.word	0x0000a950


	//   ....[80]....
        /*0618*/ 	.word	0x0000a9f0


	//   ....[81]....
        /*061c*/ 	.word	0x0000aa00


	//   ....[82]....
        /*0620*/ 	.word	0x0000aa10


	//   ....[83]....
        /*0624*/ 	.word	0x0000b1f0


	//   ....[84]....
        /*0628*/ 	.word	0x0000b200


	//   ....[85]....
        /*062c*/ 	.word	0x0000b220


	//   ....[86]....
        /*0630*/ 	.word	0x0000b2a0


	//   ....[87]....
        /*0634*/ 	.word	0x0000b2b0


	//   ....[88]....
        /*0638*/ 	.word	0x0000b310


	//   ....[89]....
        /*063c*/ 	.word	0x0000b340


	//   ....[90]....
        /*0640*/ 	.word	0x0000b380


	//   ....[91]....
        /*0644*/ 	.word	0x0000b3b0


	//   ....[92]....
        /*0648*/ 	.word	0x0000b3f0


	//   ....[93]....
        /*064c*/ 	.word	0x0000b420


	//   ....[94]....
        /*0650*/ 	.word	0x0000b460


	//   ....[95]....
        /*0654*/ 	.word	0x0000b6e0


	//   ....[96]....
        /*0658*/ 	.word	0x0000b700


	//   ....[97]....
        /*065c*/ 	.word	0x0000b790


	//   ....[98]....
        /*0660*/ 	.word	0x0000b7a0


	//   ....[99]....
        /*0664*/ 	.word	0x0000b810


	//   ....[100]....
        /*0668*/ 	.word	0x0000b820


	//   ....[101]....
        /*066c*/ 	.word	0x0000b890


	//   ....[102]....
        /*0670*/ 	.word	0x0000b8a0


	//   ....[103]....
        /*0674*/ 	.word	0x0000b910


	//   ....[104]....
        /*0678*/ 	.word	0x0000b920


	//   ....[105]....
        /*067c*/ 	.word	0x0000b930


	//   ....[106]....
        /*0680*/ 	.word	0x0000b9a0


	//   ....[107]....
        /*0684*/ 	.word	0x0000bf30


	//   ....[108]....
        /*0688*/ 	.word	0x0000bf50


	//   ....[109]....
        /*068c*/ 	.word	0x0000bf60


	//   ....[110]....
        /*0690*/ 	.word	0x0000bf70


	//   ....[111]....
        /*0694*/ 	.word	0x0000bfe0


	//   ....[112]....
        /*0698*/ 	.word	0x0000c000


	//   ....[113]....
        /*069c*/ 	.word	0x0000c070


	//   ....[114]....
        /*06a0*/ 	.word	0x0000c090


	//   ....[115]....
        /*06a4*/ 	.word	0x0000c0f0


	//   ....[116]....
        /*06a8*/ 	.word	0x0000c110


	//   ....[117]....
        /*06ac*/ 	.word	0x0000c160


	//   ....[118]....
        /*06b0*/ 	.word	0x0000c180


	//   ....[119]....
        /*06b4*/ 	.word	0x0000c580


	//   ....[120]....
        /*06b8*/ 	.word	0x0000c5d0


	//   ....[121]....
        /*06bc*/ 	.word	0x0000c600


	//   ....[122]....
        /*06c0*/ 	.word	0x0000c610


	//   ....[123]....
        /*06c4*/ 	.word	0x0000c640


	//   ....[124]....
        /*06c8*/ 	.word	0x0000c670


	//   ....[125]....
        /*06cc*/ 	.word	0x0000c6a0


	//   ....[126]....
        /*06d0*/ 	.word	0x0000c6d0


	//   ....[127]....
        /*06d4*/ 	.word	0x0000c850


	//   ....[128]....
        /*06d8*/ 	.word	0x0000c880


	//   ....[129]....
        /*06dc*/ 	.word	0x0000c8b0


	//   ....[130]....
        /*06e0*/ 	.word	0x0000c8e0


	//   ....[131]....
        /*06e4*/ 	.word	0x0000c910


	//   ....[132]....
        /*06e8*/ 	.word	0x0000c940


	//   ....[133]....
        /*06ec*/ 	.word	0x0000ca00


	//   ....[134]....
        /*06f0*/ 	.word	0x0000ca20


	//   ....[135]....
        /*06f4*/ 	.word	0x0000ca90


	//   ....[136]....
        /*06f8*/ 	.word	0x0000cf00


	//   ....[137]....
        /*06fc*/ 	.word	0x0000d3e0


	//   ....[138]....
        /*0700*/ 	.word	0x0000d4d0


	//   ....[139]....
        /*0704*/ 	.word	0x0000d570


	//   ....[140]....
        /*0708*/ 	.word	0x0000d5d0


	//   ....[141]....
        /*070c*/ 	.word	0x0000d6f0


	//   ....[142]....
        /*0710*/ 	.word	0x0000d750


	//   ....[143]....
        /*0714*/ 	.word	0x0000d860


	//   ....[144]....
        /*0718*/ 	.word	0x0000d8d0


	//   ....[145]....
        /*071c*/ 	.word	0x0000d9e0


	//   ....[146]....
        /*0720*/ 	.word	0x0000da50


	//   ....[147]....
        /*0724*/ 	.word	0x0000db60


	//   ....[148]....
        /*0728*/ 	.word	0x0000dbd0


	//   ....[149]....
        /*072c*/ 	.word	0x0000dc70


	//   ....[150]....
        /*0730*/ 	.word	0x0000dd80


	//   ....[151]....
        /*0734*/ 	.word	0x0000dde0


	//   ....[152]....
        /*0738*/ 	.word	0x0000de40


	//   ....[153]....
        /*073c*/ 	.word	0x0000df40


	//   ....[154]....
        /*0740*/ 	.word	0x0000dfa0


	//   ....[155]....
        /*0744*/ 	.word	0x0000e0b0


	//   ....[156]....
        /*0748*/ 	.word	0x0000e110


	//   ....[157]....
        /*074c*/ 	.word	0x0000e220


	//   ....[158]....
        /*0750*/ 	.word	0x0000e280


	//   ....[159]....
        /*0754*/ 	.word	0x0000e390


	//   ....[160]....
        /*0758*/ 	.word	0x0000e3f0


	//   ....[161]....
        /*075c*/ 	.word	0x0000e500


	//   ....[162]....
        /*0760*/ 	.word	0x0000e560


	//   ....[163]....
        /*0764*/ 	.word	0x0000e670


	//   ....[164]....
        /*0768*/ 	.word	0x0000e6d0


	//   ....[165]....
        /*076c*/ 	.word	0x0000e7c0


	//   ....[166]....
        /*0770*/ 	.word	0x0000e8f0


	//   ....[167]....
        /*0774*/ 	.word	0x0000e9a0


	//   ....[168]....
        /*0778*/ 	.word	0x0000ea10


	//   ....[169]....
        /*077c*/ 	.word	0x0000eb00


	//   ....[170]....
        /*0780*/ 	.word	0x0000eb60


	//   ....[171]....
        /*0784*/ 	.word	0x0000ec30


	//   ....[172]....
        /*0788*/ 	.word	0x0000ec90


	//   ....[173]....
        /*078c*/ 	.word	0x0000ed60


	//   ....[174]....
        /*0790*/ 	.word	0x0000edc0


	//   ....[175]....
        /*0794*/ 	.word	0x0000ee90


	//   ....[176]....
        /*0798*/ 	.word	0x0000eef0


	//   ....[177]....
        /*079c*/ 	.word	0x0000efc0


	//   ....[178]....
        /*07a0*/ 	.word	0x0000f0b0


	//   ....[179]....
        /*07a4*/ 	.word	0x0000f150


	//   ....[180]....
        /*07a8*/ 	.word	0x0000f1b0


	//   ....[181]....
        /*07ac*/ 	.word	0x0000f2a0


	//   ....[182]....
        /*07b0*/ 	.word	0x0000f300


	//   ....[183]....
        /*07b4*/ 	.word	0x0000f3e0


	//   ....[184]....
        /*07b8*/ 	.word	0x0000f440


	//   ....[185]....
        /*07bc*/ 	.word	0x0000f520


	//   ....[186]....
        /*07c0*/ 	.word	0x0000f580


	//   ....[187]....
        /*07c4*/ 	.word	0x0000f660


	//   ....[188]....
        /*07c8*/ 	.word	0x0000f6c0


	//   ....[189]....
        /*07cc*/ 	.word	0x0000f790


	//   ....[190]....
        /*07d0*/ 	.word	0x0000f8c0


	//   ....[191]....
        /*07d4*/ 	.word	0x0000f990


	//   ....[192]....
        /*07d8*/ 	.word	0x0000fa50


	//   ....[193]....
        /*07dc*/ 	.word	0x0000fb20


	//   ....[194]....
        /*07e0*/ 	.word	0x0000fb80


	//   ....[195]....
        /*07e4*/ 	.word	0x0000fc50


	//   ....[196]....
        /*07e8*/ 	.word	0x0000fcb0


	//   ....[197]....
        /*07ec*/ 	.word	0x0000fd90


	//   ....[198]....
        /*07f0*/ 	.word	0x0000fdf0


	//   ....[199]....
        /*07f4*/ 	.word	0x0000fec0


	//   ....[200]....
        /*07f8*/ 	.word	0x0000ff20


	//   ....[201]....
        /*07fc*/ 	.word	0x0000ffe0


	//   ....[202]....
        /*0800*/ 	.word	0x00010070


	//   ....[203]....
        /*0804*/ 	.word	0x00010110


	//   ....[204]....
        /*0808*/ 	.word	0x00010230


	//   ....[205]....
        /*080c*/ 	.word	0x000102a0


	//   ....[206]....
        /*0810*/ 	.word	0x00010310


	//   ....[207]....
        /*0814*/ 	.word	0x00010380


	//   ....[208]....
        /*0818*/ 	.word	0x000103f0


	//   ....[209]....
        /*081c*/ 	.word	0x00010470


	//   ....[210]....
        /*0820*/ 	.word	0x00010500


	//   ....[211]....
        /*0824*/ 	.word	0x00010590


	//   ....[212]....
        /*0828*/ 	.word	0x00010600


	//   ....[213]....
        /*082c*/ 	.word	0x00010670


	//   ....[214]....
        /*0830*/ 	.word	0x000106e0


	//   ....[215]....
        /*0834*/ 	.word	0x00010760


	//   ....[216]....
        /*0838*/ 	.word	0x000107d0


	//   ....[217]....
        /*083c*/ 	.word	0x00010870


	//   ....[218]....
        /*0840*/ 	.word	0x00010900


	//   ....[219]....
        /*0844*/ 	.word	0x00010a20


	//----- nvinfo : EIATTR_REG_RECONFIG
	.align		4
.L_116:
        /*0848*/ 	.byte	0x01, 0x54
	.zero		2


	//----- nvinfo : EIATTR_SYSCALL_OFFSETS
	.align		4
        /*084c*/ 	.byte	0x04, 0x46
        /*084e*/ 	.short	(.L_118 - .L_117)


	//   ....[0]....
.L_117:
        /*0850*/ 	.word	0x00001410


	//   ....[1]....
        /*0854*/ 	.word	0x00008f90


	//   ....[2]....
        /*0858*/ 	.word	0x000090e0


	//   ....[3]....
        /*085c*/ 	.word	0x000091d0


	//   ....[4]....
        /*0860*/ 	.word	0x0000a1b0


	//----- nvinfo : EIATTR_MBARRIER_INSTR_OFFSETS
	.align		4
.L_118:
        /*0864*/ 	.byte	0x04, 0x39
        /*0866*/ 	.short	(.L_120 - .L_119)


	//   ....[0]....
.L_119:
        /*0868*/ 	.word	0x00000180
        /*086c*/ 	.word	0x000000ff
        /*0870*/ 	.word	0x0002a800
        /*0874*/ 	.short	0x0100
        /*0876*/ 	.byte	0x08
	.zero		1


	//   ....[1]....
        /*0878*/ 	.word	0x00000190
        /*087c*/ 	.word	0x000000ff
        /*0880*/ 	.word	0x0002a820
        /*0884*/ 	.short	0x0100
        /*0886*/ 	.byte	0x08
	.zero		1


	//   ....[2]....
        /*0888*/ 	.word	0x00000280
        /*088c*/ 	.word	0x000000ff
        /*0890*/ 	.word	0x0002a830
        /*0894*/ 	.short	0x0100
        /*0896*/ 	.byte	0x08
	.zero		1


	//   ....[3]....
        /*0898*/ 	.word	0x00000290
        /*089c*/ 	.word	0x000000ff
        /*08a0*/ 	.word	0x0002a840
        /*08a4*/ 	.short	0x0100
        /*08a6*/ 	.byte	0x08
	.zero		1


	//   ....[4]....
        /*08a8*/ 	.word	0x000002a0
        /*08ac*/ 	.word	0x000000ff
        /*08b0*/ 	.word	0x0002a838
        /*08b4*/ 	.short	0x0100
        /*08b6*/ 	.byte	0x08
	.zero		1


	//   ....[5]....
        /*08b8*/ 	.word	0x000002b0
        /*08bc*/ 	.word	0x000000ff
        /*08c0*/ 	.word	0x0002a848
        /*08c4*/ 	.short	0x0100
        /*08c6*/ 	.byte	0x08
	.zero		1


	//   ....[6]....
        /*08c8*/ 	.word	0x000003e0
        /*08cc*/ 	.word	0x000000ff
        /*08d0*/ 	.word	0x0002a850
        /*08d4*/ 	.short	0x0100
        /*08d6*/ 	.byte	0x08
	.zero		1


	//   ....[7]....
        /*08d8*/ 	.word	0x000003f0
        /*08dc*/ 	.word	0x000000ff
        /*08e0*/ 	.word	0x0002a860
        /*08e4*/ 	.short	0x0100
        /*08e6*/ 	.byte	0x08
	.zero		1


	//   ....[8]....
        /*08e8*/ 	.word	0x00000400
        /*08ec*/ 	.word	0x000000ff
        /*08f0*/ 	.word	0x0002a858
        /*08f4*/ 	.short	0x0100
        /*08f6*/ 	.byte	0x08
	.zero		1


	//   ....[9]....
        /*08f8*/ 	.word	0x00000410
        /*08fc*/ 	.word	0x000000ff
        /*0900*/ 	.word	0x0002a868
        /*0904*/ 	.short	0x0100
        /*0906*/ 	.byte	0x08
	.zero		1


	//   ....[10]....
        /*0908*/ 	.word	0x00000500
        /*090c*/ 	.word	0x000000ff
        /*0910*/ 	.word	0x0002a870
        /*0914*/ 	.short	0x0100
        /*0916*/ 	.byte	0x06
	.zero		1


	//   ....[11]....
        /*0918*/ 	.word	0x00000510
        /*091c*/ 	.word	0x000000ff
        /*0920*/ 	.word	0x0002a880
        /*0924*/ 	.short	0x0100
        /*0926*/ 	.byte	0x06
	.zero		1


	//   ....[12]....
        /*0928*/ 	.word	0x00000520
        /*092c*/ 	.word	0x000000ff
        /*0930*/ 	.word	0x0002a878
        /*0934*/ 	.short	0x0100
        /*0936*/ 	.byte	0x06
	.zero		1


	//   ....[13]....
        /*0938*/ 	.word	0x00000530
        /*093c*/ 	.word	0x000000ff
        /*0940*/ 	.word	0x0002a888
        /*0944*/ 	.short	0x0100
        /*0946*/ 	.byte	0x06
	.zero		1


	//   ....[14]....
        /*0948*/ 	.word	0x00000660
        /*094c*/ 	.word	0x000000ff
        /*0950*/ 	.word	0x0002a890
        /*0954*/ 	.short	0x0100
        /*0956*/ 	.byte	0x08
	.zero		1


	//   ....[15]....
        /*0958*/ 	.word	0x00000670
        /*095c*/ 	.word	0x000000ff
        /*0960*/ 	.word	0x0002a8a0
        /*0964*/ 	.short	0x0100
        /*0966*/ 	.byte	0x08
	.zero		1


	//   ....[16]....
        /*0968*/ 	.word	0x00000680
        /*096c*/ 	.word	0x000000ff
        /*0970*/ 	.word	0x0002a898
        /*0974*/ 	.short	0x0100
        /*0976*/ 	.byte	0x08
	.zero		1


	//   ....[17]....
        /*0978*/ 	.word	0x00000690
        /*097c*/ 	.word	0x000000ff
        /*0980*/ 	.word	0x0002a8a8
        /*0984*/ 	.short	0x0100
        /*0986*/ 	.byte	0x08
	.zero		1


	//   ....[18]....
        /*0988*/ 	.word	0x000007c0
        /*098c*/ 	.word	0x000000ff
        /*0990*/ 	.word	0x0002a8b0
        /*0994*/ 	.short	0x0100
        /*0996*/ 	.byte	0x08
	.zero		1


	//   ....[19]....
        /*0998*/ 	.word	0x000007d0
        /*099c*/ 	.word	0x000000ff
        /*09a0*/ 	.word	0x0002a8c0
        /*09a4*/ 	.short	0x0100
        /*09a6*/ 	.byte	0x08
	.zero		1


	//   ....[20]....
        /*09a8*/ 	.word	0x000007e0
        /*09ac*/ 	.word	0x000000ff
        /*09b0*/ 	.word	0x0002a8b8
        /*09b4*/ 	.short	0x0100
        /*09b6*/ 	.byte	0x08
	.zero		1


	//   ....[21]....
        /*09b8*/ 	.word	0x000007f0
        /*09bc*/ 	.word	0x000000ff
        /*09c0*/ 	.word	0x0002a8c8
        /*09c4*/ 	.short	0x0100
        /*09c6*/ 	.byte	0x08
	.zero		1


	//   ....[22]....
        /*09c8*/ 	.word	0x00001470
        /*09cc*/ 	.word	0x000000ff
        /*09d0*/ 	.word	0x0002a800
        /*09d4*/ 	.short	0x010a
        /*09d6*/ 	.byte	0x26
	.zero		1


	//   ....[23]....
        /*09d8*/ 	.word	0x000014f0
        /*09dc*/ 	.word	0x00000004
        /*09e0*/ 	.word	0x0002a830
        /*09e4*/ 	.short	0x010a
        /*09e6*/ 	.byte	0x3f
	.zero		1


	//   ....[24]....
        /*09e8*/ 	.word	0x00001540
        /*09ec*/ 	.word	0x00000004
        /*09f0*/ 	.word	0x0002a830
        /*09f4*/ 	.short	0x010a
        /*09f6*/ 	.byte	0x3f
	.zero		1


	//   ....[25]....
        /*09f8*/ 	.word	0x000022c0
        /*09fc*/ 	.word	0x000000ff
        /*0a00*/ 	.word	0x00000000
        /*0a04*/ 	.short	0x0101
        /*0a06*/ 	.byte	0x06
	.zero		1


	//   ....[26]....
        /*0a08*/ 	.word	0x000035c0
        /*0a0c*/ 	.word	0x000000ff
        /*0a10*/ 	.word	0x0002a830
        /*0a14*/ 	.short	0x010a
        /*0a16*/ 	.byte	0x3b
	.zero		1


	//   ....[27]....
        /*0a18*/ 	.word	0x00003600
        /*0a1c*/ 	.word	0x000000ff
        /*0a20*/ 	.word	0x0002a830
        /*0a24*/ 	.short	0x010a
        /*0a26*/ 	.byte	0x3b
	.zero		1


	//   ....[28]....
        /*0a28*/ 	.word	0x00003e30
        /*0a2c*/ 	.word	0x000000ff
        /*0a30*/ 	.word	0x0002a850
        /*0a34*/ 	.short	0x010a
        /*0a36*/ 	.byte	0x06
	.zero		1


	//   ....[29]....
        /*0a38*/ 	.word	0x00003e70
        /*0a3c*/ 	.word	0x000000ff
        /*0a40*/ 	.word	0x0002a850
        /*0a44*/ 	.short	0x010a
        /*0a46*/ 	.byte	0x06
	.zero		1


	//   ....[30]....
        /*0a48*/ 	.word	0x00004170
        /*0a4c*/ 	.word	0x000000ff
        /*0a50*/ 	.word	0x00000000
        /*0a54*/ 	.short	0x0101
        /*0a56*/ 	.byte	0x3b
	.zero		1


	//   ....[31]....
        /*0a58*/ 	.word	0x00004ee0
        /*0a5c*/ 	.word	0x000000ff
        /*0a60*/ 	.word	0x00000000
        /*0a64*/ 	.short	0x0101
        /*0a66*/ 	.byte	0x06
	.zero		1


	//   ....[32]....
        /*0a68*/ 	.word	0x000054e0
        /*0a6c*/ 	.word	0x000000ff
        /*0a70*/ 	.word	0x0002a850
        /*0a74*/ 	.short	0x010a
        /*0a76*/ 	.byte	0x05
	.zero		1


	//   ....[33]....
        /*0a78*/ 	.word	0x00005520
        /*0a7c*/ 	.word	0x000000ff
        /*0a80*/ 	.word	0x0002a850
        /*0a84*/ 	.short	0x010a
        /*0a86*/ 	.byte	0x05
	.zero		1


	//   ....[34]....
        /*0a88*/ 	.word	0x00005a30
        /*0a8c*/ 	.word	0x000000ff
        /*0a90*/ 	.word	0x00000000
        /*0a94*/ 	.short	0x0101
        /*0a96*/ 	.byte	0x04
	.zero		1


	//   ....[35]....
        /*0a98*/ 	.word	0x00006f00
        /*0a9c*/ 	.word	0x00000000
        /*0aa0*/ 	.word	0x00000000
        /*0aa4*/ 	.short	0x0101
        /*0aa6*/ 	.byte	0x3f
	.zero		1


	//   ....[36]....
        /*0aa8*/ 	.word	0x00009800
        /*0aac*/ 	.word	0x00000007
        /*0ab0*/ 	.word	0x0002a840
        /*0ab4*/ 	.short	0x010a
        /*0ab6*/ 	.byte	0x3f
	.zero		1


	//   ....[37]....
        /*0ab8*/ 	.word	0x00009ed0
        /*0abc*/ 	.word	0x00000007
        /*0ac0*/ 	.word	0x0002a830
        /*0ac4*/ 	.short	0x0107
        /*0ac6*/ 	.byte	0x3f
	.zero		1


	//   ....[38]....
        /*0ac8*/ 	.word	0x00009fb0
        /*0acc*/ 	.word	0x00000007
        /*0ad0*/ 	.word	0x0002a830
        /*0ad4*/ 	.short	0x0101
        /*0ad6*/ 	.byte	0x3f
	.zero		1


	//   ....[39]....
        /*0ad8*/ 	.word	0x0000ab60
        /*0adc*/ 	.word	0x00000016
        /*0ae0*/ 	.word	0x0002a800
        /*0ae4*/ 	.short	0x0107
        /*0ae6*/ 	.byte	0x3f
	.zero		1


	//   ....[40]....
        /*0ae8*/ 	.word	0x0000ac60
        /*0aec*/ 	.word	0x00000016
        /*0af0*/ 	.word	0x0002a800
        /*0af4*/ 	.short	0x0101
        /*0af6*/ 	.byte	0x3f
	.zero		1


	//   ....[41]....
        /*0af8*/ 	.word	0x0000ac80
        /*0afc*/ 	.word	0x00000016
        /*0b00*/ 	.word	0x0002a820
        /*0b04*/ 	.short	0x010a
        /*0b06*/ 	.byte	0x3f
	.zero		1


	//   ....[42]....
        /*0b08*/ 	.word	0x0000b000
        /*0b0c*/ 	.word	0x00000006
        /*0b10*/ 	.word	0x0002a840
        /*0b14*/ 	.short	0x010a
        /*0b16*/ 	.byte	0x3f
	.zero		1


	//   ....[43]....
        /*0b18*/ 	.word	0x0000b500
        /*0b1c*/ 	.word	0x00000006
        /*0b20*/ 	.word	0x0002a830
        /*0b24*/ 	.short	0x0107
        /*0b26*/ 	.byte	0x3f
	.zero		1


	//   ....[44]....
        /*0b28*/ 	.word	0x0000b5c0
        /*0b2c*/ 	.word	0x00000006
        /*0b30*/ 	.word	0x0002a830
        /*0b34*/ 	.short	0x0101
        /*0b36*/ 	.byte	0x3f
	.zero		1


	//   ....[45]....
        /*0b38*/ 	.word	0x0000b620
        /*0b3c*/ 	.word	0x00000004
        /*0b40*/ 	.word	0x0002a860
        /*0b44*/ 	.short	0x010a
        /*0b46*/ 	.byte	0x3f
	.zero		1


	//   ....[46]....
        /*0b48*/ 	.word	0x0000ba80
        /*0b4c*/ 	.word	0x00000004
        /*0b50*/ 	.word	0x0002a850
        /*0b54*/ 	.short	0x0107
        /*0b56*/ 	.byte	0x3f
	.zero		1


	//   ....[47]....
        /*0b58*/ 	.word	0x0000bbd0
        /*0b5c*/ 	.word	0x00000004
        /*0b60*/ 	.word	0x0002a850
        /*0b64*/ 	.short	0x0101
        /*0b66*/ 	.byte	0x3f
	.zero		1


	//   ....[48]....
        /*0b68*/ 	.word	0x0000be60
        /*0b6c*/ 	.word	0x00000000
        /*0b70*/ 	.word	0x0002a860
        /*0b74*/ 	.short	0x010a
        /*0b76*/ 	.byte	0x3f
	.zero		1


	//   ....[49]....
        /*0b78*/ 	.word	0x0000c2c0
        /*0b7c*/ 	.word	0x00000000
        /*0b80*/ 	.word	0x0002a850
        /*0b84*/ 	.short	0x0107
        /*0b86*/ 	.byte	0x3f
	.zero		1


	//   ....[50]....
        /*0b88*/ 	.word	0x0000c380
        /*0b8c*/ 	.word	0x00000000
        /*0b90*/ 	.word	0x0002a850
        /*0b94*/ 	.short	0x0101
        /*0b96*/ 	.byte	0x3f
	.zero		1


	//   ....[51]....
        /*0b98*/ 	.word	0x0000ce80
        /*0b9c*/ 	.word	0x00000004
        /*0ba0*/ 	.word	0x0002a820
        /*0ba4*/ 	.short	0x010a
        /*0ba6*/ 	.byte	0x3f
	.zero		1


	//   ....[52]....
        /*0ba8*/ 	.word	0x0000d000
        /*0bac*/ 	.word	0x00000005
        /*0bb0*/ 	.word	0x0002a840
        /*0bb4*/ 	.short	0x010a
        /*0bb6*/ 	.byte	0x3f
	.zero		1


	//   ....[53]....
        /*0bb8*/ 	.word	0x0000d0a0
        /*0bbc*/ 	.word	0x0000001b
        /*0bc0*/ 	.word	0x0002a840
        /*0bc4*/ 	.short	0x010a
        /*0bc6*/ 	.byte	0x3f
	.zero		1


	//   ....[54]....
        /*0bc8*/ 	.word	0x0000d0e0
        /*0bcc*/ 	.word	0x00000005
        /*0bd0*/ 	.word	0x0002a860
        /*0bd4*/ 	.short	0x010a
        /*0bd6*/ 	.byte	0x3f
	.zero		1


	//   ....[55]....
        /*0bd8*/ 	.word	0x0000d120
        /*0bdc*/ 	.word	0x0000001b
        /*0be0*/ 	.word	0x0002a860
        /*0be4*/ 	.short	0x010a
        /*0be6*/ 	.byte	0x3f
	.zero		1


	//   ....[56]....
        /*0be8*/ 	.word	0x0000d190
        /*0bec*/ 	.word	0x00000003
        /*0bf0*/ 	.word	0x0002a800
        /*0bf4*/ 	.short	0x010a
        /*0bf6*/ 	.byte	0x3f
	.zero		1


	//   ....[57]....
        /*0bf8*/ 	.word	0x0000d1e0
        /*0bfc*/ 	.word	0x00000004
        /*0c00*/ 	.word	0x0002a830
        /*0c04*/ 	.short	0x010a
        /*0c06*/ 	.byte	0x3f
	.zero		1


	//   ....[58]....
        /*0c08*/ 	.word	0x0000d240
        /*0c0c*/ 	.word	0x00000003
        /*0c10*/ 	.word	0x0002a830
        /*0c14*/ 	.short	0x010a
        /*0c16*/ 	.byte	0x3f
	.zero		1


	//   ....[59]....
        /*0c18*/ 	.word	0x0000d2a0
        /*0c1c*/ 	.word	0x00000003
        /*0c20*/ 	.word	0x0002a850
        /*0c24*/ 	.short	0x010a
        /*0c26*/ 	.byte	0x3f
	.zero		1


	//   ....[60]....
        /*0c28*/ 	.word	0x0000d300
        /*0c2c*/ 	.word	0x00000008
        /*0c30*/ 	.word	0x0002a850
        /*0c34*/ 	.short	0x010a
        /*0c36*/ 	.byte	0x3f
	.zero		1


	//   ....[61]....
        /*0c38*/ 	.word	0x0000d420
        /*0c3c*/ 	.word	0x00000007
        /*0c40*/ 	.word	0x0002a840
        /*0c44*/ 	.short	0x010a
        /*0c46*/ 	.byte	0x3f
	.zero		1


	//   ....[62]....
        /*0c48*/ 	.word	0x0000e7f0
        /*0c4c*/ 	.word	0x00000016
        /*0c50*/ 	.word	0x0002a820
        /*0c54*/ 	.short	0x010a
        /*0c56*/ 	.byte	0x3f
	.zero		1


	//   ....[63]....
        /*0c58*/ 	.word	0x0000e840
        /*0c5c*/ 	.word	0x00000006
        /*0c60*/ 	.word	0x0002a840
        /*0c64*/ 	.short	0x010a
        /*0c66*/ 	.byte	0x3f
	.zero		1


	//   ....[64]....
        /*0c68*/ 	.word	0x0000f000
        /*0c6c*/ 	.word	0x00000004
        /*0c70*/ 	.word	0x0002a860
        /*0c74*/ 	.short	0x010a
        /*0c76*/ 	.byte	0x3f
	.zero		1


	//   ....[65]....
        /*0c78*/ 	.word	0x0000f810
        /*0c7c*/ 	.word	0x00000000
        /*0c80*/ 	.word	0x0002a860
        /*0c84*/ 	.short	0x010a
        /*0c86*/ 	.byte	0x3f
	.zero		1


	//   ....[66]....
        /*0c88*/ 	.word	0x00010940
        /*0c8c*/ 	.word	0x00000004
        /*0c90*/ 	.word	0x0002a820
        /*0c94*/ 	.short	0x010a
        /*0c96*/ 	.byte	0x3f
	.zero		1


	//   ....[67]....
        /*0c98*/ 	.word	0x00010ae0
        /*0c9c*/ 	.word	0x00000005
        /*0ca0*/ 	.word	0x0002a840
        /*0ca4*/ 	.short	0x010a
        /*0ca6*/ 	.byte	0x3f
	.zero		1


	//   ....[68]....
        /*0ca8*/ 	.word	0x00010b30
        /*0cac*/ 	.word	0x0000001b
        /*0cb0*/ 	.word	0x0002a840
        /*0cb4*/ 	.short	0x010a
        /*0cb6*/ 	.byte	0x3f
	.zero		1


	//   ....[69]....
        /*0cb8*/ 	.word	0x00010b80
        /*0cbc*/ 	.word	0x00000005
        /*0cc0*/ 	.word	0x0002a860
        /*0cc4*/ 	.short	0x010a
        /*0cc6*/ 	.byte	0x3f
	.zero		1


	//----- nvinfo : EIATTR_NUM_MBARRIERS
	.align		4
.L_120:
        /*0cc8*/ 	.byte	0x03, 0x38
        /*0cca*/ 	.short	0x0016


	//----- nvinfo : EIATTR_EXIT_INSTR_OFFSETS
	.align		4
        /*0ccc*/ 	.byte	0x04, 0x1c
        /*0cce*/ 	.short	(.L_122 - .L_121)


	//   ....[0]....
.L_121:
        /*0cd0*/ 	.word	0x00000960


	//   ....[1]....
        /*0cd4*/ 	.word	0x00007da0


	//   ....[2]....
        /*0cd8*/ 	.word	0x0000d170


	//----- nvinfo : EIATTR_MAX_THREADS
	.align		4
.L_122:
        /*0cdc*/ 	.byte	0x04, 0x05
        /*0cde*/ 	.short	(.L_124 - .L_123)
.L_123:
        /*0ce0*/ 	.word	0x00000180
        /*0ce4*/ 	.word	0x00000001
        /*0ce8*/ 	.word	0x00000001


	//----- nvinfo : EIATTR_CRS_STACK_SIZE
	.align		4
.L_124:
        /*0cec*/ 	.byte	0x04, 0x1e
        /*0cee*/ 	.short	(.L_126 - .L_125)
.L_125:
        /*0cf0*/ 	.word	0x00000000


	//----- nvinfo : EIATTR_CBANK_PARAM_SIZE
	.align		4
.L_126:
        /*0cf4*/ 	.byte	0x03, 0x19
        /*0cf6*/ 	.short	0x0af0


	//----- nvinfo : EIATTR_PARAM_CBANK
	.align		4
        /*0cf8*/ 	.byte	0x04, 0x0a
        /*0cfa*/ 	.short	(.L_128 - .L_127)
	.align		4
.L_127:
        /*0cfc*/ 	.word	index@(.nv.constant0._ZN7cutlass13device_kernelIN5flash11enable_sm90INS1_16FlashAttnFwdSm90INS1_25CollectiveMainloopFwdSm90ILi2EN4cute5tupleIJNS5_1CILi1EEES8_S8_EEENS6_IJNS7_ILi128EEENS7_ILi96EEENS7_ILi192EEEEEELi128ENS_6half_tEfNS_4arch4Sm90ELb0ELb0ELb0ELb1ELb1ELb0ELb0ELb1ELb1ELb1ELb0ELb0EEENS1_21CollectiveEpilogueFwdINS6_IJSA_SA_SB_EEES9_SE_SG_Li256ELb1ELb1ELb0ELb0EEENS1_36VarlenDynamicPersistentTileSchedulerILi128ELi96ELi256ELi128ELb0ELb1ELb1ELb0ELb1ELb1EEEEEEEEEvNT_6ParamsE)
        /*0d00*/ 	.short	0x0210
        /*0d02*/ 	.short	0x0af0


	//----- nvinfo : EIATTR_SW_WAR
	.align		4
.L_128:
        /*0d04*/ 	.byte	0x04, 0x36
        /*0d06*/ 	.short	(.L_130 - .L_129)
.L_129:
        /*0d08*/ 	.word	0x00000008
.L_130:


//--------------------- .nv.info._ZN7cutlass13device_kernelIN5flash11enable_sm90INS1_16FlashAttnFwdSm90INS1_25CollectiveMainloopFwdSm90ILi2EN4cute5tupleIJNS5_1CILi1EEES8_S8_EEENS6_IJNS7_ILi128EEENS7_ILi96EEENS7_ILi192EEEEEELi128ENS_6half_tEfNS_4arch4Sm90ELb0ELb0ELb0ELb1ELb1ELb1ELb0ELb1ELb1ELb1ELb0ELb0EEENS1_21CollectiveEpilogueFwdINS6_IJSA_SA_SB_EEES9_SE_SG_Li256ELb1ELb1ELb0ELb0EEENS1_36VarlenDynamicPersistentTileSchedulerILi128ELi96ELi256ELi128ELb0ELb1ELb1ELb0ELb1ELb1EEEEEEEEEvNT_6ParamsE --------------------------
	.section	.nv.info._ZN7cutlass13device_kernelIN5flash11enable_sm90INS1_16FlashAttnFwdSm90INS1_25CollectiveMainloopFwdSm90ILi2EN4cute5tupleIJNS5_1CILi1EEES8_S8_EEENS6_IJNS7_ILi128EEENS7_ILi96EEENS7_ILi192EEEEEELi128ENS_6half_tEfNS_4arch4Sm90ELb0ELb0ELb0ELb1ELb1ELb1ELb0ELb1ELb1ELb1ELb0ELb0EEENS1_21CollectiveEpilogueFwdINS6_IJSA_SA_SB_EEES9_SE_SG_Li256ELb1ELb1ELb0ELb0EEENS1_36VarlenDynamicPersistentTileSchedulerILi128ELi96ELi256ELi128ELb0ELb1ELb1ELb0ELb1ELb1EEEEEEEEEvNT_6ParamsE,"",@"SHT_CUDA_INFO"
	.sectionflags	@""
	.align	4


	//----- nvinfo : EIATTR_CUDA_API_VERSION
	.align		4
        /*0000*/ 	.byte	0x04, 0x37
        /*0002*/ 	.short	(.L_132 - .L_131)
.L_131:
        /*0004*/ 	.word	0x00000082


	//----- nvinfo : EIATTR_KPARAM_INFO
	.align		4
.L_132:
        /*0008*/ 	.byte	0x04, 0x17
        /*000a*/ 	.short	(.L_134 - .L_133)
.L_133:
        /*000c*/ 	.word	0x00000000
        /*0010*/ 	.short	0x0000
        /*0012*/ 	.short	0x0070
        /*0014*/ 	.byte	0x00, 0xf0, 0x01, 0x2a


	//----- nvinfo : EIATTR_SPARSE_MMA_MASK
	.align		4
.L_134:
        /*0018*/ 	.byte	0x03, 0x50
        /*001a*/ 	.short	0x0000


	//----- nvinfo : EIATTR_MAXREG_COUNT
	.align		4
        /*001c*/ 	.byte	0x03, 0x1b
        /*001e*/ 	.short	0x00a8


	//----- nvinfo : EIATTR_NUM_BARRIERS
	.align		4
        /*0020*/ 	.byte	0x02, 0x4c
        /*0022*/ 	.byte	0x10
	.zero		1


	//----- nvinfo : EIATTR_EXTERNS
	.align		4
        /*0024*/ 	.byte	0x04, 0x0f
        /*0026*/ 	.short	(.L_136 - .L_135)


	//   ....[0]....
	.align		4
.L_135:
        /*0028*/ 	.word	index@(__assertfail)


	//----- nvinfo : EIATTR_ANNOTATIONS
	.align		4
.L_136:
        /*002c*/ 	.byte	0x04, 0x55
        /*002e*/ 	.short	(.L_138 - .L_137)


	//   ....[0]....
.L_137:
        /* <DEDUP_REMOVED lines=41> */


	//----- nvinfo : EIATTR_MERCURY_ISA_VERSION
	.align		4
.L_138:
        /*02a8*/ 	.byte	0x03, 0x5f
        /*02aa*/ 	.short	0x0101


	//----- nvinfo : EIATTR_UNUSED_LOAD_BYTE_OFFSET
	.align		4
        /*02ac*/ 	.byte	0x04, 0x44
        /*02ae*/ 	.short	(.L_140 - .L_139)


	//   ....[0]....
.L_139:
        /*02b0*/ 	.word	0x00000a50
        /*02b4*/ 	.word	0x0000fff0


	//   ....[1]....
        /*02b8*/ 	.word	0x00015a60
        /*02bc*/ 	.word	0x0000fff0


	//----- nvinfo : EIATTR_INT_WARP_WIDE_INSTR_OFFSETS
	.align		4
.L_140:
        /*02c0*/ 	.byte	0x04, 0x31
        /*02c2*/ 	.short	(.L_142 - .L_141)


	//   ....[0]....
.L_141:
        /*02c4*/ 	.word	0x00000130


	//   ....[1]....
        /*02c8*/ 	.word	0x00000170


	//   ....[2]....
        /*02cc*/ 	.word	0x000001e0


	//   ....[3]....
        /*02d0*/ 	.word	0x00019e30


	//   ....[4]....
        /*02d4*/ 	.word	0x00019ec0


	//   ....[5]....
        /*02d8*/ 	.word	0x0001cdf0


	//   ....[6]....
        /*02dc*/ 	.word	0x0001ce80


	//----- nvinfo : EIATTR_COOP_GROUP_MASK_REGIDS
	.align		4
.L_142:
        /*02e0*/ 	.byte	0x04, 0x29
        /*02e2*/ 	.short	(.L_144 - .L_143)


	//   ....[0]....
.L_143:
        /*02e4*/ 	.word	0xffffffff


	//   ....[1]....
        /*02e8*/ 	.word	0xffffffff


	//   ....[2]....
        /*02ec*/ 	.word	0xffffffff


	//   ....[3]....
        /*02f0*/ 	.word	0xffffffff


	//   ....[4]....
        /*02f4*/ 	.word	0xffffffff


	//   ....[5]....
        /*02f8*/ 	.word	0xffffffff


	//   ....[6]....
        /*02fc*/ 	.word	0xffffffff


	//   ....[7]....
        /*0300*/ 	.word	0xffffffff


	//   ....[8]....
        /*0304*/ 	.word	0xffffffff


	//   ....[9]....
        /*0308*/ 	.word	0xffffffff


	//   ....[10]....
        /*030c*/ 	.word	0xffffffff


	//   ....[11]....
        /*0310*/ 	.word	0xffffffff


	//   ....[12]....
        /*0314*/ 	.word	0xffffffff


	//   ....[13]....
        /*0318*/ 	.word	0xffffffff


	//   ....[14]....
        /*031c*/ 	.word	0xffffffff


	//   ....[15]....
        /*0320*/ 	.word	0xffffffff


	//   ....[16]....
        /*0324*/ 	.word	0xffffffff


	//   ....[17]....
        /*0328*/ 	.word	0xffffffff


	//   ....[18]....
        /*032c*/ 	.word	0xffffffff


	//   ....[19]....
        /*0330*/ 	.word	0xffffffff


	//   ....[20]....
        /*0334*/ 	.word	0xffffffff


	//   ....[21]....
        /*0338*/ 	.word	0xffffffff


	//   ....[22]....
        /*033c*/ 	.word	0xffffffff


	//   ....[23]....
        /*0340*/ 	.word	0xffffffff


	//   ....[24]....
        /*0344*/ 	.word	0xffffffff


	//   ....[25]....
        /*0348*/ 	.word	0xffffffff


	//   ....[26]....
        /*034c*/ 	.word	0xffffffff


	//   ....[27]....
        /*0350*/ 	.word	0xffffffff


	//   ....[28]....
        /*0354*/ 	.word	0xffffffff


	//   ....[29]....
        /*0358*/ 	.word	0xffffffff


	//   ....[30]....
        /*035c*/ 	.word	0xffffffff


	//   ....[31]....
        /*0360*/ 	.word	0xffffffff


	//   ....[32]....
        /*0364*/ 	.word	0xffffffff


	//   ....[33]....
        /*0368*/ 	.word	0xffffffff


	//   ....[34]....
        /*036c*/ 	.word	0xffffffff


	//   ....[35]....
        /*0370*/ 	.word	0xffffffff


	//   ....[36]....
        /*0374*/ 	.word	0xffffffff


	//   ....[37]....
        /*0378*/ 	.word	0xffffffff


	//   ....[38]....
        /*037c*/ 	.word	0xffffffff


	//   ....[39]....
        /*0380*/ 	.word	0xffffffff


	//   ....[40]....
        /*0384*/ 	.word	0xffffffff


	//   ....[41]....
        /*0388*/ 	.word	0xffffffff


	//   ....[42]....
        /*038c*/ 	.word	0xffffffff


	//   ....[43]....
        /*0390*/ 	.word	0xffffffff


	//   ....[44]....
        /*0394*/ 	.word	0xffffffff


	//   ....[45]....
        /*0398*/ 	.word	0xffffffff


	//   ....[46]....
        /*039c*/ 	.word	0xffffffff


	//   ....[47]....
        /*03a0*/ 	.word	0xffffffff


	//   ....[48]....
        /*03a4*/ 	.word	0xffffffff


	//   ....[49]....
        /*03a8*/ 	.word	0xffffffff


	//   ....[50]....
        /*03ac*/ 	.word	0xffffffff


	//   ....[51]....
        /*03b0*/ 	.word	0xffffffff


	//   ....[52]....
        /*03b4*/ 	.word	0xffffffff


	//   ....[53]....
        /*03b8*/ 	.word	0xffffffff


	//   ....[54]....
        /*03bc*/ 	.word	0xffffffff


	//   ....[55]....
        /*03c0*/ 	.word	0xffffffff


	//   ....[56]....
        /*03c4*/ 	.word	0xffffffff


	//   ....[57]....
        /*03c8*/ 	.word	0xffffffff


	//   ....[58]....
        /*03cc*/ 	.word	0xffffffff


	//   ....[59]....
        /*03d0*/ 	.word	0xffffffff


	//   ....[60]....
        /*03d4*/ 	.word	0xffffffff


	//   ....[61]....
        /*03d8*/ 	.word	0xffffffff


	//   ....[62]....
        /*03dc*/ 	.word	0xffffffff


	//   ....[63]....
        /*03e0*/ 	.word	0xffffffff


	//   ....[64]....
        /*03e4*/ 	.word	0xffffffff


	//   ....[65]....
        /*03e8*/ 	.word	0xffffffff


	//   ....[66]....
        /*03ec*/ 	.word	0xffffffff


	//   ....[67]....
        /*03f0*/ 	.word	0xffffffff


	//   ....[68]....
        /*03f4*/ 	.word	0xffffffff


	//   ....[69]....
        /*03f8*/ 	.word	0xffffffff


	//   ....[70]....
        /*03fc*/ 	.word	0xffffffff


	//   ....[71]....
        /*0400*/ 	.word	0xffffffff


	//   ....[72]....
        /*0404*/ 	.word	0xffffffff


	//   ....[73]....
        /*0408*/ 	.word	0xffffffff


	//   ....[74]....
        /*040c*/ 	.word	0xffffffff


	//   ....[75]....
        /*0410*/ 	.word	0xffffffff


	//   ....[76]....
        /*0414*/ 	.word	0xffffffff


	//   ....[77]....
        /*0418*/ 	.word	0xffffffff


	//   ....[78]....
        /*041c*/ 	.word	0xffffffff


	//   ....[79]....
        /*0420*/ 	.word	0xffffffff


	//   ....[80]....
        /*0424*/ 	.word	0xffffffff


	//   ....[81]....
        /*0428*/ 	.word	0xffffffff


	//   ....[82]....
        /*042c*/ 	.word	0xffffffff


	//   ....[83]....
        /*0430*/ 	.word	0xffffffff


	//   ....[84]....
        /*0434*/ 	.word	0xffffffff


	//   ....[85]....
        /*0438*/ 	.word	0xffffffff


	//   ....[86]....
        /*043c*/ 	.word	0xffffffff


	//   ....[87]....
        /*0440*/ 	.word	0xffffffff


	//   ....[88]....
        /*0444*/ 	.word	0xffffffff


	//   ....[89]....
        /*0448*/ 	.word	0xffffffff


	//   ....[90]....
        /*044c*/ 	.word	0xffffffff


	//   ....[91]....
        /*0450*/ 	.word	0xffffffff


	//   ....[92]....
        /*0454*/ 	.word	0xffffffff


	//   ....[93]....
        /*0458*/ 	.word	0xffffffff


	//   ....[94]....
        /*045c*/ 	.word	0xffffffff


	//   ....[95]....
        /*0460*/ 	.word	0xffffffff


	//   ....[96]....
        /*0464*/ 	.word	0xffffffff


	//   ....[97]....
        /*0468*/ 	.word	0xffffffff


	//   ....[98]....
        /*046c*/ 	.word	0xffffffff


	//   ....[99]....
        /*0470*/ 	.word	0xffffffff


	//   ....[100]....
        /*0474*/ 	.word	0xffffffff


	//   ....[101]....
        /*0478*/ 	.word	0xffffffff


	//   ....[102]....
        /*047c*/ 	.word	0xffffffff


	//   ....[103]....
        /*0480*/ 	.word	0xffffffff


	//   ....[104]....
        /*0484*/ 	.word	0xffffffff


	//   ....[105]....
        /*0488*/ 	.word	0xffffffff


	//   ....[106]....
        /*048c*/ 	.word	0xffffffff


	//   ....[107]....
        /*0490*/ 	.word	0xffffffff


	//   ....[108]....
        /*0494*/ 	.word	0xffffffff


	//   ....[109]....
        /*0498*/ 	.word	0xffffffff


	//   ....[110]....
        /*049c*/ 	.word	0xffffffff


	//   ....[111]....
        /*04a0*/ 	.word	0xffffffff


	//   ....[112]....
        /*04a4*/ 	.word	0xffffffff


	//   ....[113]....
        /*04a8*/ 	.word	0xffffffff


	//   ....[114]....
        /*04ac*/ 	.word	0xffffffff


	//   ....[115]....
        /*04b0*/ 	.word	0xffffffff


	//   ....[116]....
        /*04b4*/ 	.word	0xffffffff


	//   ....[117]....
        /*04b8*/ 	.word	0xffffffff


	//   ....[118]....
        /*04bc*/ 	.word	0xffffffff


	//   ....[119]....
        /*04c0*/ 	.word	0xffffffff


	//   ....[120]....
        /*04c4*/ 	.word	0xffffffff


	//   ....[121]....
        /*04c8*/ 	.word	0xffffffff


	//   ....[122]....
        /*04cc*/ 	.word	0xffffffff


	//   ....[123]....
        /*04d0*/ 	.word	0xffffffff


	//   ....[124]....
        /*04d4*/ 	.word	0xffffffff


	//   ....[125]....
        /*04d8*/ 	.word	0xffffffff


	//   ....[126]....
        /*04dc*/ 	.word	0xffffffff


	//   ....[127]....
        /*04e0*/ 	.word	0xffffffff


	//   ....[128]....
        /*04e4*/ 	.word	0xffffffff


	//   ....[129]....
        /*04e8*/ 	.word	0xffffffff


	//   ....[130]....
        /*04ec*/ 	.word	0xffffffff


	//   ....[131]....
        /*04f0*/ 	.word	0xffffffff


	//   ....[132]....
        /*04f4*/ 	.word	0xffffffff


	//   ....[133]....
        /*04f8*/ 	.word	0xffffffff


	//   ....[134]....
        /*04fc*/ 	.word	0xffffffff


	//   ....[135]....
        /*0500*/ 	.word	0xffffffff


	//   ....[136]....
        /*0504*/ 	.word	0xffffffff


	//   ....[137]....
        /*0508*/ 	.word	0xffffffff


	//   ....[138]....
        /*050c*/ 	.word	0xffffffff


	//   ....[139]....
        /*0510*/ 	.word	0xffffffff


	//   ....[140]....
        /*0514*/ 	.word	0xffffffff


	//   ....[141]....
        /*0518*/ 	.word	0xffffffff


	//   ....[142]....
        /*051c*/ 	.word	0xffffffff


	//   ....[143]....
        /*0520*/ 	.word	0xffffffff


	//   ....[144]....
        /*0524*/ 	.word	0xffffffff


	//   ....[145]....
        /*0528*/ 	.word	0xffffffff


	//   ....[146]....
        /*052c*/ 	.word	0xffffffff


	//   ....[147]....
        /*0530*/ 	.word	0xffffffff


	//   ....[148]....
        /*0534*/ 	.word	0xffffffff


	//   ....[149]....
        /*0538*/ 	.word	0xffffffff


	//   ....[150]....
        /*053c*/ 	.word	0xffffffff


	//   ....[151]....
        /*0540*/ 	.word	0xffffffff


	//   ....[152]....
        /*0544*/ 	.word	0xffffffff


	//   ....[153]....
        /*0548*/ 	.word	0xffffffff


	//   ....[154]....
        /*054c*/ 	.word	0xffffffff


	//   ....[155]....
        /*0550*/ 	.word	0xffffffff


	//   ....[156]....
        /*0554*/ 	.word	0xffffffff


	//   ....[157]....
        /*0558*/ 	.word	0xffffffff


	//   ....[158]....
        /*055c*/ 	.word	0xffffffff


	//   ....[159]....
        /*0560*/ 	.word	0xffffffff


	//   ....[160]....
        /*0564*/ 	.word	0xffffffff


	//   ....[161]....
        /*0568*/ 	.word	0xffffffff


	//   ....[162]....
        /*056c*/ 	.word	0xffffffff


	//   ....[163]....
        /*0570*/ 	.word	0x0500000f


	//   ....[164]....
        /*0574*/ 	.word	0x0500000f


	//   ....[165]....
        /*0578*/ 	.word	0x0500000f


	//   ....[166]....
        /*057c*/ 	.word	0x0500000f


	//   ....[167]....
        /*0580*/ 	.word	0x0500000f


	//   ....[168]....
        /*0584*/ 	.word	0x0500000f


	//   ....[169]....
        /*0588*/ 	.word	0x0500000f


	//   ....[170]....
        /*058c*/ 	.word	0x0500000f


	//   ....[171]....
        /*0590*/ 	.word	0x0500000f


	//   ....[172]....
        /*0594*/ 	.word	0x0500000f


	//   ....[173]....
        /*0598*/ 	.word	0x0500000f


	//   ....[174]....
        /*059c*/ 	.word	0x0500000f


	//   ....[175]....
        /*05a0*/ 	.word	0x0500000f


	//   ....[176]....
        /*05a4*/ 	.word	0x0500000f


	//   ....[177]....
        /*05a8*/ 	.word	0x0500000f


	//   ....[178]....
        /*05ac*/ 	.word	0x0500000f


	//   ....[179]....
        /*05b0*/ 	.word	0x0500000f


	//   ....[180]....
        /*05b4*/ 	.word	0x0500000f


	//   ....[181]....
        /*05b8*/ 	.word	0x0500000f


	//   ....[182]....
        /*05bc*/ 	.word	0x0500000f


	//   ....[183]....
        /*05c0*/ 	.word	0x0500000f


	//   ....[184]....
        /*05c4*/ 	.word	0x0500000f


	//   ....[185]....
        /*05c8*/ 	.word	0x0500000f


	//   ....[186]....
        /*05cc*/ 	.word	0x0500000f


	//   ....[187]....
        /*05d0*/ 	.word	0x0500000f


	//   ....[188]....
        /*05d4*/ 	.word	0x0500000f


	//   ....[189]....
        /*05d8*/ 	.word	0x0500000f


	//   ....[190]....
        /*05dc*/ 	.word	0x0500000f


	//   ....[191]....
        /*05e0*/ 	.word	0x0500000f


	//   ....[192]....
        /*05e4*/ 	.word	0x0500000f


	//   ....[193]....
        /*05e8*/ 	.word	0x0500000f


	//   ....[194]....
        /*05ec*/ 	.word	0x0500000f


	//   ....[195]....
        /*05f0*/ 	.word	0x0500000f


	//   ....[196]....
        /*05f4*/ 	.word	0x0500000f


	//   ....[197]....
        /*05f8*/ 	.word	0x0500000f


	//   ....[198]....
        /*05fc*/ 	.word	0x0500000f


	//   ....[199]....
        /*0600*/ 	.word	0x0500000f


	//   ....[200]....
        /*0604*/ 	.word	0x0500000f


	//   ....[201]....
        /*0608*/ 	.word	0x0500000f


	//   ....[202]....
        /*060c*/ 	.word	0x0500000f


	//   ....[203]....
        /*0610*/ 	.word	0x0500000f


	//   ....[204]....
        /*0614*/ 	.word	0x0500000f


	//   ....[205]....
        /*0618*/ 	.word	0x0500000f


	//   ....[206]....
        /*061c*/ 	.word	0x0500000f


	//   ....[207]....
        /*0620*/ 	.word	0x0500000f


	//   ....[208]....
        /*0624*/ 	.word	0x0500000f


	//   ....[209]....
        /*0628*/ 	.word	0x0500000f


	//   ....[210]....
        /*062c*/ 	.word	0x0500000f


	//   ....[211]....
        /*0630*/ 	.word	0x0500000f


	//   ....[212]....
        /*0634*/ 	.word	0x0500000f


	//   ....[213]....
        /*0638*/ 	.word	0x0500000f


	//   ....[214]....
        /*063c*/ 	.word	0x0500000f


	//   ....[215]....
        /*0640*/ 	.word	0x0500000f


	//   ....[216]....
        /*0644*/ 	.word	0x0500000f


	//   ....[217]....
        /*0648*/ 	.word	0x0500000f


	//   ....[218]....
        /*064c*/ 	.word	0x0500000f


	//   ....[219]....
        /*0650*/ 	.word	0x0500000f


	//   ....[220]....
        /*0654*/ 	.word	0x0500000f


	//   ....[221]....
        /*0658*/ 	.word	0x0500000f


	//   ....[222]....
        /*065c*/ 	.word	0x0500000f


	//   ....[223]....
        /*0660*/ 	.word	0x0500000f


	//   ....[224]....
        /*0664*/ 	.word	0x0500000f


	//   ....[225]....
        /*0668*/ 	.word	0x0500000f


	//   ....[226]....
        /*066c*/ 	.word	0x0500000f


	//   ....[227]....
        /*0670*/ 	.word	0x0500000f


	//   ....[228]....
        /*0674*/ 	.word	0x0500000f


	//   ....[229]....
        /*0678*/ 	.word	0x0500000f


	//   ....[230]....
        /*067c*/ 	.word	0x0500000f


	//   ....[231]....
        /*0680*/ 	.word	0x0500000f


	//   ....[232]....
        /*0684*/ 	.word	0x0500000f


	//   ....[233]....
        /*0688*/ 	.word	0x0500000f


	//   ....[234]....
        /*068c*/ 	.word	0x0500000f


	//   ....[235]....
        /*0690*/ 	.word	0x0500000f


	//   ....[236]....
        /*0694*/ 	.word	0x0500000f


	//   ....[237]....
        /*0698*/ 	.word	0x0500000f


	//   ....[238]....
        /*069c*/ 	.word	0x0500000f


	//   ....[239]....
        /*06a0*/ 	.word	0x0500000f


	//   ....[240]....
        /*06a4*/ 	.word	0x0500000f


	//   ....[241]....
        /*06a8*/ 	.word	0x0500000f


	//   ....[242]....
        /*06ac*/ 	.word	0x0500000f


	//   ....[243]....
        /*06b0*/ 	.word	0x0500000f


	//   ....[244]....
        /*06b4*/ 	.word	0x0500000f


	//   ....[245]....
        /*06b8*/ 	.word	0x0500000f


	//   ....[246]....
        /*06bc*/ 	.word	0x0500000f


	//   ....[247]....
        /*06c0*/ 	.word	0x0500000f


	//   ....[248]....
        /*06c4*/ 	.word	0x0500000f


	//   ....[249]....
        /*06c8*/ 	.word	0x0500000f


	//   ....[250]....
        /*06cc*/ 	.word	0x0500000f


	//   ....[251]....
        /*06d0*/ 	.word	0x0500000f


	//   ....[252]....
        /*06d4*/ 	.word	0x0500000f


	//   ....[253]....
        /*06d8*/ 	.word	0x0500000f


	//   ....[254]....
        /*06dc*/ 	.word	0x0500000f


	//   ....[255]....
        /*06e0*/ 	.word	0x0500000f


	//   ....[0]....
        /*06e4*/ 	.word	0x0500000f


	//   ....[1]....
        /*06e8*/ 	.word	0x0500000f


	//   ....[2]....
        /*06ec*/ 	.word	0x0500000f


	//   ....[3]....
        /*06f0*/ 	.word	0x0500000f


	//   ....[4]....
        /*06f4*/ 	.word	0x0500000f


	//   ....[5]....
        /*06f8*/ 	.word	0x0500000f


	//   ....[6]....
        /*06fc*/ 	.word	0x0500000f


	//   ....[7]....
        /*0700*/ 	.word	0x0500000f


	//   ....[8]....
        /*0704*/ 	.word	0x0500000f


	//   ....[9]....
        /*0708*/ 	.word	0x0500000f


	//   ....[10]....
        /*070c*/ 	.word	0x0500000f


	//----- nvinfo : EIATTR_COOP_GROUP_INSTR_OFFSETS
	.align		4
.L_144:
        /*0710*/ 	.byte	0x04, 0x28
        /*0712*/ 	.short	(.L_146 - .L_145)


	//   ....[0]....
.L_145:
        /*0714*/ 	.word	0x00000060


	//   ....[1]....
        /*0718*/ 	.word	0x00000140


	//   ....[2]....
        /*071c*/ 	.word	0x00000190


	//   ....[3]....
        /*0720*/ 	.word	0x000003c0


	//   ....[4]....
        /*0724*/ 	.word	0x00000520


	//   ....[5]....
        /*0728*/ 	.word	0x00000640


	//   ....[6]....
        /*072c*/ 	.word	0x000007a0


	//   ....[7]....
        /*0730*/ 	.word	0x00003720


	//   ....[8]....
        /*0734*/ 	.word	0x00003730


	//   ....[9]....
        /*0738*/ 	.word	0x00004d20


	//   ....[10]....
        /*073c*/ 	.word	0x00004d30


	//   ....[11]....
        /*0740*/ 	.word	0x00006d30


	//   ....[12]....
        /*0744*/ 	.word	0x00006d40


	//   ....[13]....
        /*0748*/ 	.word	0x00008500


	//   ....[14]....
        /*074c*/ 	.word	0x00008510


	//   ....[15]....
        /*0750*/ 	.word	0x00009d90


	//   ....[16]....
        /*0754*/ 	.word	0x00009da0


	//   ....[17]....
        /*0758*/ 	.word	0x0000a030


	//   ....[18]....
        /*075c*/ 	.word	0x0000a040


	//   ....[19]....
        /*0760*/ 	.word	0x0000a5a0


	//   ....[20]....
        /*0764*/ 	.word	0x0000a5b0


	//   ....[21]....
        /*0768*/ 	.word	0x0000a730


	//   ....[22]....
        /*076c*/ 	.word	0x0000a750


	//   ....[23]....
        /*0770*/ 	.word	0x0000acd0


	//   ....[24]....
        /*0774*/ 	.word	0x0000b270


	//   ....[25]....
        /*0778*/ 	.word	0x0000b280


	//   ....[26]....
        /*077c*/ 	.word	0x0000b290


	//   ....[27]....
        /*0780*/ 	.word	0x0000b2a0


	//   ....[28]....
        /*0784*/ 	.word	0x0000dce0


	//   ....[29]....
        /*0788*/ 	.word	0x0000dcf0


	//   ....[30]....
        /*078c*/ 	.word	0x0000dd00


	//   ....[31]....
        /*0790*/ 	.word	0x0000dd10


	//   ....[32]....
        /*0794*/ 	.word	0x000119b0


	//   ....[33]....
        /*0798*/ 	.word	0x00011a00


	//   ....[34]....
        /*079c*/ 	.word	0x00011e80


	//   ....[35]....
        /*07a0*/ 	.word	0x00011ee0


	//   ....[36]....
        /*07a4*/ 	.word	0x00013f70


	//   ....[37]....
        /*07a8*/ 	.word	0x00013f80


	//   ....[38]....
        /*07ac*/ 	.word	0x00013fc0


	//   ....[39]....
        /*07b0*/ 	.word	0x00013fd0


	//   ....[40]....
        /*07b4*/ 	.word	0x00015150


	//   ....[41]....
        /*07b8*/ 	.word	0x00015360


	//   ....[42]....
        /*07bc*/ 	.word	0x000153e0


	//   ....[43]....
        /*07c0*/ 	.word	0x00015400


	//   ....[44]....
        /*07c4*/ 	.word	0x000164c0


	//   ....[45]....
        /*07c8*/ 	.word	0x00016500


	//   ....[46]....
        /*07cc*/ 	.word	0x00016530


	//   ....[47]....
        /*07d0*/ 	.word	0x00016560


	//   ....[48]....
        /*07d4*/ 	.word	0x00016ae0


	//   ....[49]....
        /*07d8*/ 	.word	0x00016b30


	//   ....[50]....
        /*07dc*/ 	.word	0x00016bf0


	//   ....[51]....
        /*07e0*/ 	.word	0x00016c10


	//   ....[52]....
        /*07e4*/ 	.word	0x00016cd0


	//   ....[53]....
        /*07e8*/ 	.word	0x00016cf0


	//   ....[54]....
        /*07ec*/ 	.word	0x00016dc0


	//   ....[55]....
        /*07f0*/ 	.word	0x00016de0


	//   ....[56]....
        /*07f4*/ 	.word	0x00017640


	//   ....[57]....
        /*07f8*/ 	.word	0x00017650


	//   ....[58]....
        /*07fc*/ 	.word	0x00017710


	//   ....[59]....
        /*0800*/ 	.word	0x00017730


	//   ....[60]....
        /*0804*/ 	.word	0x000177f0


	//   ....[61]....
        /*0808*/ 	.word	0x00017810


	//   ....[62]....
        /*080c*/ 	.word	0x000178e0


	//   ....[63]....
        /*0810*/ 	.word	0x00017900


	//   ....[64]....
        /*0814*/ 	.word	0x00017a50


	//   ....[65]....
        /*0818*/ 	.word	0x00017c00


	//   ....[66]....
        /*081c*/ 	.word	0x00017c30


	//   ....[67]....
        /*0820*/ 	.word	0x00017c60


	//   ....[68]....
        /*0824*/ 	.word	0x00017c90


	//   ....[69]....
        /*0828*/ 	.word	0x00017cc0


	//   ....[70]....
        /*082c*/ 	.word	0x00017cf0


	//   ....[71]....
        /*0830*/ 	.word	0x00017e60


	//   ....[72]....
        /*0834*/ 	.word	0x00017e90


	//   ....[73]....
        /*0838*/ 	.word	0x00017ec0


	//   ....[74]....
        /*083c*/ 	.word	0x00017ef0


	//   ....[75]....
        /*0840*/ 	.word	0x00017f20


	//   ....[76]....
        /*0844*/ 	.word	0x00017f50


	//   ....[77]....
        /*0848*/ 	.word	0x00017fe0


	//   ....[78]....
        /*084c*/ 	.word	0x00018010


	//   ....[79]....
        /*0850*/ 	.word	0x00018090


	//   ....[80]....
        /*0854*/ 	.word	0x00018bb0


	//   ....[81]....
        /*0858*/ 	.word	0x0001aaf0


	//   ....[82]....
        /*085c*/ 	.word	0x0001ab10


	//   ....[83]....
        /*0860*/ 	.word	0x0001abc0


	//   ....[84]....
        /*0864*/ 	.word	0x0001abe0


	//   ....[85]....
        /*0868*/ 	.word	0x0001ac80


	//   ....[86]....
        /*086c*/ 	.word	0x0001aca0


	//   ....[87]....
        /*0870*/ 	.word	0x0001ad40


	//   ....[88]....
        /*0874*/ 	.word	0x0001ad60


	//   ....[89]....
        /*0878*/ 	.word	0x0001ae00


	//   ....[90]....
        /*087c*/ 	.word	0x0001ae20


	//   ....[91]....
        /*0880*/ 	.word	0x0001ae30


	//   ....[92]....
        /*0884*/ 	.word	0x0001aec0


	//   ....[93]....
        /*0888*/ 	.word	0x0001b680


	//   ....[94]....
        /*088c*/ 	.word	0x0001b6b0


	//   ....[95]....
        /*0890*/ 	.word	0x0001b6d0


	//   ....[96]....
        /*0894*/ 	.word	0x0001b760


	//   ....[97]....
        /*0898*/ 	.word	0x0001b770


	//   ....[98]....
        /*089c*/ 	.word	0x0001b810


	//   ....[99]....
        /*08a0*/ 	.word	0x0001b820


	//   ....[100]....
        /*08a4*/ 	.word	0x0001b8c0


	//   ....[101]....
        /*08a8*/ 	.word	0x0001b8d0


	//   ....[102]....
        /*08ac*/ 	.word	0x0001b970


	//   ....[103]....
        /*08b0*/ 	.word	0x0001b980


	//   ....[104]....
        /*08b4*/ 	.word	0x0001ba20


	//   ....[105]....
        /*08b8*/ 	.word	0x0001ba30


	//   ....[106]....
        /*08bc*/ 	.word	0x0001bad0


	//   ....[107]....
        /*08c0*/ 	.word	0x0001bae0


	//   ....[108]....
        /*08c4*/ 	.word	0x0001baf0


	//   ....[109]....
        /*08c8*/ 	.word	0x0001c2d0


	//   ....[110]....
        /*08cc*/ 	.word	0x0001c2e0


	//   ....[111]....
        /*08d0*/ 	.word	0x0001c2f0


	//   ....[112]....
        /*08d4*/ 	.word	0x0001c380


	//   ....[113]....
        /*08d8*/ 	.word	0x0001c390


	//   ....[114]....
        /*08dc*/ 	.word	0x0001c3f0


	//   ....[115]....
        /*08e0*/ 	.word	0x0001c420


	//   ....[116]....
        /*08e4*/ 	.word	0x0001c460


	//   ....[117]....
        /*08e8*/ 	.word	0x0001c490


	//   ....[118]....
        /*08ec*/ 	.word	0x0001c4d0


	//   ....[119]....
        /*08f0*/ 	.word	0x0001c500


	//   ....[120]....
        /*08f4*/ 	.word	0x0001c540


	//   ....[121]....
        /*08f8*/ 	.word	0x0001c7c0


	//   ....[122]....
        /*08fc*/ 	.word	0x0001c7e0


	//   ....[123]....
        /*0900*/ 	.word	0x0001c870


	//   ....[124]....
        /*0904*/ 	.word	0x0001c880


	//   ....[125]....
        /*0908*/ 	.word	0x0001c8f0


	//   ....[126]....
        /*090c*/ 	.word	0x0001c900


	//   ....[127]....
        /*0910*/ 	.word	0x0001c970


	//   ....[128]....
        /*0914*/ 	.word	0x0001c980


	//   ....[129]....
        /*0918*/ 	.word	0x0001c9f0


	//   ....[130]....
        /*091c*/ 	.word	0x0001ca00


	//   ....[131]....
        /*0920*/ 	.word	0x0001ca10


	//   ....[132]....
        /*0924*/ 	.word	0x0001ca80


	//   ....[133]....
        /*0928*/ 	.word	0x0001d010


	//   ....[134]....
        /*092c*/ 	.word	0x0001d040


	//   ....[135]....
        /*0930*/ 	.word	0x0001d060


	//   ....[136]....
        /*0934*/ 	.word	0x0001d070


	//   ....[137]....
        /*0938*/ 	.word	0x0001d0b0


	//   ....[138]....
        /*093c*/ 	.word	0x0001d0d0


	//   ....[139]....
        /*0940*/ 	.word	0x0001d140


	//   ....[140]....
        /*0944*/ 	.word	0x0001d160


	//   ....[141]....
        /*0948*/ 	.word	0x0001d1c0


	//   ....[142]....
        /*094c*/ 	.word	0x0001d1e0


	//   ....[143]....
        /*0950*/ 	.word	0x0001d230


	//   ....[144]....
        /*0954*/ 	.word	0x0001d250


	//   ....[145]....
        /*0958*/ 	.word	0x0001d630


	//   ....[146]....
        /*095c*/ 	.word	0x0001d690


	//   ....[147]....
        /*0960*/ 	.word	0x0001d6c0


	//   ....[148]....
        /*0964*/ 	.word	0x0001d6d0


	//   ....[149]....
        /*0968*/ 	.word	0x0001d700


	//   ....[150]....
        /*096c*/ 	.word	0x0001d730


	//   ....[151]....
        /*0970*/ 	.word	0x0001d760


	//   ....[152]....
        /*0974*/ 	.word	0x0001d790


	//   ....[153]....
        /*0978*/ 	.word	0x0001d910


	//   ....[154]....
        /*097c*/ 	.word	0x0001d940


	//   ....[155]....
        /*0980*/ 	.word	0x0001d970


	//   ....[156]....
        /*0984*/ 	.word	0x0001d9a0


	//   ....[157]....
        /*0988*/ 	.word	0x0001d9d0


	//   ....[158]....
        /*098c*/ 	.word	0x0001da00


	//   ....[159]....
        /*0990*/ 	.word	0x0001dac0


	//   ....[160]....
        /*0994*/ 	.word	0x0001dae0


	//   ....[161]....
        /*0998*/ 	.word	0x0001db50


	//   ....[162]....
        /*099c*/ 	.word	0x0001dfc0


	//   ....[163]....
        /*09a0*/ 	.word	0x0001e300


	//   ....[164]....
        /*09a4*/ 	.word	0x0001e390


	//   ....[165]....
        /*09a8*/ 	.word	0x0001e430


	//   ....[166]....
        /*09ac*/ 	.word	0x0001e4c0


	//   ....[167]....
        /*09b0*/ 	.word	0x0001e5b0


	//   ....[168]....
        /*09b4*/ 	.word	0x0001e640


	//   ....[169]....
        /*09b8*/ 	.word	0x0001e6e0


	//   ....[170]....
        /*09bc*/ 	.word	0x0001e770


	//   ....[171]....
        /*09c0*/ 	.word	0x0001e860


	//   ....[172]....
        /*09c4*/ 	.word	0x0001e8f0


	//   ....[173]....
        /*09c8*/ 	.word	0x0001e990


	//   ....[174]....
        /*09cc*/ 	.word	0x0001ea20


	//   ....[175]....
        /*09d0*/ 	.word	0x0001eb10


	//   ....[176]....
        /*09d4*/ 	.word	0x0001eba0


	//   ....[177]....
        /*09d8*/ 	.word	0x0001ebf0


	//   ....[178]....
        /*09dc*/ 	.word	0x0001ec40


	//   ....[179]....
        /*09e0*/ 	.word	0x0001ed20


	//   ....[180]....
        /*09e4*/ 	.word	0x0001edb0


	//   ....[181]....
        /*09e8*/ 	.word	0x0001ee00


	//   ....[182]....
        /*09ec*/ 	.word	0x0001ee50


	//   ....[183]....
        /*09f0*/ 	.word	0x0001f0b0


	//   ....[184]....
        /*09f4*/ 	.word	0x0001f390


	//   ....[185]....
        /*09f8*/ 	.word	0x0001f480


	//   ....[186]....
        /*09fc*/ 	.word	0x0001f520


	//   ....[187]....
        /*0a00*/ 	.word	0x0001f580


	//   ....[188]....
        /*0a04*/ 	.word	0x0001f690


	//   ....[189]....
        /*0a08*/ 	.word	0x0001f700


	//   ....[190]....
        /*0a0c*/ 	.word	0x0001f810


	//   ....[191]....
        /*0a10*/ 	.word	0x0001f880


	//   ....[192]....
        /*0a14*/ 	.word	0x0001f990


	//   ....[193]....
        /*0a18*/ 	.word	0x0001fa00


	//   ....[194]....
        /*0a1c*/ 	.word	0x0001fb10


	//   ....[195]....
        /*0a20*/ 	.word	0x0001fb80


	//   ....[196]....
        /*0a24*/ 	.word	0x0001fc60


	//   ....[197]....
        /*0a28*/ 	.word	0x0001fd60


	//   ....[198]....
        /*0a2c*/ 	.word	0x0001fdc0


	//   ....[199]....
        /*0a30*/ 	.word	0x0001fe20


	//   ....[200]....
        /*0a34*/ 	.word	0x0001ff20


	//   ....[201]....
        /*0a38*/ 	.word	0x0001ff80


	//   ....[202]....
        /*0a3c*/ 	.word	0x00020090


	//   ....[203]....
        /*0a40*/ 	.word	0x000200f0


	//   ....[204]....
        /*0a44*/ 	.word	0x00020200


	//   ....[205]....
        /*0a48*/ 	.word	0x00020260


	//   ....[206]....
        /*0a4c*/ 	.word	0x00020370


	//   ....[207]....
        /*0a50*/ 	.word	0x000203d0


	//   ....[208]....
        /*0a54*/ 	.word	0x000204e0


	//   ....[209]....
        /*0a58*/ 	.word	0x00020540


	//   ....[210]....
        /*0a5c*/ 	.word	0x00020650


	//   ....[211]....
        /*0a60*/ 	.word	0x000206b0


	//   ....[212]....
        /*0a64*/ 	.word	0x000207a0


	//   ....[213]....
        /*0a68*/ 	.word	0x000208d0


	//   ....[214]....
        /*0a6c*/ 	.word	0x00020980


	//   ....[215]....
        /*0a70*/ 	.word	0x000209f0


	//   ....[216]....
        /*0a74*/ 	.word	0x00020ae0


	//   ....[217]....
        /*0a78*/ 	.word	0x00020b40


	//   ....[218]....
        /*0a7c*/ 	.word	0x00020c10


	//   ....[219]....
        /*0a80*/ 	.word	0x00020c70


	//   ....[220]....
        /*0a84*/ 	.word	0x00020d40


	//   ....[221]....
        /*0a88*/ 	.word	0x00020da0


	//   ....[222]....
        /*0a8c*/ 	.word	0x00020e70


	//   ....[223]....
        /*0a90*/ 	.word	0x00020ed0


	//   ....[224]....
        /*0a94*/ 	.word	0x00020fa0


	//   ....[225]....
        /*0a98*/ 	.word	0x00021090


	//   ....[226]....
        /*0a9c*/ 	.word	0x00021130


	//   ....[227]....
        /*0aa0*/ 	.word	0x00021190


	//   ....[228]....
        /*0aa4*/ 	.word	0x00021280


	//   ....[229]....
        /*0aa8*/ 	.word	0x000212e0


	//   ....[230]....
        /*0aac*/ 	.word	0x000213c0


	//   ....[231]....
        /*0ab0*/ 	.word	0x00021420


	//   ....[232]....
        /*0ab4*/ 	.word	0x00021500


	//   ....[233]....
        /*0ab8*/ 	.word	0x00021560


	//   ....[234]....
        /*0abc*/ 	.word	0x00021640


	//   ....[235]....
        /*0ac0*/ 	.word	0x000216a0


	//   ....[236]....
        /*0ac4*/ 	.word	0x00021770


	//   ....[237]....
        /*0ac8*/ 	.word	0x000218a0


	//   ....[238]....
        /*0acc*/ 	.word	0x00021970


	//   ....[239]....
        /*0ad0*/ 	.word	0x00021a30


	//   ....[240]....
        /*0ad4*/ 	.word	0x00021b00


	//   ....[241]....
        /*0ad8*/ 	.word	0x00021b60


	//   ....[242]....
        /*0adc*/ 	.word	0x00021c30


	//   ....[243]....
        /*0ae0*/ 	.word	0x00021c90


	//   ....[244]....
        /*0ae4*/ 	.word	0x00021d70


	//   ....[245]....
        /*0ae8*/ 	.word	0x00021dd0


	//   ....[246]....
        /*0aec*/ 	.word	0x00021ea0


	//   ....[247]....
        /*0af0*/ 	.word	0x00021f00


	//   ....[248]....
        /*0af4*/ 	.word	0x00021fc0


	//   ....[249]....
        /*0af8*/ 	.word	0x00022050


	//   ....[250]....
        /*0afc*/ 	.word	0x000220f0


	//   ....[251]....
        /*0b00*/ 	.word	0x00022210


	//   ....[252]....
        /*0b04*/ 	.word	0x00022280


	//   ....[253]....
        /*0b08*/ 	.word	0x000222f0


	//   ....[254]....
        /*0b0c*/ 	.word	0x00022360


	//   ....[255]....
        /*0b10*/ 	.word	0x000223d0


	//   ....[0]....
        /*0b14*/ 	.word	0x00022450


	//   ....[1]....
        /*0b18*/ 	.word	0x000224e0


	//   ....[2]....
        /*0b1c*/ 	.word	0x00022570


	//   ....[3]....
        /*0b20*/ 	.word	0x000225e0


	//   ....[4]....
        /*0b24*/ 	.word	0x00022650


	//   ....[5]....
        /*0b28*/ 	.word	0x000226c0


	//   ....[6]....
        /*0b2c*/ 	.word	0x00022740


	//   ....[7]....
        /*0b30*/ 	.word	0x000227b0


	//   ....[8]....
        /*0b34*/ 	.word	0x00022850


	//   ....[9]....
        /*0b38*/ 	.word	0x000228e0


	//   ....[10]....
        /*0b3c*/ 	.word	0x00022a00


	//----- nvinfo : EIATTR_REG_RECONFIG
	.align		4
.L_146:
        /*0b40*/ 	.byte	0x01, 0x54
	.zero		2


	//----- nvinfo : EIATTR_SYSCALL_OFFSETS
	.align		4
        /*0b44*/ 	.byte	0x04, 0x46
        /*0b46*/ 	.short	(.L_148 - .L_147)


	//   ....[0]....
.L_147:
        /*0b48*/ 	.word	0x00001b00


	//   ....[1]....
        /*0b4c*/ 	.word	0x00001c50


	//   ....[2]....
        /*0b50*/ 	.word	0x0000ae70


	//   ....[3]....
        /*0b54*/ 	.word	0x0000b1f0


	//   ....[4]....
        /*0b58*/ 	.word	0x0001a020


	//   ....[5]....
        /*0b5c*/ 	.word	0x0001a170


	//   ....[6]....
        /*0b60*/ 	.word	0x0001a260


	//   ....[7]....
        /*0b64*/ 	.word	0x0001b270


	//----- nvinfo : EIATTR_MBARRIER_INSTR_OFFSETS
	.align		4
.L_148:
        /*0b68*/ 	.byte	0x04, 0x39
        /*0b6a*/ 	.short	(.L_150 - .L_149)


	//   ....[0]....
.L_149:
        /*0b6c*/ 	.word	0x00000270
        /*0b70*/ 	.word	0x000000ff
        /*0b74*/ 	.word	0x0002a800
        /*0b78*/ 	.short	0x0100
        /*0b7a*/ 	.byte	0x08
	.zero		1


	//   ....[1]....
        /*0b7c*/ 	.word	0x00000280
        /*0b80*/ 	.word	0x000000ff
        /*0b84*/ 	.word	0x0002a820
        /*0b88*/ 	.short	0x0100
        /*0b8a*/ 	.byte	0x08
	.zero		1


	//   ....[2]....
        /*0b8c*/ 	.word	0x00000370
        /*0b90*/ 	.word	0x000000ff
        /*0b94*/ 	.word	0x0002a830
        /*0b98*/ 	.short	0x0100
        /*0b9a*/ 	.byte	0x08
	.zero		1


	//   ....[3]....
        /*0b9c*/ 	.word	0x00000380
        /*0ba0*/ 	.word	0x000000ff
        /*0ba4*/ 	.word	0x0002a840
        /*0ba8*/ 	.short	0x0100
        /*0baa*/ 	.byte	0x08
	.zero		1


	//   ....[4]....
        /*0bac*/ 	.word	0x00000390
        /*0bb0*/ 	.word	0x000000ff
        /*0bb4*/ 	.word	0x0002a838
        /*0bb8*/ 	.short	0x0100
        /*0bba*/ 	.byte	0x08
	.zero		1


	//   ....[5]....
        /*0bbc*/ 	.word	0x000003a0
        /*0bc0*/ 	.word	0x000000ff
        /*0bc4*/ 	.word	0x0002a848
        /*0bc8*/ 	.short	0x0100
        /*0bca*/ 	.byte	0x08
	.zero		1


	//   ....[6]....
        /*0bcc*/ 	.word	0x000004d0
        /*0bd0*/ 	.word	0x000000ff
        /*0bd4*/ 	.word	0x0002a850
        /*0bd8*/ 	.short	0x0100
        /*0bda*/ 	.byte	0x08
	.zero		1


	//   ....[7]....
        /*0bdc*/ 	.word	0x000004e0
        /*0be0*/ 	.word	0x000000ff
        /*0be4*/ 	.word	0x0002a860
        /*0be8*/ 	.short	0x0100
        /*0bea*/ 	.byte	0x08
	.zero		1


	//   ....[8]....
        /*0bec*/ 	.word	0x000004f0
        /*0bf0*/ 	.word	0x000000ff
        /*0bf4*/ 	.word	0x0002a858
        /*0bf8*/ 	.short	0x0100
        /*0bfa*/ 	.byte	0x08
	.zero		1


	//   ....[9]....
        /*0bfc*/ 	.word	0x00000500
        /*0c00*/ 	.word	0x000000ff
        /*0c04*/ 	.word	0x0002a868
        /*0c08*/ 	.short	0x0100
        /*0c0a*/ 	.byte	0x08
	.zero		1


	//   ....[10]....
        /*0c0c*/ 	.word	0x000005f0
        /*0c10*/ 	.word	0x000000ff
        /*0c14*/ 	.word	0x0002a870
        /*0c18*/ 	.short	0x0100
        /*0c1a*/ 	.byte	0x06
	.zero		1


	//   ....[11]....
        /*0c1c*/ 	.word	0x00000600
        /*0c20*/ 	.word	0x000000ff
        /*0c24*/ 	.word	0x0002a880
        /*0c28*/ 	.short	0x0100
        /*0c2a*/ 	.byte	0x06
	.zero		1


	//   ....[12]....
        /*0c2c*/ 	.word	0x00000610
        /*0c30*/ 	.word	0x000000ff
        /*0c34*/ 	.word	0x0002a878
        /*0c38*/ 	.short	0x0100
        /*0c3a*/ 	.byte	0x06
	.zero		1


	//   ....[13]....
        /*0c3c*/ 	.word	0x00000620
        /*0c40*/ 	.word	0x000000ff
        /*0c44*/ 	.word	0x0002a888
        /*0c48*/ 	.short	0x0100
        /*0c4a*/ 	.byte	0x06
	.zero		1


	//   ....[14]....
        /*0c4c*/ 	.word	0x00000750
        /*0c50*/ 	.word	0x000000ff
        /*0c54*/ 	.word	0x0002a890
        /*0c58*/ 	.short	0x0100
        /*0c5a*/ 	.byte	0x08
	.zero		1


	//   ....[15]....
        /*0c5c*/ 	.word	0x00000760
        /*0c60*/ 	.word	0x000000ff
        /*0c64*/ 	.word	0x0002a8a0
        /*0c68*/ 	.short	0x0100
        /*0c6a*/ 	.byte	0x08
	.zero		1


	//   ....[16]....
        /*0c6c*/ 	.word	0x00000770
        /*0c70*/ 	.word	0x000000ff
        /*0c74*/ 	.word	0x0002a898
        /*0c78*/ 	.short	0x0100
        /*0c7a*/ 	.byte	0x08
	.zero		1


	//   ....[17]....
        /*0c7c*/ 	.word	0x00000780
        /*0c80*/ 	.word	0x000000ff
        /*0c84*/ 	.word	0x0002a8a8
        /*0c88*/ 	.short	0x0100
        /*0c8a*/ 	.byte	0x08
	.zero		1


	//   ....[18]....
        /*0c8c*/ 	.word	0x000008b0
        /*0c90*/ 	.word	0x000000ff
        /*0c94*/ 	.word	0x0002a8b0
        /*0c98*/ 	.short	0x0100
        /*0c9a*/ 	.byte	0x08
	.zero		1


	//   ....[19]....
        /*0c9c*/ 	.word	0x000008c0
        /*0ca0*/ 	.word	0x000000ff
        /*0ca4*/ 	.word	0x0002a8c0
        /*0ca8*/ 	.short	0x0100
        /*0caa*/ 	.byte	0x08
	.zero		1


	//   ....[20]....
        /*0cac*/ 	.word	0x000008d0
        /*0cb0*/ 	.word	0x000000ff
        /*0cb4*/ 	.word	0x0002a8b8
        /*0cb8*/ 	.short	0x0100
        /*0cba*/ 	.byte	0x08
	.zero		1


	//   ....[21]....
        /*0cbc*/ 	.word	0x000008e0
        /*0cc0*/ 	.word	0x000000ff
        /*0cc4*/ 	.word	0x0002a8c8
        /*0cc8*/ 	.short	0x0100
        /*0cca*/ 	.byte	0x08
	.zero		1


	//   ....[22]....
        /*0ccc*/ 	.word	0x000036d0
        /*0cd0*/ 	.word	0x00000058
        /*0cd4*/ 	.word	0x0002a890
        /*0cd8*/ 	.short	0x010a
        /*0cda*/ 	.byte	0x3f
	.zero		1


	//   ....[23]....
        /*0cdc*/ 	.word	0x00006cd0
        /*0ce0*/ 	.word	0x00000058
        /*0ce4*/ 	.word	0x0002a890
        /*0ce8*/ 	.short	0x010a
        /*0cea*/ 	.byte	0x3f
	.zero		1


	//   ....[24]....
        /*0cec*/ 	.word	0x00009bd0
        /*0cf0*/ 	.word	0x00000058
        /*0cf4*/ 	.word	0x0002a890
        /*0cf8*/ 	.short	0x010a
        /*0cfa*/ 	.byte	0x3f
	.zero		1


	//   ....[25]....
        /*0cfc*/ 	.word	0x0000a390
        /*0d00*/ 	.word	0x0000000b
        /*0d04*/ 	.word	0x00000000
        /*0d08*/ 	.short	0x0101
        /*0d0a*/ 	.byte	0x3f
	.zero		1


	//   ....[26]....
        /*0d0c*/ 	.word	0x0000a3d0
        /*0d10*/ 	.word	0x00000058
        /*0d14*/ 	.word	0x0002a8b0
        /*0d18*/ 	.short	0x010a
        /*0d1a*/ 	.byte	0x3f
	.zero		1


	//   ....[27]....
        /*0d1c*/ 	.word	0x0000a980
        /*0d20*/ 	.word	0x00000058
        /*0d24*/ 	.word	0x00000000
        /*0d28*/ 	.short	0x0101
        /*0d2a*/ 	.byte	0x3f
	.zero		1


	//   ....[28]....
        /*0d2c*/ 	.word	0x0000aef0
        /*0d30*/ 	.word	0x00000002
        /*0d34*/ 	.word	0x0002a800
        /*0d38*/ 	.short	0x010a
        /*0d3a*/ 	.byte	0x3f
	.zero		1


	//   ....[29]....
        /*0d3c*/ 	.word	0x0000af40
        /*0d40*/ 	.word	0x00000002
        /*0d44*/ 	.word	0x0002a800
        /*0d48*/ 	.short	0x010a
        /*0d4a*/ 	.byte	0x3f
	.zero		1


	//   ....[30]....
        /*0d4c*/ 	.word	0x0000b970
        /*0d50*/ 	.word	0x00000002
        /*0d54*/ 	.word	0x0002a800
        /*0d58*/ 	.short	0x010a
        /*0d5a*/ 	.byte	0x3f
	.zero		1


	//   ....[31]....
        /*0d5c*/ 	.word	0x0000e280
        /*0d60*/ 	.word	0x00000002
        /*0d64*/ 	.word	0x0002a800
        /*0d68*/ 	.short	0x010a
        /*0d6a*/ 	.byte	0x3f
	.zero		1


	//   ....[32]....
        /*0d6c*/ 	.word	0x00010950
        /*0d70*/ 	.word	0x00000005
        /*0d74*/ 	.word	0x0002a830
        /*0d78*/ 	.short	0x010a
        /*0d7a*/ 	.byte	0x3f
	.zero		1


	//   ....[33]....
        /*0d7c*/ 	.word	0x000109a0
        /*0d80*/ 	.word	0x00000005
        /*0d84*/ 	.word	0x0002a830
        /*0d88*/ 	.short	0x010a
        /*0d8a*/ 	.byte	0x3f
	.zero		1


	//   ....[34]....
        /*0d8c*/ 	.word	0x00012420
        /*0d90*/ 	.word	0x00000018
        /*0d94*/ 	.word	0x00000000
        /*0d98*/ 	.short	0x0101
        /*0d9a*/ 	.byte	0x3f
	.zero		1


	//   ....[35]....
        /*0d9c*/ 	.word	0x00012d00
        /*0da0*/ 	.word	0x00000015
        /*0da4*/ 	.word	0x0002a830
        /*0da8*/ 	.short	0x010a
        /*0daa*/ 	.byte	0x3f
	.zero		1


	//   ....[36]....
        /*0dac*/ 	.word	0x00012d70
        /*0db0*/ 	.word	0x00000015
        /*0db4*/ 	.word	0x0002a830
        /*0db8*/ 	.short	0x010a
        /*0dba*/ 	.byte	0x3f
	.zero		1


	//   ....[37]....
        /*0dbc*/ 	.word	0x000138e0
        /*0dc0*/ 	.word	0x0000000a
        /*0dc4*/ 	.word	0x0002a850
        /*0dc8*/ 	.short	0x010a
        /*0dca*/ 	.byte	0x3f
	.zero		1


	//   ....[38]....
        /*0dcc*/ 	.word	0x00013980
        /*0dd0*/ 	.word	0x0000000a
        /*0dd4*/ 	.word	0x0002a850
        /*0dd8*/ 	.short	0x010a
        /*0dda*/ 	.byte	0x3f
	.zero		1


	//   ....[39]....
        /*0ddc*/ 	.word	0x00014820
        /*0de0*/ 	.word	0x00000006
        /*0de4*/ 	.word	0x00000000
        /*0de8*/ 	.short	0x0101
        /*0dea*/ 	.byte	0x3f
	.zero		1


	//   ....[40]....
        /*0dec*/ 	.word	0x00014a60
        /*0df0*/ 	.word	0x0000000a
        /*0df4*/ 	.word	0x00000000
        /*0df8*/ 	.short	0x0101
        /*0dfa*/ 	.byte	0x3f
	.zero		1


	//   ....[41]....
        /*0dfc*/ 	.word	0x00015050
        /*0e00*/ 	.word	0x0000000a
        /*0e04*/ 	.word	0x0002a850
        /*0e08*/ 	.short	0x010a
        /*0e0a*/ 	.byte	0x3f
	.zero		1


	//   ....[42]....
        /*0e0c*/ 	.word	0x000150f0
        /*0e10*/ 	.word	0x0000000a
        /*0e14*/ 	.word	0x0002a850
        /*0e18*/ 	.short	0x010a
        /*0e1a*/ 	.byte	0x3f
	.zero		1


	//   ....[43]....
        /*0e1c*/ 	.word	0x000155e0
        /*0e20*/ 	.word	0x000000b5
        /*0e24*/ 	.word	0x00000000
        /*0e28*/ 	.short	0x0101
        /*0e2a*/ 	.byte	0x3f
	.zero		1


	//   ....[44]....
        /*0e2c*/ 	.word	0x00016af0
        /*0e30*/ 	.word	0x00000000
        /*0e34*/ 	.word	0x00000000
        /*0e38*/ 	.short	0x0101
        /*0e3a*/ 	.byte	0x3f
	.zero		1


	//   ....[45]....
        /*0e3c*/ 	.word	0x00018c90
        /*0e40*/ 	.word	0x00000016
        /*0e44*/ 	.word	0x0002a820
        /*0e48*/ 	.short	0x010a
        /*0e4a*/ 	.byte	0x3f
	.zero		1


	//   ....[46]....
        /*0e4c*/ 	.word	0x00018d20
        /*0e50*/ 	.word	0x00000009
        /*0e54*/ 	.word	0x0002a8a0
        /*0e58*/ 	.short	0x010a
        /*0e5a*/ 	.byte	0x3f
	.zero		1


	//   ....[47]....
        /*0e5c*/ 	.word	0x00019160
        /*0e60*/ 	.word	0x00000009
        /*0e64*/ 	.word	0x0002a8c0
        /*0e68*/ 	.short	0x010a
        /*0e6a*/ 	.byte	0x3f
	.zero		1


	//   ....[48]....
        /*0e6c*/ 	.word	0x00019590
        /*0e70*/ 	.word	0x00000006
        /*0e74*/ 	.word	0x0002a8a0
        /*0e78*/ 	.short	0x010a
        /*0e7a*/ 	.byte	0x3f
	.zero		1


	//   ....[49]....
        /*0e7c*/ 	.word	0x000199c0
        /*0e80*/ 	.word	0x00000006
        /*0e84*/ 	.word	0x0002a8c0
        /*0e88*/ 	.short	0x010a
        /*0e8a*/ 	.byte	0x3f
	.zero		1


	//   ....[50]....
        /*0e8c*/ 	.word	0x0001a8a0
        /*0e90*/ 	.word	0x00000007
        /*0e94*/ 	.word	0x0002a840
        /*0e98*/ 	.short	0x010a
        /*0e9a*/ 	.byte	0x3f
	.zero		1


	//   ....[51]....
        /*0e9c*/ 	.word	0x0001af80
        /*0ea0*/ 	.word	0x00000007
        /*0ea4*/ 	.word	0x0002a830
        /*0ea8*/ 	.short	0x0107
        /*0eaa*/ 	.byte	0x3f
	.zero		1


	//   ....[52]....
        /*0eac*/ 	.word	0x0001b040
        /*0eb0*/ 	.word	0x00000007
        /*0eb4*/ 	.word	0x0002a830
        /*0eb8*/ 	.short	0x0101
        /*0eba*/ 	.byte	0x3f
	.zero		1


	//   ....[53]....
        /*0ebc*/ 	.word	0x0001bc40
        /*0ec0*/ 	.word	0x00000016
        /*0ec4*/ 	.word	0x0002a800
        /*0ec8*/ 	.short	0x0107
        /*0eca*/ 	.byte	0x3f
	.zero		1


	//   ....[54]....
        /*0ecc*/ 	.word	0x0001bd40
        /*0ed0*/ 	.word	0x00000016
        /*0ed4*/ 	.word	0x0002a800
        /*0ed8*/ 	.short	0x0101
        /*0eda*/ 	.byte	0x3f
	.zero		1


	//   ....[55]....
        /*0edc*/ 	.word	0x0001bd60
        /*0ee0*/ 	.word	0x00000016
        /*0ee4*/ 	.word	0x0002a820
        /*0ee8*/ 	.short	0x010a
        /*0eea*/ 	.byte	0x3f
	.zero		1


	//   ....[56]....
        /*0eec*/ 	.word	0x0001c0e0
        /*0ef0*/ 	.word	0x00000005
        /*0ef4*/ 	.word	0x0002a840
        /*0ef8*/ 	.short	0x010a
        /*0efa*/ 	.byte	0x3f
	.zero		1


	//   ....[57]....
        /*0efc*/ 	.word	0x0001c5e0
        /*0f00*/ 	.word	0x00000005
        /*0f04*/ 	.word	0x0002a830
        /*0f08*/ 	.short	0x0107
        /*0f0a*/ 	.byte	0x3f
	.zero		1


	//   ....[58]....
        /*0f0c*/ 	.word	0x0001c690
        /*0f10*/ 	.word	0x00000005
        /*0f14*/ 	.word	0x0002a830
        /*0f18*/ 	.short	0x0101
        /*0f1a*/ 	.byte	0x3f
	.zero		1


	//   ....[59]....
        /*0f1c*/ 	.word	0x0001c6f0
        /*0f20*/ 	.word	0x00000005
        /*0f24*/ 	.word	0x0002a860
        /*0f28*/ 	.short	0x010a
        /*0f2a*/ 	.byte	0x3f
	.zero		1


	//   ....[60]....
        /*0f2c*/ 	.word	0x0001cb60
        /*0f30*/ 	.word	0x00000005
        /*0f34*/ 	.word	0x0002a850
        /*0f38*/ 	.short	0x0107
        /*0f3a*/ 	.byte	0x3f
	.zero		1


	//   ....[61]....
        /*0f3c*/ 	.word	0x0001cca0
        /*0f40*/ 	.word	0x00000005
        /*0f44*/ 	.word	0x0002a850
        /*0f48*/ 	.short	0x0101
        /*0f4a*/ 	.byte	0x3f
	.zero		1


	//   ....[62]....
        /*0f4c*/ 	.word	0x0001cf20
        /*0f50*/ 	.word	0x00000000
        /*0f54*/ 	.word	0x0002a860
        /*0f58*/ 	.short	0x010a
        /*0f5a*/ 	.byte	0x3f
	.zero		1


	//   ....[63]....
        /*0f5c*/ 	.word	0x0001d390
        /*0f60*/ 	.word	0x00000000
        /*0f64*/ 	.word	0x0002a850
        /*0f68*/ 	.short	0x0107
        /*0f6a*/ 	.byte	0x3f
	.zero		1


	//   ....[64]....
        /*0f6c*/ 	.word	0x0001d450
        /*0f70*/ 	.word	0x00000000
        /*0f74*/ 	.word	0x0002a850
        /*0f78*/ 	.short	0x0101
        /*0f7a*/ 	.byte	0x3f
	.zero		1


	//   ....[65]....
        /*0f7c*/ 	.word	0x0001df40
        /*0f80*/ 	.word	0x00000005
        /*0f84*/ 	.word	0x0002a820
        /*0f88*/ 	.short	0x010a
        /*0f8a*/ 	.byte	0x3f
	.zero		1


	//   ....[66]....
        /*0f8c*/ 	.word	0x0001e0d0
        /*0f90*/ 	.word	0x00000003
        /*0f94*/ 	.word	0x0002a840
        /*0f98*/ 	.short	0x010a
        /*0f9a*/ 	.byte	0x3f
	.zero		1


	//   ....[67]....
        /*0f9c*/ 	.word	0x0001e170
        /*0fa0*/ 	.word	0x00000005
        /*0fa4*/ 	.word	0x0002a840
        /*0fa8*/ 	.short	0x010a
        /*0faa*/ 	.byte	0x3f
	.zero		1


	//   ....[68]....
        /*0fac*/ 	.word	0x0001e1b0
        /*0fb0*/ 	.word	0x00000003
        /*0fb4*/ 	.word	0x0002a860
        /*0fb8*/ 	.short	0x010a
        /*0fba*/ 	.byte	0x3f
	.zero		1


	//   ....[69]....
        /*0fbc*/ 	.word	0x0001e1f0
        /*0fc0*/ 	.word	0x00000005
        /*0fc4*/ 	.word	0x0002a860
        /*0fc8*/ 	.short	0x010a
        /*0fca*/ 	.byte	0x3f
	.zero		1


	//   ....[70]....
        /*0fcc*/ 	.word	0x0001e250
        /*0fd0*/ 	.word	0x00000058
        /*0fd4*/ 	.word	0x0002a890
        /*0fd8*/ 	.short	0x010a
        /*0fda*/ 	.byte	0x3f
	.zero		1


	//   ....[71]....
        /*0fdc*/ 	.word	0x0001e500
        /*0fe0*/ 	.word	0x00000058
        /*0fe4*/ 	.word	0x0002a890
        /*0fe8*/ 	.short	0x010a
        /*0fea*/ 	.byte	0x3f
	.zero		1


	//   ....[72]....
        /*0fec*/ 	.word	0x0001e7b0
        /*0ff0*/ 	.word	0x00000058
        /*0ff4*/ 	.word	0x0002a890
        /*0ff8*/ 	.short	0x010a
        /*0ffa*/ 	.byte	0x3f
	.zero		1


	//   ....[73]....
        /*0ffc*/ 	.word	0x0001ea60
        /*1000*/ 	.word	0x00000058
        /*1004*/ 	.word	0x0002a8b0
        /*1008*/ 	.short	0x010a
        /*100a*/ 	.byte	0x3f
	.zero		1


	//   ....[74]....
        /*100c*/ 	.word	0x0001ec70
        /*1010*/ 	.word	0x00000002
        /*1014*/ 	.word	0x0002a800
        /*1018*/ 	.short	0x010a
        /*101a*/ 	.byte	0x3f
	.zero		1


	//   ....[75]....
        /*101c*/ 	.word	0x0001ee90
        /*1020*/ 	.word	0x00000002
        /*1024*/ 	.word	0x0002a800
        /*1028*/ 	.short	0x010a
        /*102a*/ 	.byte	0x3f
	.zero		1


	//   ....[76]....
        /*102c*/ 	.word	0x0001eee0
        /*1030*/ 	.word	0x00000005
        /*1034*/ 	.word	0x0002a830
        /*1038*/ 	.short	0x010a
        /*103a*/ 	.byte	0x3f
	.zero		1


	//   ....[77]....
        /*103c*/ 	.word	0x0001ef30
        /*1040*/ 	.word	0x00000015
        /*1044*/ 	.word	0x0002a830
        /*1048*/ 	.short	0x010a
        /*104a*/ 	.byte	0x3f
	.zero		1


	//   ....[78]....
        /*104c*/ 	.word	0x0001ef80
        /*1050*/ 	.word	0x0000000a
        /*1054*/ 	.word	0x0002a850
        /*1058*/ 	.short	0x010a
        /*105a*/ 	.byte	0x3f
	.zero		1


	//   ....[79]....
        /*105c*/ 	.word	0x0001efd0
        /*1060*/ 	.word	0x0000000a
        /*1064*/ 	.word	0x0002a850
        /*1068*/ 	.short	0x010a
        /*106a*/ 	.byte	0x3f
	.zero		1


	//   ....[80]....
        /*106c*/ 	.word	0x0001f170
        /*1070*/ 	.word	0x00000016
        /*1074*/ 	.word	0x0002a820
        /*1078*/ 	.short	0x010a
        /*107a*/ 	.byte	0x3f
	.zero		1


	//   ....[81]....
        /*107c*/ 	.word	0x0001f1c0
        /*1080*/ 	.word	0x00000009
        /*1084*/ 	.word	0x0002a8a0
        /*1088*/ 	.short	0x010a
        /*108a*/ 	.byte	0x3f
	.zero		1


	//   ....[82]....
        /*108c*/ 	.word	0x0001f210
        /*1090*/ 	.word	0x00000009
        /*1094*/ 	.word	0x0002a8c0
        /*1098*/ 	.short	0x010a
        /*109a*/ 	.byte	0x3f
	.zero		1


	//   ....[83]....
        /*109c*/ 	.word	0x0001f260
        /*10a0*/ 	.word	0x00000006
        /*10a4*/ 	.word	0x0002a8a0
        /*10a8*/ 	.short	0x010a
        /*10aa*/ 	.byte	0x3f
	.zero		1


	//   ....[84]....
        /*10ac*/ 	.word	0x0001f2b0
        /*10b0*/ 	.word	0x00000006
        /*10b4*/ 	.word	0x0002a8c0
        /*10b8*/ 	.short	0x010a
        /*10ba*/ 	.byte	0x3f
	.zero		1


	//   ....[85]....
        /*10bc*/ 	.word	0x0001f3d0
        /*10c0*/ 	.word	0x00000007
        /*10c4*/ 	.word	0x0002a840
        /*10c8*/ 	.short	0x010a
        /*10ca*/ 	.byte	0x3f
	.zero		1


	//   ....[86]....
        /*10cc*/ 	.word	0x000207d0
        /*10d0*/ 	.word	0x00000016
        /*10d4*/ 	.word	0x0002a820
        /*10d8*/ 	.short	0x010a
        /*10da*/ 	.byte	0x3f
	.zero		1


	//   ....[87]....
        /*10dc*/ 	.word	0x00020820
        /*10e0*/ 	.word	0x00000005
        /*10e4*/ 	.word	0x0002a840
        /*10e8*/ 	.short	0x010a
        /*10ea*/ 	.byte	0x3f
	.zero		1


	//   ....[88]....
        /*10ec*/ 	.word	0x00020fe0
        /*10f0*/ 	.word	0x00000005
        /*10f4*/ 	.word	0x0002a860
        /*10f8*/ 	.short	0x010a
        /*10fa*/ 	.byte	0x3f
	.zero		1


	//   ....[89]....
        /*10fc*/ 	.word	0x000217f0
        /*1100*/ 	.word	0x00000000
        /*1104*/ 	.word	0x0002a860
        /*1108*/ 	.short	0x010a
        /*110a*/ 	.byte	0x3f
	.zero		1


	//   ....[90]....
        /*110c*/ 	.word	0x00022920
        /*1110*/ 	.word	0x00000005
        /*1114*/ 	.word	0x0002a820
        /*1118*/ 	.short	0x010a
        /*111a*/ 	.byte	0x3f
	.zero		1


	//   ....[91]....
        /*111c*/ 	.word	0x00022ac0
        /*1120*/ 	.word	0x00000003
        /*1124*/ 	.word	0x0002a840
        /*1128*/ 	.short	0x010a
        /*112a*/ 	.byte	0x3f
	.zero		1


	//   ....[92]....
        /*112c*/ 	.word	0x00022b10
        /*1130*/ 	.word	0x00000005
        /*1134*/ 	.word	0x0002a840
        /*1138*/ 	.short	0x010a
        /*113a*/ 	.byte	0x3f
	.zero		1


	//   ....[93]....
        /*113c*/ 	.word	0x00022b60
        /*1140*/ 	.word	0x00000003
        /*1144*/ 	.word	0x0002a860
        /*1148*/ 	.short	0x010a
        /*114a*/ 	.byte	0x3f
	.zero		1


	//----- nvinfo : EIATTR_NUM_MBARRIERS
	.align		4
.L_150:
        /*114c*/ 	.byte	0x03, 0x38
        /*114e*/ 	.short	0x0016


	//----- nvinfo : EIATTR_EXIT_INSTR_OFFSETS
	.align		4
        /*1150*/ 	.byte	0x04, 0x1c
        /*1152*/ 	.short	(.L_152 - .L_151)


	//   ....[0]....
.L_151:
        /*1154*/ 	.word	0x0001e240


	//----- nvinfo : EIATTR_MAX_THREADS
	.align		4
.L_152:
        /*1158*/ 	.byte	0x04, 0x05
        /*115a*/ 	.short	(.L_154 - .L_153)
.L_153:
        /*115c*/ 	.word	0x00000180
        /*1160*/ 	.word	0x00000001
        /*1164*/ 	.word	0x00000001


	//----- nvinfo : EIATTR_CRS_STACK_SIZE
	.align		4
.L_154:
        /*1168*/ 	.byte	0x04, 0x1e
        /*116a*/ 	.short	(.L_156 - .L_155)
.L_155:
        /*116c*/ 	.word	0x00000000


	//----- nvinfo : EIATTR_CBANK_PARAM_SIZE
	.align		4
.L_156:
        /*1170*/ 	.byte	0x03, 0x19
        /*1172*/ 	.short	0x0af0


	//----- nvinfo : EIATTR_PARAM_CBANK
	.align		4
        /*1174*/ 	.byte	0x04, 0x0a
        /*1176*/ 	.short	(.L_158 - .L_157)
	.align		4
.L_157:
        /*1178*/ 	.word	index@(.nv.constant0._ZN7cutlass13device_kernelIN5flash11enable_sm90INS1_16FlashAttnFwdSm90INS1_25CollectiveMainloopFwdSm90ILi2EN4cute5tupleIJNS5_1CILi1EEES8_S8_EEENS6_IJNS7_ILi128EEENS7_ILi96EEENS7_ILi192EEEEEELi128ENS_6half_tEfNS_4arch4Sm90ELb0ELb0ELb0ELb1ELb1ELb1ELb0ELb1ELb1ELb1ELb0ELb0EEENS1_21CollectiveEpilogueFwdINS6_IJSA_SA_SB_EEES9_SE_SG_Li256ELb1ELb1ELb0ELb0EEENS1_36VarlenDynamicPersistentTileSchedulerILi128ELi96ELi256ELi128ELb0ELb1ELb1ELb0ELb1ELb1EEEEEEEEEvNT_6ParamsE)
        /*117c*/ 	.short	0x0210
        /*117e*/ 	.short	0x0af0


	//----- nvinfo : EIATTR_SW_WAR
	.align		4
.L_158:
        /*1180*/ 	.byte	0x04, 0x36
        /*1182*/ 	.short	(.L_160 - .L_159)
.L_159:
        /*1184*/ 	.word	0x00000008
.L_160:


//--------------------- .nv.info._ZN7cutlass13device_kernelIN5flash11enable_sm90INS1_16FlashAttnFwdSm90INS1_25CollectiveMainloopFwdSm90ILi2EN4cute5tupleIJNS5_1CILi1EEES8_S8_EEENS6_IJNS7_ILi128EEENS7_ILi96EEENS7_ILi192EEEEEELi128ENS_6half_tEfNS_4arch4Sm90ELb0ELb1ELb0ELb0ELb1ELb0ELb0ELb1ELb1ELb1ELb0ELb0EEENS1_21CollectiveEpilogueFwdINS6_IJSA_SA_SB_EEES9_SE_SG_Li256ELb0ELb1ELb0ELb0EEENS1_30DynamicPersistentTileSchedulerILi256ELi128ELb0ELb1ELb1EEEEEEEEEvNT_6ParamsE --------------------------
	.section	.nv.info._ZN7cutlass13device_kernelIN5flash11enable_sm90INS1_16FlashAttnFwdSm90INS1_25CollectiveMainloopFwdSm90ILi2EN4cute5tupleIJNS5_1CILi1EEES8_S8_EEENS6_IJNS7_ILi128EEENS7_ILi96EEENS7_ILi192EEEEEELi128ENS_6half_tEfNS_4arch4Sm90ELb0ELb1ELb0ELb0ELb1ELb0ELb0ELb1ELb1ELb1ELb0ELb0EEENS1_21CollectiveEpilogueFwdINS6_IJSA_SA_SB_EEES9_SE_SG_Li256ELb0ELb1ELb0ELb0EEENS1_30DynamicPersistentTileSchedulerILi256ELi128ELb0ELb1ELb1EEEEEEEEEvNT_6ParamsE,"",@"SHT_CUDA_INFO"
	.sectionflags	@""
	.align	4


	//----- nvinfo : EIATTR_CUDA_API_VERSION
	.align		4
        /*0000*/ 	.byte	0x04, 0x37
        /*0002*/ 	.short	(.L_162 - .L_161)
.L_161:
        /*0004*/ 	.word	0x00000082


	//----- nvinfo : EIATTR_KPARAM_INFO
	.align		4
.L_162:
        /*0008*/ 	.byte	0x04, 0x17
        /*000a*/ 	.short	(.L_164 - .L_163)
.L_163:
        /*000c*/ 	.word	0x00000000
        /*0010*/ 	.short	0x0000
        /*0012*/ 	.short	0x0070
        /*0014*/ 	.byte	0x00, 0xf0, 0x01, 0x2a


	//----- nvinfo : EIATTR_SPARSE_MMA_MASK
	.align		4
.L_164:
        /*0018*/ 	.byte	0x03, 0x50
        /*001a*/ 	.short	0x0000


	//----- nvinfo : EIATTR_MAXREG_COUNT
	.align		4
        /*001c*/ 	.byte	0x03, 0x1b
        /*001e*/ 	.short	0x00a8


	//----- nvinfo : EIATTR_NUM_BARRIERS
	.align		4
        /*0020*/ 	.byte	0x02, 0x4c
        /*0022*/ 	.byte	0x09
	.zero		1


	//----- nvinfo : EIATTR_EXTERNS
	.align		4
        /*0024*/ 	.byte	0x04, 0x0f
        /*0026*/ 	.short	(.L_166 - .L_165)


	//   ....[0]....
	.align		4
.L_165:
        /*0028*/ 	.word	index@(__assertfail)


	//----- nvinfo : EIATTR_ANNOTATIONS
	.align		4
.L_166:
        /*002c*/ 	.byte	0x04, 0x55
        /*002e*/ 	.short	(.L_168 - .L_167)


	//   ....[0]....
.L_167:
        /*0030*/ 	.word	0x00000001
        /*0034*/ 	.byte	0xa0, 0x08, 0x00, 0x00, 0x01, 0x00, 0x00, 0x00, 0x60, 0x09, 0x00, 0x00, 0x01, 0x00, 0x00, 0x00
        /*0044*/ 	.byte	0x00, 0xe9, 0x00, 0x00, 0x01, 0x00, 0x00, 0x00, 0xa0, 0xe9, 0x00, 0x00, 0x01, 0x00, 0x00, 0x00
        /*0054*/ 	.byte	0x30, 0xea, 0x00, 0x00, 0x01, 0x00, 0x00, 0x00, 0x00, 0x11, 0x01, 0x00, 0x01, 0x00, 0x00, 0x00
        /*0064*/ 	.byte	0x20, 0x11, 0x01, 0x00, 0x01, 0x00, 0x00, 0x00, 0x70, 0x29, 0x01, 0x00, 0x01, 0x00, 0x00, 0x00
        /*0074*/ 	.byte	0x10, 0x2b, 0x01, 0x00


	//----- nvinfo : EIATTR_MERCURY_ISA_VERSION
	.align		4
.L_168:
        /*0078*/ 	.byte	0x03, 0x5f
        /*007a*/ 	.short	0x0101


	//----- nvinfo : EIATTR_INT_WARP_WIDE_INSTR_OFFSETS
	.align		4
        /*007c*/ 	.byte	0x04, 0x31
        /*007e*/ 	.short	(.L_170 - .L_169)


	//   ....[0]....
.L_169:
        /*0080*/ 	.word	0x000000c0


	//   ....[1]....
        /*0084*/ 	.word	0x000000d0


	//   ....[2]....
        /*0088*/ 	.word	0x00000170


	//   ....[3]....
        /*008c*/ 	.word	0x0000f620


	//   ....[4]....
        /*0090*/ 	.word	0x0000f6b0


	//   ....[5]....
        /*0094*/ 	.word	0x00012190


	//   ....[6]....
        /*0098*/ 	.word	0x00012220


	//----- nvinfo : EIATTR_COOP_GROUP_MASK_REGIDS
	.align		4
.L_170:
        /*009c*/ 	.byte	0x04, 0x29
        /*009e*/ 	.short	(.L_172 - .L_171)


	//   ....[0]....
.L_171:
        /*00a0*/ 	.word	0xffffffff


	//   ....[1]....
        /*00a4*/ 	.word	0xffffffff


	//   ....[2]....
        /*00a8*/ 	.word	0xffffffff


	//   ....[3]....
        /*00ac*/ 	.word	0xffffffff


	//   ....[4]....
        /*00b0*/ 	.word	0xffffffff


	//   ....[5]....
        /*00b4*/ 	.word	0xffffffff


	//   ....[6]....
        /*00b8*/ 	.word	0xffffffff


	//   ....[7]....
        /*00bc*/ 	.word	0xffffffff


	//   ....[8]....
        /*00c0*/ 	.word	0xffffffff


	//   ....[9]....
        /*00c4*/ 	.word	0xffffffff


	//   ....[10]....
        /*00c8*/ 	.word	0xffffffff


	//   ....[11]....
        /*00cc*/ 	.word	0xffffffff


	//   ....[12]....
        /*00d0*/ 	.word	0xffffffff


	//   ....[13]....
        /*00d4*/ 	.word	0xffffffff


	//   ....[14]....
        /*00d8*/ 	.word	0xffffffff


	//   ....[15]....
        /*00dc*/ 	.word	0xffffffff


	//   ....[16]....
        /*00e0*/ 	.word	0xffffffff


	//   ....[17]....
        /*00e4*/ 	.word	0xffffffff


	//   ....[18]....
        /*00e8*/ 	.word	0xffffffff


	//   ....[19]....
        /*00ec*/ 	.word	0xffffffff


	//   ....[20]....
        /*00f0*/ 	.word	0xffffffff


	//   ....[21]....
        /*00f4*/ 	.word	0xffffffff


	//   ....[22]....
        /*00f8*/ 	.word	0xffffffff


	//   ....[23]....
        /*00fc*/ 	.word	0xffffffff


	//   ....[24]....
        /*0100*/ 	.word	0xffffffff


	//   ....[25]....
        /*0104*/ 	.word	0xffffffff


	//   ....[26]....
        /*0108*/ 	.word	0xffffffff


	//   ....[27]....
        /*010c*/ 	.word	0xffffffff


	//   ....[28]....
        /*0110*/ 	.word	0xffffffff


	//   ....[29]....
        /*0114*/ 	.word	0xffffffff


	//   ....[30]....
        /*0118*/ 	.word	0xffffffff


	//   ....[31]....
        /*011c*/ 	.word	0xffffffff


	//   ....[32]....
        /*0120*/ 	.word	0xffffffff


	//   ....[33]....
        /*0124*/ 	.word	0xffffffff


	//   ....[34]....
        /*0128*/ 	.word	0xffffffff


	//   ....[35]....
        /*012c*/ 	.word	0xffffffff


	//   ....[36]....
        /*0130*/ 	.word	0xffffffff


	//   ....[37]....
        /*0134*/ 	.word	0xffffffff


	//   ....[38]....
        /*0138*/ 	.word	0xffffffff


	//   ....[39]....
        /*013c*/ 	.word	0xffffffff


	//   ....[40]....
        /*0140*/ 	.word	0xffffffff


	//   ....[41]....
        /*0144*/ 	.word	0xffffffff


	//   ....[42]....
        /*0148*/ 	.word	0xffffffff


	//   ....[43]....
        /*014c*/ 	.word	0xffffffff


	//   ....[44]....
        /*0150*/ 	.word	0xffffffff


	//   ....[45]....
        /*0154*/ 	.word	0xffffffff


	//   ....[46]....
        /*0158*/ 	.word	0xffffffff


	//   ....[47]....
        /*015c*/ 	.word	0xffffffff


	//   ....[48]....
        /*0160*/ 	.word	0xffffffff


	//   ....[49]....
        /*0164*/ 	.word	0xffffffff


	//   ....[50]....
        /*0168*/ 	.word	0xffffffff


	//   ....[51]....
        /*016c*/ 	.word	0xffffffff


	//   ....[52]....
        /*0170*/ 	.word	0xffffffff


	//   ....[53]....
        /*0174*/ 	.word	0xffffffff


	//   ....[54]....
        /*0178*/ 	.word	0xffffffff


	//   ....[55]....
        /*017c*/ 	.word	0xffffffff


	//   ....[56]....
        /*0180*/ 	.word	0xffffffff


	//   ....[57]....
        /*0184*/ 	.word	0xffffffff


	//   ....[58]....
        /*0188*/ 	.word	0xffffffff


	//   ....[59]....
        /*018c*/ 	.word	0xffffffff


	//   ....[60]....
        /*0190*/ 	.word	0xffffffff


	//   ....[61]....
        /*0194*/ 	.word	0xffffffff


	//   ....[62]....
        /*0198*/ 	.word	0xffffffff


	//   ....[63]....
        /*019c*/ 	.word	0xffffffff


	//   ....[64]....
        /*01a0*/ 	.word	0xffffffff


	//   ....[65]....
        /*01a4*/ 	.word	0xffffffff


	//   ....[66]....
        /*01a8*/ 	.word	0xffffffff


	//   ....[67]....
        /*01ac*/ 	.word	0xffffffff


	//   ....[68]....
        /*01b0*/ 	.word	0xffffffff


	//   ....[69]....
        /*01b4*/ 	.word	0xffffffff


	//   ....[70]....
        /*01b8*/ 	.word	0xffffffff


	//   ....[71]....
        /*01bc*/ 	.word	0xffffffff


	//   ....[72]....
        /*01c0*/ 	.word	0xffffffff


	//   ....[73]....
        /*01c4*/ 	.word	0xffffffff


	//   ....[74]....
        /*01c8*/ 	.word	0xffffffff


	//   ....[75]....
        /*01cc*/ 	.word	0xffffffff


	//   ....[76]....
        /*01d0*/ 	.word	0xffffffff


	//   ....[77]....
        /*01d4*/ 	.word	0xffffffff


	//   ....[78]....
        /*01d8*/ 	.word	0xffffffff


	//   ....[79]....
        /*01dc*/ 	.word	0xffffffff


	//   ....[80]....
        /*01e0*/ 	.word	0xffffffff


	//   ....[81]....
        /*01e4*/ 	.word	0xffffffff


	//   ....[82]....
        /*01e8*/ 	.word	0xffffffff


	//   ....[83]....
        /*01ec*/ 	.word	0xffffffff


	//   ....[84]....
        /*01f0*/ 	.word	0xffffffff


	//   ....[85]....
        /*01f4*/ 	.word	0xffffffff


	//   ....[86]....
        /*01f8*/ 	.word	0xffffffff


	//   ....[87]....
        /*01fc*/ 	.word	0xffffffff


	//   ....[88]....
        /*0200*/ 	.word	0xffffffff


	//   ....[89]....
        /*0204*/ 	.word	0xffffffff


	//   ....[90]....
        /*0208*/ 	.word	0xffffffff


	//   ....[91]....
        /*020c*/ 	.word	0xffffffff


	//   ....[92]....
        /*0210*/ 	.word	0xffffffff


	//   ....[93]....
        /*0214*/ 	.word	0xffffffff


	//   ....[94]....
        /*0218*/ 	.word	0xffffffff


	//   ....[95]....
        /*021c*/ 	.word	0xffffffff


	//   ....[96]....
        /*0220*/ 	.word	0xffffffff


	//   ....[97]....
        /*0224*/ 	.word	0xffffffff


	//   ....[98]....
        /*0228*/ 	.word	0xffffffff


	//   ....[99]....
        /*022c*/ 	.word	0xffffffff


	//   ....[100]....
        /*0230*/ 	.word	0xffffffff


	//   ....[101]....
        /*0234*/ 	.word	0xffffffff


	//   ....[102]....
        /*0238*/ 	.word	0xffffffff


	//   ....[103]....
        /*023c*/ 	.word	0xffffffff


	//   ....[104]....
        /*0240*/ 	.word	0xffffffff


	//   ....[105]....
        /*0244*/ 	.word	0xffffffff


	//   ....[106]....
        /*0248*/ 	.word	0xffffffff


	//   ....[107]....
        /*024c*/ 	.word	0xffffffff


	//   ....[108]....
        /*0250*/ 	.word	0xffffffff


	//   ....[109]....
        /*0254*/ 	.word	0xffffffff


	//   ....[110]....
        /*0258*/ 	.word	0xffffffff


	//   ....[111]....
        /*025c*/ 	.word	0xffffffff


	//   ....[112]....
        /*0260*/ 	.word	0xffffffff


	//   ....[113]....
        /*0264*/ 	.word	0xffffffff


	//   ....[114]....
        /*0268*/ 	.word	0xffffffff


	//   ....[115]....
        /*026c*/ 	.word	0xffffffff


	//   ....[116]....
        /*0270*/ 	.word	0xffffffff


	//   ....[117]....
        /*0274*/ 	.word	0xffffffff


	//   ....[118]....
        /*0278*/ 	.word	0xffffffff


	//   ....[119]....
        /*027c*/ 	.word	0xffffffff


	//   ....[120]....
        /*0280*/ 	.word	0x0500000f


	//   ....[121]....
        /*0284*/ 	.word	0x0500000f


	//   ....[122]....
        /*0288*/ 	.word	0x0500000f


	//   ....[123]....
        /*028c*/ 	.word	0x0500000f


	//   ....[124]....
        /*0290*/ 	.word	0x0500000f


	//   ....[125]....
        /*0294*/ 	.word	0x0500000f


	//   ....[126]....
        /*0298*/ 	.word	0x0500000f


	//   ....[127]....
        /*029c*/ 	.word	0x0500000f


	//   ....[128]....
        /*02a0*/ 	.word	0x0500000f


	//   ....[129]....
        /*02a4*/ 	.word	0x0500000f


	//   ....[130]....
        /*02a8*/ 	.word	0x0500000f


	//   ....[131]....
        /*02ac*/ 	.word	0x0500000f


	//   ....[132]....
        /*02b0*/ 	.word	0x0500000f


	//   ....[133]....
        /*02b4*/ 	.word	0x0500000f


	//   ....[134]....
        /*02b8*/ 	.word	0x0500000f


	//   ....[135]....
        /*02bc*/ 	.word	0x0500000f


	//   ....[136]....
        /*02c0*/ 	.word	0x0500000f


	//   ....[137]....
        /*02c4*/ 	.word	0x0500000f


	//   ....[138]....
        /*02c8*/ 	.word	0x0500000f


	//   ....[139]....
        /*02cc*/ 	.word	0x0500000f


	//   ....[140]....
        /*02d0*/ 	.word	0x0500000f


	//   ....[141]....
        /*02d4*/ 	.word	0x0500000f


	//   ....[142]....
        /*02d8*/ 	.word	0x0500000f


	//   ....[143]....
        /*02dc*/ 	.word	0x0500000f


	//   ....[144]....
        /*02e0*/ 	.word	0x0500000f


	//   ....[145]....
        /*02e4*/ 	.word	0x0500000f


	//   ....[146]....
        /*02e8*/ 	.word	0x0500000f


	//   ....[147]....
        /*02ec*/ 	.word	0x0500000f


	//   ....[148]....
        /*02f0*/ 	.word	0x0500000f


	//   ....[149]....
        /*02f4*/ 	.word	0x0500000f


	//   ....[150]....
        /*02f8*/ 	.word	0x0500000f


	//   ....[151]....
        /*02fc*/ 	.word	0x0500000f


	//   ....[152]....
        /*0300*/ 	.word	0x0500000f


	//   ....[153]....
        /*0304*/ 	.word	0x0500000f


	//   ....[154]....
        /*0308*/ 	.word	0x0500000f


	//   ....[155]....
        /*030c*/ 	.word	0x0500000f


	//   ....[156]....
        /*0310*/ 	.word	0x0500000f


	//   ....[157]....
        /*0314*/ 	.word	0x0500000f


	//   ....[158]....
        /*0318*/ 	.word	0x0500000f


	//   ....[159]....
        /*031c*/ 	.word	0x0500000f


	//   ....[160]....
        /*0320*/ 	.word	0x0500000f


	//   ....[161]....
        /*0324*/ 	.word	0x0500000f


	//   ....[162]....
        /*0328*/ 	.word	0x0500000f


	//   ....[163]....
        /*032c*/ 	.word	0x0500000f


	//   ....[164]....
        /*0330*/ 	.word	0x0500000f


	//   ....[165]....
        /*0334*/ 	.word	0x0500000f


	//   ....[166]....
        /*0338*/ 	.word	0x0500000f


	//   ....[167]....
        /*033c*/ 	.word	0x0500000f


	//   ....[168]....
        /*0340*/ 	.word	0x0500000f


	//   ....[169]....
        /*0344*/ 	.word	0x0500000f


	//   ....[170]....
        /*0348*/ 	.word	0x0500000f


	//   ....[171]....
        /*034c*/ 	.word	0x0500000f


	//   ....[172]....
        /*0350*/ 	.word	0x0500000f


	//   ....[173]....
        /*0354*/ 	.word	0x0500000f


	//   ....[174]....
        /*0358*/ 	.word	0x0500000f


	//   ....[175]....
        /*035c*/ 	.word	0x0500000f


	//   ....[176]....
        /*0360*/ 	.word	0x0500000f


	//   ....[177]....
        /*0364*/ 	.word	0x0500000f


	//   ....[178]....
        /*0368*/ 	.word	0x0500000f


	//   ....[179]....
        /*036c*/ 	.word	0x0500000f


	//   ....[180]....
        /*0370*/ 	.word	0x0500000f


	//   ....[181]....
        /*0374*/ 	.word	0x0500000f


	//   ....[182]....
        /*0378*/ 	.word	0x0500000f


	//   ....[183]....
        /*037c*/ 	.word	0x0500000f


	//   ....[184]....
        /*0380*/ 	.word	0x0500000f


	//   ....[185]....
        /*0384*/ 	.word	0x0500000f


	//   ....[186]....
        /*0388*/ 	.word	0x0500000f


	//----- nvinfo : EIATTR_COOP_GROUP_INSTR_OFFSETS
	.align		4
.L_172:
        /*038c*/ 	.byte	0x04, 0x28
        /*038e*/ 	.short	(.L_174 - .L_173)


	//   ....[0]....
.L_173:
        /*0390*/ 	.word	0x00000070


	//   ....[1]....
        /*0394*/ 	.word	0x000000b0


	//   ....[2]....
        /*0398*/ 	.word	0x000002d0


	//   ....[3]....
        /*039c*/ 	.word	0x00000430


	//   ....[4]....
        /*03a0*/ 	.word	0x00000550


	//   ....[5]....
        /*03a4*/ 	.word	0x000006b0


	//   ....[6]....
        /*03a8*/ 	.word	0x00001720


	//   ....[7]....
        /*03ac*/ 	.word	0x000021a0


	//   ....[8]....
        /*03b0*/ 	.word	0x00002ae0


	//   ....[9]....
        /*03b4*/ 	.word	0x00003140


	//   ....[10]....
        /*03b8*/ 	.word	0x00003250


	//   ....[11]....
        /*03bc*/ 	.word	0x000037a0


	//   ....[12]....
        /*03c0*/ 	.word	0x00003860


	//   ....[13]....
        /*03c4*/ 	.word	0x000052e0


	//   ....[14]....
        /*03c8*/ 	.word	0x000054d0


	//   ....[15]....
        /*03cc*/ 	.word	0x00006220


	//   ....[16]....
        /*03d0*/ 	.word	0x00006470


	//   ....[17]....
        /*03d4*/ 	.word	0x000068b0


	//   ....[18]....
        /*03d8*/ 	.word	0x00006910


	//   ....[19]....
        /*03dc*/ 	.word	0x00008510


	//   ....[20]....
        /*03e0*/ 	.word	0x00008520


	//   ....[21]....
        /*03e4*/ 	.word	0x00008550


	//   ....[22]....
        /*03e8*/ 	.word	0x00008560


	//   ....[23]....
        /*03ec*/ 	.word	0x00009f30


	//   ....[24]....
        /*03f0*/ 	.word	0x0000a120


	//   ....[25]....
        /*03f4*/ 	.word	0x0000ae70


	//   ....[26]....
        /*03f8*/ 	.word	0x0000af90


	//   ....[27]....
        /*03fc*/ 	.word	0x0000b530


	//   ....[28]....
        /*0400*/ 	.word	0x0000b5a0


	//   ....[29]....
        /*0404*/ 	.word	0x0000c430


	//   ....[30]....
        /*0408*/ 	.word	0x0000c460


	//   ....[31]....
        /*040c*/ 	.word	0x0000c520


	//   ....[32]....
        /*0410*/ 	.word	0x0000c530


	//   ....[33]....
        /*0414*/ 	.word	0x0000d630


	//   ....[34]....
        /*0418*/ 	.word	0x0000d670


	//   ....[35]....
        /*041c*/ 	.word	0x0000d6a0


	//   ....[36]....
        /*0420*/ 	.word	0x0000d700


	//   ....[37]....
        /*0424*/ 	.word	0x0000dba0


	//   ....[38]....
        /*0428*/ 	.word	0x0000dbe0


	//   ....[39]....
        /*042c*/ 	.word	0x0000dca0


	//   ....[40]....
        /*0430*/ 	.word	0x0000dcc0


	//   ....[41]....
        /*0434*/ 	.word	0x0000dd80


	//   ....[42]....
        /*0438*/ 	.word	0x0000dda0


	//   ....[43]....
        /*043c*/ 	.word	0x0000de70


	//   ....[44]....
        /*0440*/ 	.word	0x0000de90


	//   ....[45]....
        /*0444*/ 	.word	0x0000e4e0


	//   ....[46]....
        /*0448*/ 	.word	0x0000e500


	//   ....[47]....
        /*044c*/ 	.word	0x0000e5c0


	//   ....[48]....
        /*0450*/ 	.word	0x0000e5e0


	//   ....[49]....
        /*0454*/ 	.word	0x0000e6a0


	//   ....[50]....
        /*0458*/ 	.word	0x0000e6c0


	//   ....[51]....
        /*045c*/ 	.word	0x0000e790


	//   ....[52]....
        /*0460*/ 	.word	0x0000e7b0


	//   ....[53]....
        /*0464*/ 	.word	0x0000e930


	//   ....[54]....
        /*0468*/ 	.word	0x00010190


	//   ....[55]....
        /*046c*/ 	.word	0x000101b0


	//   ....[56]....
        /*0470*/ 	.word	0x000101c0


	//   ....[57]....
        /*0474*/ 	.word	0x00010200


	//   ....[58]....
        /*0478*/ 	.word	0x00010290


	//   ....[59]....
        /*047c*/ 	.word	0x000102b0


	//   ....[60]....
        /*0480*/ 	.word	0x00010340


	//   ....[61]....
        /*0484*/ 	.word	0x00010360


	//   ....[62]....
        /*0488*/ 	.word	0x000103f0


	//   ....[63]....
        /*048c*/ 	.word	0x00010410


	//   ....[64]....
        /*0490*/ 	.word	0x000104a0


	//   ....[65]....
        /*0494*/ 	.word	0x000104c0


	//   ....[66]....
        /*0498*/ 	.word	0x00010b00


	//   ....[67]....
        /*049c*/ 	.word	0x00010b20


	//   ....[68]....
        /*04a0*/ 	.word	0x00010b50


	//   ....[69]....
        /*04a4*/ 	.word	0x00010b90


	//   ....[70]....
        /*04a8*/ 	.word	0x00010c10


	//   ....[71]....
        /*04ac*/ 	.word	0x00010c40


	//   ....[72]....
        /*04b0*/ 	.word	0x00010cc0


	//   ....[73]....
        /*04b4*/ 	.word	0x00010cf0


	//   ....[74]....
        /*04b8*/ 	.word	0x00010d70


	//   ....[75]....
        /*04bc*/ 	.word	0x00010da0


	//   ....[76]....
        /*04c0*/ 	.word	0x00010e20


	//   ....[77]....
        /*04c4*/ 	.word	0x00010e50


	//   ....[78]....
        /*04c8*/ 	.word	0x00010ed0


	//   ....[79]....
        /*04cc*/ 	.word	0x00010f00


	//   ....[80]....
        /*04d0*/ 	.word	0x00010f80


	//   ....[81]....
        /*04d4*/ 	.word	0x00010fa0


	//   ....[82]....
        /*04d8*/ 	.word	0x000116c0


	//   ....[83]....
        /*04dc*/ 	.word	0x000116f0


	//   ....[84]....
        /*04e0*/ 	.word	0x00011700


	//   ....[85]....
        /*04e4*/ 	.word	0x00011720


	//   ....[86]....
        /*04e8*/ 	.word	0x00011770


	//   ....[87]....
        /*04ec*/ 	.word	0x00011790


	//   ....[88]....
        /*04f0*/ 	.word	0x000117f0


	//   ....[89]....
        /*04f4*/ 	.word	0x00011810


	//   ....[90]....
        /*04f8*/ 	.word	0x00011860


	//   ....[91]....
        /*04fc*/ 	.word	0x00011880


	//   ....[92]....
        /*0500*/ 	.word	0x000118d0


	//   ....[93]....
        /*0504*/ 	.word	0x000118f0


	//   ....[94]....
        /*0508*/ 	.word	0x00011b80


	//   ....[95]....
        /*050c*/ 	.word	0x00011ba0


	//   ....[96]....
        /*0510*/ 	.word	0x00011bc0


	//   ....[97]....
        /*0514*/ 	.word	0x00011c20


	//   ....[98]....
        /*0518*/ 	.word	0x00011c40


	//   ....[99]....
        /*051c*/ 	.word	0x00011ca0


	//   ....[100]....
        /*0520*/ 	.word	0x00011cc0


	//   ....[101]....
        /*0524*/ 	.word	0x00011d20


	//   ....[102]....
        /*0528*/ 	.word	0x00011d40


	//   ....[103]....
        /*052c*/ 	.word	0x00011da0


	//   ....[104]....
        /*0530*/ 	.word	0x00011dc0


	//   ....[105]....
        /*0534*/ 	.word	0x00011dd0


	//   ....[106]....
        /*0538*/ 	.word	0x00012360


	//   ....[107]....
        /*053c*/ 	.word	0x00012380


	//   ....[108]....
        /*0540*/ 	.word	0x000123a0


	//   ....[109]....
        /*0544*/ 	.word	0x000123e0


	//   ....[110]....
        /*0548*/ 	.word	0x00012430


	//   ....[111]....
        /*054c*/ 	.word	0x00012460


	//   ....[112]....
        /*0550*/ 	.word	0x000124b0


	//   ....[113]....
        /*0554*/ 	.word	0x000124e0


	//   ....[114]....
        /*0558*/ 	.word	0x00012530


	//   ....[115]....
        /*055c*/ 	.word	0x00012560


	//   ....[116]....
        /*0560*/ 	.word	0x000125b0


	//   ....[117]....
        /*0564*/ 	.word	0x000125e0


	//   ....[118]....
        /*0568*/ 	.word	0x000128b0


	//   ....[119]....
        /*056c*/ 	.word	0x00012a90


	//   ....[120]....
        /*0570*/ 	.word	0x00013100


	//   ....[121]....
        /*0574*/ 	.word	0x000131e0


	//   ....[122]....
        /*0578*/ 	.word	0x00013280


	//   ....[123]....
        /*057c*/ 	.word	0x00013300


	//   ....[124]....
        /*0580*/ 	.word	0x000133c0


	//   ....[125]....
        /*0584*/ 	.word	0x00013440


	//   ....[126]....
        /*0588*/ 	.word	0x00013520


	//   ....[127]....
        /*058c*/ 	.word	0x000135a0


	//   ....[128]....
        /*0590*/ 	.word	0x00013680


	//   ....[129]....
        /*0594*/ 	.word	0x00013700


	//   ....[130]....
        /*0598*/ 	.word	0x000137e0


	//   ....[131]....
        /*059c*/ 	.word	0x00013860


	//   ....[132]....
        /*05a0*/ 	.word	0x00013930


	//   ....[133]....
        /*05a4*/ 	.word	0x000139c0


	//   ....[134]....
        /*05a8*/ 	.word	0x00013a30


	//   ....[135]....
        /*05ac*/ 	.word	0x00013ab0


	//   ....[136]....
        /*05b0*/ 	.word	0x00013b70


	//   ....[137]....
        /*05b4*/ 	.word	0x00013be0


	//   ....[138]....
        /*05b8*/ 	.word	0x00013cd0


	//   ....[139]....
        /*05bc*/ 	.word	0x00013d40


	//   ....[140]....
        /*05c0*/ 	.word	0x00013e30


	//   ....[141]....
        /*05c4*/ 	.word	0x00013ea0


	//   ....[142]....
        /*05c8*/ 	.word	0x00013f90


	//   ....[143]....
        /*05cc*/ 	.word	0x00014000


	//   ....[144]....
        /*05d0*/ 	.word	0x000140f0


	//   ....[145]....
        /*05d4*/ 	.word	0x00014160


	//   ....[146]....
        /*05d8*/ 	.word	0x00014250


	//   ....[147]....
        /*05dc*/ 	.word	0x000142c0


	//   ....[148]....
        /*05e0*/ 	.word	0x00014390


	//   ....[149]....
        /*05e4*/ 	.word	0x000144c0


	//   ....[150]....
        /*05e8*/ 	.word	0x00014560


	//   ....[151]....
        /*05ec*/ 	.word	0x000145d0


	//   ....[152]....
        /*05f0*/ 	.word	0x00014690


	//   ....[153]....
        /*05f4*/ 	.word	0x000146f0


	//   ....[154]....
        /*05f8*/ 	.word	0x000147b0


	//   ....[155]....
        /*05fc*/ 	.word	0x00014810


	//   ....[156]....
        /*0600*/ 	.word	0x000148d0


	//   ....[157]....
        /*0604*/ 	.word	0x00014930


	//   ....[158]....
        /*0608*/ 	.word	0x000149f0


	//   ....[159]....
        /*060c*/ 	.word	0x00014a50


	//   ....[160]....
        /*0610*/ 	.word	0x00014b10


	//   ....[161]....
        /*0614*/ 	.word	0x00014bf0


	//   ....[162]....
        /*0618*/ 	.word	0x00014c90


	//   ....[163]....
        /*061c*/ 	.word	0x00014cf0


	//   ....[164]....
        /*0620*/ 	.word	0x00014dc0


	//   ....[165]....
        /*0624*/ 	.word	0x00014e20


	//   ....[166]....
        /*0628*/ 	.word	0x00014ef0


	//   ....[167]....
        /*062c*/ 	.word	0x00014f50


	//   ....[168]....
        /*0630*/ 	.word	0x00015020


	//   ....[169]....
        /*0634*/ 	.word	0x00015080


	//   ....[170]....
        /*0638*/ 	.word	0x00015150


	//   ....[171]....
        /*063c*/ 	.word	0x000151b0


	//   ....[172]....
        /*0640*/ 	.word	0x00015270


	//   ....[173]....
        /*0644*/ 	.word	0x00015390


	//   ....[174]....
        /*0648*/ 	.word	0x00015430


	//   ....[175]....
        /*064c*/ 	.word	0x00015490


	//   ....[176]....
        /*0650*/ 	.word	0x00015560


	//   ....[177]....
        /*0654*/ 	.word	0x00015600


	//   ....[178]....
        /*0658*/ 	.word	0x000156c0


	//   ....[179]....
        /*065c*/ 	.word	0x00015760


	//   ....[180]....
        /*0660*/ 	.word	0x00015820


	//   ....[181]....
        /*0664*/ 	.word	0x000158c0


	//   ....[182]....
        /*0668*/ 	.word	0x00015980


	//   ....[183]....
        /*066c*/ 	.word	0x00015a20


	//   ....[184]....
        /*0670*/ 	.word	0x00015ae0


	//   ....[185]....
        /*0674*/ 	.word	0x00015bb0


	//   ....[186]....
        /*0678*/ 	.word	0x00015cd0


	//----- nvinfo : EIATTR_REG_RECONFIG
	.align		4
.L_174:
        /*067c*/ 	.byte	0x01, 0x54
	.zero		2


	//----- nvinfo : EIATTR_SYSCALL_OFFSETS
	.align		4
        /*0680*/ 	.byte	0x04, 0x46
        /*0682*/ 	.short	(.L_176 - .L_175)


	//   ....[0]....
.L_175:
        /*0684*/ 	.word	0x00001900


	//   ....[1]....
        /*0688*/ 	.word	0x0000f810


	//   ....[2]....
        /*068c*/ 	.word	0x0000f960


	//   ....[3]....
        /*0690*/ 	.word	0x0000fa50


	//   ....[4]....
        /*0694*/ 	.word	0x000107c0


	//----- nvinfo : EIATTR_MBARRIER_INSTR_OFFSETS
	.align		4
.L_176:
        /*0698*/ 	.byte	0x04, 0x39
        /*069a*/ 	.short	(.L_178 - .L_177)


	//   ....[0]....
.L_177:
        /*069c*/ 	.word	0x00000180
        /*06a0*/ 	.word	0x000000ff
        /*06a4*/ 	.word	0x0002a800
        /*06a8*/ 	.short	0x0100
        /*06aa*/ 	.byte	0x08
	.zero		1


	//   ....[1]....
        /*06ac*/ 	.word	0x00000190
        /*06b0*/ 	.word	0x000000ff
        /*06b4*/ 	.word	0x0002a820
        /*06b8*/ 	.short	0x0100
        /*06ba*/ 	.byte	0x08
	.zero		1


	//   ....[2]....
        /*06bc*/ 	.word	0x00000280
        /*06c0*/ 	.word	0x000000ff
        /*06c4*/ 	.word	0x0002a830
        /*06c8*/ 	.short	0x0100
        /*06ca*/ 	.byte	0x08
	.zero		1


	//   ....[3]....
        /*06cc*/ 	.word	0x00000290
        /*06d0*/ 	.word	0x000000ff
        /*06d4*/ 	.word	0x0002a840
        /*06d8*/ 	.short	0x0100
        /*06da*/ 	.byte	0x08
	.zero		1


	//   ....[4]....
        /*06dc*/ 	.word	0x000002a0
        /*06e0*/ 	.word	0x000000ff
        /*06e4*/ 	.word	0x0002a838
        /*06e8*/ 	.short	0x0100
        /*06ea*/ 	.byte	0x08
	.zero		1


	//   ....[5]....
        /*06ec*/ 	.word	0x000002b0
        /*06f0*/ 	.word	0x000000ff
        /*06f4*/ 	.word	0x0002a848
        /*06f8*/ 	.short	0x0100
        /*06fa*/ 	.byte	0x08
	.zero		1


	//   ....[6]....
        /*06fc*/ 	.word	0x000003e0
        /*0700*/ 	.word	0x000000ff
        /*0704*/ 	.word	0x0002a850
        /*0708*/ 	.short	0x0100
        /*070a*/ 	.byte	0x08
	.zero		1


	//   ....[7]....
        /*070c*/ 	.word	0x000003f0
        /*0710*/ 	.word	0x000000ff
        /*0714*/ 	.word	0x0002a860
        /*0718*/ 	.short	0x0100
        /*071a*/ 	.byte	0x08
	.zero		1


	//   ....[8]....
        /*071c*/ 	.word	0x00000400
        /*0720*/ 	.word	0x000000ff
        /*0724*/ 	.word	0x0002a858
        /*0728*/ 	.short	0x0100
        /*072a*/ 	.byte	0x08
	.zero		1


	//   ....[9]....
        /*072c*/ 	.word	0x00000410
        /*0730*/ 	.word	0x000000ff
        /*0734*/ 	.word	0x0002a868
        /*0738*/ 	.short	0x0100
        /*073a*/ 	.byte	0x08
	.zero		1


	//   ....[10]....
        /*073c*/ 	.word	0x00000500
        /*0740*/ 	.word	0x000000ff
        /*0744*/ 	.word	0x0002a870
        /*0748*/ 	.short	0x0100
        /*074a*/ 	.byte	0x06
	.zero		1


	//   ....[11]....
        /*074c*/ 	.word	0x00000510
        /*0750*/ 	.word	0x000000ff
        /*0754*/ 	.word	0x0002a880
        /*0758*/ 	.short	0x0100
        /*075a*/ 	.byte	0x06
	.zero		1


	//   ....[12]....
        /*075c*/ 	.word	0x00000520
        /*0760*/ 	.word	0x000000ff
        /*0764*/ 	.word	0x0002a878
        /*0768*/ 	.short	0x0100
        /*076a*/ 	.byte	0x06
	.zero		1


	//   ....[13]....
        /*076c*/ 	.word	0x00000530
        /*0770*/ 	.word	0x000000ff
        /*0774*/ 	.word	0x0002a888
        /*0778*/ 	.short	0x0100
        /*077a*/ 	.byte	0x06
	.zero		1


	//   ....[14]....
        /*077c*/ 	.word	0x00000660
        /*0780*/ 	.word	0x000000ff
        /*0784*/ 	.word	0x0002a890
        /*0788*/ 	.short	0x0100
        /*078a*/ 	.byte	0x08
	.zero		1


	//   ....[15]....
        /*078c*/ 	.word	0x00000670
        /*0790*/ 	.word	0x000000ff
        /*0794*/ 	.word	0x0002a8a0
        /*0798*/ 	.short	0x0100
        /*079a*/ 	.byte	0x08
	.zero		1


	//   ....[16]....
        /*079c*/ 	.word	0x00000680
        /*07a0*/ 	.word	0x000000ff
        /*07a4*/ 	.word	0x0002a898
        /*07a8*/ 	.short	0x0100
        /*07aa*/ 	.byte	0x08
	.zero		1


	//   ....[17]....
        /*07ac*/ 	.word	0x00000690
        /*07b0*/ 	.word	0x000000ff
        /*07b4*/ 	.word	0x0002a8a8
        /*07b8*/ 	.short	0x0100
        /*07ba*/ 	.byte	0x08
	.zero		1


	//   ....[18]....
        /*07bc*/ 	.word	0x000007d0
        /*07c0*/ 	.word	0x000000ff
        /*07c4*/ 	.word	0x0002a8b0
        /*07c8*/ 	.short	0x0100
        /*07ca*/ 	.byte	0x08
	.zero		1


	//   ....[19]....
        /*07cc*/ 	.word	0x000007e0
        /*07d0*/ 	.word	0x000000ff
        /*07d4*/ 	.word	0x0002a8c0
        /*07d8*/ 	.short	0x0100
        /*07da*/ 	.byte	0x08
	.zero		1


	//   ....[20]....
        /*07dc*/ 	.word	0x000007f0
        /*07e0*/ 	.word	0x000000ff
        /*07e4*/ 	.word	0x0002a8b8
        /*07e8*/ 	.short	0x0100
        /*07ea*/ 	.byte	0x08
	.zero		1


	//   ....[21]....
        /*07ec*/ 	.word	0x00000800
        /*07f0*/ 	.word	0x000000ff
        /*07f4*/ 	.word	0x0002a8c8
        /*07f8*/ 	.short	0x0100
        /*07fa*/ 	.byte	0x08
	.zero		1


	//   ....[22]....
        /*07fc*/ 	.word	0x00001970
        /*0800*/ 	.word	0x000000ff
        /*0804*/ 	.word	0x0002a800
        /*0808*/ 	.short	0x010a
        /*080a*/ 	.byte	0x28
	.zero		1


	//   ....[23]....
        /*080c*/ 	.word	0x000019f0
        /*0810*/ 	.word	0x00000003
        /*0814*/ 	.word	0x0002a830
        /*0818*/ 	.short	0x010a
        /*081a*/ 	.byte	0x3f
	.zero		1


	//   ....[24]....
        /*081c*/ 	.word	0x00001a30
        /*0820*/ 	.word	0x00000003
        /*0824*/ 	.word	0x0002a830
        /*0828*/ 	.short	0x010a
        /*082a*/ 	.byte	0x3f
	.zero		1


	//   ....[25]....
        /*082c*/ 	.word	0x00002130
        /*0830*/ 	.word	0x000000ff
        /*0834*/ 	.word	0x00000000
        /*0838*/ 	.short	0x0101
        /*083a*/ 	.byte	0x04
	.zero		1


	//   ....[26]....
        /*083c*/ 	.word	0x00004640
        /*0840*/ 	.word	0x000000ff
        /*0844*/ 	.word	0x0002a830
        /*0848*/ 	.short	0x010a
        /*084a*/ 	.byte	0x06
	.zero		1


	//   ....[27]....
        /*084c*/ 	.word	0x00004680
        /*0850*/ 	.word	0x000000ff
        /*0854*/ 	.word	0x0002a830
        /*0858*/ 	.short	0x010a
        /*085a*/ 	.byte	0x06
	.zero		1


	//   ....[28]....
        /*085c*/ 	.word	0x00004f40
        /*0860*/ 	.word	0x000000ff
        /*0864*/ 	.word	0x0002a850
        /*0868*/ 	.short	0x010a
        /*086a*/ 	.byte	0x05
	.zero		1


	//   ....[29]....
        /*086c*/ 	.word	0x00004f80
        /*0870*/ 	.word	0x000000ff
        /*0874*/ 	.word	0x0002a850
        /*0878*/ 	.short	0x010a
        /*087a*/ 	.byte	0x05
	.zero		1


	//   ....[30]....
        /*087c*/ 	.word	0x000052a0
        /*0880*/ 	.word	0x000000ff
        /*0884*/ 	.word	0x00000000
        /*0888*/ 	.short	0x0101
        /*088a*/ 	.byte	0x06
	.zero		1


	//   ....[31]....
        /*088c*/ 	.word	0x00007190
        /*0890*/ 	.word	0x000000ff
        /*0894*/ 	.word	0x00000000
        /*0898*/ 	.short	0x0101
        /*089a*/ 	.byte	0x05
	.zero		1


	//   ....[32]....
        /*089c*/ 	.word	0x00007610
        /*08a0*/ 	.word	0x000000ff
        /*08a4*/ 	.word	0x0002a830
        /*08a8*/ 	.short	0x010a
        /*08aa*/ 	.byte	0x06
	.zero		1


	//   ....[33]....
        /*08ac*/ 	.word	0x00007650
        /*08b0*/ 	.word	0x000000ff
        /*08b4*/ 	.word	0x0002a830
        /*08b8*/ 	.short	0x010a
        /*08ba*/ 	.byte	0x06
	.zero		1


	//   ....[34]....
        /*08bc*/ 	.word	0x00007f10
        /*08c0*/ 	.word	0x000000ff
        /*08c4*/ 	.word	0x0002a850
        /*08c8*/ 	.short	0x010a
        /*08ca*/ 	.byte	0x05
	.zero		1


	//   ....[35]....
        /*08cc*/ 	.word	0x00007f50
        /*08d0*/ 	.word	0x000000ff
        /*08d4*/ 	.word	0x0002a850
        /*08d8*/ 	.short	0x010a
        /*08da*/ 	.byte	0x05
	.zero		1


	//   ....[36]....
        /*08dc*/ 	.word	0x00008290
        /*08e0*/ 	.word	0x000000ff
        /*08e4*/ 	.word	0x00000000
        /*08e8*/ 	.short	0x0101
        /*08ea*/ 	.byte	0x06
	.zero		1


	//   ....[37]....
        /*08ec*/ 	.word	0x00008ff0
        /*08f0*/ 	.word	0x000000ff
        /*08f4*/ 	.word	0x00000000
        /*08f8*/ 	.short	0x0101
        /*08fa*/ 	.byte	0x05
	.zero		1


	//   ....[38]....
        /*08fc*/ 	.word	0x000092a0
        /*0900*/ 	.word	0x000000ff
        /*0904*/ 	.word	0x0002a830
        /*0908*/ 	.short	0x010a
        /*090a*/ 	.byte	0x05
	.zero		1


	//   ....[39]....
        /*090c*/ 	.word	0x000092e0
        /*0910*/ 	.word	0x000000ff
        /*0914*/ 	.word	0x0002a830
        /*0918*/ 	.short	0x010a
        /*091a*/ 	.byte	0x05
	.zero		1


	//   ....[40]....
        /*091c*/ 	.word	0x00009ba0
        /*0920*/ 	.word	0x000000ff
        /*0924*/ 	.word	0x0002a850
        /*0928*/ 	.short	0x010a
        /*092a*/ 	.byte	0x05
	.zero		1


	//   ....[41]....
        /*092c*/ 	.word	0x00009be0
        /*0930*/ 	.word	0x000000ff
        /*0934*/ 	.word	0x0002a850
        /*0938*/ 	.short	0x010a
        /*093a*/ 	.byte	0x05
	.zero		1


	//   ....[42]....
        /*093c*/ 	.word	0x00009ee0
        /*0940*/ 	.word	0x000000ff
        /*0944*/ 	.word	0x00000000
        /*0948*/ 	.short	0x0101
        /*094a*/ 	.byte	0x04
	.zero		1


	//   ....[43]....
        /*094c*/ 	.word	0x0000bdf0
        /*0950*/ 	.word	0x000000ff
        /*0954*/ 	.word	0x00000000
        /*0958*/ 	.short	0x0101
        /*095a*/ 	.byte	0x05
	.zero		1


	//   ....[44]....
        /*095c*/ 	.word	0x0000c3a0
        /*0960*/ 	.word	0x000000ff
        /*0964*/ 	.word	0x0002a850
        /*0968*/ 	.short	0x010a
        /*096a*/ 	.byte	0x05
	.zero		1


	//   ....[45]....
        /*096c*/ 	.word	0x0000c3e0
        /*0970*/ 	.word	0x000000ff
        /*0974*/ 	.word	0x0002a850
        /*0978*/ 	.short	0x010a
        /*097a*/ 	.byte	0x05
	.zero		1


	//   ....[46]....
        /*097c*/ 	.word	0x0000c8b0
        /*0980*/ 	.word	0x000000ff
        /*0984*/ 	.word	0x00000000
        /*0988*/ 	.short	0x0101
        /*098a*/ 	.byte	0x04
	.zero		1


	//   ....[47]....
        /*098c*/ 	.word	0x0000dbd0
        /*0990*/ 	.word	0x00000017
        /*0994*/ 	.word	0x00000000
        /*0998*/ 	.short	0x0101
        /*099a*/ 	.byte	0x3f
	.zero		1


	//   ....[48]....
        /*099c*/ 	.word	0x0000ffa0
        /*09a0*/ 	.word	0x00000000
        /*09a4*/ 	.word	0x0002a840
        /*09a8*/ 	.short	0x010a
        /*09aa*/ 	.byte	0x3f
	.zero		1


	//   ....[49]....
        /*09ac*/ 	.word	0x000105b0
        /*09b0*/ 	.word	0x00000000
        /*09b4*/ 	.word	0x0002a830
        /*09b8*/ 	.short	0x0107
        /*09ba*/ 	.byte	0x3f
	.zero		1


	//   ....[50]....
        /*09bc*/ 	.word	0x00010660
        /*09c0*/ 	.word	0x00000000
        /*09c4*/ 	.word	0x0002a830
        /*09c8*/ 	.short	0x0101
        /*09ca*/ 	.byte	0x3f
	.zero		1


	//   ....[51]....
        /*09cc*/ 	.word	0x00011090
        /*09d0*/ 	.word	0x00000010
        /*09d4*/ 	.word	0x0002a800
        /*09d8*/ 	.short	0x0107
        /*09da*/ 	.byte	0x3f
	.zero		1


	//   ....[52]....
        /*09dc*/ 	.word	0x00011180
        /*09e0*/ 	.word	0x00000010
        /*09e4*/ 	.word	0x0002a800
        /*09e8*/ 	.short	0x0101
        /*09ea*/ 	.byte	0x3f
	.zero		1


	//   ....[53]....
        /*09ec*/ 	.word	0x000111a0
        /*09f0*/ 	.word	0x00000010
        /*09f4*/ 	.word	0x0002a820
        /*09f8*/ 	.short	0x010a
        /*09fa*/ 	.byte	0x3f
	.zero		1


	//   ....[54]....
        /*09fc*/ 	.word	0x000114f0
        /*0a00*/ 	.word	0x00000006
        /*0a04*/ 	.word	0x0002a840
        /*0a08*/ 	.short	0x010a
        /*0a0a*/ 	.byte	0x3f
	.zero		1


	//   ....[55]....
        /*0a0c*/ 	.word	0x000119c0
        /*0a10*/ 	.word	0x00000006
        /*0a14*/ 	.word	0x0002a830
        /*0a18*/ 	.short	0x0107
        /*0a1a*/ 	.byte	0x3f
	.zero		1


	//   ....[56]....
        /*0a1c*/ 	.word	0x00011a70
        /*0a20*/ 	.word	0x00000006
        /*0a24*/ 	.word	0x0002a830
        /*0a28*/ 	.short	0x0101
        /*0a2a*/ 	.byte	0x3f
	.zero		1


	//   ....[57]....
        /*0a2c*/ 	.word	0x00011ad0
        /*0a30*/ 	.word	0x00000006
        /*0a34*/ 	.word	0x0002a860
        /*0a38*/ 	.short	0x010a
        /*0a3a*/ 	.byte	0x3f
	.zero		1


	//   ....[58]....
        /*0a3c*/ 	.word	0x00011f00
        /*0a40*/ 	.word	0x00000006
        /*0a44*/ 	.word	0x0002a850
        /*0a48*/ 	.short	0x0107
        /*0a4a*/ 	.byte	0x3f
	.zero		1


	//   ....[59]....
        /*0a4c*/ 	.word	0x00012040
        /*0a50*/ 	.word	0x00000006
        /*0a54*/ 	.word	0x0002a850
        /*0a58*/ 	.short	0x0101
        /*0a5a*/ 	.byte	0x3f
	.zero		1


	//   ....[60]....
        /*0a5c*/ 	.word	0x000122c0
        /*0a60*/ 	.word	0x00000004
        /*0a64*/ 	.word	0x0002a860
        /*0a68*/ 	.short	0x010a
        /*0a6a*/ 	.byte	0x3f
	.zero		1


	//   ....[61]....
        /*0a6c*/ 	.word	0x000126c0
        /*0a70*/ 	.word	0x00000004
        /*0a74*/ 	.word	0x0002a850
        /*0a78*/ 	.short	0x0107
        /*0a7a*/ 	.byte	0x3f
	.zero		1


	//   ....[62]....
        /*0a7c*/ 	.word	0x00012770
        /*0a80*/ 	.word	0x00000004
        /*0a84*/ 	.word	0x0002a850
        /*0a88*/ 	.short	0x0101
        /*0a8a*/ 	.byte	0x3f
	.zero		1


	//   ....[63]....
        /*0a8c*/ 	.word	0x00012a10
        /*0a90*/ 	.word	0x00000004
        /*0a94*/ 	.word	0x0002a820
        /*0a98*/ 	.short	0x010a
        /*0a9a*/ 	.byte	0x3f
	.zero		1


	//   ....[64]....
        /*0a9c*/ 	.word	0x00012bb0
        /*0aa0*/ 	.word	0x00000005
        /*0aa4*/ 	.word	0x0002a840
        /*0aa8*/ 	.short	0x010a
        /*0aaa*/ 	.byte	0x3f
	.zero		1


	//   ....[65]....
        /*0aac*/ 	.word	0x00012c50
        /*0ab0*/ 	.word	0x00000017
        /*0ab4*/ 	.word	0x0002a840
        /*0ab8*/ 	.short	0x010a
        /*0aba*/ 	.byte	0x3f
	.zero		1


	//   ....[66]....
        /*0abc*/ 	.word	0x00012c90
        /*0ac0*/ 	.word	0x00000005
        /*0ac4*/ 	.word	0x0002a860
        /*0ac8*/ 	.short	0x010a
        /*0aca*/ 	.byte	0x3f
	.zero		1


	//   ....[67]....
        /*0acc*/ 	.word	0x00012cd0
        /*0ad0*/ 	.word	0x00000017
        /*0ad4*/ 	.word	0x0002a860
        /*0ad8*/ 	.short	0x010a
        /*0ada*/ 	.byte	0x3f
	.zero		1


	//   ....[68]....
        /*0adc*/ 	.word	0x00012d40
        /*0ae0*/ 	.word	0x00000003
        /*0ae4*/ 	.word	0x0002a800
        /*0ae8*/ 	.short	0x010a
        /*0aea*/ 	.byte	0x3f
	.zero		1


	//   ....[69]....
        /*0aec*/ 	.word	0x00012d90
        /*0af0*/ 	.word	0x00000003
        /*0af4*/ 	.word	0x0002a830
        /*0af8*/ 	.short	0x010a
        /*0afa*/ 	.byte	0x3f
	.zero		1


	//   ....[70]....
        /*0afc*/ 	.word	0x00012df0
        /*0b00*/ 	.word	0x0000000a
        /*0b04*/ 	.word	0x0002a830
        /*0b08*/ 	.short	0x010a
        /*0b0a*/ 	.byte	0x3f
	.zero		1


	//   ....[71]....
        /*0b0c*/ 	.word	0x00012e50
        /*0b10*/ 	.word	0x00000009
        /*0b14*/ 	.word	0x0002a850
        /*0b18*/ 	.short	0x010a
        /*0b1a*/ 	.byte	0x3f
	.zero		1


	//   ....[72]....
        /*0b1c*/ 	.word	0x00012eb0
        /*0b20*/ 	.word	0x0000000a
        /*0b24*/ 	.word	0x0002a830
        /*0b28*/ 	.short	0x010a
        /*0b2a*/ 	.byte	0x3f
	.zero		1


	//   ....[73]....
        /*0b2c*/ 	.word	0x00012f10
        /*0b30*/ 	.word	0x00000009
        /*0b34*/ 	.word	0x0002a850
        /*0b38*/ 	.short	0x010a
        /*0b3a*/ 	.byte	0x3f
	.zero		1


	//   ....[74]....
        /*0b3c*/ 	.word	0x00012f70
        /*0b40*/ 	.word	0x0000000a
        /*0b44*/ 	.word	0x0002a830
        /*0b48*/ 	.short	0x010a
        /*0b4a*/ 	.byte	0x3f
	.zero		1


	//   ....[75]....
        /*0b4c*/ 	.word	0x00012fd0
        /*0b50*/ 	.word	0x00000009
        /*0b54*/ 	.word	0x0002a850
        /*0b58*/ 	.short	0x010a
        /*0b5a*/ 	.byte	0x3f
	.zero		1


	//   ....[76]....
        /*0b5c*/ 	.word	0x00013030
        /*0b60*/ 	.word	0x00000005
        /*0b64*/ 	.word	0x0002a850
        /*0b68*/ 	.short	0x010a
        /*0b6a*/ 	.byte	0x3f
	.zero		1


	//   ....[77]....
        /*0b6c*/ 	.word	0x00013130
        /*0b70*/ 	.word	0x00000000
        /*0b74*/ 	.word	0x0002a840
        /*0b78*/ 	.short	0x010a
        /*0b7a*/ 	.byte	0x3f
	.zero		1


	//   ....[78]....
        /*0b7c*/ 	.word	0x000143c0
        /*0b80*/ 	.word	0x00000010
        /*0b84*/ 	.word	0x0002a820
        /*0b88*/ 	.short	0x010a
        /*0b8a*/ 	.byte	0x3f
	.zero		1


	//   ....[79]....
        /*0b8c*/ 	.word	0x00014410
        /*0b90*/ 	.word	0x00000006
        /*0b94*/ 	.word	0x0002a840
        /*0b98*/ 	.short	0x010a
        /*0b9a*/ 	.byte	0x3f
	.zero		1


	//   ....[80]....
        /*0b9c*/ 	.word	0x00014b40
        /*0ba0*/ 	.word	0x00000006
        /*0ba4*/ 	.word	0x0002a860
        /*0ba8*/ 	.short	0x010a
        /*0baa*/ 	.byte	0x3f
	.zero		1


	//   ....[81]....
        /*0bac*/ 	.word	0x000152e0
        /*0bb0*/ 	.word	0x00000004
        /*0bb4*/ 	.word	0x0002a860
        /*0bb8*/ 	.short	0x010a
        /*0bba*/ 	.byte	0x3f
	.zero		1


	//   ....[82]....
        /*0bbc*/ 	.word	0x00015bf0
        /*0bc0*/ 	.word	0x00000004
        /*0bc4*/ 	.word	0x0002a820
        /*0bc8*/ 	.short	0x010a
        /*0bca*/ 	.byte	0x3f
	.zero		1


	//   ....[83]....
        /*0bcc*/ 	.word	0x00015d90
        /*0bd0*/ 	.word	0x00000005
        /*0bd4*/ 	.word	0x0002a840
        /*0bd8*/ 	.short	0x010a
        /*0bda*/ 	.byte	0x3f
	.zero		1


	//   ....[84]....
        /*0bdc*/ 	.word	0x00015de0
        /*0be0*/ 	.word	0x00000017
        /*0be4*/ 	.word	0x0002a840
        /*0be8*/ 	.short	0x010a
        /*0bea*/ 	.byte	0x3f
	.zero		1


	//   ....[85]....
        /*0bec*/ 	.word	0x00015e30
        /*0bf0*/ 	.word	0x00000005
        /*0bf4*/ 	.word	0x0002a860
        /*0bf8*/ 	.short	0x010a
        /*0bfa*/ 	.byte	0x3f
	.zero		1


	//----- nvinfo : EIATTR_NUM_MBARRIERS
	.align		4
.L_178:
        /*0bfc*/ 	.byte	0x03, 0x38
        /*0bfe*/ 	.short	0x0016


	//----- nvinfo : EIATTR_EXIT_INSTR_OFFSETS
	.align		4
        /*0c00*/ 	.byte	0x04, 0x1c
        /*0c02*/ 	.short	(.L_180 - .L_179)


	//   ....[0]....
.L_179:
        /*0c04*/ 	.word	0x00000950


	//   ....[1]....
        /*0c08*/ 	.word	0x0000e8a0


	//   ....[2]....
        /*0c0c*/ 	.word	0x00012d20


	//----- nvinfo : EIATTR_MAX_THREADS
	.align		4
.L_180:
        /*0c10*/ 	.byte	0x04, 0x05
        /*0c12*/ 	.short	(.L_182 - .L_181)
.L_181:
        /*0c14*/ 	.word	0x00000180
        /*0c18*/ 	.word	0x00000001
        /*0c1c*/ 	.word	0x00000001


	//----- nvinfo : EIATTR_CRS_STACK_SIZE
	.align		4
.L_182:
        /*0c20*/ 	.byte	0x04, 0x1e
        /*0c22*/ 	.short	(.L_184 - .L_183)
.L_183:
        /*0c24*/ 	.word	0x00000000


	//----- nvinfo : EIATTR_CBANK_PARAM_SIZE
	.align		4
.L_184:
        /*0c28*/ 	.byte	0x03, 0x19
        /*0c2a*/ 	.short	0x0af0


	//----- nvinfo : EIATTR_PARAM_CBANK
	.align		4
        /*0c2c*/ 	.byte	0x04, 0x0a
        /*0c2e*/ 	.short	(.L_186 - .L_185)
	.align		4
.L_185:
        /*0c30*/ 	.word	index@(.nv.constant0._ZN7cutlass13device_kernelIN5flash11enable_sm90INS1_16FlashAttnFwdSm90INS1_25CollectiveMainloopFwdSm90ILi2EN4cute5tupleIJNS5_1CILi1EEES8_S8_EEENS6_IJNS7_ILi128EEENS7_ILi96EEENS7_ILi192EEEEEELi128ENS_6half_tEfNS_4arch4Sm90ELb0ELb1ELb0ELb0ELb1ELb0ELb0ELb1ELb1ELb1ELb0ELb0EEENS1_21CollectiveEpilogueFwdINS6_IJSA_SA_SB_EEES9_SE_SG_Li256ELb0ELb1ELb0ELb0EEENS1_30DynamicPersistentTileSchedulerILi256ELi128ELb0ELb1ELb1EEEEEEEEEvNT_6ParamsE)
        /*0c34*/ 	.short	0x0210
        /*0c36*/ 	.short	0x0af0


	//----- nvinfo : EIATTR_SW_WAR
	.align		4
.L_186:
        /*0c38*/ 	.byte	0x04, 0x36
        /*0c3a*/ 	.short	(.L_188 - .L_187)
.L_187:
        /*0c3c*/ 	.word	0x00000008
.L_188:


//--------------------- .nv.info._ZN7cutlass13device_kernelIN5flash11enable_sm90INS1_16FlashAttnFwdSm90INS1_25CollectiveMainloopFwdSm90ILi2EN4cute5tupleIJNS5_1CILi1EEES8_S8_EEENS6_IJNS7_ILi128EEENS7_ILi96EEENS7_ILi192EEEEEELi128ENS_6half_tEfNS_4arch4Sm90ELb0ELb1ELb0ELb1ELb1ELb0ELb0ELb1ELb1ELb1ELb0ELb0EEENS1_21CollectiveEpilogueFwdINS6_IJSA_SA_SB_EEES9_SE_SG_Li256ELb1ELb1ELb0ELb0EEENS1_36VarlenDynamicPersistentTileSchedulerILi128ELi96ELi256ELi128ELb0ELb1ELb1ELb1ELb0ELb1EEEEEEEEEvNT_6ParamsE --------------------------
	.section	.nv.info._ZN7cutlass13device_kernelIN5flash11enable_sm90INS1_16FlashAttnFwdSm90INS1_25CollectiveMainloopFwdSm90ILi2EN4cute5tupleIJNS5_1CILi1EEES8_S8_EEENS6_IJNS7_ILi128EEENS7_ILi96EEENS7_ILi192EEEEEELi128ENS_6half_tEfNS_4arch4Sm90ELb0ELb1ELb0ELb1ELb1ELb0ELb0ELb1ELb1ELb1ELb0ELb0EEENS1_21CollectiveEpilogueFwdINS6_IJSA_SA_SB_EEES9_SE_SG_Li256ELb1ELb1ELb0ELb0EEENS1_36VarlenDynamicPersistentTileSchedulerILi128ELi96ELi256ELi128ELb0ELb1ELb1ELb1ELb0ELb1EEEEEEEEEvNT_6ParamsE,"",@"SHT_CUDA_INFO"
	.sectionflags	@""
	.align	4


	//----- nvinfo : EIATTR_CUDA_API_VERSION
	.align		4
        /*0000*/ 	.byte	0x04, 0x37
        /*0002*/ 	.short	(.L_190 - .L_189)
.L_189:
        /*0004*/ 	.word	0x00000082


	//----- nvinfo : EIATTR_KPARAM_INFO
	.align		4
.L_190:
        /*0008*/ 	.byte	0x04, 0x17
        /*000a*/ 	.short	(.L_192 - .L_191)
.L_191:
        /*000c*/ 	.word	0x00000000
        /*0010*/ 	.short	0x0000
        /*0012*/ 	.short	0x0070
        /*0014*/ 	.byte	0x00, 0xf0, 0x01, 0x2a


	//----- nvinfo : EIATTR_SPARSE_MMA_MASK
	.align		4
.L_192:
        /*0018*/ 	.byte	0x03, 0x50
        /*001a*/ 	.short	0x0000


	//----- nvinfo : EIATTR_MAXREG_COUNT
	.align		4
        /*001c*/ 	.byte	0x03, 0x1b
        /*001e*/ 	.short	0x00a8


	//----- nvinfo : EIATTR_NUM_BARRIERS
	.align		4
        /*0020*/ 	.byte	0x02, 0x4c
        /*0022*/ 	.byte	0x09
	.zero		1


	//----- nvinfo : EIATTR_EXTERNS
	.align		4
        /*0024*/ 	.byte	0x04, 0x0f
        /*0026*/ 	.short	(.L_194 - .L_193)


	//   ....[0]....
	.align		4
.L_193:
        /*0028*/ 	.word	index@(__assertfail)


	//----- nvinfo : EIATTR_ANNOTATIONS
	.align		4
.L_194:
        /*002c*/ 	.byte	0x04, 0x55
        /*002e*/ 	.short	(.L_196 - .L_195)


	//   ....[0]....
.L_195:
        /* <DEDUP_REMOVED lines=19> */
        /*0154*/ 	.byte	0xc0, 0x45, 0x01, 0x00, 0x01, 0x00, 0x00, 0x00, 0x60, 0x47, 0x01, 0x00


	//----- nvinfo : EIATTR_MERCURY_ISA_VERSION
	.align		4
.L_196:
        /*0160*/ 	.byte	0x03, 0x5f
        /*0162*/ 	.short	0x0101


	//----- nvinfo : EIATTR_UNUSED_LOAD_BYTE_OFFSET
	.align		4
        /*0164*/ 	.byte	0x04, 0x44
        /*0166*/ 	.short	(.L_198 - .L_197)


	//   ....[0]....
.L_197:
        /*0168*/ 	.word	0x00000950
        /*016c*/ 	.word	0x0000fff0


	//   ....[1]....
        /*0170*/ 	.word	0x0000cd50
        /*0174*/ 	.word	0x0000fff0


	//----- nvinfo : EIATTR_INT_WARP_WIDE_INSTR_OFFSETS
	.align		4
.L_198:
        /*0178*/ 	.byte	0x04, 0x31
        /*017a*/ 	.short	(.L_200 - .L_199)


	//   ....[0]....
.L_199:
        /*017c*/ 	.word	0x000000c0


	//   ....[1]....
        /*0180*/ 	.word	0x000000d0


	//   ....[2]....
        /*0184*/ 	.word	0x00000170


	//   ....[3]....
        /*0188*/ 	.word	0x000102c0


	//   ....[4]....
        /*018c*/ 	.word	0x00010350


	//   ....[5]....
        /*0190*/ 	.word	0x000132c0


	//   ....[6]....
        /*0194*/ 	.word	0x00013350


	//----- nvinfo : EIATTR_COOP_GROUP_MASK_REGIDS
	.align		4
.L_200:
        /*0198*/ 	.byte	0x04, 0x29
        /*019a*/ 	.short	(.L_202 - .L_201)


	//   ....[0]....
.L_201:
        /*019c*/ 	.word	0xffffffff


	//   ....[1]....
        /*01a0*/ 	.word	0xffffffff


	//   ....[2]....
        /*01a4*/ 	.word	0xffffffff


	//   ....[3]....
        /*01a8*/ 	.word	0xffffffff


	//   ....[4]....
        /*01ac*/ 	.word	0xffffffff


	//   ....[5]....
        /*01b0*/ 	.word	0xffffffff


	//   ....[6]....
        /*01b4*/ 	.word	0xffffffff


	//   ....[7]....
        /*01b8*/ 	.word	0xffffffff


	//   ....[8]....
        /*01bc*/ 	.word	0xffffffff


	//   ....[9]....
        /*01c0*/ 	.word	0xffffffff


	//   ....[10]....
        /*01c4*/ 	.word	0xffffffff


	//   ....[11]....
        /*01c8*/ 	.word	0xffffffff


	//   ....[12]....
        /*01cc*/ 	.word	0xffffffff


	//   ....[13]....
        /*01d0*/ 	.word	0xffffffff


	//   ....[14]....
        /*01d4*/ 	.word	0xffffffff


	//   ....[15]....
        /*01d8*/ 	.word	0xffffffff


	//   ....[16]....
        /*01dc*/ 	.word	0xffffffff


	//   ....[17]....
        /*01e0*/ 	.word	0xffffffff


	//   ....[18]....
        /*01e4*/ 	.word	0xffffffff


	//   ....[19]....
        /*01e8*/ 	.word	0xffffffff


	//   ....[20]....
        /*01ec*/ 	.word	0xffffffff


	//   ....[21]....
        /*01f0*/ 	.word	0xffffffff


	//   ....[22]....
        /*01f4*/ 	.word	0xffffffff


	//   ....[23]....
        /*01f8*/ 	.word	0xffffffff


	//   ....[24]....
        /*01fc*/ 	.word	0xffffffff


	//   ....[25]....
        /*0200*/ 	.word	0xffffffff


	//   ....[26]....
        /*0204*/ 	.word	0xffffffff


	//   ....[27]....
        /*0208*/ 	.word	0xffffffff


	//   ....[28]....
        /*020c*/ 	.word	0xffffffff


	//   ....[29]....
        /*0210*/ 	.word	0xffffffff


	//   ....[30]....
        /*0214*/ 	.word	0xffffffff


	//   ....[31]....
        /*0218*/ 	.word	0xffffffff


	//   ....[32]....
        /*021c*/ 	.word	0xffffffff


	//   ....[33]....
        /*0220*/ 	.word	0xffffffff


	//   ....[34]....
        /*0224*/ 	.word	0xffffffff


	//   ....[35]....
        /*0228*/ 	.word	0xffffffff


	//   ....[36]....
        /*022c*/ 	.word	0xffffffff


	//   ....[37]....
        /*0230*/ 	.word	0xffffffff


	//   ....[38]....
        /*0234*/ 	.word	0xffffffff


	//   ....[39]....
        /*0238*/ 	.word	0xffffffff


	//   ....[40]....
        /*023c*/ 	.word	0xffffffff


	//   ....[41]....
        /*0240*/ 	.word	0xffffffff


	//   ....[42]....
        /*0244*/ 	.word	0xffffffff


	//   ....[43]....
        /*0248*/ 	.word	0xffffffff


	//   ....[44]....
        /*024c*/ 	.word	0xffffffff


	//   ....[45]....
        /*0250*/ 	.word	0xffffffff


	//   ....[46]....
        /*0254*/ 	.word	0xffffffff


	//   ....[47]....
        /*0258*/ 	.word	0xffffffff


	//   ....[48]....
        /*025c*/ 	.word	0xffffffff


	//   ....[49]....
        /*0260*/ 	.word	0xffffffff


	//   ....[50]....
        /*0264*/ 	.word	0xffffffff


	//   ....[51]....
        /*0268*/ 	.word	0xffffffff


	//   ....[52]....
        /*026c*/ 	.word	0xffffffff


	//   ....[53]....
        /*0270*/ 	.word	0xffffffff


	//   ....[54]....
        /*0274*/ 	.word	0xffffffff


	//   ....[55]....
        /*0278*/ 	.word	0xffffffff


	//   ....[56]....
        /*027c*/ 	.word	0xffffffff


	//   ....[57]....
        /*0280*/ 	.word	0xffffffff


	//   ....[58]....
        /*0284*/ 	.word	0xffffffff


	//   ....[59]....
        /*0288*/ 	.word	0xffffffff


	//   ....[60]....
        /*028c*/ 	.word	0xffffffff


	//   ....[61]....
        /*0290*/ 	.word	0xffffffff


	//   ....[62]....
        /*0294*/ 	.word	0xffffffff


	//   ....[63]....
        /*0298*/ 	.word	0xffffffff


	//   ....[64]....
        /*029c*/ 	.word	0xffffffff


	//   ....[65]....
        /*02a0*/ 	.word	0xffffffff


	//   ....[66]....
        /*02a4*/ 	.word	0xffffffff


	//   ....[67]....
        /*02a8*/ 	.word	0xffffffff


	//   ....[68]....
        /*02ac*/ 	.word	0xffffffff


	//   ....[69]....
        /*02b0*/ 	.word	0xffffffff


	//   ....[70]....
        /*02b4*/ 	.word	0xffffffff


	//   ....[71]....
        /*02b8*/ 	.word	0xffffffff


	//   ....[72]....
        /*02bc*/ 	.word	0xffffffff


	//   ....[73]....
        /*02c0*/ 	.word	0xffffffff


	//   ....[74]....
        /*02c4*/ 	.word	0xffffffff


	//   ....[75]....
        /*02c8*/ 	.word	0xffffffff


	//   ....[76]....
        /*02cc*/ 	.word	0xffffffff


	//   ....[77]....
        /*02d0*/ 	.word	0xffffffff


	//   ....[78]....
        /*02d4*/ 	.word	0xffffffff


	//   ....[79]....
        /*02d8*/ 	.word	0xffffffff


	//   ....[80]....
        /*02dc*/ 	.word	0xffffffff


	//   ....[81]....
        /*02e0*/ 	.word	0xffffffff


	//   ....[82]....
        /*02e4*/ 	.word	0xffffffff


	//   ....[83]....
        /*02e8*/ 	.word	0xffffffff


	//   ....[84]....
        /*02ec*/ 	.word	0xffffffff


	//   ....[85]....
        /*02f0*/ 	.word	0xffffffff


	//   ....[86]....
        /*02f4*/ 	.word	0xffffffff


	//   ....[87]....
        /*02f8*/ 	.word	0xffffffff


	//   ....[88]....
        /*02fc*/ 	.word	0xffffffff


	//   ....[89]....
        /*0300*/ 	.word	0xffffffff


	//   ....[90]....
        /*0304*/ 	.word	0xffffffff


	//   ....[91]....
        /*0308*/ 	.word	0xffffffff


	//   ....[92]....
        /*030c*/ 	.word	0xffffffff


	//   ....[93]....
        /*0310*/ 	.word	0xffffffff


	//   ....[94]....
        /*0314*/ 	.word	0xffffffff


	//   ....[95]....
        /*0318*/ 	.word	0xffffffff


	//   ....[96]....
        /*031c*/ 	.word	0xffffffff


	//   ....[97]....
        /*0320*/ 	.word	0xffffffff


	//   ....[98]....
        /*0324*/ 	.word	0xffffffff


	//   ....[99]....
        /*0328*/ 	.word	0xffffffff


	//   ....[100]....
        /*032c*/ 	.word	0xffffffff


	//   ....[101]....
        /*0330*/ 	.word	0xffffffff


	//   ....[102]....
        /*0334*/ 	.word	0xffffffff


	//   ....[103]....
        /*0338*/ 	.word	0xffffffff


	//   ....[104]....
        /*033c*/ 	.word	0xffffffff


	//   ....[105]....
        /*0340*/ 	.word	0xffffffff


	//   ....[106]....
        /*0344*/ 	.word	0xffffffff


	//   ....[107]....
        /*0348*/ 	.word	0xffffffff


	//   ....[108]....
        /*034c*/ 	.word	0xffffffff


	//   ....[109]....
        /*0350*/ 	.word	0xffffffff


	//   ....[110]....
        /*0354*/ 	.word	0xffffffff


	//   ....[111]....
        /*0358*/ 	.word	0xffffffff


	//   ....[112]....
        /*035c*/ 	.word	0xffffffff


	//   ....[113]....
        /*0360*/ 	.word	0xffffffff


	//   ....[114]....
        /*0364*/ 	.word	0xffffffff


	//   ....[115]....
        /*0368*/ 	.word	0xffffffff


	//   ....[116]....
        /*036c*/ 	.word	0xffffffff


	//   ....[117]....
        /*0370*/ 	.word	0xffffffff


	//   ....[118]....
        /*0374*/ 	.word	0xffffffff


	//   ....[119]....
        /*0378*/ 	.word	0xffffffff


	//   ....[120]....
        /*037c*/ 	.word	0xffffffff


	//   ....[121]....
        /*0380*/ 	.word	0xffffffff


	//   ....[122]....
        /*0384*/ 	.word	0xffffffff


	//   ....[123]....
        /*0388*/ 	.word	0xffffffff


	//   ....[124]....
        /*038c*/ 	.word	0xffffffff


	//   ....[125]....
        /*0390*/ 	.word	0xffffffff


	//   ....[126]....
        /*0394*/ 	.word	0xffffffff


	//   ....[127]....
        /*0398*/ 	.word	0xffffffff


	//   ....[128]....
        /*039c*/ 	.word	0xffffffff


	//   ....[129]....
        /*03a0*/ 	.word	0xffffffff


	//   ....[130]....
        /*03a4*/ 	.word	0xffffffff


	//   ....[131]....
        /*03a8*/ 	.word	0xffffffff


	//   ....[132]....
        /*03ac*/ 	.word	0xffffffff


	//   ....[133]....
        /*03b0*/ 	.word	0xffffffff


	//   ....[134]....
        /*03b4*/ 	.word	0xffffffff


	//   ....[135]....
        /*03b8*/ 	.word	0xffffffff


	//   ....[136]....
        /*03bc*/ 	.word	0xffffffff


	//   ....[137]....
        /*03c0*/ 	.word	0xffffffff


	//   ....[138]....
        /*03c4*/ 	.word	0xffffffff


	//   ....[139]....
        /*03c8*/ 	.word	0xffffffff


	//   ....[140]....
        /*03cc*/ 	.word	0xffffffff


	//   ....[141]....
        /*03d0*/ 	.word	0xffffffff


	//   ....[142]....
        /*03d4*/ 	.word	0xffffffff


	//   ....[143]....
        /*03d8*/ 	.word	0xffffffff


	//   ....[144]....
        /*03dc*/ 	.word	0xffffffff


	//   ....[145]....
        /*03e0*/ 	.word	0xffffffff


	//   ....[146]....
        /*03e4*/ 	.word	0xffffffff


	//   ....[147]....
        /*03e8*/ 	.word	0xffffffff


	//   ....[148]....
        /*03ec*/ 	.word	0xffffffff


	//   ....[149]....
        /*03f0*/ 	.word	0xffffffff


	//   ....[150]....
        /*03f4*/ 	.word	0xffffffff


	//   ....[151]....
        /*03f8*/ 	.word	0x0500000f


	//   ....[152]....
        /*03fc*/ 	.word	0x0500000f


	//   ....[153]....
        /*0400*/ 	.word	0x0500000f


	//   ....[154]....
        /*0404*/ 	.word	0x0500000f


	//   ....[155]....
        /*0408*/ 	.word	0x0500000f


	//   ....[156]....
        /*040c*/ 	.word	0x0500000f


	//   ....[157]....
        /*0410*/ 	.word	0x0500000f


	//   ....[158]....
        /*0414*/ 	.word	0x0500000f


	//   ....[159]....
        /*0418*/ 	.word	0x0500000f


	//   ....[160]....
        /*041c*/ 	.word	0x0500000f


	//   ....[161]....
        /*0420*/ 	.word	0x0500000f


	//   ....[162]....
        /*0424*/ 	.word	0x0500000f


	//   ....[163]....
        /*0428*/ 	.word	0x0500000f


	//   ....[164]....
        /*042c*/ 	.word	0x0500000f


	//   ....[165]....
        /*0430*/ 	.word	0x0500000f


	//   ....[166]....
        /*0434*/ 	.word	0x0500000f


	//   ....[167]....
        /*0438*/ 	.word	0x0500000f


	//   ....[168]....
        /*043c*/ 	.word	0x0500000f


	//   ....[169]....
        /*0440*/ 	.word	0x0500000f


	//   ....[170]....
        /*0444*/ 	.word	0x0500000f


	//   ....[171]....
        /*0448*/ 	.word	0x0500000f


	//   ....[172]....
        /*044c*/ 	.word	0x0500000f


	//   ....[173]....
        /*0450*/ 	.word	0x0500000f


	//   ....[174]....
        /*0454*/ 	.word	0x0500000f


	//   ....[175]....
        /*0458*/ 	.word	0x0500000f


	//   ....[176]....
        /*045c*/ 	.word	0x0500000f


	//   ....[177]....
        /*0460*/ 	.word	0x0500000f


	//   ....[178]....
        /*0464*/ 	.word	0x0500000f


	//   ....[179]....
        /*0468*/ 	.word	0x0500000f


	//   ....[180]....
        /*046c*/ 	.word	0x0500000f


	//   ....[181]....
        /*0470*/ 	.word	0x0500000f


	//   ....[182]....
        /*0474*/ 	.word	0x0500000f


	//   ....[183]....
        /*0478*/ 	.word	0x0500000f


	//   ....[184]....
        /*047c*/ 	.word	0x0500000f


	//   ....[185]....
        /*0480*/ 	.word	0x0500000f


	//   ....[186]....
        /*0484*/ 	.word	0x0500000f


	//   ....[187]....
        /*0488*/ 	.word	0x0500000f


	//   ....[188]....
        /*048c*/ 	.word	0x0500000f


	//   ....[189]....
        /*0490*/ 	.word	0x0500000f


	//   ....[190]....
        /*0494*/ 	.word	0x0500000f


	//   ....[191]....
        /*0498*/ 	.word	0x0500000f


	//   ....[192]....
        /*049c*/ 	.word	0x0500000f


	//   ....[193]....
        /*04a0*/ 	.word	0x0500000f


	//   ....[194]....
        /*04a4*/ 	.word	0x0500000f


	//   ....[195]....
        /*04a8*/ 	.word	0x0500000f


	//   ....[196]....
        /*04ac*/ 	.word	0x0500000f


	//   ....[197]....
        /*04b0*/ 	.word	0x0500000f


	//   ....[198]....
        /*04b4*/ 	.word	0x0500000f


	//   ....[199]....
        /*04b8*/ 	.word	0x0500000f


	//   ....[200]....
        /*04bc*/ 	.word	0x0500000f


	//   ....[201]....
        /*04c0*/ 	.word	0x0500000f


	//   ....[202]....
        /*04c4*/ 	.word	0x0500000f


	//   ....[203]....
        /*04c8*/ 	.word	0x0500000f


	//   ....[204]....
        /*04cc*/ 	.word	0x0500000f


	//   ....[205]....
        /*04d0*/ 	.word	0x0500000f


	//   ....[206]....
        /*04d4*/ 	.word	0x0500000f


	//   ....[207]....
        /*04d8*/ 	.word	0x0500000f


	//   ....[208]....
        /*04dc*/ 	.word	0x0500000f


	//   ....[209]....
        /*04e0*/ 	.word	0x0500000f


	//   ....[210]....
        /*04e4*/ 	.word	0x0500000f


	//   ....[211]....
        /*04e8*/ 	.word	0x0500000f


	//   ....[212]....
        /*04ec*/ 	.word	0x0500000f


	//   ....[213]....
        /*04f0*/ 	.word	0x0500000f


	//   ....[214]....
        /*04f4*/ 	.word	0x0500000f


	//   ....[215]....
        /*04f8*/ 	.word	0x0500000f


	//   ....[216]....
        /*04fc*/ 	.word	0x0500000f


	//   ....[217]....
        /*0500*/ 	.word	0x0500000f


	//   ....[218]....
        /*0504*/ 	.word	0x0500000f


	//   ....[219]....
        /*0508*/ 	.word	0x0500000f


	//   ....[220]....
        /*050c*/ 	.word	0x0500000f


	//   ....[221]....
        /*0510*/ 	.word	0x0500000f


	//   ....[222]....
        /*0514*/ 	.word	0x0500000f


	//   ....[223]....
        /*0518*/ 	.word	0x0500000f


	//   ....[224]....
        /*051c*/ 	.word	0x0500000f


	//   ....[225]....
        /*0520*/ 	.word	0x0500000f


	//   ....[226]....
        /*0524*/ 	.word	0x0500000f


	//   ....[227]....
        /*0528*/ 	.word	0x0500000f


	//   ....[228]....
        /*052c*/ 	.word	0x0500000f


	//   ....[229]....
        /*0530*/ 	.word	0x0500000f


	//   ....[230]....
        /*0534*/ 	.word	0x0500000f


	//   ....[231]....
        /*0538*/ 	.word	0x0500000f


	//   ....[232]....
        /*053c*/ 	.word	0x0500000f


	//   ....[233]....
        /*0540*/ 	.word	0x0500000f


	//----- nvinfo : EIATTR_COOP_GROUP_INSTR_OFFSETS
	.align		4
.L_202:
        /*0544*/ 	.byte	0x04, 0x28
        /*0546*/ 	.short	(.L_204 - .L_203)


	//   ....[0]....
.L_203:
        /*0548*/ 	.word	0x00000070


	//   ....[1]....
        /*054c*/ 	.word	0x000000b0


	//   ....[2]....
        /*0550*/ 	.word	0x000002d0


	//   ....[3]....
        /*0554*/ 	.word	0x00000430


	//   ....[4]....
        /*0558*/ 	.word	0x00000550


	//   ....[5]....
        /*055c*/ 	.word	0x000006b0


	//   ....[6]....
        /*0560*/ 	.word	0x00001780


	//   ....[7]....
        /*0564*/ 	.word	0x00002250


	//   ....[8]....
        /*0568*/ 	.word	0x00002b40


	//   ....[9]....
        /*056c*/ 	.word	0x000031a0


	//   ....[10]....
        /*0570*/ 	.word	0x000032b0


	//   ....[11]....
        /*0574*/ 	.word	0x00003800


	//   ....[12]....
        /*0578*/ 	.word	0x000038b0


	//   ....[13]....
        /*057c*/ 	.word	0x00005330


	//   ....[14]....
        /*0580*/ 	.word	0x00005530


	//   ....[15]....
        /*0584*/ 	.word	0x00006280


	//   ....[16]....
        /*0588*/ 	.word	0x000064d0


	//   ....[17]....
        /*058c*/ 	.word	0x000068f0


	//   ....[18]....
        /*0590*/ 	.word	0x00006960


	//   ....[19]....
        /*0594*/ 	.word	0x00008580


	//   ....[20]....
        /*0598*/ 	.word	0x00008590


	//   ....[21]....
        /*059c*/ 	.word	0x000085c0


	//   ....[22]....
        /*05a0*/ 	.word	0x000085d0


	//   ....[23]....
        /*05a4*/ 	.word	0x00009fa0


	//   ....[24]....
        /*05a8*/ 	.word	0x0000a1a0


	//   ....[25]....
        /*05ac*/ 	.word	0x0000aef0


	//   ....[26]....
        /*05b0*/ 	.word	0x0000b010


	//   ....[27]....
        /*05b4*/ 	.word	0x0000b5b0


	//   ....[28]....
        /*05b8*/ 	.word	0x0000b620


	//   ....[29]....
        /*05bc*/ 	.word	0x0000c4b0


	//   ....[30]....
        /*05c0*/ 	.word	0x0000c4e0


	//   ....[31]....
        /*05c4*/ 	.word	0x0000c590


	//   ....[32]....
        /*05c8*/ 	.word	0x0000c5a0


	//   ....[33]....
        /*05cc*/ 	.word	0x0000d7c0


	//   ....[34]....
        /*05d0*/ 	.word	0x0000d800


	//   ....[35]....
        /*05d4*/ 	.word	0x0000d840


	//   ....[36]....
        /*05d8*/ 	.word	0x0000d870


	//   ....[37]....
        /*05dc*/ 	.word	0x0000ddd0


	//   ....[38]....
        /*05e0*/ 	.word	0x0000de10


	//   ....[39]....
        /*05e4*/ 	.word	0x0000ded0


	//   ....[40]....
        /*05e8*/ 	.word	0x0000def0


	//   ....[41]....
        /*05ec*/ 	.word	0x0000dfb0


	//   ....[42]....
        /*05f0*/ 	.word	0x0000dfd0


	//   ....[43]....
        /*05f4*/ 	.word	0x0000e0a0


	//   ....[44]....
        /*05f8*/ 	.word	0x0000e0c0


	//   ....[45]....
        /*05fc*/ 	.word	0x0000e8d0


	//   ....[46]....
        /*0600*/ 	.word	0x0000e8f0


	//   ....[47]....
        /*0604*/ 	.word	0x0000e9b0


	//   ....[48]....
        /*0608*/ 	.word	0x0000e9d0


	//   ....[49]....
        /*060c*/ 	.word	0x0000ea90


	//   ....[50]....
        /*0610*/ 	.word	0x0000eab0


	//   ....[51]....
        /*0614*/ 	.word	0x0000eb80


	//   ....[52]....
        /*0618*/ 	.word	0x0000eba0


	//   ....[53]....
        /*061c*/ 	.word	0x0000ece0


	//   ....[54]....
        /*0620*/ 	.word	0x0000eed0


	//   ....[55]....
        /*0624*/ 	.word	0x0000ef00


	//   ....[56]....
        /*0628*/ 	.word	0x0000ef30


	//   ....[57]....
        /*062c*/ 	.word	0x0000ef60


	//   ....[58]....
        /*0630*/ 	.word	0x0000ef90


	//   ....[59]....
        /*0634*/ 	.word	0x0000efc0


	//   ....[60]....
        /*0638*/ 	.word	0x0000f110


	//   ....[61]....
        /*063c*/ 	.word	0x0000f140


	//   ....[62]....
        /*0640*/ 	.word	0x0000f170


	//   ....[63]....
        /*0644*/ 	.word	0x0000f1a0


	//   ....[64]....
        /*0648*/ 	.word	0x0000f1d0


	//   ....[65]....
        /*064c*/ 	.word	0x0000f200


	//   ....[66]....
        /*0650*/ 	.word	0x0000f290


	//   ....[67]....
        /*0654*/ 	.word	0x0000f2f0


	//   ....[68]....
        /*0658*/ 	.word	0x0000f380


	//   ....[69]....
        /*065c*/ 	.word	0x00010fd0


	//   ....[70]....
        /*0660*/ 	.word	0x00010ff0


	//   ....[71]....
        /*0664*/ 	.word	0x000110a0


	//   ....[72]....
        /*0668*/ 	.word	0x000110c0


	//   ....[73]....
        /*066c*/ 	.word	0x00011160


	//   ....[74]....
        /*0670*/ 	.word	0x00011180


	//   ....[75]....
        /*0674*/ 	.word	0x00011220


	//   ....[76]....
        /*0678*/ 	.word	0x00011240


	//   ....[77]....
        /*067c*/ 	.word	0x000112e0


	//   ....[78]....
        /*0680*/ 	.word	0x00011300


	//   ....[79]....
        /*0684*/ 	.word	0x00011310


	//   ....[80]....
        /*0688*/ 	.word	0x000113a0


	//   ....[81]....
        /*068c*/ 	.word	0x00011b20


	//   ....[82]....
        /*0690*/ 	.word	0x00011b50


	//   ....[83]....
        /*0694*/ 	.word	0x00011b70


	//   ....[84]....
        /*0698*/ 	.word	0x00011c00


	//   ....[85]....
        /*069c*/ 	.word	0x00011c10


	//   ....[86]....
        /*06a0*/ 	.word	0x00011cb0


	//   ....[87]....
        /*06a4*/ 	.word	0x00011cc0


	//   ....[88]....
        /*06a8*/ 	.word	0x00011d60


	//   ....[89]....
        /*06ac*/ 	.word	0x00011d70


	//   ....[90]....
        /*06b0*/ 	.word	0x00011e10


	//   ....[91]....
        /*06b4*/ 	.word	0x00011e20


	//   ....[92]....
        /*06b8*/ 	.word	0x00011ec0


	//   ....[93]....
        /*06bc*/ 	.word	0x00011ed0


	//   ....[94]....
        /*06c0*/ 	.word	0x00011f70


	//   ....[95]....
        /*06c4*/ 	.word	0x00011f80


	//   ....[96]....
        /*06c8*/ 	.word	0x00011f90


	//   ....[97]....
        /*06cc*/ 	.word	0x00012790


	//   ....[98]....
        /*06d0*/ 	.word	0x000127a0


	//   ....[99]....
        /*06d4*/ 	.word	0x000127c0


	//   ....[100]....
        /*06d8*/ 	.word	0x00012840


	//   ....[101]....
        /*06dc*/ 	.word	0x00012850


	//   ....[102]....
        /*06e0*/ 	.word	0x000128b0


	//   ....[103]....
        /*06e4*/ 	.word	0x000128e0


	//   ....[104]....
        /*06e8*/ 	.word	0x00012920


	//   ....[105]....
        /*06ec*/ 	.word	0x00012950


	//   ....[106]....
        /*06f0*/ 	.word	0x00012990


	//   ....[107]....
        /*06f4*/ 	.word	0x000129c0


	//   ....[108]....
        /*06f8*/ 	.word	0x00012a00


	//   ....[109]....
        /*06fc*/ 	.word	0x00012c80


	//   ....[110]....
        /*0700*/ 	.word	0x00012ca0


	//   ....[111]....
        /*0704*/ 	.word	0x00012d30


	//   ....[112]....
        /*0708*/ 	.word	0x00012d40


	//   ....[113]....
        /*070c*/ 	.word	0x00012db0


	//   ....[114]....
        /*0710*/ 	.word	0x00012dc0


	//   ....[115]....
        /*0714*/ 	.word	0x00012e30


	//   ....[116]....
        /*0718*/ 	.word	0x00012e40


	//   ....[117]....
        /*071c*/ 	.word	0x00012eb0


	//   ....[118]....
        /*0720*/ 	.word	0x00012ec0


	//   ....[119]....
        /*0724*/ 	.word	0x00012ed0


	//   ....[120]....
        /*0728*/ 	.word	0x00012f40


	//   ....[121]....
        /*072c*/ 	.word	0x000134d0


	//   ....[122]....
        /*0730*/ 	.word	0x000134f0


	//   ....[123]....
        /*0734*/ 	.word	0x00013500


	//   ....[124]....
        /*0738*/ 	.word	0x00013510


	//   ....[125]....
        /*073c*/ 	.word	0x00013580


	//   ....[126]....
        /*0740*/ 	.word	0x000135a0


	//   ....[127]....
        /*0744*/ 	.word	0x00013610


	//   ....[128]....
        /*0748*/ 	.word	0x00013630


	//   ....[129]....
        /*074c*/ 	.word	0x00013690


	//   ....[130]....
        /*0750*/ 	.word	0x000136b0


	//   ....[131]....
        /*0754*/ 	.word	0x00013700


	//   ....[132]....
        /*0758*/ 	.word	0x00013720


	//   ....[133]....
        /*075c*/ 	.word	0x00013b30


	//   ....[134]....
        /*0760*/ 	.word	0x00013b60


	//   ....[135]....
        /*0764*/ 	.word	0x00013b90


	//   ....[136]....
        /*0768*/ 	.word	0x00013bc0


	//   ....[137]....
        /*076c*/ 	.word	0x00013bf0


	//   ....[138]....
        /*0770*/ 	.word	0x00013c20


	//   ....[139]....
        /*0774*/ 	.word	0x00013c50


	//   ....[140]....
        /*0778*/ 	.word	0x00013c80


	//   ....[141]....
        /*077c*/ 	.word	0x00013e00


	//   ....[142]....
        /*0780*/ 	.word	0x00013e30


	//   ....[143]....
        /*0784*/ 	.word	0x00013e60


	//   ....[144]....
        /*0788*/ 	.word	0x00013e90


	//   ....[145]....
        /*078c*/ 	.word	0x00013ec0


	//   ....[146]....
        /*0790*/ 	.word	0x00013ef0


	//   ....[147]....
        /*0794*/ 	.word	0x00013fb0


	//   ....[148]....
        /*0798*/ 	.word	0x00013fd0


	//   ....[149]....
        /*079c*/ 	.word	0x00014040


	//   ....[150]....
        /*07a0*/ 	.word	0x000146e0


	//   ....[151]....
        /*07a4*/ 	.word	0x00014d50


	//   ....[152]....
        /*07a8*/ 	.word	0x00014e40


	//   ....[153]....
        /*07ac*/ 	.word	0x00014ee0


	//   ....[154]....
        /*07b0*/ 	.word	0x00014f40


	//   ....[155]....
        /*07b4*/ 	.word	0x00015050


	//   ....[156]....
        /*07b8*/ 	.word	0x000150c0


	//   ....[157]....
        /*07bc*/ 	.word	0x000151d0


	//   ....[158]....
        /*07c0*/ 	.word	0x00015240


	//   ....[159]....
        /*07c4*/ 	.word	0x00015350


	//   ....[160]....
        /*07c8*/ 	.word	0x000153c0


	//   ....[161]....
        /*07cc*/ 	.word	0x000154d0


	//   ....[162]....
        /*07d0*/ 	.word	0x00015540


	//   ....[163]....
        /*07d4*/ 	.word	0x000155e0


	//   ....[164]....
        /*07d8*/ 	.word	0x000156f0


	//   ....[165]....
        /*07dc*/ 	.word	0x00015760


	//   ....[166]....
        /*07e0*/ 	.word	0x000157c0


	//   ....[167]....
        /*07e4*/ 	.word	0x000158b0


	//   ....[168]....
        /*07e8*/ 	.word	0x00015910


	//   ....[169]....
        /*07ec*/ 	.word	0x00015a20


	//   ....[170]....
        /*07f0*/ 	.word	0x00015a80


	//   ....[171]....
        /*07f4*/ 	.word	0x00015b90


	//   ....[172]....
        /*07f8*/ 	.word	0x00015bf0


	//   ....[173]....
        /*07fc*/ 	.word	0x00015d00


	//   ....[174]....
        /*0800*/ 	.word	0x00015d60


	//   ....[175]....
        /*0804*/ 	.word	0x00015e70


	//   ....[176]....
        /*0808*/ 	.word	0x00015ed0


	//   ....[177]....
        /*080c*/ 	.word	0x00015fe0


	//   ....[178]....
        /*0810*/ 	.word	0x00016040


	//   ....[179]....
        /*0814*/ 	.word	0x00016130


	//   ....[180]....
        /*0818*/ 	.word	0x00016260


	//   ....[181]....
        /*081c*/ 	.word	0x00016310


	//   ....[182]....
        /*0820*/ 	.word	0x00016390


	//   ....[183]....
        /*0824*/ 	.word	0x00016470


	//   ....[184]....
        /*0828*/ 	.word	0x000164d0


	//   ....[185]....
        /*082c*/ 	.word	0x000165a0


	//   ....[186]....
        /*0830*/ 	.word	0x00016600


	//   ....[187]....
        /*0834*/ 	.word	0x000166d0


	//   ....[188]....
        /*0838*/ 	.word	0x00016730


	//   ....[189]....
        /*083c*/ 	.word	0x00016800


	//   ....[190]....
        /*0840*/ 	.word	0x00016860


	//   ....[191]....
        /*0844*/ 	.word	0x00016930


	//   ....[192]....
        /*0848*/ 	.word	0x00016a20


	//   ....[193]....
        /*084c*/ 	.word	0x00016ac0


	//   ....[194]....
        /*0850*/ 	.word	0x00016b20


	//   ....[195]....
        /*0854*/ 	.word	0x00016c10


	//   ....[196]....
        /*0858*/ 	.word	0x00016c70


	//   ....[197]....
        /*085c*/ 	.word	0x00016d50


	//   ....[198]....
        /*0860*/ 	.word	0x00016db0


	//   ....[199]....
        /*0864*/ 	.word	0x00016e90


	//   ....[200]....
        /*0868*/ 	.word	0x00016ef0


	//   ....[201]....
        /*086c*/ 	.word	0x00016fd0


	//   ....[202]....
        /*0870*/ 	.word	0x00017030


	//   ....[203]....
        /*0874*/ 	.word	0x00017100


	//   ....[204]....
        /*0878*/ 	.word	0x00017230


	//   ....[205]....
        /*087c*/ 	.word	0x00017320


	//   ....[206]....
        /*0880*/ 	.word	0x000173c0


	//   ....[207]....
        /*0884*/ 	.word	0x00017490


	//   ....[208]....
        /*0888*/ 	.word	0x000174f0


	//   ....[209]....
        /*088c*/ 	.word	0x000175c0


	//   ....[210]....
        /*0890*/ 	.word	0x00017620


	//   ....[211]....
        /*0894*/ 	.word	0x00017700


	//   ....[212]....
        /*0898*/ 	.word	0x00017760


	//   ....[213]....
        /*089c*/ 	.word	0x00017830


	//   ....[214]....
        /*08a0*/ 	.word	0x00017890


	//   ....[215]....
        /*08a4*/ 	.word	0x00017950


	//   ....[216]....
        /*08a8*/ 	.word	0x000179e0


	//   ....[217]....
        /*08ac*/ 	.word	0x00017a80


	//   ....[218]....
        /*08b0*/ 	.word	0x00017ba0


	//   ....[219]....
        /*08b4*/ 	.word	0x00017c10


	//   ....[220]....
        /*08b8*/ 	.word	0x00017c80


	//   ....[221]....
        /*08bc*/ 	.word	0x00017cf0


	//   ....[222]....
        /*08c0*/ 	.word	0x00017d60


	//   ....[223]....
        /*08c4*/ 	.word	0x00017de0


	//   ....[224]....
        /*08c8*/ 	.word	0x00017e70


	//   ....[225]....
        /*08cc*/ 	.word	0x00017f00


	//   ....[226]....
        /*08d0*/ 	.word	0x00017f70


	//   ....[227]....
        /*08d4*/ 	.word	0x00017fe0


	//   ....[228]....
        /*08d8*/ 	.word	0x00018050


	//   ....[229]....
        /*08dc*/ 	.word	0x000180d0


	//   ....[230]....
        /*08e0*/ 	.word	0x00018140


	//   ....[231]....
        /*08e4*/ 	.word	0x000181e0


	//   ....[232]....
        /*08e8*/ 	.word	0x00018270


	//   ....[233]....
        /*08ec*/ 	.word	0x00018390


	//----- nvinfo : EIATTR_REG_RECONFIG
	.align		4
.L_204:
        /*08f0*/ 	.byte	0x01, 0x54
	.zero		2


	//----- nvinfo : EIATTR_SYSCALL_OFFSETS
	.align		4
        /*08f4*/ 	.byte	0x04, 0x46
        /*08f6*/ 	.short	(.L_206 - .L_205)


	//   ....[0]....
.L_205:
        /*08f8*/ 	.word	0x00001960


	//   ....[1]....
        /*08fc*/ 	.word	0x000104b0


	//   ....[2]....
        /*0900*/ 	.word	0x00010600


	//   ....[3]....
        /*0904*/ 	.word	0x000106f0


	//   ....[4]....
        /*0908*/ 	.word	0x000116f0


	//----- nvinfo : EIATTR_MBARRIER_INSTR_OFFSETS
	.align		4
.L_206:
        /*090c*/ 	.byte	0x04, 0x39
        /*090e*/ 	.short	(.L_208 - .L_207)


	//   ....[0]....
.L_207:
        /*0910*/ 	.word	0x00000180
        /*0914*/ 	.word	0x000000ff
        /*0918*/ 	.word	0x0002a800
        /*091c*/ 	.short	0x0100
        /*091e*/ 	.byte	0x08
	.zero		1


	//   ....[1]....
        /*0920*/ 	.word	0x00000190
        /*0924*/ 	.word	0x000000ff
        /*0928*/ 	.word	0x0002a820
        /*092c*/ 	.short	0x0100
        /*092e*/ 	.byte	0x08
	.zero		1


	//   ....[2]....
        /*0930*/ 	.word	0x00000280
        /*0934*/ 	.word	0x000000ff
        /*0938*/ 	.word	0x0002a830
        /*093c*/ 	.short	0x0100
        /*093e*/ 	.byte	0x08
	.zero		1


	//   ....[3]....
        /*0940*/ 	.word	0x00000290
        /*0944*/ 	.word	0x000000ff
        /*0948*/ 	.word	0x0002a840
        /*094c*/ 	.short	0x0100
        /*094e*/ 	.byte	0x08
	.zero		1


	//   ....[4]....
        /*0950*/ 	.word	0x000002a0
        /*0954*/ 	.word	0x000000ff
        /*0958*/ 	.word	0x0002a838
        /*095c*/ 	.short	0x0100
        /*095e*/ 	.byte	0x08
	.zero		1


	//   ....[5]....
        /*0960*/ 	.word	0x000002b0
        /*0964*/ 	.word	0x000000ff
        /*0968*/ 	.word	0x0002a848
        /*096c*/ 	.short	0x0100
        /*096e*/ 	.byte	0x08
	.zero		1


	//   ....[6]....
        /*0970*/ 	.word	0x000003e0
        /*0974*/ 	.word	0x000000ff
        /*0978*/ 	.word	0x0002a850
        /*097c*/ 	.short	0x0100
        /*097e*/ 	.byte	0x08
	.zero		1


	//   ....[7]....
        /*0980*/ 	.word	0x000003f0
        /*0984*/ 	.word	0x000000ff
        /*0988*/ 	.word	0x0002a860
        /*098c*/ 	.short	0x0100
        /*098e*/ 	.byte	0x08
	.zero		1


	//   ....[8]....
        /*0990*/ 	.word	0x00000400
        /*0994*/ 	.word	0x000000ff
        /*0998*/ 	.word	0x0002a858
        /*099c*/ 	.short	0x0100
        /*099e*/ 	.byte	0x08
	.zero		1


	//   ....[9]....
        /*09a0*/ 	.word	0x00000410
        /*09a4*/ 	.word	0x000000ff
        /*09a8*/ 	.word	0x0002a868
        /*09ac*/ 	.short	0x0100
        /*09ae*/ 	.byte	0x08
	.zero		1


	//   ....[10]....
        /*09b0*/ 	.word	0x00000500
        /*09b4*/ 	.word	0x000000ff
        /*09b8*/ 	.word	0x0002a870
        /*09bc*/ 	.short	0x0100
        /*09be*/ 	.byte	0x06
	.zero		1


	//   ....[11]....
        /*09c0*/ 	.word	0x00000510
        /*09c4*/ 	.word	0x000000ff
        /*09c8*/ 	.word	0x0002a880
        /*09cc*/ 	.short	0x0100
        /*09ce*/ 	.byte	0x06
	.zero		1


	//   ....[12]....
        /*09d0*/ 	.word	0x00000520
        /*09d4*/ 	.word	0x000000ff
        /*09d8*/ 	.word	0x0002a878
        /*09dc*/ 	.short	0x0100
        /*09de*/ 	.byte	0x06
	.zero		1


	//   ....[13]....
        /*09e0*/ 	.word	0x00000530
        /*09e4*/ 	.word	0x000000ff
        /*09e8*/ 	.word	0x0002a888
        /*09ec*/ 	.short	0x0100
        /*09ee*/ 	.byte	0x06
	.zero		1


	//   ....[14]....
        /*09f0*/ 	.word	0x00000660
        /*09f4*/ 	.word	0x000000ff
        /*09f8*/ 	.word	0x0002a890
        /*09fc*/ 	.short	0x0100
        /*09fe*/ 	.byte	0x08
	.zero		1


	//   ....[15]....
        /*0a00*/ 	.word	0x00000670
        /*0a04*/ 	.word	0x000000ff
        /*0a08*/ 	.word	0x0002a8a0
        /*0a0c*/ 	.short	0x0100
        /*0a0e*/ 	.byte	0x08
	.zero		1


	//   ....[16]....
        /*0a10*/ 	.word	0x00000680
        /*0a14*/ 	.word	0x000000ff
        /*0a18*/ 	.word	0x0002a898
        /*0a1c*/ 	.short	0x0100
        /*0a1e*/ 	.byte	0x08
	.zero		1


	//   ....[17]....
        /*0a20*/ 	.word	0x00000690
        /*0a24*/ 	.word	0x000000ff
        /*0a28*/ 	.word	0x0002a8a8
        /*0a2c*/ 	.short	0x0100
        /*0a2e*/ 	.byte	0x08
	.zero		1


	//   ....[18]....
        /*0a30*/ 	.word	0x000007d0
        /*0a34*/ 	.word	0x000000ff
        /*0a38*/ 	.word	0x0002a8b0
        /*0a3c*/ 	.short	0x0100
        /*0a3e*/ 	.byte	0x08
	.zero		1


	//   ....[19]....
        /*0a40*/ 	.word	0x000007e0
        /*0a44*/ 	.word	0x000000ff
        /*0a48*/ 	.word	0x0002a8c0
        /*0a4c*/ 	.short	0x0100
        /*0a4e*/ 	.byte	0x08
	.zero		1


	//   ....[20]....
        /*0a50*/ 	.word	0x000007f0
        /*0a54*/ 	.word	0x000000ff
        /*0a58*/ 	.word	0x0002a8b8
        /*0a5c*/ 	.short	0x0100
        /*0a5e*/ 	.byte	0x08
	.zero		1


	//   ....[21]....
        /*0a60*/ 	.word	0x00000800
        /*0a64*/ 	.word	0x000000ff
        /*0a68*/ 	.word	0x0002a8c8
        /*0a6c*/ 	.short	0x0100
        /*0a6e*/ 	.byte	0x08
	.zero		1


	//   ....[22]....
        /*0a70*/ 	.word	0x000019d0
        /*0a74*/ 	.word	0x000000ff
        /*0a78*/ 	.word	0x0002a800
        /*0a7c*/ 	.short	0x010a
        /*0a7e*/ 	.byte	0x28
	.zero		1


	//   ....[23]....
        /*0a80*/ 	.word	0x00001a50
        /*0a84*/ 	.word	0x00000003
        /*0a88*/ 	.word	0x0002a830
        /*0a8c*/ 	.short	0x010a
        /*0a8e*/ 	.byte	0x3f
	.zero		1


	//   ....[24]....
        /*0a90*/ 	.word	0x00001a90
        /*0a94*/ 	.word	0x00000003
        /*0a98*/ 	.word	0x0002a830
        /*0a9c*/ 	.short	0x010a
        /*0a9e*/ 	.byte	0x3f
	.zero		1


	//   ....[25]....
        /*0aa0*/ 	.word	0x000021d0
        /*0aa4*/ 	.word	0x000000ff
        /*0aa8*/ 	.word	0x00000000
        /*0aac*/ 	.short	0x0101
        /*0aae*/ 	.byte	0x04
	.zero		1


	//   ....[26]....
        /*0ab0*/ 	.word	0x000046a0
        /*0ab4*/ 	.word	0x000000ff
        /*0ab8*/ 	.word	0x0002a830
        /*0abc*/ 	.short	0x010a
        /*0abe*/ 	.byte	0x06
	.zero		1


	//   ....[27]....
        /*0ac0*/ 	.word	0x000046e0
        /*0ac4*/ 	.word	0x000000ff
        /*0ac8*/ 	.word	0x0002a830
        /*0acc*/ 	.short	0x010a
        /*0ace*/ 	.byte	0x06
	.zero		1


	//   ....[28]....
        /*0ad0*/ 	.word	0x00004fa0
        /*0ad4*/ 	.word	0x000000ff
        /*0ad8*/ 	.word	0x0002a850
        /*0adc*/ 	.short	0x010a
        /*0ade*/ 	.byte	0x05
	.zero		1


	//   ....[29]....
        /*0ae0*/ 	.word	0x00004fe0
        /*0ae4*/ 	.word	0x000000ff
        /*0ae8*/ 	.word	0x0002a850
        /*0aec*/ 	.short	0x010a
        /*0aee*/ 	.byte	0x05
	.zero		1


	//   ....[30]....
        /*0af0*/ 	.word	0x000052f0
        /*0af4*/ 	.word	0x000000ff
        /*0af8*/ 	.word	0x00000000
        /*0afc*/ 	.short	0x0101
        /*0afe*/ 	.byte	0x06
	.zero		1


	//   ....[31]....
        /*0b00*/ 	.word	0x000071e0
        /*0b04*/ 	.word	0x000000ff
        /*0b08*/ 	.word	0x00000000
        /*0b0c*/ 	.short	0x0101
        /*0b0e*/ 	.byte	0x05
	.zero		1


	//   ....[32]....
        /*0b10*/ 	.word	0x00007680
        /*0b14*/ 	.word	0x000000ff
        /*0b18*/ 	.word	0x0002a830
        /*0b1c*/ 	.short	0x010a
        /*0b1e*/ 	.byte	0x06
	.zero		1


	//   ....[33]....
        /*0b20*/ 	.word	0x000076c0
        /*0b24*/ 	.word	0x000000ff
        /*0b28*/ 	.word	0x0002a830
        /*0b2c*/ 	.short	0x010a
        /*0b2e*/ 	.byte	0x06
	.zero		1


	//   ....[34]....
        /*0b30*/ 	.word	0x00007f80
        /*0b34*/ 	.word	0x000000ff
        /*0b38*/ 	.word	0x0002a850
        /*0b3c*/ 	.short	0x010a
        /*0b3e*/ 	.byte	0x05
	.zero		1


	//   ....[35]....
        /*0b40*/ 	.word	0x00007fc0
        /*0b44*/ 	.word	0x000000ff
        /*0b48*/ 	.word	0x0002a850
        /*0b4c*/ 	.short	0x010a
        /*0b4e*/ 	.byte	0x05
	.zero		1


	//   ....[36]....
        /*0b50*/ 	.word	0x00008300
        /*0b54*/ 	.word	0x000000ff
        /*0b58*/ 	.word	0x00000000
        /*0b5c*/ 	.short	0x0101
        /*0b5e*/ 	.byte	0x06
	.zero		1


	//   ....[37]....
        /*0b60*/ 	.word	0x00009060
        /*0b64*/ 	.word	0x000000ff
        /*0b68*/ 	.word	0x00000000
        /*0b6c*/ 	.short	0x0101
        /*0b6e*/ 	.byte	0x05
	.zero		1


	//   ....[38]....
        /*0b70*/ 	.word	0x00009300
        /*0b74*/ 	.word	0x000000ff
        /*0b78*/ 	.word	0x0002a830
        /*0b7c*/ 	.short	0x010a
        /*0b7e*/ 	.byte	0x05
	.zero		1


	//   ....[39]....
        /*0b80*/ 	.word	0x00009340
        /*0b84*/ 	.word	0x000000ff
        /*0b88*/ 	.word	0x0002a830
        /*0b8c*/ 	.short	0x010a
        /*0b8e*/ 	.byte	0x05
	.zero		1


	//   ....[40]....
        /*0b90*/ 	.word	0x00009c00
        /*0b94*/ 	.word	0x000000ff
        /*0b98*/ 	.word	0x0002a850
        /*0b9c*/ 	.short	0x010a
        /*0b9e*/ 	.byte	0x05
	.zero		1


	//   ....[41]....
        /*0ba0*/ 	.word	0x00009c40
        /*0ba4*/ 	.word	0x000000ff
        /*0ba8*/ 	.word	0x0002a850
        /*0bac*/ 	.short	0x010a
        /*0bae*/ 	.byte	0x05
	.zero		1


	//   ....[42]....
        /*0bb0*/ 	.word	0x00009f50
        /*0bb4*/ 	.word	0x000000ff
        /*0bb8*/ 	.word	0x00000000
        /*0bbc*/ 	.short	0x0101
        /*0bbe*/ 	.byte	0x04
	.zero		1


	//   ....[43]....
        /*0bc0*/ 	.word	0x0000be60
        /*0bc4*/ 	.word	0x000000ff
        /*0bc8*/ 	.word	0x00000000
        /*0bcc*/ 	.short	0x0101
        /*0bce*/ 	.byte	0x05
	.zero		1


	//   ....[44]....
        /*0bd0*/ 	.word	0x0000c420
        /*0bd4*/ 	.word	0x000000ff
        /*0bd8*/ 	.word	0x0002a850
        /*0bdc*/ 	.short	0x010a
        /*0bde*/ 	.byte	0x05
	.zero		1


	//   ....[45]....
        /*0be0*/ 	.word	0x0000c460
        /*0be4*/ 	.word	0x000000ff
        /*0be8*/ 	.word	0x0002a850
        /*0bec*/ 	.short	0x010a
        /*0bee*/ 	.byte	0x05
	.zero		1


	//   ....[46]....
        /*0bf0*/ 	.word	0x0000c930
        /*0bf4*/ 	.word	0x000000ff
        /*0bf8*/ 	.word	0x00000000
        /*0bfc*/ 	.short	0x0101
        /*0bfe*/ 	.byte	0x04
	.zero		1


	//   ....[47]....
        /*0c00*/ 	.word	0x0000de00
        /*0c04*/ 	.word	0x00000003
        /*0c08*/ 	.word	0x00000000
        /*0c0c*/ 	.short	0x0101
        /*0c0e*/ 	.byte	0x3f
	.zero		1


	//   ....[48]....
        /*0c10*/ 	.word	0x00010d80
        /*0c14*/ 	.word	0x00000007
        /*0c18*/ 	.word	0x0002a840
        /*0c1c*/ 	.short	0x010a
        /*0c1e*/ 	.byte	0x3f
	.zero		1


	//   ....[49]....
        /*0c20*/ 	.word	0x00011460
        /*0c24*/ 	.word	0x00000007
        /*0c28*/ 	.word	0x0002a830
        /*0c2c*/ 	.short	0x0107
        /*0c2e*/ 	.byte	0x3f
	.zero		1


	//   ....[50]....
        /*0c30*/ 	.word	0x00011520
        /*0c34*/ 	.word	0x00000007
        /*0c38*/ 	.word	0x0002a830
        /*0c3c*/ 	.short	0x0101
        /*0c3e*/ 	.byte	0x3f
	.zero		1


	//   ....[51]....
        /*0c40*/ 	.word	0x000120e0
        /*0c44*/ 	.word	0x00000016
        /*0c48*/ 	.word	0x0002a800
        /*0c4c*/ 	.short	0x0107
        /*0c4e*/ 	.byte	0x3f
	.zero		1


	//   ....[52]....
        /*0c50*/ 	.word	0x00012200
        /*0c54*/ 	.word	0x00000016
        /*0c58*/ 	.word	0x0002a800
        /*0c5c*/ 	.short	0x0101
        /*0c5e*/ 	.byte	0x3f
	.zero		1


	//   ....[53]....
        /*0c60*/ 	.word	0x00012220
        /*0c64*/ 	.word	0x00000016
        /*0c68*/ 	.word	0x0002a820
        /*0c6c*/ 	.short	0x010a
        /*0c6e*/ 	.byte	0x3f
	.zero		1


	//   ....[54]....
        /*0c70*/ 	.word	0x00012590
        /*0c74*/ 	.word	0x00000006
        /*0c78*/ 	.word	0x0002a840
        /*0c7c*/ 	.short	0x010a
        /*0c7e*/ 	.byte	0x3f
	.zero		1


	//   ....[55]....
        /*0c80*/ 	.word	0x00012aa0
        /*0c84*/ 	.word	0x00000006
        /*0c88*/ 	.word	0x0002a830
        /*0c8c*/ 	.short	0x0107
        /*0c8e*/ 	.byte	0x3f
	.zero		1


	//   ....[56]....
        /*0c90*/ 	.word	0x00012b60
        /*0c94*/ 	.word	0x00000006
        /*0c98*/ 	.word	0x0002a830
        /*0c9c*/ 	.short	0x0101
        /*0c9e*/ 	.byte	0x3f
	.zero		1


	//   ....[57]....
        /*0ca0*/ 	.word	0x00012bc0
        /*0ca4*/ 	.word	0x00000005
        /*0ca8*/ 	.word	0x0002a860
        /*0cac*/ 	.short	0x010a
        /*0cae*/ 	.byte	0x3f
	.zero		1


	//   ....[58]....
        /*0cb0*/ 	.word	0x00013020
        /*0cb4*/ 	.word	0x00000005
        /*0cb8*/ 	.word	0x0002a850
        /*0cbc*/ 	.short	0x0107
        /*0cbe*/ 	.byte	0x3f
	.zero		1


	//   ....[59]....
        /*0cc0*/ 	.word	0x00013170
        /*0cc4*/ 	.word	0x00000005
        /*0cc8*/ 	.word	0x0002a850
        /*0ccc*/ 	.short	0x0101
        /*0cce*/ 	.byte	0x3f
	.zero		1


	//   ....[60]....
        /*0cd0*/ 	.word	0x00013400
        /*0cd4*/ 	.word	0x00000000
        /*0cd8*/ 	.word	0x0002a860
        /*0cdc*/ 	.short	0x010a
        /*0cde*/ 	.byte	0x3f
	.zero		1


	//   ....[61]....
        /*0ce0*/ 	.word	0x00013860
        /*0ce4*/ 	.word	0x00000000
        /*0ce8*/ 	.word	0x0002a850
        /*0cec*/ 	.short	0x0107
        /*0cee*/ 	.byte	0x3f
	.zero		1


	//   ....[62]....
        /*0cf0*/ 	.word	0x00013930
        /*0cf4*/ 	.word	0x00000000
        /*0cf8*/ 	.word	0x0002a850
        /*0cfc*/ 	.short	0x0101
        /*0cfe*/ 	.byte	0x3f
	.zero		1


	//   ....[63]....
        /*0d00*/ 	.word	0x00014660
        /*0d04*/ 	.word	0x00000005
        /*0d08*/ 	.word	0x0002a820
        /*0d0c*/ 	.short	0x010a
        /*0d0e*/ 	.byte	0x3f
	.zero		1


	//   ....[64]....
        /*0d10*/ 	.word	0x00014800
        /*0d14*/ 	.word	0x00000003
        /*0d18*/ 	.word	0x0002a840
        /*0d1c*/ 	.short	0x010a
        /*0d1e*/ 	.byte	0x3f
	.zero		1


	//   ....[65]....
        /*0d20*/ 	.word	0x000148a0
        /*0d24*/ 	.word	0x00000019
        /*0d28*/ 	.word	0x0002a840
        /*0d2c*/ 	.short	0x010a
        /*0d2e*/ 	.byte	0x3f
	.zero		1


	//   ....[66]....
        /*0d30*/ 	.word	0x000148e0
        /*0d34*/ 	.word	0x00000003
        /*0d38*/ 	.word	0x0002a860
        /*0d3c*/ 	.short	0x010a
        /*0d3e*/ 	.byte	0x3f
	.zero		1


	//   ....[67]....
        /*0d40*/ 	.word	0x00014920
        /*0d44*/ 	.word	0x00000019
        /*0d48*/ 	.word	0x0002a860
        /*0d4c*/ 	.short	0x010a
        /*0d4e*/ 	.byte	0x3f
	.zero		1


	//   ....[68]....
        /*0d50*/ 	.word	0x00014990
        /*0d54*/ 	.word	0x00000003
        /*0d58*/ 	.word	0x0002a800
        /*0d5c*/ 	.short	0x010a
        /*0d5e*/ 	.byte	0x3f
	.zero		1


	//   ....[69]....
        /*0d60*/ 	.word	0x000149e0
        /*0d64*/ 	.word	0x00000003
        /*0d68*/ 	.word	0x0002a830
        /*0d6c*/ 	.short	0x010a
        /*0d6e*/ 	.byte	0x3f
	.zero		1


	//   ....[70]....
        /*0d70*/ 	.word	0x00014a40
        /*0d74*/ 	.word	0x0000000a
        /*0d78*/ 	.word	0x0002a830
        /*0d7c*/ 	.short	0x010a
        /*0d7e*/ 	.byte	0x3f
	.zero		1


	//   ....[71]....
        /*0d80*/ 	.word	0x00014aa0
        /*0d84*/ 	.word	0x00000009
        /*0d88*/ 	.word	0x0002a850
        /*0d8c*/ 	.short	0x010a
        /*0d8e*/ 	.byte	0x3f
	.zero		1


	//   ....[72]....
        /*0d90*/ 	.word	0x00014b00
        /*0d94*/ 	.word	0x0000000a
        /*0d98*/ 	.word	0x0002a830
        /*0d9c*/ 	.short	0x010a
        /*0d9e*/ 	.byte	0x3f
	.zero		1


	//   ....[73]....
        /*0da0*/ 	.word	0x00014b60
        /*0da4*/ 	.word	0x00000009
        /*0da8*/ 	.word	0x0002a850
        /*0dac*/ 	.short	0x010a
        /*0dae*/ 	.byte	0x3f
	.zero		1


	//   ....[74]....
        /*0db0*/ 	.word	0x00014bc0
        /*0db4*/ 	.word	0x0000000a
        /*0db8*/ 	.word	0x0002a830
        /*0dbc*/ 	.short	0x010a
        /*0dbe*/ 	.byte	0x3f
	.zero		1


	//   ....[75]....
        /*0dc0*/ 	.word	0x00014c20
        /*0dc4*/ 	.word	0x00000009
        /*0dc8*/ 	.word	0x0002a850
        /*0dcc*/ 	.short	0x010a
        /*0dce*/ 	.byte	0x3f
	.zero		1


	//   ....[76]....
        /*0dd0*/ 	.word	0x00014c80
        /*0dd4*/ 	.word	0x00000005
        /*0dd8*/ 	.word	0x0002a850
        /*0ddc*/ 	.short	0x010a
        /*0dde*/ 	.byte	0x3f
	.zero		1


	//   ....[77]....
        /*0de0*/ 	.word	0x00014d90
        /*0de4*/ 	.word	0x00000007
        /*0de8*/ 	.word	0x0002a840
        /*0dec*/ 	.short	0x010a
        /*0dee*/ 	.byte	0x3f
	.zero		1


	//   ....[78]....
        /*0df0*/ 	.word	0x00016160
        /*0df4*/ 	.word	0x00000016
        /*0df8*/ 	.word	0x0002a820
        /*0dfc*/ 	.short	0x010a
        /*0dfe*/ 	.byte	0x3f
	.zero		1


	//   ....[79]....
        /*0e00*/ 	.word	0x000161b0
        /*0e04*/ 	.word	0x00000006
        /*0e08*/ 	.word	0x0002a840
        /*0e0c*/ 	.short	0x010a
        /*0e0e*/ 	.byte	0x3f
	.zero		1


	//   ....[80]....
        /*0e10*/ 	.word	0x00016970
        /*0e14*/ 	.word	0x00000005
        /*0e18*/ 	.word	0x0002a860
        /*0e1c*/ 	.short	0x010a
        /*0e1e*/ 	.byte	0x3f
	.zero		1


	//   ....[81]....
        /*0e20*/ 	.word	0x00017180
        /*0e24*/ 	.word	0x00000000
        /*0e28*/ 	.word	0x0002a860
        /*0e2c*/ 	.short	0x010a
        /*0e2e*/ 	.byte	0x3f
	.zero		1


	//   ....[82]....
        /*0e30*/ 	.word	0x000182b0
        /*0e34*/ 	.word	0x00000005
        /*0e38*/ 	.word	0x0002a820
        /*0e3c*/ 	.short	0x010a
        /*0e3e*/ 	.byte	0x3f
	.zero		1


	//   ....[83]....
        /*0e40*/ 	.word	0x00018450
        /*0e44*/ 	.word	0x00000003
        /*0e48*/ 	.word	0x0002a840
        /*0e4c*/ 	.short	0x010a
        /*0e4e*/ 	.byte	0x3f
	.zero		1


	//   ....[84]....
        /*0e50*/ 	.word	0x000184a0
        /*0e54*/ 	.word	0x00000019
        /*0e58*/ 	.word	0x0002a840
        /*0e5c*/ 	.short	0x010a
        /*0e5e*/ 	.byte	0x3f
	.zero		1


	//   ....[85]....
        /*0e60*/ 	.word	0x000184f0
        /*0e64*/ 	.word	0x00000003
        /*0e68*/ 	.word	0x0002a860
        /*0e6c*/ 	.short	0x010a
        /*0e6e*/ 	.byte	0x3f
	.zero		1


	//----- nvinfo : EIATTR_NUM_MBARRIERS
	.align		4
.L_208:
        /*0e70*/ 	.byte	0x03, 0x38
        /*0e72*/ 	.short	0x0016


	//----- nvinfo : EIATTR_EXIT_INSTR_OFFSETS
	.align		4
        /*0e74*/ 	.byte	0x04, 0x1c
        /*0e76*/ 	.short	(.L_210 - .L_209)


	//   ....[0]....
.L_209:
        /*0e78*/ 	.word	0x00000990


	//   ....[1]....
        /*0e7c*/ 	.word	0x0000ec90


	//   ....[2]....
        /*0e80*/ 	.word	0x00014970


	//----- nvinfo : EIATTR_MAX_THREADS
	.align		4
.L_210:
        /*0e84*/ 	.byte	0x04, 0x05
        /*0e86*/ 	.short	(.L_212 - .L_211)
.L_211:
        /*0e88*/ 	.word	0x00000180
        /*0e8c*/ 	.word	0x00000001
        /*0e90*/ 	.word	0x00000001


	//----- nvinfo : EIATTR_CRS_STACK_SIZE
	.align		4
.L_212:
        /*0e94*/ 	.byte	0x04, 0x1e
        /*0e96*/ 	.short	(.L_214 - .L_213)
.L_213:
        /*0e98*/ 	.word	0x00000000


	//----- nvinfo : EIATTR_CBANK_PARAM_SIZE
	.align		4
.L_214:
        /*0e9c*/ 	.byte	0x03, 0x19
        /*0e9e*/ 	.short	0x0af0


	//----- nvinfo : EIATTR_PARAM_CBANK
	.align		4
        /*0ea0*/ 	.byte	0x04, 0x0a
        /*0ea2*/ 	.short	(.L_216 - .L_215)
	.align		4
.L_215:
        /*0ea4*/ 	.word	index@(.nv.constant0._ZN7cutlass13device_kernelIN5flash11enable_sm90INS1_16FlashAttnFwdSm90INS1_25CollectiveMainloopFwdSm90ILi2EN4cute5tupleIJNS5_1CILi1EEES8_S8_EEENS6_IJNS7_ILi128EEENS7_ILi96EEENS7_ILi192EEEEEELi128ENS_6half_tEfNS_4arch4Sm90ELb0ELb1ELb0ELb1ELb1ELb0ELb0ELb1ELb1ELb1ELb0ELb0EEENS1_21CollectiveEpilogueFwdINS6_IJSA_SA_SB_EEES9_SE_SG_Li256ELb1ELb1ELb0ELb0EEENS1_36VarlenDynamicPersistentTileSchedulerILi128ELi96ELi256ELi128ELb0ELb1ELb1ELb1ELb0ELb1EEEEEEEEEvNT_6ParamsE)
        /*0ea8*/ 	.short	0x0210
        /*0eaa*/ 	.short	0x0af0


	//----- nvinfo : EIATTR_SW_WAR
	.align		4
.L_216:
        /*0eac*/ 	.byte	0x04, 0x36
        /*0eae*/ 	.short	(.L_218 - .L_217)
.L_217:
        /*0eb0*/ 	.word	0x00000008
.L_218:


//--------------------- .nv.info._ZN7cutlass13device_kernelIN5flash11enable_sm90INS1_16FlashAttnFwdSm90INS1_25CollectiveMainloopFwdSm90ILi2EN4cute5tupleIJNS5_1CILi1EEES8_S8_EEENS6_IJNS7_ILi128EEENS7_ILi96EEENS7_ILi192EEEEEELi128ENS_6half_tEfNS_4arch4Sm90ELb0ELb1ELb0ELb1ELb1ELb1ELb0ELb1ELb1ELb1ELb0ELb0EEENS1_21CollectiveEpilogueFwdINS6_IJSA_SA_SB_EEES9_SE_SG_Li256ELb1ELb1ELb0ELb0EEENS1_36VarlenDynamicPersistentTileSchedulerILi128ELi96ELi256ELi128ELb0ELb1ELb1ELb1ELb0ELb1EEEEEEEEEvNT_6ParamsE --------------------------
	.section	.nv.info._ZN7cutlass13device_kernelIN5flash11enable_sm90INS1_16FlashAttnFwdSm90INS1_25CollectiveMainloopFwdSm90ILi2EN4cute5tupleIJNS5_1CILi1EEES8_S8_EEENS6_IJNS7_ILi128EEENS7_ILi96EEENS7_ILi192EEEEEELi128ENS_6half_tEfNS_4arch4Sm90ELb0ELb1ELb0ELb1ELb1ELb1ELb0ELb1ELb1ELb1ELb0ELb0EEENS1_21CollectiveEpilogueFwdINS6_IJSA_SA_SB_EEES9_SE_SG_Li256ELb1ELb1ELb0ELb0EEENS1_36VarlenDynamicPersistentTileSchedulerILi128ELi96ELi256ELi128ELb0ELb1ELb1ELb1ELb0ELb1EEEEEEEEEvNT_6ParamsE,"",@"SHT_CUDA_INFO"
	.sectionflags	@""
	.align	4


	//----- nvinfo : EIATTR_CUDA_API_VERSION
	.align		4
        /*0000*/ 	.byte	0x04, 0x37
        /*0002*/ 	.short	(.L_220 - .L_219)
.L_219:
        /*0004*/ 	.word	0x00000082


	//----- nvinfo : EIATTR_KPARAM_INFO
	.align		4
.L_220:
        /*0008*/ 	.byte	0x04, 0x17
        /*000a*/ 	.short	(.L_222 - .L_221)
.L_221:
        /*000c*/ 	.word	0x00000000
        /*0010*/ 	.short	0x0000
        /*0012*/ 	.short	0x0070
        /*0014*/ 	.byte	0x00, 0xf0, 0x01, 0x2a


	//----- nvinfo : EIATTR_SPARSE_MMA_MASK
	.align		4
.L_222:
        /*0018*/ 	.byte	0x03, 0x50
        /*001a*/ 	.short	0x0000


	//----- nvinfo : EIATTR_MAXREG_COUNT
	.align		4
        /*001c*/ 	.byte	0x03, 0x1b
        /*001e*/ 	.short	0x00a8


	//----- nvinfo : EIATTR_NUM_BARRIERS
	.align		4
        /*0020*/ 	.byte	0x02, 0x4c
        /*0022*/ 	.byte	0x10
	.zero		1


	//----- nvinfo : EIATTR_EXTERNS
	.align		4
        /*0024*/ 	.byte	0x04, 0x0f
        /*0026*/ 	.short	(.L_224 - .L_223)


	//   ....[0]....
	.align		4
.L_223:
        /*0028*/ 	.word	index@(__assertfail)


	//----- nvinfo : EIATTR_ANNOTATIONS
	.align		4
.L_224:
        /*002c*/ 	.byte	0x04, 0x55
        /*002e*/ 	.short	(.L_226 - .L_225)


	//   ....[0]....
.L_225:
        /* <DEDUP_REMOVED lines=40> */


	//----- nvinfo : EIATTR_MERCURY_ISA_VERSION
	.align		4
.L_226:
        /*0298*/ 	.byte	0x03, 0x5f
        /*029a*/ 	.short	0x0101


	//----- nvinfo : EIATTR_UNUSED_LOAD_BYTE_OFFSET
	.align		4
        /*029c*/ 	.byte	0x04, 0x44
        /*029e*/ 	.short	(.L_228 - .L_227)


	//   ....[0]....
.L_227:
        /*02a0*/ 	.word	0x00000a50
        /*02a4*/ 	.word	0x0000fff0


	//   ....[1]....
        /*02a8*/ 	.word	0x0001e800
        /*02ac*/ 	.word	0x0000fff0


	//----- nvinfo : EIATTR_INT_WARP_WIDE_INSTR_OFFSETS
	.align		4
.L_228:
        /*02b0*/ 	.byte	0x04, 0x31
        /*02b2*/ 	.short	(.L_230 - .L_229)


	//   ....[0]....
.L_229:
        /*02b4*/ 	.word	0x00000130


	//   ....[1]....
        /*02b8*/ 	.word	0x00000170


	//   ....[2]....
        /*02bc*/ 	.word	0x000001e0


	//   ....[3]....
        /*02c0*/ 	.word	0x00023560


	//   ....[4]....
        /*02c4*/ 	.word	0x000235f0


	//   ....[5]....
        /*02c8*/ 	.word	0x000265c0


	//   ....[6]....
        /*02cc*/ 	.word	0x00026650


	//----- nvinfo : EIATTR_COOP_GROUP_MASK_REGIDS
	.align		4
.L_230:
        /*02d0*/ 	.byte	0x04, 0x29
        /*02d2*/ 	.short	(.L_232 - .L_231)


	//   ....[0]....
.L_231:
        /*02d4*/ 	.word	0xffffffff


	//   ....[1]....
        /*02d8*/ 	.word	0xffffffff


	//   ....[2]....
        /*02dc*/ 	.word	0xffffffff


	//   ....[3]....
        /*02e0*/ 	.word	0xffffffff


	//   ....[4]....
        /*02e4*/ 	.word	0xffffffff


	//   ....[5]....
        /*02e8*/ 	.word	0xffffffff


	//   ....[6]....
        /*02ec*/ 	.word	0xffffffff


	//   ....[7]....
        /*02f0*/ 	.word	0xffffffff


	//   ....[8]....
        /*02f4*/ 	.word	0xffffffff


	//   ....[9]....
        /*02f8*/ 	.word	0xffffffff


	//   ....[10]....
        /*02fc*/ 	.word	0xffffffff


	//   ....[11]....
        /*0300*/ 	.word	0xffffffff


	//   ....[12]....
        /*0304*/ 	.word	0xffffffff


	//   ....[13]....
        /*0308*/ 	.word	0xffffffff


	//   ....[14]....
        /*030c*/ 	.word	0xffffffff


	//   ....[15]....
        /*0310*/ 	.word	0xffffffff


	//   ....[16]....
        /*0314*/ 	.word	0xffffffff


	//   ....[17]....
        /*0318*/ 	.word	0xffffffff


	//   ....[18]....
        /*031c*/ 	.word	0xffffffff


	//   ....[19]....
        /*0320*/ 	.word	0xffffffff


	//   ....[20]....
        /*0324*/ 	.word	0xffffffff


	//   ....[21]....
        /*0328*/ 	.word	0xffffffff


	//   ....[22]....
        /*032c*/ 	.word	0xffffffff


	//   ....[23]....
        /*0330*/ 	.word	0xffffffff


	//   ....[24]....
        /*0334*/ 	.word	0xffffffff


	//   ....[25]....
        /*0338*/ 	.word	0xffffffff


	//   ....[26]....
        /*033c*/ 	.word	0xffffffff


	//   ....[27]....
        /*0340*/ 	.word	0xffffffff


	//   ....[28]....
        /*0344*/ 	.word	0xffffffff


	//   ....[29]....
        /*0348*/ 	.word	0xffffffff


	//   ....[30]....
        /*034c*/ 	.word	0xffffffff


	//   ....[31]....
        /*0350*/ 	.word	0xffffffff


	//   ....[32]....
        /*0354*/ 	.word	0xffffffff


	//   ....[33]....
        /*0358*/ 	.word	0xffffffff


	//   ....[34]....
        /*035c*/ 	.word	0xffffffff


	//   ....[35]....
        /*0360*/ 	.word	0xffffffff


	//   ....[36]....
        /*0364*/ 	.word	0xffffffff


	//   ....[37]....
        /*0368*/ 	.word	0xffffffff


	//   ....[38]....
        /*036c*/ 	.word	0xffffffff


	//   ....[39]....
        /*0370*/ 	.word	0xffffffff


	//   ....[40]....
        /*0374*/ 	.word	0xffffffff


	//   ....[41]....
        /*0378*/ 	.word	0xffffffff


	//   ....[42]....
        /*037c*/ 	.word	0xffffffff


	//   ....[43]....
        /*0380*/ 	.word	0xffffffff


	//   ....[44]....
        /*0384*/ 	.word	0xffffffff


	//   ....[45]....
        /*0388*/ 	.word	0xffffffff


	//   ....[46]....
        /*038c*/ 	.word	0xffffffff


	//   ....[47]....
        /*0390*/ 	.word	0xffffffff


	//   ....[48]....
        /*0394*/ 	.word	0xffffffff


	//   ....[49]....
        /*0398*/ 	.word	0xffffffff


	//   ....[50]....
        /*039c*/ 	.word	0xffffffff


	//   ....[51]....
        /*03a0*/ 	.word	0xffffffff


	//   ....[52]....
        /*03a4*/ 	.word	0xffffffff


	//   ....[53]....
        /*03a8*/ 	.word	0xffffffff


	//   ....[54]....
        /*03ac*/ 	.word	0xffffffff


	//   ....[55]....
        /*03b0*/ 	.word	0xffffffff


	//   ....[56]....
        /*03b4*/ 	.word	0xffffffff


	//   ....[57]....
        /*03b8*/ 	.word	0xffffffff


	//   ....[58]....
        /*03bc*/ 	.word	0xffffffff


	//   ....[59]....
        /*03c0*/ 	.word	0xffffffff


	//   ....[60]....
        /*03c4*/ 	.word	0xffffffff


	//   ....[61]....
        /*03c8*/ 	.word	0xffffffff


	//   ....[62]....
        /*03cc*/ 	.word	0xffffffff


	//   ....[63]....
        /*03d0*/ 	.word	0xffffffff


	//   ....[64]....
        /*03d4*/ 	.word	0xffffffff


	//   ....[65]....
        /*03d8*/ 	.word	0xffffffff


	//   ....[66]....
        /*03dc*/ 	.word	0xffffffff


	//   ....[67]....
        /*03e0*/ 	.word	0xffffffff


	//   ....[68]....
        /*03e4*/ 	.word	0xffffffff


	//   ....[69]....
        /*03e8*/ 	.word	0xffffffff


	//   ....[70]....
        /*03ec*/ 	.word	0xffffffff


	//   ....[71]....
        /*03f0*/ 	.word	0xffffffff


	//   ....[72]....
        /*03f4*/ 	.word	0xffffffff


	//   ....[73]....
        /*03f8*/ 	.word	0xffffffff


	//   ....[74]....
        /*03fc*/ 	.word	0xffffffff


	//   ....[75]....
        /*0400*/ 	.word	0xffffffff


	//   ....[76]....
        /*0404*/ 	.word	0xffffffff


	//   ....[77]....
        /*0408*/ 	.word	0xffffffff


	//   ....[78]....
        /*040c*/ 	.word	0xffffffff


	//   ....[79]....
        /*0410*/ 	.word	0xffffffff


	//   ....[80]....
        /*0414*/ 	.word	0xffffffff


	//   ....[81]....
        /*0418*/ 	.word	0xffffffff


	//   ....[82]....
        /*041c*/ 	.word	0xffffffff


	//   ....[83]....
        /*0420*/ 	.word	0xffffffff


	//   ....[84]....
        /*0424*/ 	.word	0xffffffff


	//   ....[85]....
        /*0428*/ 	.word	0xffffffff


	//   ....[86]....
        /*042c*/ 	.word	0xffffffff


	//   ....[87]....
        /*0430*/ 	.word	0xffffffff


	//   ....[88]....
        /*0434*/ 	.word	0xffffffff


	//   ....[89]....
        /*0438*/ 	.word	0xffffffff


	//   ....[90]....
        /*043c*/ 	.word	0xffffffff


	//   ....[91]....
        /*0440*/ 	.word	0xffffffff


	//   ....[92]....
        /*0444*/ 	.word	0xffffffff


	//   ....[93]....
        /*0448*/ 	.word	0xffffffff


	//   ....[94]....
        /*044c*/ 	.word	0xffffffff


	//   ....[95]....
        /*0450*/ 	.word	0xffffffff


	//   ....[96]....
        /*0454*/ 	.word	0xffffffff


	//   ....[97]....
        /*0458*/ 	.word	0xffffffff


	//   ....[98]....
        /*045c*/ 	.word	0xffffffff


	//   ....[99]....
        /*0460*/ 	.word	0xffffffff


	//   ....[100]....
        /*0464*/ 	.word	0xffffffff


	//   ....[101]....
        /*0468*/ 	.word	0xffffffff


	//   ....[102]....
        /*046c*/ 	.word	0xffffffff


	//   ....[103]....
        /*0470*/ 	.word	0xffffffff


	//   ....[104]....
        /*0474*/ 	.word	0xffffffff


	//   ....[105]....
        /*0478*/ 	.word	0xffffffff


	//   ....[106]....
        /*047c*/ 	.word	0xffffffff


	//   ....[107]....
        /*0480*/ 	.word	0xffffffff


	//   ....[108]....
        /*0484*/ 	.word	0xffffffff


	//   ....[109]....
        /*0488*/ 	.word	0xffffffff


	//   ....[110]....
        /*048c*/ 	.word	0xffffffff


	//   ....[111]....
        /*0490*/ 	.word	0xffffffff


	//   ....[112]....
        /*0494*/ 	.word	0xffffffff


	//   ....[113]....
        /*0498*/ 	.word	0xffffffff


	//   ....[114]....
        /*049c*/ 	.word	0xffffffff


	//   ....[115]....
        /*04a0*/ 	.word	0xffffffff


	//   ....[116]....
        /*04a4*/ 	.word	0xffffffff


	//   ....[117]....
        /*04a8*/ 	.word	0xffffffff


	//   ....[118]....
        /*04ac*/ 	.word	0xffffffff


	//   ....[119]....
        /*04b0*/ 	.word	0xffffffff


	//   ....[120]....
        /*04b4*/ 	.word	0xffffffff


	//   ....[121]....
        /*04b8*/ 	.word	0xffffffff


	//   ....[122]....
        /*04bc*/ 	.word	0xffffffff


	//   ....[123]....
        /*04c0*/ 	.word	0xffffffff


	//   ....[124]....
        /*04c4*/ 	.word	0xffffffff


	//   ....[125]....
        /*04c8*/ 	.word	0xffffffff


	//   ....[126]....
        /*04cc*/ 	.word	0xffffffff


	//   ....[127]....
        /*04d0*/ 	.word	0xffffffff


	//   ....[128]....
        /*04d4*/ 	.word	0xffffffff


	//   ....[129]....
        /*04d8*/ 	.word	0xffffffff


	//   ....[130]....
        /*04dc*/ 	.word	0xffffffff


	//   ....[131]....
        /*04e0*/ 	.word	0xffffffff


	//   ....[132]....
        /*04e4*/ 	.word	0xffffffff


	//   ....[133]....
        /*04e8*/ 	.word	0xffffffff


	//   ....[134]....
        /*04ec*/ 	.word	0xffffffff


	//   ....[135]....
        /*04f0*/ 	.word	0xffffffff


	//   ....[136]....
        /*04f4*/ 	.word	0xffffffff


	//   ....[137]....
        /*04f8*/ 	.word	0xffffffff


	//   ....[138]....
        /*04fc*/ 	.word	0xffffffff


	//   ....[139]....
        /*0500*/ 	.word	0xffffffff


	//   ....[140]....
        /*0504*/ 	.word	0xffffffff


	//   ....[141]....
        /*0508*/ 	.word	0xffffffff


	//   ....[142]....
        /*050c*/ 	.word	0xffffffff


	//   ....[143]....
        /*0510*/ 	.word	0xffffffff


	//   ....[144]....
        /*0514*/ 	.word	0xffffffff


	//   ....[145]....
        /*0518*/ 	.word	0xffffffff


	//   ....[146]....
        /*051c*/ 	.word	0xffffffff


	//   ....[147]....
        /*0520*/ 	.word	0xffffffff


	//   ....[148]....
        /*0524*/ 	.word	0xffffffff


	//   ....[149]....
        /*0528*/ 	.word	0xffffffff


	//   ....[150]....
        /*052c*/ 	.word	0xffffffff


	//   ....[151]....
        /*0530*/ 	.word	0xffffffff


	//   ....[152]....
        /*0534*/ 	.word	0xffffffff


	//   ....[153]....
        /*0538*/ 	.word	0xffffffff


	//   ....[154]....
        /*053c*/ 	.word	0xffffffff


	//   ....[155]....
        /*0540*/ 	.word	0xffffffff


	//   ....[156]....
        /*0544*/ 	.word	0xffffffff


	//   ....[157]....
        /*0548*/ 	.word	0xffffffff


	//   ....[158]....
        /*054c*/ 	.word	0xffffffff


	//   ....[159]....
        /*0550*/ 	.word	0xffffffff


	//   ....[160]....
        /*0554*/ 	.word	0xffffffff


	//   ....[161]....
        /*0558*/ 	.word	0xffffffff


	//   ....[162]....
        /*055c*/ 	.word	0xffffffff


	//   ....[163]....
        /*0560*/ 	.word	0xffffffff


	//   ....[164]....
        /*0564*/ 	.word	0xffffffff


	//   ....[165]....
        /*0568*/ 	.word	0xffffffff


	//   ....[166]....
        /*056c*/ 	.word	0xffffffff


	//   ....[167]....
        /*0570*/ 	.word	0xffffffff


	//   ....[168]....
        /*0574*/ 	.word	0xffffffff


	//   ....[169]....
        /*0578*/ 	.word	0xffffffff


	//   ....[170]....
        /*057c*/ 	.word	0xffffffff


	//   ....[171]....
        /*0580*/ 	.word	0xffffffff


	//   ....[172]....
        /*0584*/ 	.word	0xffffffff


	//   ....[173]....
        /*0588*/ 	.word	0xffffffff


	//   ....[174]....
        /*058c*/ 	.word	0xffffffff


	//   ....[175]....
        /*0590*/ 	.word	0xffffffff


	//   ....[176]....
        /*0594*/ 	.word	0xffffffff


	//   ....[177]....
        /*0598*/ 	.word	0xffffffff


	//   ....[178]....
        /*059c*/ 	.word	0xffffffff


	//   ....[179]....
        /*05a0*/ 	.word	0xffffffff


	//   ....[180]....
        /*05a4*/ 	.word	0xffffffff


	//   ....[181]....
        /*05a8*/ 	.word	0xffffffff


	//   ....[182]....
        /*05ac*/ 	.word	0xffffffff


	//   ....[183]....
        /*05b0*/ 	.word	0xffffffff


	//   ....[184]....
        /*05b4*/ 	.word	0xffffffff


	//   ....[185]....
        /*05b8*/ 	.word	0x0500000f


	//   ....[186]....
        /*05bc*/ 	.word	0x0500000f


	//   ....[187]....
        /*05c0*/ 	.word	0x0500000f


	//   ....[188]....
        /*05c4*/ 	.word	0x0500000f


	//   ....[189]....
        /*05c8*/ 	.word	0x0500000f


	//   ....[190]....
        /*05cc*/ 	.word	0x0500000f


	//   ....[191]....
        /*05d0*/ 	.word	0x0500000f


	//   ....[192]....
        /*05d4*/ 	.word	0x0500000f


	//   ....[193]....
        /*05d8*/ 	.word	0x0500000f


	//   ....[194]....
        /*05dc*/ 	.word	0x0500000f


	//   ....[195]....
        /*05e0*/ 	.word	0x0500000f


	//   ....[196]....
        /*05e4*/ 	.word	0x0500000f


	//   ....[197]....
        /*05e8*/ 	.word	0x0500000f


	//   ....[198]....
        /*05ec*/ 	.word	0x0500000f


	//   ....[199]....
        /*05f0*/ 	.word	0x0500000f


	//   ....[200]....
        /*05f4*/ 	.word	0x0500000f


	//   ....[201]....
        /*05f8*/ 	.word	0x0500000f


	//   ....[202]....
        /*05fc*/ 	.word	0x0500000f


	//   ....[203]....
        /*0600*/ 	.word	0x0500000f


	//   ....[204]....
        /*0604*/ 	.word	0x0500000f


	//   ....[205]....
        /*0608*/ 	.word	0x0500000f


	//   ....[206]....
        /*060c*/ 	.word	0x0500000f


	//   ....[207]....
        /*0610*/ 	.word	0x0500000f


	//   ....[208]....
        /*0614*/ 	.word	0x0500000f


	//   ....[209]....
        /*0618*/ 	.word	0x0500000f


	//   ....[210]....
        /*061c*/ 	.word	0x0500000f


	//   ....[211]....
        /*0620*/ 	.word	0x0500000f


	//   ....[212]....
        /*0624*/ 	.word	0x0500000f


	//   ....[213]....
        /*0628*/ 	.word	0x0500000f


	//   ....[214]....
        /*062c*/ 	.word	0x0500000f


	//   ....[215]....
        /*0630*/ 	.word	0x0500000f


	//   ....[216]....
        /*0634*/ 	.word	0x0500000f


	//   ....[217]....
        /*0638*/ 	.word	0x0500000f


	//   ....[218]....
        /*063c*/ 	.word	0x0500000f


	//   ....[219]....
        /*0640*/ 	.word	0x0500000f


	//   ....[220]....
        /*0644*/ 	.word	0x0500000f


	//   ....[221]....
        /*0648*/ 	.word	0x0500000f


	//   ....[222]....
        /*064c*/ 	.word	0x0500000f


	//   ....[223]....
        /*0650*/ 	.word	0x0500000f


	//   ....[224]....
        /*0654*/ 	.word	0x0500000f


	//   ....[225]....
        /*0658*/ 	.word	0x0500000f


	//   ....[226]....
        /*065c*/ 	.word	0x0500000f


	//   ....[227]....
        /*0660*/ 	.word	0x0500000f


	//   ....[228]....
        /*0664*/ 	.word	0x0500000f


	//   ....[229]....
        /*0668*/ 	.word	0x0500000f


	//   ....[230]....
        /*066c*/ 	.word	0x0500000f


	//   ....[231]....
        /*0670*/ 	.word	0x0500000f


	//   ....[232]....
        /*0674*/ 	.word	0x0500000f


	//   ....[233]....
        /*0678*/ 	.word	0x0500000f


	//   ....[234]....
        /*067c*/ 	.word	0x0500000f


	//   ....[235]....
        /*0680*/ 	.word	0x0500000f


	//   ....[236]....
        /*0684*/ 	.word	0x0500000f


	//   ....[237]....
        /*0688*/ 	.word	0x0500000f


	//   ....[238]....
        /*068c*/ 	.word	0x0500000f


	//   ....[239]....
        /*0690*/ 	.word	0x0500000f


	//   ....[240]....
        /*0694*/ 	.word	0x0500000f


	//   ....[241]....
        /*0698*/ 	.word	0x0500000f


	//   ....[242]....
        /*069c*/ 	.word	0x0500000f


	//   ....[243]....
        /*06a0*/ 	.word	0x0500000f


	//   ....[244]....
        /*06a4*/ 	.word	0x0500000f


	//   ....[245]....
        /*06a8*/ 	.word	0x0500000f


	//   ....[246]....
        /*06ac*/ 	.word	0x0500000f


	//   ....[247]....
        /*06b0*/ 	.word	0x0500000f


	//   ....[248]....
        /*06b4*/ 	.word	0x0500000f


	//   ....[249]....
        /*06b8*/ 	.word	0x0500000f


	//   ....[250]....
        /*06bc*/ 	.word	0x0500000f


	//   ....[251]....
        /*06c0*/ 	.word	0x0500000f


	//   ....[252]....
        /*06c4*/ 	.word	0x0500000f


	//   ....[253]....
        /*06c8*/ 	.word	0x0500000f


	//   ....[254]....
        /*06cc*/ 	.word	0x0500000f


	//   ....[255]....
        /*06d0*/ 	.word	0x0500000f


	//   ....[0]....
        /*06d4*/ 	.word	0x0500000f


	//   ....[1]....
        /*06d8*/ 	.word	0x0500000f


	//   ....[2]....
        /*06dc*/ 	.word	0x0500000f


	//   ....[3]....
        /*06e0*/ 	.word	0x0500000f


	//   ....[4]....
        /*06e4*/ 	.word	0x0500000f


	//   ....[5]....
        /*06e8*/ 	.word	0x0500000f


	//   ....[6]....
        /*06ec*/ 	.word	0x0500000f


	//   ....[7]....
        /*06f0*/ 	.word	0x0500000f


	//   ....[8]....
        /*06f4*/ 	.word	0x0500000f


	//   ....[9]....
        /*06f8*/ 	.word	0x0500000f


	//   ....[10]....
        /*06fc*/ 	.word	0x0500000f


	//   ....[11]....
        /*0700*/ 	.word	0x0500000f


	//   ....[12]....
        /*0704*/ 	.word	0x0500000f


	//   ....[13]....
        /*0708*/ 	.word	0x0500000f


	//   ....[14]....
        /*070c*/ 	.word	0x0500000f


	//   ....[15]....
        /*0710*/ 	.word	0x0500000f


	//   ....[16]....
        /*0714*/ 	.word	0x0500000f


	//   ....[17]....
        /*0718*/ 	.word	0x0500000f


	//   ....[18]....
        /*071c*/ 	.word	0x0500000f


	//   ....[19]....
        /*0720*/ 	.word	0x0500000f


	//   ....[20]....
        /*0724*/ 	.word	0x0500000f


	//   ....[21]....
        /*0728*/ 	.word	0x0500000f


	//   ....[22]....
        /*072c*/ 	.word	0x0500000f


	//   ....[23]....
        /*0730*/ 	.word	0x0500000f


	//   ....[24]....
        /*0734*/ 	.word	0x0500000f


	//   ....[25]....
        /*0738*/ 	.word	0x0500000f


	//   ....[26]....
        /*073c*/ 	.word	0x0500000f


	//   ....[27]....
        /*0740*/ 	.word	0x0500000f


	//   ....[28]....
        /*0744*/ 	.word	0x0500000f


	//   ....[29]....
        /*0748*/ 	.word	0x0500000f


	//   ....[30]....
        /*074c*/ 	.word	0x0500000f


	//   ....[31]....
        /*0750*/ 	.word	0x0500000f


	//   ....[32]....
        /*0754*/ 	.word	0x0500000f


	//   ....[33]....
        /*0758*/ 	.word	0x0500000f


	//   ....[34]....
        /*075c*/ 	.word	0x0500000f


	//   ....[35]....
        /*0760*/ 	.word	0x0500000f


	//   ....[36]....
        /*0764*/ 	.word	0x0500000f


	//   ....[37]....
        /*0768*/ 	.word	0x0500000f


	//   ....[38]....
        /*076c*/ 	.word	0x0500000f


	//   ....[39]....
        /*0770*/ 	.word	0x0500000f


	//   ....[40]....
        /*0774*/ 	.word	0x0500000f


	//----- nvinfo : EIATTR_COOP_GROUP_INSTR_OFFSETS
	.align		4
.L_232:
        /*0778*/ 	.byte	0x04, 0x28
        /*077a*/ 	.short	(.L_234 - .L_233)


	//   ....[0]....
.L_233:
        /*077c*/ 	.word	0x00000060


	//   ....[1]....
        /*0780*/ 	.word	0x00000140


	//   ....[2]....
        /*0784*/ 	.word	0x00000190


	//   ....[3]....
        /*0788*/ 	.word	0x000003c0


	//   ....[4]....
        /*078c*/ 	.word	0x00000520


	//   ....[5]....
        /*0790*/ 	.word	0x00000640


	//   ....[6]....
        /*0794*/ 	.word	0x000007a0


	//   ....[7]....
        /*0798*/ 	.word	0x00003a50


	//   ....[8]....
        /*079c*/ 	.word	0x00003a60


	//   ....[9]....
        /*07a0*/ 	.word	0x00005060


	//   ....[10]....
        /*07a4*/ 	.word	0x00005070


	//   ....[11]....
        /*07a8*/ 	.word	0x00007090


	//   ....[12]....
        /*07ac*/ 	.word	0x000070a0


	//   ....[13]....
        /*07b0*/ 	.word	0x00008780


	//   ....[14]....
        /*07b4*/ 	.word	0x00008790


	//   ....[15]....
        /*07b8*/ 	.word	0x0000a010


	//   ....[16]....
        /*07bc*/ 	.word	0x0000a020


	//   ....[17]....
        /*07c0*/ 	.word	0x0000a2b0


	//   ....[18]....
        /*07c4*/ 	.word	0x0000a2c0


	//   ....[19]....
        /*07c8*/ 	.word	0x0000a820


	//   ....[20]....
        /*07cc*/ 	.word	0x0000a830


	//   ....[21]....
        /*07d0*/ 	.word	0x0000a9b0


	//   ....[22]....
        /*07d4*/ 	.word	0x0000a9d0


	//   ....[23]....
        /*07d8*/ 	.word	0x0000b350


	//   ....[24]....
        /*07dc*/ 	.word	0x0000ba50


	//   ....[25]....
        /*07e0*/ 	.word	0x0000ba60


	//   ....[26]....
        /*07e4*/ 	.word	0x0000ba70


	//   ....[27]....
        /*07e8*/ 	.word	0x0000ba80


	//   ....[28]....
        /*07ec*/ 	.word	0x0000c250


	//   ....[29]....
        /*07f0*/ 	.word	0x0000c260


	//   ....[30]....
        /*07f4*/ 	.word	0x0000c270


	//   ....[31]....
        /*07f8*/ 	.word	0x0000c280


	//   ....[32]....
        /*07fc*/ 	.word	0x0000efe0


	//   ....[33]....
        /*0800*/ 	.word	0x0000eff0


	//   ....[34]....
        /*0804*/ 	.word	0x0000f000


	//   ....[35]....
        /*0808*/ 	.word	0x0000f010


	//   ....[36]....
        /*080c*/ 	.word	0x0000f640


	//   ....[37]....
        /*0810*/ 	.word	0x0000f650


	//   ....[38]....
        /*0814*/ 	.word	0x0000f660


	//   ....[39]....
        /*0818*/ 	.word	0x0000f670


	//   ....[40]....
        /*081c*/ 	.word	0x00012d80


	//   ....[41]....
        /*0820*/ 	.word	0x00012fa0


	//   ....[42]....
        /*0824*/ 	.word	0x00013cd0


	//   ....[43]....
        /*0828*/ 	.word	0x00013de0


	//   ....[44]....
        /*082c*/ 	.word	0x00014350


	//   ....[45]....
        /*0830*/ 	.word	0x00014420


	//   ....[46]....
        /*0834*/ 	.word	0x00016230


	//   ....[47]....
        /*0838*/ 	.word	0x00016440


	//   ....[48]....
        /*083c*/ 	.word	0x00017290


	//   ....[49]....
        /*0840*/ 	.word	0x000173b0


	//   ....[50]....
        /*0844*/ 	.word	0x00017970


	//   ....[51]....
        /*0848*/ 	.word	0x000179f0


	//   ....[52]....
        /*084c*/ 	.word	0x00019a30


	//   ....[53]....
        /*0850*/ 	.word	0x00019a40


	//   ....[54]....
        /*0854*/ 	.word	0x00019a80


	//   ....[55]....
        /*0858*/ 	.word	0x00019a90


	//   ....[56]....
        /*085c*/ 	.word	0x0001b880


	//   ....[57]....
        /*0860*/ 	.word	0x0001ba40


	//   ....[58]....
        /*0864*/ 	.word	0x0001c8a0


	//   ....[59]....
        /*0868*/ 	.word	0x0001c9b0


	//   ....[60]....
        /*086c*/ 	.word	0x0001cf70


	//   ....[61]....
        /*0870*/ 	.word	0x0001cfd0


	//   ....[62]....
        /*0874*/ 	.word	0x0001e0f0


	//   ....[63]....
        /*0878*/ 	.word	0x0001e160


	//   ....[64]....
        /*087c*/ 	.word	0x0001e190


	//   ....[65]....
        /*0880*/ 	.word	0x0001e1a0


	//   ....[66]....
        /*0884*/ 	.word	0x0001f230


	//   ....[67]....
        /*0888*/ 	.word	0x0001f270


	//   ....[68]....
        /*088c*/ 	.word	0x0001f2b0


	//   ....[69]....
        /*0890*/ 	.word	0x0001f2e0


	//   ....[70]....
        /*0894*/ 	.word	0x0001f8a0


	//   ....[71]....
        /*0898*/ 	.word	0x0001f8b0


	//   ....[72]....
        /*089c*/ 	.word	0x0001f970


	//   ....[73]....
        /*08a0*/ 	.word	0x0001f990


	//   ....[74]....
        /*08a4*/ 	.word	0x0001fa50


	//   ....[75]....
        /*08a8*/ 	.word	0x0001fa70


	//   ....[76]....
        /*08ac*/ 	.word	0x0001fb40


	//   ....[77]....
        /*08b0*/ 	.word	0x0001fb60


	//   ....[78]....
        /*08b4*/ 	.word	0x00020380


	//   ....[79]....
        /*08b8*/ 	.word	0x000203a0


	//   ....[80]....
        /*08bc*/ 	.word	0x00020460


	//   ....[81]....
        /*08c0*/ 	.word	0x00020480


	//   ....[82]....
        /*08c4*/ 	.word	0x00020540


	//   ....[83]....
        /*08c8*/ 	.word	0x00020560


	//   ....[84]....
        /*08cc*/ 	.word	0x00020630


	//   ....[85]....
        /*08d0*/ 	.word	0x00020650


	//   ....[86]....
        /*08d4*/ 	.word	0x000207a0


	//   ....[87]....
        /*08d8*/ 	.word	0x00020950


	//   ....[88]....
        /*08dc*/ 	.word	0x00020980


	//   ....[89]....
        /*08e0*/ 	.word	0x000209b0


	//   ....[90]....
        /*08e4*/ 	.word	0x000209e0


	//   ....[91]....
        /*08e8*/ 	.word	0x00020a10


	//   ....[92]....
        /*08ec*/ 	.word	0x00020a40


	//   ....[93]....
        /*08f0*/ 	.word	0x00020bb0


	//   ....[94]....
        /*08f4*/ 	.word	0x00020be0


	//   ....[95]....
        /*08f8*/ 	.word	0x00020c10


	//   ....[96]....
        /*08fc*/ 	.word	0x00020c40


	//   ....[97]....
        /*0900*/ 	.word	0x00020c70


	//   ....[98]....
        /*0904*/ 	.word	0x00020ca0


	//   ....[99]....
        /*0908*/ 	.word	0x00020d30


	//   ....[100]....
        /*090c*/ 	.word	0x00020d90


	//   ....[101]....
        /*0910*/ 	.word	0x00020e20


	//   ....[102]....
        /*0914*/ 	.word	0x00021ec0


	//   ....[103]....
        /*0918*/ 	.word	0x00024230


	//   ....[104]....
        /*091c*/ 	.word	0x00024250


	//   ....[105]....
        /*0920*/ 	.word	0x00024300


	//   ....[106]....
        /*0924*/ 	.word	0x00024320


	//   ....[107]....
        /*0928*/ 	.word	0x000243c0


	//   ....[108]....
        /*092c*/ 	.word	0x000243e0


	//   ....[109]....
        /*0930*/ 	.word	0x00024480


	//   ....[110]....
        /*0934*/ 	.word	0x000244a0


	//   ....[111]....
        /*0938*/ 	.word	0x00024540


	//   ....[112]....
        /*093c*/ 	.word	0x00024560


	//   ....[113]....
        /*0940*/ 	.word	0x00024570


	//   ....[114]....
        /*0944*/ 	.word	0x00024600


	//   ....[115]....
        /*0948*/ 	.word	0x00024dc0


	//   ....[116]....
        /*094c*/ 	.word	0x00024df0


	//   ....[117]....
        /*0950*/ 	.word	0x00024e20


	//   ....[118]....
        /*0954*/ 	.word	0x00024ed0


	//   ....[119]....
        /*0958*/ 	.word	0x00024ee0


	//   ....[120]....
        /*095c*/ 	.word	0x00024f90


	//   ....[121]....
        /*0960*/ 	.word	0x00024fa0


	//   ....[122]....
        /*0964*/ 	.word	0x00025050


	//   ....[123]....
        /*0968*/ 	.word	0x00025060


	//   ....[124]....
        /*096c*/ 	.word	0x00025110


	//   ....[125]....
        /*0970*/ 	.word	0x00025120


	//   ....[126]....
        /*0974*/ 	.word	0x000251d0


	//   ....[127]....
        /*0978*/ 	.word	0x000251e0


	//   ....[128]....
        /*097c*/ 	.word	0x00025280


	//   ....[129]....
        /*0980*/ 	.word	0x00025290


	//   ....[130]....
        /*0984*/ 	.word	0x000252a0


	//   ....[131]....
        /*0988*/ 	.word	0x00025a90


	//   ....[132]....
        /*098c*/ 	.word	0x00025aa0


	//   ....[133]....
        /*0990*/ 	.word	0x00025ab0


	//   ....[134]....
        /*0994*/ 	.word	0x00025b40


	//   ....[135]....
        /*0998*/ 	.word	0x00025b50


	//   ....[136]....
        /*099c*/ 	.word	0x00025bb0


	//   ....[137]....
        /*09a0*/ 	.word	0x00025be0


	//   ....[138]....
        /*09a4*/ 	.word	0x00025c20


	//   ....[139]....
        /*09a8*/ 	.word	0x00025c50


	//   ....[140]....
        /*09ac*/ 	.word	0x00025c90


	//   ....[141]....
        /*09b0*/ 	.word	0x00025cc0


	//   ....[142]....
        /*09b4*/ 	.word	0x00025d00


	//   ....[143]....
        /*09b8*/ 	.word	0x00025f80


	//   ....[144]....
        /*09bc*/ 	.word	0x00025fa0


	//   ....[145]....
        /*09c0*/ 	.word	0x00026030


	//   ....[146]....
        /*09c4*/ 	.word	0x00026040


	//   ....[147]....
        /*09c8*/ 	.word	0x000260b0


	//   ....[148]....
        /*09cc*/ 	.word	0x000260c0


	//   ....[149]....
        /*09d0*/ 	.word	0x00026130


	//   ....[150]....
        /*09d4*/ 	.word	0x00026140


	//   ....[151]....
        /*09d8*/ 	.word	0x000261b0


	//   ....[152]....
        /*09dc*/ 	.word	0x000261c0


	//   ....[153]....
        /*09e0*/ 	.word	0x000261d0


	//   ....[154]....
        /*09e4*/ 	.word	0x00026240


	//   ....[155]....
        /*09e8*/ 	.word	0x000267e0


	//   ....[156]....
        /*09ec*/ 	.word	0x00026810


	//   ....[157]....
        /*09f0*/ 	.word	0x00026830


	//   ....[158]....
        /*09f4*/ 	.word	0x00026840


	//   ....[159]....
        /*09f8*/ 	.word	0x00026880


	//   ....[160]....
        /*09fc*/ 	.word	0x000268a0


	//   ....[161]....
        /*0a00*/ 	.word	0x00026910


	//   ....[162]....
        /*0a04*/ 	.word	0x00026930


	//   ....[163]....
        /*0a08*/ 	.word	0x00026990


	//   ....[164]....
        /*0a0c*/ 	.word	0x000269b0


	//   ....[165]....
        /*0a10*/ 	.word	0x00026a00


	//   ....[166]....
        /*0a14*/ 	.word	0x00026a20


	//   ....[167]....
        /*0a18*/ 	.word	0x00026e10


	//   ....[168]....
        /*0a1c*/ 	.word	0x00026e40


	//   ....[169]....
        /*0a20*/ 	.word	0x00026e70


	//   ....[170]....
        /*0a24*/ 	.word	0x00026ea0


	//   ....[171]....
        /*0a28*/ 	.word	0x00026ed0


	//   ....[172]....
        /*0a2c*/ 	.word	0x00026f00


	//   ....[173]....
        /*0a30*/ 	.word	0x00026f30


	//   ....[174]....
        /*0a34*/ 	.word	0x00026f60


	//   ....[175]....
        /*0a38*/ 	.word	0x000270e0


	//   ....[176]....
        /*0a3c*/ 	.word	0x00027110


	//   ....[177]....
        /*0a40*/ 	.word	0x00027140


	//   ....[178]....
        /*0a44*/ 	.word	0x00027170


	//   ....[179]....
        /*0a48*/ 	.word	0x000271a0


	//   ....[180]....
        /*0a4c*/ 	.word	0x000271d0


	//   ....[181]....
        /*0a50*/ 	.word	0x00027290


	//   ....[182]....
        /*0a54*/ 	.word	0x000272b0


	//   ....[183]....
        /*0a58*/ 	.word	0x00027320


	//   ....[184]....
        /*0a5c*/ 	.word	0x000279c0


	//   ....[185]....
        /*0a60*/ 	.word	0x00027d00


	//   ....[186]....
        /*0a64*/ 	.word	0x00027d90


	//   ....[187]....
        /*0a68*/ 	.word	0x00027e30


	//   ....[188]....
        /*0a6c*/ 	.word	0x00027ec0


	//   ....[189]....
        /*0a70*/ 	.word	0x00027fb0


	//   ....[190]....
        /*0a74*/ 	.word	0x00028040


	//   ....[191]....
        /*0a78*/ 	.word	0x000280e0


	//   ....[192]....
        /*0a7c*/ 	.word	0x00028170


	//   ....[193]....
        /*0a80*/ 	.word	0x00028260


	//   ....[194]....
        /*0a84*/ 	.word	0x000282f0


	//   ....[195]....
        /*0a88*/ 	.word	0x00028390


	//   ....[196]....
        /*0a8c*/ 	.word	0x00028420


	//   ....[197]....
        /*0a90*/ 	.word	0x00028510


	//   ....[198]....
        /*0a94*/ 	.word	0x000285a0


	//   ....[199]....
        /*0a98*/ 	.word	0x000285f0


	//   ....[200]....
        /*0a9c*/ 	.word	0x00028640


	//   ....[201]....
        /*0aa0*/ 	.word	0x000286d0


	//   ....[202]....
        /*0aa4*/ 	.word	0x00028760


	//   ....[203]....
        /*0aa8*/ 	.word	0x000287b0


	//   ....[204]....
        /*0aac*/ 	.word	0x00028800


	//   ....[205]....
        /*0ab0*/ 	.word	0x000288f0


	//   ....[206]....
        /*0ab4*/ 	.word	0x00028980


	//   ....[207]....
        /*0ab8*/ 	.word	0x000289d0


	//   ....[208]....
        /*0abc*/ 	.word	0x00028a20


	//   ....[209]....
        /*0ac0*/ 	.word	0x00028ab0


	//   ....[210]....
        /*0ac4*/ 	.word	0x00028b40


	//   ....[211]....
        /*0ac8*/ 	.word	0x00028b90


	//   ....[212]....
        /*0acc*/ 	.word	0x00028be0


	//   ....[213]....
        /*0ad0*/ 	.word	0x00028f80


	//   ....[214]....
        /*0ad4*/ 	.word	0x00029260


	//   ....[215]....
        /*0ad8*/ 	.word	0x00029350


	//   ....[216]....
        /*0adc*/ 	.word	0x000293f0


	//   ....[217]....
        /*0ae0*/ 	.word	0x00029450


	//   ....[218]....
        /*0ae4*/ 	.word	0x00029560


	//   ....[219]....
        /*0ae8*/ 	.word	0x000295d0


	//   ....[220]....
        /*0aec*/ 	.word	0x000296e0


	//   ....[221]....
        /*0af0*/ 	.word	0x00029750


	//   ....[222]....
        /*0af4*/ 	.word	0x00029860


	//   ....[223]....
        /*0af8*/ 	.word	0x000298d0


	//   ....[224]....
        /*0afc*/ 	.word	0x000299e0


	//   ....[225]....
        /*0b00*/ 	.word	0x00029a50


	//   ....[226]....
        /*0b04*/ 	.word	0x00029af0


	//   ....[227]....
        /*0b08*/ 	.word	0x00029c00


	//   ....[228]....
        /*0b0c*/ 	.word	0x00029c70


	//   ....[229]....
        /*0b10*/ 	.word	0x00029cd0


	//   ....[230]....
        /*0b14*/ 	.word	0x00029df0


	//   ....[231]....
        /*0b18*/ 	.word	0x00029e50


	//   ....[232]....
        /*0b1c*/ 	.word	0x00029f70


	//   ....[233]....
        /*0b20*/ 	.word	0x00029fd0


	//   ....[234]....
        /*0b24*/ 	.word	0x0002a0f0


	//   ....[235]....
        /*0b28*/ 	.word	0x0002a150


	//   ....[236]....
        /*0b2c*/ 	.word	0x0002a270


	//   ....[237]....
        /*0b30*/ 	.word	0x0002a2d0


	//   ....[238]....
        /*0b34*/ 	.word	0x0002a3f0


	//   ....[239]....
        /*0b38*/ 	.word	0x0002a450


	//   ....[240]....
        /*0b3c*/ 	.word	0x0002a560


	//   ....[241]....
        /*0b40*/ 	.word	0x0002a5c0


	//   ....[242]....
        /*0b44*/ 	.word	0x0002a6c0


	//   ....[243]....
        /*0b48*/ 	.word	0x0002a7f0


	//   ....[244]....
        /*0b4c*/ 	.word	0x0002a8a0


	//   ....[245]....
        /*0b50*/ 	.word	0x0002a910


	//   ....[246]....
        /*0b54*/ 	.word	0x0002aa00


	//   ....[247]....
        /*0b58*/ 	.word	0x0002aa60


	//   ....[248]....
        /*0b5c*/ 	.word	0x0002ab30


	//   ....[249]....
        /*0b60*/ 	.word	0x0002ab90


	//   ....[250]....
        /*0b64*/ 	.word	0x0002ac60


	//   ....[251]....
        /*0b68*/ 	.word	0x0002acc0


	//   ....[252]....
        /*0b6c*/ 	.word	0x0002ad90


	//   ....[253]....
        /*0b70*/ 	.word	0x0002adf0


	//   ....[254]....
        /*0b74*/ 	.word	0x0002aec0


	//   ....[255]....
        /*0b78*/ 	.word	0x0002afb0


	//   ....[0]....
        /*0b7c*/ 	.word	0x0002b050


	//   ....[1]....
        /*0b80*/ 	.word	0x0002b0b0


	//   ....[2]....
        /*0b84*/ 	.word	0x0002b1a0


	//   ....[3]....
        /*0b88*/ 	.word	0x0002b200


	//   ....[4]....
        /*0b8c*/ 	.word	0x0002b2e0


	//   ....[5]....
        /*0b90*/ 	.word	0x0002b340


	//   ....[6]....
        /*0b94*/ 	.word	0x0002b420


	//   ....[7]....
        /*0b98*/ 	.word	0x0002b480


	//   ....[8]....
        /*0b9c*/ 	.word	0x0002b560


	//   ....[9]....
        /*0ba0*/ 	.word	0x0002b5c0


	//   ....[10]....
        /*0ba4*/ 	.word	0x0002b690


	//   ....[11]....
        /*0ba8*/ 	.word	0x0002b7c0


	//   ....[12]....
        /*0bac*/ 	.word	0x0002b890


	//   ....[13]....
        /*0bb0*/ 	.word	0x0002b950


	//   ....[14]....
        /*0bb4*/ 	.word	0x0002ba20


	//   ....[15]....
        /*0bb8*/ 	.word	0x0002ba80


	//   ....[16]....
        /*0bbc*/ 	.word	0x0002bb50


	//   ....[17]....
        /*0bc0*/ 	.word	0x0002bbb0


	//   ....[18]....
        /*0bc4*/ 	.word	0x0002bc90


	//   ....[19]....
        /*0bc8*/ 	.word	0x0002bcf0


	//   ....[20]....
        /*0bcc*/ 	.word	0x0002bdc0


	//   ....[21]....
        /*0bd0*/ 	.word	0x0002be20


	//   ....[22]....
        /*0bd4*/ 	.word	0x0002bee0


	//   ....[23]....
        /*0bd8*/ 	.word	0x0002bf70


	//   ....[24]....
        /*0bdc*/ 	.word	0x0002c010


	//   ....[25]....
        /*0be0*/ 	.word	0x0002c130


	//   ....[26]....
        /*0be4*/ 	.word	0x0002c1a0


	//   ....[27]....
        /*0be8*/ 	.word	0x0002c210


	//   ....[28]....
        /*0bec*/ 	.word	0x0002c280


	//   ....[29]....
        /*0bf0*/ 	.word	0x0002c2f0


	//   ....[30]....
        /*0bf4*/ 	.word	0x0002c370


	//   ....[31]....
        /*0bf8*/ 	.word	0x0002c400


	//   ....[32]....
        /*0bfc*/ 	.word	0x0002c490


	//   ....[33]....
        /*0c00*/ 	.word	0x0002c500


	//   ....[34]....
        /*0c04*/ 	.word	0x0002c570


	//   ....[35]....
        /*0c08*/ 	.word	0x0002c5e0


	//   ....[36]....
        /*0c0c*/ 	.word	0x0002c660


	//   ....[37]....
        /*0c10*/ 	.word	0x0002c6d0


	//   ....[38]....
        /*0c14*/ 	.word	0x0002c770


	//   ....[39]....
        /*0c18*/ 	.word	0x0002c800


	//   ....[40]....
        /*0c1c*/ 	.word	0x0002c920


	//----- nvinfo : EIATTR_REG_RECONFIG
	.align		4
.L_234:
        /*0c20*/ 	.byte	0x01, 0x54
	.zero		2


	//----- nvinfo : EIATTR_SYSCALL_OFFSETS
	.align		4
        /*0c24*/ 	.byte	0x04, 0x46
        /*0c26*/ 	.short	(.L_236 - .L_235)


	//   ....[0]....
.L_235:
        /*0c28*/ 	.word	0x00001e00


	//   ....[1]....
        /*0c2c*/ 	.word	0x00001f50


	//   ....[2]....
        /*0c30*/ 	.word	0x0000b4f0


	//   ....[3]....
        /*0c34*/ 	.word	0x0000b810


	//   ....[4]....
        /*0c38*/ 	.word	0x00023750


	//   ....[5]....
        /*0c3c*/ 	.word	0x000238a0


	//   ....[6]....
        /*0c40*/ 	.word	0x00023990


	//   ....[7]....
        /*0c44*/ 	.word	0x000249c0


	//----- nvinfo : EIATTR_MBARRIER_INSTR_OFFSETS
	.align		4
.L_236:
        /*0c48*/ 	.byte	0x04, 0x39
        /*0c4a*/ 	.short	(.L_238 - .L_237)


	//   ....[0]....
.L_237:
        /*0c4c*/ 	.word	0x00000270
        /*0c50*/ 	.word	0x000000ff
        /*0c54*/ 	.word	0x0002a800
        /*0c58*/ 	.short	0x0100
        /*0c5a*/ 	.byte	0x08
	.zero		1


	//   ....[1]....
        /*0c5c*/ 	.word	0x00000280
        /*0c60*/ 	.word	0x000000ff
        /*0c64*/ 	.word	0x0002a820
        /*0c68*/ 	.short	0x0100
        /*0c6a*/ 	.byte	0x08
	.zero		1


	//   ....[2]....
        /*0c6c*/ 	.word	0x00000370
        /*0c70*/ 	.word	0x000000ff
        /*0c74*/ 	.word	0x0002a830
        /*0c78*/ 	.short	0x0100
        /*0c7a*/ 	.byte	0x08
	.zero		1


	//   ....[3]....
        /*0c7c*/ 	.word	0x00000380
        /*0c80*/ 	.word	0x000000ff
        /*0c84*/ 	.word	0x0002a840
        /*0c88*/ 	.short	0x0100
        /*0c8a*/ 	.byte	0x08
	.zero		1


	//   ....[4]....
        /*0c8c*/ 	.word	0x00000390
        /*0c90*/ 	.word	0x000000ff
        /*0c94*/ 	.word	0x0002a838
        /*0c98*/ 	.short	0x0100
        /*0c9a*/ 	.byte	0x08
	.zero		1


	//   ....[5]....
        /*0c9c*/ 	.word	0x000003a0
        /*0ca0*/ 	.word	0x000000ff
        /*0ca4*/ 	.word	0x0002a848
        /*0ca8*/ 	.short	0x0100
        /*0caa*/ 	.byte	0x08
	.zero		1


	//   ....[6]....
        /*0cac*/ 	.word	0x000004d0
        /*0cb0*/ 	.word	0x000000ff
        /*0cb4*/ 	.word	0x0002a850
        /*0cb8*/ 	.short	0x0100
        /*0cba*/ 	.byte	0x08
	.zero		1


	//   ....[7]....
        /*0cbc*/ 	.word	0x000004e0
        /*0cc0*/ 	.word	0x000000ff
        /*0cc4*/ 	.word	0x0002a860
        /*0cc8*/ 	.short	0x0100
        /*0cca*/ 	.byte	0x08
	.zero		1


	//   ....[8]....
        /*0ccc*/ 	.word	0x000004f0
        /*0cd0*/ 	.word	0x000000ff
        /*0cd4*/ 	.word	0x0002a858
        /*0cd8*/ 	.short	0x0100
        /*0cda*/ 	.byte	0x08
	.zero		1


	//   ....[9]....
        /*0cdc*/ 	.word	0x00000500
        /*0ce0*/ 	.word	0x000000ff
        /*0ce4*/ 	.word	0x0002a868
        /*0ce8*/ 	.short	0x0100
        /*0cea*/ 	.byte	0x08
	.zero		1


	//   ....[10]....
        /*0cec*/ 	.word	0x000005f0
        /*0cf0*/ 	.word	0x000000ff
        /*0cf4*/ 	.word	0x0002a870
        /*0cf8*/ 	.short	0x0100
        /*0cfa*/ 	.byte	0x06
	.zero		1


	//   ....[11]....
        /*0cfc*/ 	.word	0x00000600
        /*0d00*/ 	.word	0x000000ff
        /*0d04*/ 	.word	0x0002a880
        /*0d08*/ 	.short	0x0100
        /*0d0a*/ 	.byte	0x06
	.zero		1


	//   ....[12]....
        /*0d0c*/ 	.word	0x00000610
        /*0d10*/ 	.word	0x000000ff
        /*0d14*/ 	.word	0x0002a878
        /*0d18*/ 	.short	0x0100
        /*0d1a*/ 	.byte	0x06
	.zero		1


	//   ....[13]....
        /*0d1c*/ 	.word	0x00000620
        /*0d20*/ 	.word	0x000000ff
        /*0d24*/ 	.word	0x0002a888
        /*0d28*/ 	.short	0x0100
        /*0d2a*/ 	.byte	0x06
	.zero		1


	//   ....[14]....
        /*0d2c*/ 	.word	0x00000750
        /*0d30*/ 	.word	0x000000ff
        /*0d34*/ 	.word	0x0002a890
        /*0d38*/ 	.short	0x0100
        /*0d3a*/ 	.byte	0x08
	.zero		1


	//   ....[15]....
        /*0d3c*/ 	.word	0x00000760
        /*0d40*/ 	.word	0x000000ff
        /*0d44*/ 	.word	0x0002a8a0
        /*0d48*/ 	.short	0x0100
        /*0d4a*/ 	.byte	0x08
	.zero		1


	//   ....[16]....
        /*0d4c*/ 	.word	0x00000770
        /*0d50*/ 	.word	0x000000ff
        /*0d54*/ 	.word	0x0002a898
        /*0d58*/ 	.short	0x0100
        /*0d5a*/ 	.byte	0x08
	.zero		1


	//   ....[17]....
        /*0d5c*/ 	.word	0x00000780
        /*0d60*/ 	.word	0x000000ff
        /*0d64*/ 	.word	0x0002a8a8
        /*0d68*/ 	.short	0x0100
        /*0d6a*/ 	.byte	0x08
	.zero		1


	//   ....[18]....
        /*0d6c*/ 	.word	0x000008b0
        /*0d70*/ 	.word	0x000000ff
        /*0d74*/ 	.word	0x0002a8b0
        /*0d78*/ 	.short	0x0100
        /*0d7a*/ 	.byte	0x08
	.zero		1


	//   ....[19]....
        /*0d7c*/ 	.word	0x000008c0
        /*0d80*/ 	.word	0x000000ff
        /*0d84*/ 	.word	0x0002a8c0
        /*0d88*/ 	.short	0x0100
        /*0d8a*/ 	.byte	0x08
	.zero		1


	//   ....[20]....
        /*0d8c*/ 	.word	0x000008d0
        /*0d90*/ 	.word	0x000000ff
        /*0d94*/ 	.word	0x0002a8b8
        /*0d98*/ 	.short	0x0100
        /*0d9a*/ 	.byte	0x08
	.zero		1


	//   ....[21]....
        /*0d9c*/ 	.word	0x000008e0
        /*0da0*/ 	.word	0x000000ff
        /*0da4*/ 	.word	0x0002a8c8
        /*0da8*/ 	.short	0x0100
        /*0daa*/ 	.byte	0x08
	.zero		1


	//   ....[22]....
        /*0dac*/ 	.word	0x00003a00
        /*0db0*/ 	.word	0x00000056
        /*0db4*/ 	.word	0x0002a890
        /*0db8*/ 	.short	0x010a
        /*0dba*/ 	.byte	0x3f
	.zero		1


	//   ....[23]....
        /*0dbc*/ 	.word	0x00007030
        /*0dc0*/ 	.word	0x00000056
        /*0dc4*/ 	.word	0x0002a890
        /*0dc8*/ 	.short	0x010a
        /*0dca*/ 	.byte	0x3f
	.zero		1


	//   ....[24]....
        /*0dcc*/ 	.word	0x00009e50
        /*0dd0*/ 	.word	0x00000056
        /*0dd4*/ 	.word	0x0002a890
        /*0dd8*/ 	.short	0x010a
        /*0dda*/ 	.byte	0x3f
	.zero		1


	//   ....[25]....
        /*0ddc*/ 	.word	0x0000a610
        /*0de0*/ 	.word	0x0000000b
        /*0de4*/ 	.word	0x00000000
        /*0de8*/ 	.short	0x0101
        /*0dea*/ 	.byte	0x3f
	.zero		1


	//   ....[26]....
        /*0dec*/ 	.word	0x0000a650
        /*0df0*/ 	.word	0x00000056
        /*0df4*/ 	.word	0x0002a8b0
        /*0df8*/ 	.short	0x010a
        /*0dfa*/ 	.byte	0x3f
	.zero		1


	//   ....[27]....
        /*0dfc*/ 	.word	0x0000ac00
        /*0e00*/ 	.word	0x00000056
        /*0e04*/ 	.word	0x00000000
        /*0e08*/ 	.short	0x0101
        /*0e0a*/ 	.byte	0x3f
	.zero		1


	//   ....[28]....
        /*0e0c*/ 	.word	0x0000b570
        /*0e10*/ 	.word	0x00000012
        /*0e14*/ 	.word	0x0002a800
        /*0e18*/ 	.short	0x010a
        /*0e1a*/ 	.byte	0x3f
	.zero		1


	//   ....[29]....
        /*0e1c*/ 	.word	0x0000b5c0
        /*0e20*/ 	.word	0x00000012
        /*0e24*/ 	.word	0x0002a800
        /*0e28*/ 	.short	0x010a
        /*0e2a*/ 	.byte	0x3f
	.zero		1


	//   ....[30]....
        /*0e2c*/ 	.word	0x0000c940
        /*0e30*/ 	.word	0x00000012
        /*0e34*/ 	.word	0x0002a800
        /*0e38*/ 	.short	0x010a
        /*0e3a*/ 	.byte	0x3f
	.zero		1


	//   ....[31]....
        /*0e3c*/ 	.word	0x0000fb00
        /*0e40*/ 	.word	0x00000012
        /*0e44*/ 	.word	0x0002a800
        /*0e48*/ 	.short	0x010a
        /*0e4a*/ 	.byte	0x3f
	.zero		1


	//   ....[32]....
        /*0e4c*/ 	.word	0x00012310
        /*0e50*/ 	.word	0x00000009
        /*0e54*/ 	.word	0x0002a830
        /*0e58*/ 	.short	0x010a
        /*0e5a*/ 	.byte	0x3f
	.zero		1


	//   ....[33]....
        /*0e5c*/ 	.word	0x00012350
        /*0e60*/ 	.word	0x00000009
        /*0e64*/ 	.word	0x0002a830
        /*0e68*/ 	.short	0x010a
        /*0e6a*/ 	.byte	0x3f
	.zero		1


	//   ....[34]....
        /*0e6c*/ 	.word	0x00012db0
        /*0e70*/ 	.word	0x00000003
        /*0e74*/ 	.word	0x00000000
        /*0e78*/ 	.short	0x0101
        /*0e7a*/ 	.byte	0x3f
	.zero		1


	//   ....[35]....
        /*0e7c*/ 	.word	0x000151e0
        /*0e80*/ 	.word	0x00000005
        /*0e84*/ 	.word	0x0002a830
        /*0e88*/ 	.short	0x010a
        /*0e8a*/ 	.byte	0x3f
	.zero		1


	//   ....[36]....
        /*0e8c*/ 	.word	0x00015250
        /*0e90*/ 	.word	0x00000005
        /*0e94*/ 	.word	0x0002a830
        /*0e98*/ 	.short	0x010a
        /*0e9a*/ 	.byte	0x3f
	.zero		1


	//   ....[37]....
        /*0e9c*/ 	.word	0x00015de0
        /*0ea0*/ 	.word	0x0000000e
        /*0ea4*/ 	.word	0x0002a850
        /*0ea8*/ 	.short	0x010a
        /*0eaa*/ 	.byte	0x3f
	.zero		1


	//   ....[38]....
        /*0eac*/ 	.word	0x00015e80
        /*0eb0*/ 	.word	0x0000000e
        /*0eb4*/ 	.word	0x0002a850
        /*0eb8*/ 	.short	0x010a
        /*0eba*/ 	.byte	0x3f
	.zero		1


	//   ....[39]....
        /*0ebc*/ 	.word	0x000161f0
        /*0ec0*/ 	.word	0x00000005
        /*0ec4*/ 	.word	0x00000000
        /*0ec8*/ 	.short	0x0101
        /*0eca*/ 	.byte	0x3f
	.zero		1


	//   ....[40]....
        /*0ecc*/ 	.word	0x00018200
        /*0ed0*/ 	.word	0x00000003
        /*0ed4*/ 	.word	0x00000000
        /*0ed8*/ 	.short	0x0101
        /*0eda*/ 	.byte	0x3f
	.zero		1


	//   ....[41]....
        /*0edc*/ 	.word	0x000187a0
        /*0ee0*/ 	.word	0x0000000f
        /*0ee4*/ 	.word	0x0002a830
        /*0ee8*/ 	.short	0x010a
        /*0eea*/ 	.byte	0x3f
	.zero		1


	//   ....[42]....
        /*0eec*/ 	.word	0x00018810
        /*0ef0*/ 	.word	0x0000000f
        /*0ef4*/ 	.word	0x0002a830
        /*0ef8*/ 	.short	0x010a
        /*0efa*/ 	.byte	0x3f
	.zero		1


	//   ....[43]....
        /*0efc*/ 	.word	0x000193a0
        /*0f00*/ 	.word	0x0000000a
        /*0f04*/ 	.word	0x0002a850
        /*0f08*/ 	.short	0x010a
        /*0f0a*/ 	.byte	0x3f
	.zero		1


	//   ....[44]....
        /*0f0c*/ 	.word	0x00019440
        /*0f10*/ 	.word	0x0000000a
        /*0f14*/ 	.word	0x0002a850
        /*0f18*/ 	.short	0x010a
        /*0f1a*/ 	.byte	0x3f
	.zero		1


	//   ....[45]....
        /*0f1c*/ 	.word	0x0001a2a0
        /*0f20*/ 	.word	0x00000007
        /*0f24*/ 	.word	0x00000000
        /*0f28*/ 	.short	0x0101
        /*0f2a*/ 	.byte	0x3f
	.zero		1


	//   ....[46]....
        /*0f2c*/ 	.word	0x0001a500
        /*0f30*/ 	.word	0x0000006b
        /*0f34*/ 	.word	0x00000000
        /*0f38*/ 	.short	0x0101
        /*0f3a*/ 	.byte	0x3f
	.zero		1


	//   ....[47]....
        /*0f3c*/ 	.word	0x0001a7f0
        /*0f40*/ 	.word	0x0000000e
        /*0f44*/ 	.word	0x0002a830
        /*0f48*/ 	.short	0x010a
        /*0f4a*/ 	.byte	0x3f
	.zero		1


	//   ....[48]....
        /*0f4c*/ 	.word	0x0001a860
        /*0f50*/ 	.word	0x0000000e
        /*0f54*/ 	.word	0x0002a830
        /*0f58*/ 	.short	0x010a
        /*0f5a*/ 	.byte	0x3f
	.zero		1


	//   ....[49]....
        /*0f5c*/ 	.word	0x0001b3f0
        /*0f60*/ 	.word	0x0000000c
        /*0f64*/ 	.word	0x0002a850
        /*0f68*/ 	.short	0x010a
        /*0f6a*/ 	.byte	0x3f
	.zero		1


	//   ....[50]....
        /*0f6c*/ 	.word	0x0001b490
        /*0f70*/ 	.word	0x0000000c
        /*0f74*/ 	.word	0x0002a850
        /*0f78*/ 	.short	0x010a
        /*0f7a*/ 	.byte	0x3f
	.zero		1


	//   ....[51]....
        /*0f7c*/ 	.word	0x0001b8a0
        /*0f80*/ 	.word	0x00000003
        /*0f84*/ 	.word	0x00000000
        /*0f88*/ 	.short	0x0101
        /*0f8a*/ 	.byte	0x3f
	.zero		1


	//   ....[52]....
        /*0f8c*/ 	.word	0x0001d7f0
        /*0f90*/ 	.word	0x0000000b
        /*0f94*/ 	.word	0x00000000
        /*0f98*/ 	.short	0x0101
        /*0f9a*/ 	.byte	0x3f
	.zero		1


	//   ....[53]....
        /*0f9c*/ 	.word	0x0001ddf0
        /*0fa0*/ 	.word	0x0000000d
        /*0fa4*/ 	.word	0x0002a850
        /*0fa8*/ 	.short	0x010a
        /*0faa*/ 	.byte	0x3f
	.zero		1


	//   ....[54]....
        /*0fac*/ 	.word	0x0001de90
        /*0fb0*/ 	.word	0x0000000d
        /*0fb4*/ 	.word	0x0002a850
        /*0fb8*/ 	.short	0x010a
        /*0fba*/ 	.byte	0x3f
	.zero		1


	//   ....[55]....
        /*0fbc*/ 	.word	0x0001e390
        /*0fc0*/ 	.word	0x00000003
        /*0fc4*/ 	.word	0x00000000
        /*0fc8*/ 	.short	0x0101
        /*0fca*/ 	.byte	0x3f
	.zero		1


	//   ....[56]....
        /*0fcc*/ 	.word	0x0001f890
        /*0fd0*/ 	.word	0x00000000
        /*0fd4*/ 	.word	0x00000000
        /*0fd8*/ 	.short	0x0101
        /*0fda*/ 	.byte	0x3f
	.zero		1


	//   ....[57]....
        /*0fdc*/ 	.word	0x00021fa0
        /*0fe0*/ 	.word	0x00000017
        /*0fe4*/ 	.word	0x0002a820
        /*0fe8*/ 	.short	0x010a
        /*0fea*/ 	.byte	0x3f
	.zero		1


	//   ....[58]....
        /*0fec*/ 	.word	0x00022030
        /*0ff0*/ 	.word	0x00000003
        /*0ff4*/ 	.word	0x0002a8a0
        /*0ff8*/ 	.short	0x010a
        /*0ffa*/ 	.byte	0x3f
	.zero		1


	//   ....[59]....
        /*0ffc*/ 	.word	0x00022470
        /*1000*/ 	.word	0x00000003
        /*1004*/ 	.word	0x0002a8c0
        /*1008*/ 	.short	0x010a
        /*100a*/ 	.byte	0x3f
	.zero		1


	//   ....[60]....
        /*100c*/ 	.word	0x000228a0
        /*1010*/ 	.word	0x0000000b
        /*1014*/ 	.word	0x0002a8a0
        /*1018*/ 	.short	0x010a
        /*101a*/ 	.byte	0x3f
	.zero		1


	//   ....[61]....
        /*101c*/ 	.word	0x00022cd0
        /*1020*/ 	.word	0x0000000b
        /*1024*/ 	.word	0x0002a8c0
        /*1028*/ 	.short	0x010a
        /*102a*/ 	.byte	0x3f
	.zero		1


	//   ....[62]....
        /*102c*/ 	.word	0x00023fe0
        /*1030*/ 	.word	0x00000007
        /*1034*/ 	.word	0x0002a840
        /*1038*/ 	.short	0x010a
        /*103a*/ 	.byte	0x3f
	.zero		1


	//   ....[63]....
        /*103c*/ 	.word	0x000246c0
        /*1040*/ 	.word	0x00000007
        /*1044*/ 	.word	0x0002a830
        /*1048*/ 	.short	0x0107
        /*104a*/ 	.byte	0x3f
	.zero		1


	//   ....[64]....
        /*104c*/ 	.word	0x00024770
        /*1050*/ 	.word	0x00000007
        /*1054*/ 	.word	0x0002a830
        /*1058*/ 	.short	0x0101
        /*105a*/ 	.byte	0x3f
	.zero		1


	//   ....[65]....
        /*105c*/ 	.word	0x00025400
        /*1060*/ 	.word	0x00000017
        /*1064*/ 	.word	0x0002a800
        /*1068*/ 	.short	0x0107
        /*106a*/ 	.byte	0x3f
	.zero		1


	//   ....[66]....
        /*106c*/ 	.word	0x00025510
        /*1070*/ 	.word	0x00000017
        /*1074*/ 	.word	0x0002a800
        /*1078*/ 	.short	0x0101
        /*107a*/ 	.byte	0x3f
	.zero		1


	//   ....[67]....
        /*107c*/ 	.word	0x00025530
        /*1080*/ 	.word	0x00000017
        /*1084*/ 	.word	0x0002a820
        /*1088*/ 	.short	0x010a
        /*108a*/ 	.byte	0x3f
	.zero		1


	//   ....[68]....
        /*108c*/ 	.word	0x000258a0
        /*1090*/ 	.word	0x00000005
        /*1094*/ 	.word	0x0002a840
        /*1098*/ 	.short	0x010a
        /*109a*/ 	.byte	0x3f
	.zero		1


	//   ....[69]....
        /*109c*/ 	.word	0x00025da0
        /*10a0*/ 	.word	0x00000005
        /*10a4*/ 	.word	0x0002a830
        /*10a8*/ 	.short	0x0107
        /*10aa*/ 	.byte	0x3f
	.zero		1


	//   ....[70]....
        /*10ac*/ 	.word	0x00025e50
        /*10b0*/ 	.word	0x00000005
        /*10b4*/ 	.word	0x0002a830
        /*10b8*/ 	.short	0x0101
        /*10ba*/ 	.byte	0x3f
	.zero		1


	//   ....[71]....
        /*10bc*/ 	.word	0x00025eb0
        /*10c0*/ 	.word	0x00000005
        /*10c4*/ 	.word	0x0002a860
        /*10c8*/ 	.short	0x010a
        /*10ca*/ 	.byte	0x3f
	.zero		1


	//   ....[72]....
        /*10cc*/ 	.word	0x00026320
        /*10d0*/ 	.word	0x00000005
        /*10d4*/ 	.word	0x0002a850
        /*10d8*/ 	.short	0x0107
        /*10da*/ 	.byte	0x3f
	.zero		1


	//   ....[73]....
        /*10dc*/ 	.word	0x00026460
        /*10e0*/ 	.word	0x00000005
        /*10e4*/ 	.word	0x0002a850
        /*10e8*/ 	.short	0x0101
        /*10ea*/ 	.byte	0x3f
	.zero		1


	//   ....[74]....
        /*10ec*/ 	.word	0x000266f0
        /*10f0*/ 	.word	0x00000000
        /*10f4*/ 	.word	0x0002a860
        /*10f8*/ 	.short	0x010a
        /*10fa*/ 	.byte	0x3f
	.zero		1


	//   ....[75]....
        /*10fc*/ 	.word	0x00026b60
        /*1100*/ 	.word	0x00000000
        /*1104*/ 	.word	0x0002a850
        /*1108*/ 	.short	0x0107
        /*110a*/ 	.byte	0x3f
	.zero		1


	//   ....[76]....
        /*110c*/ 	.word	0x00026c20
        /*1110*/ 	.word	0x00000000
        /*1114*/ 	.word	0x0002a850
        /*1118*/ 	.short	0x0101
        /*111a*/ 	.byte	0x3f
	.zero		1


	//   ....[77]....
        /*111c*/ 	.word	0x00027940
        /*1120*/ 	.word	0x00000005
        /*1124*/ 	.word	0x0002a820
        /*1128*/ 	.short	0x010a
        /*112a*/ 	.byte	0x3f
	.zero		1


	//   ....[78]....
        /*112c*/ 	.word	0x00027ad0
        /*1130*/ 	.word	0x00000003
        /*1134*/ 	.word	0x0002a840
        /*1138*/ 	.short	0x010a
        /*113a*/ 	.byte	0x3f
	.zero		1


	//   ....[79]....
        /*113c*/ 	.word	0x00027b70
        /*1140*/ 	.word	0x0000001b
        /*1144*/ 	.word	0x0002a840
        /*1148*/ 	.short	0x010a
        /*114a*/ 	.byte	0x3f
	.zero		1


	//   ....[80]....
        /*114c*/ 	.word	0x00027bb0
        /*1150*/ 	.word	0x00000003
        /*1154*/ 	.word	0x0002a860
        /*1158*/ 	.short	0x010a
        /*115a*/ 	.byte	0x3f
	.zero		1


	//   ....[81]....
        /*115c*/ 	.word	0x00027bf0
        /*1160*/ 	.word	0x0000001b
        /*1164*/ 	.word	0x0002a860
        /*1168*/ 	.short	0x010a
        /*116a*/ 	.byte	0x3f
	.zero		1


	//   ....[82]....
        /*116c*/ 	.word	0x00027c50
        /*1170*/ 	.word	0x00000056
        /*1174*/ 	.word	0x0002a890
        /*1178*/ 	.short	0x010a
        /*117a*/ 	.byte	0x3f
	.zero		1


	//   ....[83]....
        /*117c*/ 	.word	0x00027f00
        /*1180*/ 	.word	0x00000056
        /*1184*/ 	.word	0x0002a890
        /*1188*/ 	.short	0x010a
        /*118a*/ 	.byte	0x3f
	.zero		1


	//   ....[84]....
        /*118c*/ 	.word	0x000281b0
        /*1190*/ 	.word	0x00000056
        /*1194*/ 	.word	0x0002a890
        /*1198*/ 	.short	0x010a
        /*119a*/ 	.byte	0x3f
	.zero		1


	//   ....[85]....
        /*119c*/ 	.word	0x00028460
        /*11a0*/ 	.word	0x00000056
        /*11a4*/ 	.word	0x0002a8b0
        /*11a8*/ 	.short	0x010a
        /*11aa*/ 	.byte	0x3f
	.zero		1


	//   ....[86]....
        /*11ac*/ 	.word	0x00028840
        /*11b0*/ 	.word	0x00000012
        /*11b4*/ 	.word	0x0002a800
        /*11b8*/ 	.short	0x010a
        /*11ba*/ 	.byte	0x3f
	.zero		1


	//   ....[87]....
        /*11bc*/ 	.word	0x00028c20
        /*11c0*/ 	.word	0x00000012
        /*11c4*/ 	.word	0x0002a800
        /*11c8*/ 	.short	0x010a
        /*11ca*/ 	.byte	0x3f
	.zero		1


	//   ....[88]....
        /*11cc*/ 	.word	0x00028c70
        /*11d0*/ 	.word	0x00000009
        /*11d4*/ 	.word	0x0002a830
        /*11d8*/ 	.short	0x010a
        /*11da*/ 	.byte	0x3f
	.zero		1


	//   ....[89]....
        /*11dc*/ 	.word	0x00028cc0
        /*11e0*/ 	.word	0x00000005
        /*11e4*/ 	.word	0x0002a830
        /*11e8*/ 	.short	0x010a
        /*11ea*/ 	.byte	0x3f
	.zero		1


	//   ....[90]....
        /*11ec*/ 	.word	0x00028d10
        /*11f0*/ 	.word	0x0000000e
        /*11f4*/ 	.word	0x0002a850
        /*11f8*/ 	.short	0x010a
        /*11fa*/ 	.byte	0x3f
	.zero		1


	//   ....[91]....
        /*11fc*/ 	.word	0x00028d60
        /*1200*/ 	.word	0x0000000f
        /*1204*/ 	.word	0x0002a830
        /*1208*/ 	.short	0x010a
        /*120a*/ 	.byte	0x3f
	.zero		1


	//   ....[92]....
        /*120c*/ 	.word	0x00028db0
        /*1210*/ 	.word	0x0000000a
        /*1214*/ 	.word	0x0002a850
        /*1218*/ 	.short	0x010a
        /*121a*/ 	.byte	0x3f
	.zero		1


	//   ....[93]....
        /*121c*/ 	.word	0x00028e00
        /*1220*/ 	.word	0x0000000e
        /*1224*/ 	.word	0x0002a830
        /*1228*/ 	.short	0x010a
        /*122a*/ 	.byte	0x3f
	.zero		1


	//   ....[94]....
        /*122c*/ 	.word	0x00028e50
        /*1230*/ 	.word	0x0000000c
        /*1234*/ 	.word	0x0002a850
        /*1238*/ 	.short	0x010a
        /*123a*/ 	.byte	0x3f
	.zero		1


	//   ....[95]....
        /*123c*/ 	.word	0x00028ea0
        /*1240*/ 	.word	0x0000000d
        /*1244*/ 	.word	0x0002a850
        /*1248*/ 	.short	0x010a
        /*124a*/ 	.byte	0x3f
	.zero		1


	//   ....[96]....
        /*124c*/ 	.word	0x00029040
        /*1250*/ 	.word	0x00000017
        /*1254*/ 	.word	0x0002a820
        /*1258*/ 	.short	0x010a
        /*125a*/ 	.byte	0x3f
	.zero		1


	//   ....[97]....
        /*125c*/ 	.word	0x00029090
        /*1260*/ 	.word	0x00000003
        /*1264*/ 	.word	0x0002a8a0
        /*1268*/ 	.short	0x010a
        /*126a*/ 	.byte	0x3f
	.zero		1


	//   ....[98]....
        /*126c*/ 	.word	0x000290e0
        /*1270*/ 	.word	0x00000003
        /*1274*/ 	.word	0x0002a8c0
        /*1278*/ 	.short	0x010a
        /*127a*/ 	.byte	0x3f
	.zero		1


	//   ....[99]....
        /*127c*/ 	.word	0x00029130
        /*1280*/ 	.word	0x0000000b
        /*1284*/ 	.word	0x0002a8a0
        /*1288*/ 	.short	0x010a
        /*128a*/ 	.byte	0x3f
	.zero		1


	//   ....[100]....
        /*128c*/ 	.word	0x00029180
        /*1290*/ 	.word	0x0000000b
        /*1294*/ 	.word	0x0002a8c0
        /*1298*/ 	.short	0x010a
        /*129a*/ 	.byte	0x3f
	.zero		1


	//   ....[101]....
        /*129c*/ 	.word	0x000292a0
        /*12a0*/ 	.word	0x00000007
        /*12a4*/ 	.word	0x0002a840
        /*12a8*/ 	.short	0x010a
        /*12aa*/ 	.byte	0x3f
	.zero		1


	//   ....[102]....
        /*12ac*/ 	.word	0x0002a6f0
        /*12b0*/ 	.word	0x00000017
        /*12b4*/ 	.word	0x0002a820
        /*12b8*/ 	.short	0x010a
        /*12ba*/ 	.byte	0x3f
	.zero		1


	//   ....[103]....
        /*12bc*/ 	.word	0x0002a740
        /*12c0*/ 	.word	0x00000005
        /*12c4*/ 	.word	0x0002a840
        /*12c8*/ 	.short	0x010a
        /*12ca*/ 	.byte	0x3f
	.zero		1


	//   ....[104]....
        /*12cc*/ 	.word	0x0002af00
        /*12d0*/ 	.word	0x00000005
        /*12d4*/ 	.word	0x0002a860
        /*12d8*/ 	.short	0x010a
        /*12da*/ 	.byte	0x3f
	.zero		1


	//   ....[105]....
        /*12dc*/ 	.word	0x0002b710
        /*12e0*/ 	.word	0x00000000
        /*12e4*/ 	.word	0x0002a860
        /*12e8*/ 	.short	0x010a
        /*12ea*/ 	.byte	0x3f
	.zero		1


	//   ....[106]....
        /*12ec*/ 	.word	0x0002c840
        /*12f0*/ 	.word	0x00000005
        /*12f4*/ 	.word	0x0002a820
        /*12f8*/ 	.short	0x010a
        /*12fa*/ 	.byte	0x3f
	.zero		1


	//   ....[107]....
        /*12fc*/ 	.word	0x0002c9e0
        /*1300*/ 	.word	0x00000003
        /*1304*/ 	.word	0x0002a840
        /*1308*/ 	.short	0x010a
        /*130a*/ 	.byte	0x3f
	.zero		1


	//   ....[108]....
        /*130c*/ 	.word	0x0002ca30
        /*1310*/ 	.word	0x0000001b
        /*1314*/ 	.word	0x0002a840
        /*1318*/ 	.short	0x010a
        /*131a*/ 	.byte	0x3f
	.zero		1


	//   ....[109]....
        /*131c*/ 	.word	0x0002ca80
        /*1320*/ 	.word	0x00000003
        /*1324*/ 	.word	0x0002a860
        /*1328*/ 	.short	0x010a
        /*132a*/ 	.byte	0x3f
	.zero		1


	//----- nvinfo : EIATTR_NUM_MBARRIERS
	.align		4
.L_238:
        /*132c*/ 	.byte	0x03, 0x38
        /*132e*/ 	.short	0x0016


	//----- nvinfo : EIATTR_EXIT_INSTR_OFFSETS
	.align		4
        /*1330*/ 	.byte	0x04, 0x1c
        /*1332*/ 	.short	(.L_240 - .L_239)


	//   ....[0]....
.L_239:
        /*1334*/ 	.word	0x00027c40


	//----- nvinfo : EIATTR_MAX_THREADS
	.align		4
.L_240:
        /*1338*/ 	.byte	0x04, 0x05
        /*133a*/ 	.short	(.L_242 - .L_241)
.L_241:
        /*133c*/ 	.word	0x00000180
        /*1340*/ 	.word	0x00000001
        /*1344*/ 	.word	0x00000001


	//----- nvinfo : EIATTR_CRS_STACK_SIZE
	.align		4
.L_242:
        /*1348*/ 	.byte	0x04, 0x1e
        /*134a*/ 	.short	(.L_244 - .L_243)
.L_243:
        /*134c*/ 	.word	0x00000000


	//----- nvinfo : EIATTR_CBANK_PARAM_SIZE
	.align		4
.L_244:
        /*1350*/ 	.byte	0x03, 0x19
        /*1352*/ 	.short	0x0af0


	//----- nvinfo : EIATTR_PARAM_CBANK
	.align		4
        /*1354*/ 	.byte	0x04, 0x0a
        /*1356*/ 	.short	(.L_246 - .L_245)
	.align		4
.L_245:
        /*1358*/ 	.word	index@(.nv.constant0._ZN7cutlass13device_kernelIN5flash11enable_sm90INS1_16FlashAttnFwdSm90INS1_25CollectiveMainloopFwdSm90ILi2EN4cute5tupleIJNS5_1CILi1EEES8_S8_EEENS6_IJNS7_ILi128EEENS7_ILi96EEENS7_ILi192EEEEEELi128ENS_6half_tEfNS_4arch4Sm90ELb0ELb1ELb0ELb1ELb1ELb1ELb0ELb1ELb1ELb1ELb0ELb0EEENS1_21CollectiveEpilogueFwdINS6_IJSA_SA_SB_EEES9_SE_SG_Li256ELb1ELb1ELb0ELb0EEENS1_36VarlenDynamicPersistentTileSchedulerILi128ELi96ELi256ELi128ELb0ELb1ELb1ELb1ELb0ELb1EEEEEEEEEvNT_6ParamsE)
        /*135c*/ 	.short	0x0210
        /*135e*/ 	.short	0x0af0


	//----- nvinfo : EIATTR_SW_WAR
	.align		4
.L_246:
        /*1360*/ 	.byte	0x04, 0x36
        /*1362*/ 	.short	(.L_248 - .L_247)
.L_247:
        /*1364*/ 	.word	0x00000008
.L_248:


//--------------------- .nv.info._ZN7cutlass13device_kernelIN5flash11enable_sm90INS1_16FlashAttnFwdSm90INS1_25CollectiveMainloopFwdSm90ILi2EN4cute5tupleIJNS5_1CILi1EEES8_S8_EEENS6_IJNS7_ILi128EEENS7_ILi96EEENS7_ILi192EEEEEELi128ENS_6half_tEfNS_4arch4Sm90ELb1ELb0ELb0ELb0ELb1ELb0ELb0ELb1ELb1ELb1ELb0ELb0EEENS1_21CollectiveEpilogueFwdINS6_IJSA_SA_SB_EEES9_SE_SG_Li256ELb0ELb1ELb0ELb0EEENS1_30DynamicPersistentTileSchedulerILi256ELi128ELb0ELb1ELb1EEEEEEEEEvNT_6ParamsE --------------------------
	.section	.nv.info._ZN7cutlass13device_kernelIN5flash11enable_sm90INS1_16FlashAttnFwdSm90INS1_25CollectiveMainloopFwdSm90ILi2EN4cute5tupleIJNS5_1CILi1EEES8_S8_EEENS6_IJNS7_ILi128EEENS7_ILi96EEENS7_ILi192EEEEEELi128ENS_6half_tEfNS_4arch4Sm90ELb1ELb0ELb0ELb0ELb1ELb0ELb0ELb1ELb1ELb1ELb0ELb0EEENS1_21CollectiveEpilogueFwdINS6_IJSA_SA_SB_EEES9_SE_SG_Li256ELb0ELb1ELb0ELb0EEENS1_30DynamicPersistentTileSchedulerILi256ELi128ELb0ELb1ELb1EEEEEEEEEvNT_6ParamsE,"",@"SHT_CUDA_INFO"
	.sectionflags	@""
	.align	4


	//----- nvinfo : EIATTR_CUDA_API_VERSION
	.align		4
        /*0000*/ 	.byte	0x04, 0x37
        /*0002*/ 	.short	(.L_250 - .L_249)
.L_249:
        /*0004*/ 	.word	0x00000082


	//----- nvinfo : EIATTR_KPARAM_INFO
	.align		4
.L_250:
        /*0008*/ 	.byte	0x04, 0x17
        /*000a*/ 	.short	(.L_252 - .L_251)
.L_251:
        /*000c*/ 	.word	0x00000000
        /*0010*/ 	.short	0x0000
        /*0012*/ 	.short	0x0070
        /*0014*/ 	.byte	0x00, 0xf0, 0x01, 0x2a


	//----- nvinfo : EIATTR_SPARSE_MMA_MASK
	.align		4
.L_252:
        /*0018*/ 	.byte	0x03, 0x50
        /*001a*/ 	.short	0x0000


	//----- nvinfo : EIATTR_MAXREG_COUNT
	.align		4
        /*001c*/ 	.byte	0x03, 0x1b
        /*001e*/ 	.short	0x00a8


	//----- nvinfo : EIATTR_NUM_BARRIERS
	.align		4
        /*0020*/ 	.byte	0x02, 0x4c
        /*0022*/ 	.byte	0x09
	.zero		1


	//----- nvinfo : EIATTR_EXTERNS
	.align		4
        /*0024*/ 	.byte	0x04, 0x0f
        /*0026*/ 	.short	(.L_254 - .L_253)


	//   ....[0]....
	.align		4
.L_253:
        /*0028*/ 	.word	index@(__assertfail)


	//----- nvinfo : EIATTR_ANNOTATIONS
	.align		4
.L_254:
        /*002c*/ 	.byte	0x04, 0x55
        /*002e*/ 	.short	(.L_256 - .L_255)


	//   ....[0]....
.L_255:
        /*0030*/ 	.word	0x00000001
        /*0034*/ 	.byte	0xa0, 0x08, 0x00, 0x00, 0x01, 0x00, 0x00, 0x00, 0x60, 0x09, 0x00, 0x00, 0x01, 0x00, 0x00, 0x00
        /*0044*/ 	.byte	0xf0, 0x9f, 0x00, 0x00, 0x01, 0x00, 0x00, 0x00, 0x90, 0xa0, 0x00, 0x00, 0x01, 0x00, 0x00, 0x00
        /*0054*/ 	.byte	0x20, 0xa1, 0x00, 0x00, 0x01, 0x00, 0x00, 0x00, 0x60, 0xc4, 0x00, 0x00, 0x01, 0x00, 0x00, 0x00
        /*0064*/ 	.byte	0x80, 0xc4, 0x00, 0x00, 0x01, 0x00, 0x00, 0x00, 0xd0, 0xdc, 0x00, 0x00, 0x01, 0x00, 0x00, 0x00
        /*0074*/ 	.byte	0x70, 0xde, 0x00, 0x00


	//----- nvinfo : EIATTR_MERCURY_ISA_VERSION
	.align		4
.L_256:
        /*0078*/ 	.byte	0x03, 0x5f
        /*007a*/ 	.short	0x0101


	//----- nvinfo : EIATTR_INT_WARP_WIDE_INSTR_OFFSETS
	.align		4
        /*007c*/ 	.byte	0x04, 0x31
        /*007e*/ 	.short	(.L_258 - .L_257)


	//   ....[0]....
.L_257:
        /*0080*/ 	.word	0x000000c0


	//   ....[1]....
        /*0084*/ 	.word	0x000000d0


	//   ....[2]....
        /*0088*/ 	.word	0x00000170


	//   ....[3]....
        /*008c*/ 	.word	0x0000a960


	//   ....[4]....
        /*0090*/ 	.word	0x0000a9f0


	//   ....[5]....
        /*0094*/ 	.word	0x0000d4f0


	//   ....[6]....
        /*0098*/ 	.word	0x0000d580


	//----- nvinfo : EIATTR_COOP_GROUP_MASK_REGIDS
	.align		4
.L_258:
        /*009c*/ 	.byte	0x04, 0x29
        /*009e*/ 	.short	(.L_260 - .L_259)


	//   ....[0]....
.L_259:
        /*00a0*/ 	.word	0xffffffff


	//   ....[1]....
        /*00a4*/ 	.word	0xffffffff


	//   ....[2]....
        /*00a8*/ 	.word	0xffffffff


	//   ....[3]....
        /*00ac*/ 	.word	0xffffffff


	//   ....[4]....
        /*00b0*/ 	.word	0xffffffff


	//   ....[5]....
        /*00b4*/ 	.word	0xffffffff


	//   ....[6]....
        /*00b8*/ 	.word	0xffffffff


	//   ....[7]....
        /*00bc*/ 	.word	0xffffffff


	//   ....[8]....
        /*00c0*/ 	.word	0xffffffff


	//   ....[9]....
        /*00c4*/ 	.word	0xffffffff


	//   ....[10]....
        /*00c8*/ 	.word	0xffffffff


	//   ....[11]....
        /*00cc*/ 	.word	0xffffffff


	//   ....[12]....
        /*00d0*/ 	.word	0xffffffff


	//   ....[13]....
        /*00d4*/ 	.word	0xffffffff


	//   ....[14]....
        /*00d8*/ 	.word	0xffffffff


	//   ....[15]....
        /*00dc*/ 	.word	0xffffffff


	//   ....[16]....
        /*00e0*/ 	.word	0xffffffff


	//   ....[17]....
        /*00e4*/ 	.word	0xffffffff


	//   ....[18]....
        /*00e8*/ 	.word	0xffffffff


	//   ....[19]....
        /*00ec*/ 	.word	0xffffffff


	//   ....[20]....
        /*00f0*/ 	.word	0xffffffff


	//   ....[21]....
        /*00f4*/ 	.word	0xffffffff


	//   ....[22]....
        /*00f8*/ 	.word	0xffffffff


	//   ....[23]....
        /*00fc*/ 	.word	0xffffffff


	//   ....[24]....
        /*0100*/ 	.word	0xffffffff


	//   ....[25]....
        /*0104*/ 	.word	0xffffffff


	//   ....[26]....
        /*0108*/ 	.word	0xffffffff


	//   ....[27]....
        /*010c*/ 	.word	0xffffffff


	//   ....[28]....
        /*0110*/ 	.word	0xffffffff


	//   ....[29]....
        /*0114*/ 	.word	0xffffffff


	//   ....[30]....
        /*0118*/ 	.word	0xffffffff


	//   ....[31]....
        /*011c*/ 	.word	0xffffffff


	//   ....[32]....
        /*0120*/ 	.word	0xffffffff


	//   ....[33]....
        /*0124*/ 	.word	0xffffffff


	//   ....[34]....
        /*0128*/ 	.word	0xffffffff


	//   ....[35]....
        /*012c*/ 	.word	0xffffffff


	//   ....[36]....
        /*0130*/ 	.word	0xffffffff


	//   ....[37]....
        /*0134*/ 	.word	0xffffffff


	//   ....[38]....
        /*0138*/ 	.word	0xffffffff


	//   ....[39]....
        /*013c*/ 	.word	0xffffffff


	//   ....[40]....
        /*0140*/ 	.word	0xffffffff


	//   ....[41]....
        /*0144*/ 	.word	0xffffffff


	//   ....[42]....
        /*0148*/ 	.word	0xffffffff


	//   ....[43]....
        /*014c*/ 	.word	0xffffffff


	//   ....[44]....
        /*0150*/ 	.word	0xffffffff


	//   ....[45]....
        /*0154*/ 	.word	0xffffffff


	//   ....[46]....
        /*0158*/ 	.word	0xffffffff


	//   ....[47]....
        /*015c*/ 	.word	0xffffffff


	//   ....[48]....
        /*0160*/ 	.word	0xffffffff


	//   ....[49]....
        /*0164*/ 	.word	0xffffffff


	//   ....[50]....
        /*0168*/ 	.word	0xffffffff


	//   ....[51]....
        /*016c*/ 	.word	0xffffffff


	//   ....[52]....
        /*0170*/ 	.word	0xffffffff


	//   ....[53]....
        /*0174*/ 	.word	0xffffffff


	//   ....[54]....
        /*0178*/ 	.word	0xffffffff


	//   ....[55]....
        /*017c*/ 	.word	0xffffffff


	//   ....[56]....
        /*0180*/ 	.word	0xffffffff


	//   ....[57]....
        /*0184*/ 	.word	0xffffffff


	//   ....[58]....
        /*0188*/ 	.word	0xffffffff


	//   ....[59]....
        /*018c*/ 	.word	0xffffffff


	//   ....[60]....
        /*0190*/ 	.word	0xffffffff


	//   ....[61]....
        /*0194*/ 	.word	0xffffffff


	//   ....[62]....
        /*0198*/ 	.word	0xffffffff


	//   ....[63]....
        /*019c*/ 	.word	0xffffffff


	//   ....[64]....
        /*01a0*/ 	.word	0xffffffff


	//   ....[65]....
        /*01a4*/ 	.word	0xffffffff


	//   ....[66]....
        /*01a8*/ 	.word	0xffffffff


	//   ....[67]....
        /*01ac*/ 	.word	0xffffffff


	//   ....[68]....
        /*01b0*/ 	.word	0xffffffff


	//   ....[69]....
        /*01b4*/ 	.word	0xffffffff


	//   ....[70]....
        /*01b8*/ 	.word	0xffffffff


	//   ....[71]....
        /*01bc*/ 	.word	0xffffffff


	//   ....[72]....
        /*01c0*/ 	.word	0xffffffff


	//   ....[73]....
        /*01c4*/ 	.word	0xffffffff


	//   ....[74]....
        /*01c8*/ 	.word	0xffffffff


	//   ....[75]....
        /*01cc*/ 	.word	0xffffffff


	//   ....[76]....
        /*01d0*/ 	.word	0xffffffff


	//   ....[77]....
        /*01d4*/ 	.word	0xffffffff


	//   ....[78]....
        /*01d8*/ 	.word	0xffffffff


	//   ....[79]....
        /*01dc*/ 	.word	0xffffffff


	//   ....[80]....
        /*01e0*/ 	.word	0xffffffff


	//   ....[81]....
        /*01e4*/ 	.word	0xffffffff


	//   ....[82]....
        /*01e8*/ 	.word	0xffffffff


	//   ....[83]....
        /*01ec*/ 	.word	0xffffffff


	//   ....[84]....
        /*01f0*/ 	.word	0xffffffff


	//   ....[85]....
        /*01f4*/ 	.word	0xffffffff


	//   ....[86]....
        /*01f8*/ 	.word	0xffffffff


	//   ....[87]....
        /*01fc*/ 	.word	0xffffffff


	//   ....[88]....
        /*0200*/ 	.word	0xffffffff


	//   ....[89]....
        /*0204*/ 	.word	0xffffffff


	//   ....[90]....
        /*0208*/ 	.word	0xffffffff


	//   ....[91]....
        /*020c*/ 	.word	0xffffffff


	//   ....[92]....
        /*0210*/ 	.word	0xffffffff


	//   ....[93]....
        /*0214*/ 	.word	0xffffffff


	//   ....[94]....
        /*0218*/ 	.word	0xffffffff


	//   ....[95]....
        /*021c*/ 	.word	0xffffffff


	//   ....[96]....
        /*0220*/ 	.word	0xffffffff


	//   ....[97]....
        /*0224*/ 	.word	0xffffffff


	//   ....[98]....
        /*0228*/ 	.word	0xffffffff


	//   ....[99]....
        /*022c*/ 	.word	0xffffffff


	//   ....[100]....
        /*0230*/ 	.word	0xffffffff


	//   ....[101]....
        /*0234*/ 	.word	0xffffffff


	//   ....[102]....
        /*0238*/ 	.word	0xffffffff


	//   ....[103]....
        /*023c*/ 	.word	0xffffffff


	//   ....[104]....
        /*0240*/ 	.word	0xffffffff


	//   ....[105]....
        /*0244*/ 	.word	0xffffffff


	//   ....[106]....
        /*0248*/ 	.word	0xffffffff


	//   ....[107]....
        /*024c*/ 	.word	0xffffffff


	//   ....[108]....
        /*0250*/ 	.word	0xffffffff


	//   ....[109]....
        /*0254*/ 	.word	0xffffffff


	//   ....[110]....
        /*0258*/ 	.word	0xffffffff


	//   ....[111]....
        /*025c*/ 	.word	0xffffffff


	//   ....[112]....
        /*0260*/ 	.word	0xffffffff


	//   ....[113]....
        /*0264*/ 	.word	0xffffffff


	//   ....[114]....
        /*0268*/ 	.word	0x0500000f


	//   ....[115]....
        /*026c*/ 	.word	0x0500000f


	//   ....[116]....
        /*0270*/ 	.word	0x0500000f


	//   ....[117]....
        /*0274*/ 	.word	0x0500000f


	//   ....[118]....
        /*0278*/ 	.word	0x0500000f


	//   ....[119]....
        /*027c*/ 	.word	0x0500000f


	//   ....[120]....
        /*0280*/ 	.word	0x0500000f


	//   ....[121]....
        /*0284*/ 	.word	0x0500000f


	//   ....[122]....
        /*0288*/ 	.word	0x0500000f


	//   ....[123]....
        /*028c*/ 	.word	0x0500000f


	//   ....[124]....
        /*0290*/ 	.word	0x0500000f


	//   ....[125]....
        /*0294*/ 	.word	0x0500000f


	//   ....[126]....
        /*0298*/ 	.word	0x0500000f


	//   ....[127]....
        /*029c*/ 	.word	0x0500000f


	//   ....[128]....
        /*02a0*/ 	.word	0x0500000f


	//   ....[129]....
        /*02a4*/ 	.word	0x0500000f


	//   ....[130]....
        /*02a8*/ 	.word	0x0500000f


	//   ....[131]....
        /*02ac*/ 	.word	0x0500000f


	//   ....[132]....
        /*02b0*/ 	.word	0x0500000f


	//   ....[133]....
        /*02b4*/ 	.word	0x0500000f


	//   ....[134]....
        /*02b8*/ 	.word	0x0500000f


	//   ....[135]....
        /*02bc*/ 	.word	0x0500000f


	//   ....[136]....
        /*02c0*/ 	.word	0x0500000f


	//   ....[137]....
        /*02c4*/ 	.word	0x0500000f


	//   ....[138]....
        /*02c8*/ 	.word	0x0500000f


	//   ....[139]....
        /*02cc*/ 	.word	0x0500000f


	//   ....[140]....
        /*02d0*/ 	.word	0x0500000f


	//   ....[141]....
        /*02d4*/ 	.word	0x0500000f


	//   ....[142]....
        /*02d8*/ 	.word	0x0500000f


	//   ....[143]....
        /*02dc*/ 	.word	0x0500000f


	//   ....[144]....
        /*02e0*/ 	.word	0x0500000f


	//   ....[145]....
        /*02e4*/ 	.word	0x0500000f


	//   ....[146]....
        /*02e8*/ 	.word	0x0500000f


	//   ....[147]....
        /*02ec*/ 	.word	0x0500000f


	//   ....[148]....
        /*02f0*/ 	.word	0x0500000f


	//   ....[149]....
        /*02f4*/ 	.word	0x0500000f


	//   ....[150]....
        /*02f8*/ 	.word	0x0500000f


	//   ....[151]....
        /*02fc*/ 	.word	0x0500000f


	//   ....[152]....
        /*0300*/ 	.word	0x0500000f


	//   ....[153]....
        /*0304*/ 	.word	0x0500000f


	//   ....[154]....
        /*0308*/ 	.word	0x0500000f


	//   ....[155]....
        /*030c*/ 	.word	0x0500000f


	//   ....[156]....
        /*0310*/ 	.word	0x0500000f


	//   ....[157]....
        /*0314*/ 	.word	0x0500000f


	//   ....[158]....
        /*0318*/ 	.word	0x0500000f


	//   ....[159]....
        /*031c*/ 	.word	0x0500000f


	//   ....[160]....
        /*0320*/ 	.word	0x0500000f


	//   ....[161]....
        /*0324*/ 	.word	0x0500000f


	//   ....[162]....
        /*0328*/ 	.word	0x0500000f


	//   ....[163]....
        /*032c*/ 	.word	0x0500000f


	//   ....[164]....
        /*0330*/ 	.word	0x0500000f


	//   ....[165]....
        /*0334*/ 	.word	0x0500000f


	//   ....[166]....
        /*0338*/ 	.word	0x0500000f


	//   ....[167]....
        /*033c*/ 	.word	0x0500000f


	//   ....[168]....
        /*0340*/ 	.word	0x0500000f


	//   ....[169]....
        /*0344*/ 	.word	0x0500000f


	//   ....[170]....
        /*0348*/ 	.word	0x0500000f


	//   ....[171]....
        /*034c*/ 	.word	0x0500000f


	//   ....[172]....
        /*0350*/ 	.word	0x0500000f


	//   ....[173]....
        /*0354*/ 	.word	0x0500000f


	//   ....[174]....
        /*0358*/ 	.word	0x0500000f


	//   ....[175]....
        /*035c*/ 	.word	0x0500000f


	//   ....[176]....
        /*0360*/ 	.word	0x0500000f


	//   ....[177]....
        /*0364*/ 	.word	0x0500000f


	//   ....[178]....
        /*0368*/ 	.word	0x0500000f


	//   ....[179]....
        /*036c*/ 	.word	0x0500000f


	//   ....[180]....
        /*0370*/ 	.word	0x0500000f


	//----- nvinfo : EIATTR_COOP_GROUP_INSTR_OFFSETS
	.align		4
.L_260:
        /*0374*/ 	.byte	0x04, 0x28
        /*0376*/ 	.short	(.L_262 - .L_261)


	//   ....[0]....
.L_261:
        /*0378*/ 	.word	0x00000070


	//   ....[1]....
        /*037c*/ 	.word	0x000000b0


	//   ....[2]....
        /*0380*/ 	.word	0x000002d0


	//   ....[3]....
        /*0384*/ 	.word	0x00000430


	//   ....[4]....
        /*0388*/ 	.word	0x00000550


	//   ....[5]....
        /*038c*/ 	.word	0x000006b0


	//   ....[6]....
        /*0390*/ 	.word	0x000013e0


	//   ....[7]....
        /*0394*/ 	.word	0x00001dc0


	//   ....[8]....
        /*0398*/ 	.word	0x00001df0


	//   ....[9]....
        /*039c*/ 	.word	0x000022f0


	//   ....[10]....
        /*03a0*/ 	.word	0x00002340


	//   ....[11]....
        /*03a4*/ 	.word	0x00002b40


	//   ....[12]....
        /*03a8*/ 	.word	0x00002bc0


	//   ....[13]....
        /*03ac*/ 	.word	0x00004350


	//   ....[14]....
        /*03b0*/ 	.word	0x00004370


	//   ....[15]....
        /*03b4*/ 	.word	0x00004870


	//   ....[16]....
        /*03b8*/ 	.word	0x00004940


	//   ....[17]....
        /*03bc*/ 	.word	0x00004f70


	//   ....[18]....
        /*03c0*/ 	.word	0x00004fd0


	//   ....[19]....
        /*03c4*/ 	.word	0x000069c0


	//   ....[20]....
        /*03c8*/ 	.word	0x000069d0


	//   ....[21]....
        /*03cc*/ 	.word	0x00006a00


	//   ....[22]....
        /*03d0*/ 	.word	0x00006a20


	//   ....[23]....
        /*03d4*/ 	.word	0x00007b10


	//   ....[24]....
        /*03d8*/ 	.word	0x00007b40


	//   ....[25]....
        /*03dc*/ 	.word	0x00007bf0


	//   ....[26]....
        /*03e0*/ 	.word	0x00007c00


	//   ....[27]....
        /*03e4*/ 	.word	0x00008d20


	//   ....[28]....
        /*03e8*/ 	.word	0x00008d60


	//   ....[29]....
        /*03ec*/ 	.word	0x00008d90


	//   ....[30]....
        /*03f0*/ 	.word	0x00008df0


	//   ....[31]....
        /*03f4*/ 	.word	0x00009290


	//   ....[32]....
        /*03f8*/ 	.word	0x000092d0


	//   ....[33]....
        /*03fc*/ 	.word	0x00009390


	//   ....[34]....
        /*0400*/ 	.word	0x000093b0


	//   ....[35]....
        /*0404*/ 	.word	0x00009470


	//   ....[36]....
        /*0408*/ 	.word	0x00009490


	//   ....[37]....
        /*040c*/ 	.word	0x00009560


	//   ....[38]....
        /*0410*/ 	.word	0x00009580


	//   ....[39]....
        /*0414*/ 	.word	0x00009bd0


	//   ....[40]....
        /*0418*/ 	.word	0x00009bf0


	//   ....[41]....
        /*041c*/ 	.word	0x00009cb0


	//   ....[42]....
        /*0420*/ 	.word	0x00009cd0


	//   ....[43]....
        /*0424*/ 	.word	0x00009d90


	//   ....[44]....
        /*0428*/ 	.word	0x00009db0


	//   ....[45]....
        /*042c*/ 	.word	0x00009e80


	//   ....[46]....
        /*0430*/ 	.word	0x00009ea0


	//   ....[47]....
        /*0434*/ 	.word	0x0000a020


	//   ....[48]....
        /*0438*/ 	.word	0x0000b4d0


	//   ....[49]....
        /*043c*/ 	.word	0x0000b4f0


	//   ....[50]....
        /*0440*/ 	.word	0x0000b500


	//   ....[51]....
        /*0444*/ 	.word	0x0000b540


	//   ....[52]....
        /*0448*/ 	.word	0x0000b5d0


	//   ....[53]....
        /*044c*/ 	.word	0x0000b5f0


	//   ....[54]....
        /*0450*/ 	.word	0x0000b680


	//   ....[55]....
        /*0454*/ 	.word	0x0000b6a0


	//   ....[56]....
        /*0458*/ 	.word	0x0000b730


	//   ....[57]....
        /*045c*/ 	.word	0x0000b750


	//   ....[58]....
        /*0460*/ 	.word	0x0000b7e0


	//   ....[59]....
        /*0464*/ 	.word	0x0000b800


	//   ....[60]....
        /*0468*/ 	.word	0x0000be50


	//   ....[61]....
        /*046c*/ 	.word	0x0000be70


	//   ....[62]....
        /*0470*/ 	.word	0x0000be90


	//   ....[63]....
        /*0474*/ 	.word	0x0000bef0


	//   ....[64]....
        /*0478*/ 	.word	0x0000bf70


	//   ....[65]....
        /*047c*/ 	.word	0x0000bfa0


	//   ....[66]....
        /*0480*/ 	.word	0x0000c020


	//   ....[67]....
        /*0484*/ 	.word	0x0000c050


	//   ....[68]....
        /*0488*/ 	.word	0x0000c0d0


	//   ....[69]....
        /*048c*/ 	.word	0x0000c0f0


	//   ....[70]....
        /*0490*/ 	.word	0x0000c180


	//   ....[71]....
        /*0494*/ 	.word	0x0000c1b0


	//   ....[72]....
        /*0498*/ 	.word	0x0000c230


	//   ....[73]....
        /*049c*/ 	.word	0x0000c250


	//   ....[74]....
        /*04a0*/ 	.word	0x0000c2e0


	//   ....[75]....
        /*04a4*/ 	.word	0x0000c300


	//   ....[76]....
        /*04a8*/ 	.word	0x0000ca20


	//   ....[77]....
        /*04ac*/ 	.word	0x0000ca50


	//   ....[78]....
        /*04b0*/ 	.word	0x0000ca60


	//   ....[79]....
        /*04b4*/ 	.word	0x0000ca80


	//   ....[80]....
        /*04b8*/ 	.word	0x0000cad0


	//   ....[81]....
        /*04bc*/ 	.word	0x0000caf0


	//   ....[82]....
        /*04c0*/ 	.word	0x0000cb50


	//   ....[83]....
        /*04c4*/ 	.word	0x0000cb70


	//   ....[84]....
        /*04c8*/ 	.word	0x0000cbc0


	//   ....[85]....
        /*04cc*/ 	.word	0x0000cbe0


	//   ....[86]....
        /*04d0*/ 	.word	0x0000cc30


	//   ....[87]....
        /*04d4*/ 	.word	0x0000cc50


	//   ....[88]....
        /*04d8*/ 	.word	0x0000cee0


	//   ....[89]....
        /*04dc*/ 	.word	0x0000cf00


	//   ....[90]....
        /*04e0*/ 	.word	0x0000cf20


	//   ....[91]....
        /*04e4*/ 	.word	0x0000cf80


	//   ....[92]....
        /*04e8*/ 	.word	0x0000cfa0


	//   ....[93]....
        /*04ec*/ 	.word	0x0000d000


	//   ....[94]....
        /*04f0*/ 	.word	0x0000d020


	//   ....[95]....
        /*04f4*/ 	.word	0x0000d080


	//   ....[96]....
        /*04f8*/ 	.word	0x0000d0a0


	//   ....[97]....
        /*04fc*/ 	.word	0x0000d100


	//   ....[98]....
        /*0500*/ 	.word	0x0000d120


	//   ....[99]....
        /*0504*/ 	.word	0x0000d130


	//   ....[100]....
        /*0508*/ 	.word	0x0000d6c0


	//   ....[101]....
        /*050c*/ 	.word	0x0000d6e0


	//   ....[102]....
        /*0510*/ 	.word	0x0000d6f0


	//   ....[103]....
        /*0514*/ 	.word	0x0000d710


	//   ....[104]....
        /*0518*/ 	.word	0x0000d790


	//   ....[105]....
        /*051c*/ 	.word	0x0000d7c0


	//   ....[106]....
        /*0520*/ 	.word	0x0000d810


	//   ....[107]....
        /*0524*/ 	.word	0x0000d840


	//   ....[108]....
        /*0528*/ 	.word	0x0000d890


	//   ....[109]....
        /*052c*/ 	.word	0x0000d8c0


	//   ....[110]....
        /*0530*/ 	.word	0x0000d910


	//   ....[111]....
        /*0534*/ 	.word	0x0000d940


	//   ....[112]....
        /*0538*/ 	.word	0x0000dc10


	//   ....[113]....
        /*053c*/ 	.word	0x0000ddf0


	//   ....[114]....
        /*0540*/ 	.word	0x0000e3a0


	//   ....[115]....
        /*0544*/ 	.word	0x0000e480


	//   ....[116]....
        /*0548*/ 	.word	0x0000e520


	//   ....[117]....
        /*054c*/ 	.word	0x0000e5a0


	//   ....[118]....
        /*0550*/ 	.word	0x0000e660


	//   ....[119]....
        /*0554*/ 	.word	0x0000e6e0


	//   ....[120]....
        /*0558*/ 	.word	0x0000e7c0


	//   ....[121]....
        /*055c*/ 	.word	0x0000e840


	//   ....[122]....
        /*0560*/ 	.word	0x0000e920


	//   ....[123]....
        /*0564*/ 	.word	0x0000e9a0


	//   ....[124]....
        /*0568*/ 	.word	0x0000ea80


	//   ....[125]....
        /*056c*/ 	.word	0x0000eb00


	//   ....[126]....
        /*0570*/ 	.word	0x0000ebd0


	//   ....[127]....
        /*0574*/ 	.word	0x0000ec60


	//   ....[128]....
        /*0578*/ 	.word	0x0000ece0


	//   ....[129]....
        /*057c*/ 	.word	0x0000ed60


	//   ....[130]....
        /*0580*/ 	.word	0x0000ee20


	//   ....[131]....
        /*0584*/ 	.word	0x0000ee90


	//   ....[132]....
        /*0588*/ 	.word	0x0000ef80


	//   ....[133]....
        /*058c*/ 	.word	0x0000f000


	//   ....[134]....
        /*0590*/ 	.word	0x0000f0e0


	//   ....[135]....
        /*0594*/ 	.word	0x0000f150


	//   ....[136]....
        /*0598*/ 	.word	0x0000f240


	//   ....[137]....
        /*059c*/ 	.word	0x0000f2b0


	//   ....[138]....
        /*05a0*/ 	.word	0x0000f3a0


	//   ....[139]....
        /*05a4*/ 	.word	0x0000f420


	//   ....[140]....
        /*05a8*/ 	.word	0x0000f500


	//   ....[141]....
        /*05ac*/ 	.word	0x0000f570


	//   ....[142]....
        /*05b0*/ 	.word	0x0000f640


	//   ....[143]....
        /*05b4*/ 	.word	0x0000f770


	//   ....[144]....
        /*05b8*/ 	.word	0x0000f820


	//   ....[145]....
        /*05bc*/ 	.word	0x0000f880


	//   ....[146]....
        /*05c0*/ 	.word	0x0000f940


	//   ....[147]....
        /*05c4*/ 	.word	0x0000f9a0


	//   ....[148]....
        /*05c8*/ 	.word	0x0000fa60


	//   ....[149]....
        /*05cc*/ 	.word	0x0000fac0


	//   ....[150]....
        /*05d0*/ 	.word	0x0000fb80


	//   ....[151]....
        /*05d4*/ 	.word	0x0000fbe0


	//   ....[152]....
        /*05d8*/ 	.word	0x0000fca0


	//   ....[153]....
        /*05dc*/ 	.word	0x0000fd00


	//   ....[154]....
        /*05e0*/ 	.word	0x0000fdc0


	//   ....[155]....
        /*05e4*/ 	.word	0x0000fea0


	//   ....[156]....
        /*05e8*/ 	.word	0x0000ff40


	//   ....[157]....
        /*05ec*/ 	.word	0x0000ffa0


	//   ....[158]....
        /*05f0*/ 	.word	0x00010070


	//   ....[159]....
        /*05f4*/ 	.word	0x000100d0


	//   ....[160]....
        /*05f8*/ 	.word	0x000101a0


	//   ....[161]....
        /*05fc*/ 	.word	0x00010200


	//   ....[162]....
        /*0600*/ 	.word	0x000102d0


	//   ....[163]....
        /*0604*/ 	.word	0x00010330


	//   ....[164]....
        /*0608*/ 	.word	0x00010400


	//   ....[165]....
        /*060c*/ 	.word	0x00010460


	//   ....[166]....
        /*0610*/ 	.word	0x00010520


	//   ....[167]....
        /*0614*/ 	.word	0x00010640


	//   ....[168]....
        /*0618*/ 	.word	0x000106e0


	//   ....[169]....
        /*061c*/ 	.word	0x00010740


	//   ....[170]....
        /*0620*/ 	.word	0x00010810


	//   ....[171]....
        /*0624*/ 	.word	0x000108b0


	//   ....[172]....
        /*0628*/ 	.word	0x00010970


	//   ....[173]....
        /*062c*/ 	.word	0x00010a10


	//   ....[174]....
        /*0630*/ 	.word	0x00010ad0


	//   ....[175]....
        /*0634*/ 	.word	0x00010b70


	//   ....[176]....
        /*0638*/ 	.word	0x00010c30


	//   ....[177]....
        /*063c*/ 	.word	0x00010cd0


	//   ....[178]....
        /*0640*/ 	.word	0x00010d90


	//   ....[179]....
        /*0644*/ 	.word	0x00010e60


	//   ....[180]....
        /*0648*/ 	.word	0x00010f80


	//----- nvinfo : EIATTR_REG_RECONFIG
	.align		4
.L_262:
        /*064c*/ 	.byte	0x01, 0x54
	.zero		2


	//----- nvinfo : EIATTR_SYSCALL_OFFSETS
	.align		4
        /*0650*/ 	.byte	0x04, 0x46
        /*0652*/ 	.short	(.L_264 - .L_263)


	//   ....[0]....
.L_263:
        /*0654*/ 	.word	0x000015c0


	//   ....[1]....
        /*0658*/ 	.word	0x0000ab50


	//   ....[2]....
        /*065c*/ 	.word	0x0000aca0


	//   ....[3]....
        /*0660*/ 	.word	0x0000ad90


	//   ....[4]....
        /*0664*/ 	.word	0x0000bb00


	//----- nvinfo : EIATTR_MBARRIER_INSTR_OFFSETS
	.align		4
.L_264:
        /*0668*/ 	.byte	0x04, 0x39
        /*066a*/ 	.short	(.L_266 - .L_265)


	//   ....[0]....
.L_265:
        /*066c*/ 	.word	0x00000180
        /*0670*/ 	.word	0x000000ff
        /*0674*/ 	.word	0x0002a800
        /*0678*/ 	.short	0x0100
        /*067a*/ 	.byte	0x08
	.zero		1


	//   ....[1]....
        /*067c*/ 	.word	0x00000190
        /*0680*/ 	.word	0x000000ff
        /*0684*/ 	.word	0x0002a820
        /*0688*/ 	.short	0x0100
        /*068a*/ 	.byte	0x08
	.zero		1


	//   ....[2]....
        /*068c*/ 	.word	0x00000280
        /*0690*/ 	.word	0x000000ff
        /*0694*/ 	.word	0x0002a830
        /*0698*/ 	.short	0x0100
        /*069a*/ 	.byte	0x08
	.zero		1


	//   ....[3]....
        /*069c*/ 	.word	0x00000290
        /*06a0*/ 	.word	0x000000ff
        /*06a4*/ 	.word	0x0002a840
        /*06a8*/ 	.short	0x0100
        /*06aa*/ 	.byte	0x08
	.zero		1


	//   ....[4]....
        /*06ac*/ 	.word	0x000002a0
        /*06b0*/ 	.word	0x000000ff
        /*06b4*/ 	.word	0x0002a838
        /*06b8*/ 	.short	0x0100
        /*06ba*/ 	.byte	0x08
	.zero		1


	//   ....[5]....
        /*06bc*/ 	.word	0x000002b0
        /*06c0*/ 	.word	0x000000ff
        /*06c4*/ 	.word	0x0002a848
        /*06c8*/ 	.short	0x0100
        /*06ca*/ 	.byte	0x08
	.zero		1


	//   ....[6]....
        /*06cc*/ 	.word	0x000003e0
        /*06d0*/ 	.word	0x000000ff
        /*06d4*/ 	.word	0x0002a850
        /*06d8*/ 	.short	0x0100
        /*06da*/ 	.byte	0x08
	.zero		1


	//   ....[7]....
        /*06dc*/ 	.word	0x000003f0
        /*06e0*/ 	.word	0x000000ff
        /*06e4*/ 	.word	0x0002a860
        /*06e8*/ 	.short	0x0100
        /*06ea*/ 	.byte	0x08
	.zero		1


	//   ....[8]....
        /*06ec*/ 	.word	0x00000400
        /*06f0*/ 	.word	0x000000ff
        /*06f4*/ 	.word	0x0002a858
        /*06f8*/ 	.short	0x0100
        /*06fa*/ 	.byte	0x08
	.zero		1


	//   ....[9]....
        /*06fc*/ 	.word	0x00000410
        /*0700*/ 	.word	0x000000ff
        /*0704*/ 	.word	0x0002a868
        /*0708*/ 	.short	0x0100
        /*070a*/ 	.byte	0x08
	.zero		1


	//   ....[10]....
        /*070c*/ 	.word	0x00000500
        /*0710*/ 	.word	0x000000ff
        /*0714*/ 	.word	0x0002a870
        /*0718*/ 	.short	0x0100
        /*071a*/ 	.byte	0x06
	.zero		1


	//   ....[11]....
        /*071c*/ 	.word	0x00000510
        /*0720*/ 	.word	0x000000ff
        /*0724*/ 	.word	0x0002a880
        /*0728*/ 	.short	0x0100
        /*072a*/ 	.byte	0x06
	.zero		1


	//   ....[12]....
        /*072c*/ 	.word	0x00000520
        /*0730*/ 	.word	0x000000ff
        /*0734*/ 	.word	0x0002a878
        /*0738*/ 	.short	0x0100
        /*073a*/ 	.byte	0x06
	.zero		1


	//   ....[13]....
        /*073c*/ 	.word	0x00000530
        /*0740*/ 	.word	0x000000ff
        /*0744*/ 	.word	0x0002a888
        /*0748*/ 	.short	0x0100
        /*074a*/ 	.byte	0x06
	.zero		1


	//   ....[14]....
        /*074c*/ 	.word	0x00000660
        /*0750*/ 	.word	0x000000ff
        /*0754*/ 	.word	0x0002a890
        /*0758*/ 	.short	0x0100
        /*075a*/ 	.byte	0x08
	.zero		1


	//   ....[15]....
        /*075c*/ 	.word	0x00000670
        /*0760*/ 	.word	0x000000ff
        /*0764*/ 	.word	0x0002a8a0
        /*0768*/ 	.short	0x0100
        /*076a*/ 	.byte	0x08
	.zero		1


	//   ....[16]....
        /*076c*/ 	.word	0x00000680
        /*0770*/ 	.word	0x000000ff
        /*0774*/ 	.word	0x0002a898
        /*0778*/ 	.short	0x0100
        /*077a*/ 	.byte	0x08
	.zero		1


	//   ....[17]....
        /*077c*/ 	.word	0x00000690
        /*0780*/ 	.word	0x000000ff
        /*0784*/ 	.word	0x0002a8a8
        /*0788*/ 	.short	0x0100
        /*078a*/ 	.byte	0x08
	.zero		1


	//   ....[18]....
        /*078c*/ 	.word	0x000007d0
        /*0790*/ 	.word	0x000000ff
        /*0794*/ 	.word	0x0002a8b0
        /*0798*/ 	.short	0x0100
        /*079a*/ 	.byte	0x08
	.zero		1


	//   ....[19]....
        /*079c*/ 	.word	0x000007e0
        /*07a0*/ 	.word	0x000000ff
        /*07a4*/ 	.word	0x0002a8c0
        /*07a8*/ 	.short	0x0100
        /*07aa*/ 	.byte	0x08
	.zero		1


	//   ....[20]....
        /*07ac*/ 	.word	0x000007f0
        /*07b0*/ 	.word	0x000000ff
        /*07b4*/ 	.word	0x0002a8b8
        /*07b8*/ 	.short	0x0100
        /*07ba*/ 	.byte	0x08
	.zero		1


	//   ....[21]....
        /*07bc*/ 	.word	0x00000800
        /*07c0*/ 	.word	0x000000ff
        /*07c4*/ 	.word	0x0002a8c8
        /*07c8*/ 	.short	0x0100
        /*07ca*/ 	.byte	0x08
	.zero		1


	//   ....[22]....
        /*07cc*/ 	.word	0x00001630
        /*07d0*/ 	.word	0x000000ff
        /*07d4*/ 	.word	0x0002a800
        /*07d8*/ 	.short	0x010a
        /*07da*/ 	.byte	0x27
	.zero		1


	//   ....[23]....
        /*07dc*/ 	.word	0x000016c0
        /*07e0*/ 	.word	0x00000000
        /*07e4*/ 	.word	0x0002a830
        /*07e8*/ 	.short	0x010a
        /*07ea*/ 	.byte	0x3f
	.zero		1


	//   ....[24]....
        /*07ec*/ 	.word	0x00001700
        /*07f0*/ 	.word	0x00000000
        /*07f4*/ 	.word	0x0002a830
        /*07f8*/ 	.short	0x010a
        /*07fa*/ 	.byte	0x3f
	.zero		1


	//   ....[25]....
        /*07fc*/ 	.word	0x00002aa0
        /*0800*/ 	.word	0x000000ff
        /*0804*/ 	.word	0x00000000
        /*0808*/ 	.short	0x0101
        /*080a*/ 	.byte	0x04
	.zero		1


	//   ....[26]....
        /*080c*/ 	.word	0x00003720
        /*0810*/ 	.word	0x000000ff
        /*0814*/ 	.word	0x0002a830
        /*0818*/ 	.short	0x010a
        /*081a*/ 	.byte	0x06
	.zero		1


	//   ....[27]....
        /*081c*/ 	.word	0x00003760
        /*0820*/ 	.word	0x000000ff
        /*0824*/ 	.word	0x0002a830
        /*0828*/ 	.short	0x010a
        /*082a*/ 	.byte	0x06
	.zero		1


	//   ....[28]....
        /*082c*/ 	.word	0x00003fe0
        /*0830*/ 	.word	0x000000ff
        /*0834*/ 	.word	0x0002a850
        /*0838*/ 	.short	0x010a
        /*083a*/ 	.byte	0x05
	.zero		1


	//   ....[29]....
        /*083c*/ 	.word	0x00004020
        /*0840*/ 	.word	0x000000ff
        /*0844*/ 	.word	0x0002a850
        /*0848*/ 	.short	0x010a
        /*084a*/ 	.byte	0x05
	.zero		1


	//   ....[30]....
        /*084c*/ 	.word	0x00004430
        /*0850*/ 	.word	0x000000ff
        /*0854*/ 	.word	0x00000000
        /*0858*/ 	.short	0x0101
        /*085a*/ 	.byte	0x06
	.zero		1


	//   ....[31]....
        /*085c*/ 	.word	0x000058e0
        /*0860*/ 	.word	0x000000ff
        /*0864*/ 	.word	0x00000000
        /*0868*/ 	.short	0x0101
        /*086a*/ 	.byte	0x05
	.zero		1


	//   ....[32]....
        /*086c*/ 	.word	0x00005ab0
        /*0870*/ 	.word	0x000000ff
        /*0874*/ 	.word	0x0002a830
        /*0878*/ 	.short	0x010a
        /*087a*/ 	.byte	0x05
	.zero		1


	//   ....[33]....
        /*087c*/ 	.word	0x00005af0
        /*0880*/ 	.word	0x000000ff
        /*0884*/ 	.word	0x0002a830
        /*0888*/ 	.short	0x010a
        /*088a*/ 	.byte	0x05
	.zero		1


	//   ....[34]....
        /*088c*/ 	.word	0x00006370
        /*0890*/ 	.word	0x000000ff
        /*0894*/ 	.word	0x0002a850
        /*0898*/ 	.short	0x010a
        /*089a*/ 	.byte	0x05
	.zero		1


	//   ....[35]....
        /*089c*/ 	.word	0x000063b0
        /*08a0*/ 	.word	0x000000ff
        /*08a4*/ 	.word	0x0002a850
        /*08a8*/ 	.short	0x010a
        /*08aa*/ 	.byte	0x05
	.zero		1


	//   ....[36]....
        /*08ac*/ 	.word	0x000067d0
        /*08b0*/ 	.word	0x000000ff
        /*08b4*/ 	.word	0x00000000
        /*08b8*/ 	.short	0x0101
        /*08ba*/ 	.byte	0x04
	.zero		1


	//   ....[37]....
        /*08bc*/ 	.word	0x00007560
        /*08c0*/ 	.word	0x000000ff
        /*08c4*/ 	.word	0x00000000
        /*08c8*/ 	.short	0x0101
        /*08ca*/ 	.byte	0x05
	.zero		1


	//   ....[38]....
        /*08cc*/ 	.word	0x00007a80
        /*08d0*/ 	.word	0x000000ff
        /*08d4*/ 	.word	0x0002a850
        /*08d8*/ 	.short	0x010a
        /*08da*/ 	.byte	0x05
	.zero		1


	//   ....[39]....
        /*08dc*/ 	.word	0x00007ac0
        /*08e0*/ 	.word	0x000000ff
        /*08e4*/ 	.word	0x0002a850
        /*08e8*/ 	.short	0x010a
        /*08ea*/ 	.byte	0x05
	.zero		1


	//   ....[40]....
        /*08ec*/ 	.word	0x000080d0
        /*08f0*/ 	.word	0x000000ff
        /*08f4*/ 	.word	0x00000000
        /*08f8*/ 	.short	0x0101
        /*08fa*/ 	.byte	0x04
	.zero		1


	//   ....[41]....
        /*08fc*/ 	.word	0x000092c0
        /*0900*/ 	.word	0x00000025
        /*0904*/ 	.word	0x00000000
        /*0908*/ 	.short	0x0101
        /*090a*/ 	.byte	0x3f
	.zero		1


	//   ....[42]....
        /*090c*/ 	.word	0x0000b2e0
        /*0910*/ 	.word	0x00000000
        /*0914*/ 	.word	0x0002a840
        /*0918*/ 	.short	0x010a
        /*091a*/ 	.byte	0x3f
	.zero		1


	//   ....[43]....
        /*091c*/ 	.word	0x0000b8f0
        /*0920*/ 	.word	0x00000000
        /*0924*/ 	.word	0x0002a830
        /*0928*/ 	.short	0x0107
        /*092a*/ 	.byte	0x3f
	.zero		1


	//   ....[44]....
        /*092c*/ 	.word	0x0000b9a0
        /*0930*/ 	.word	0x00000000
        /*0934*/ 	.word	0x0002a830
        /*0938*/ 	.short	0x0101
        /*093a*/ 	.byte	0x3f
	.zero		1


	//   ....[45]....
        /*093c*/ 	.word	0x0000c3f0
        /*0940*/ 	.word	0x00000011
        /*0944*/ 	.word	0x0002a800
        /*0948*/ 	.short	0x0107
        /*094a*/ 	.byte	0x3f
	.zero		1


	//   ....[46]....
        /*094c*/ 	.word	0x0000c4e0
        /*0950*/ 	.word	0x00000011
        /*0954*/ 	.word	0x0002a800
        /*0958*/ 	.short	0x0101
        /*095a*/ 	.byte	0x3f
	.zero		1


	//   ....[47]....
        /*095c*/ 	.word	0x0000c500
        /*0960*/ 	.word	0x00000011
        /*0964*/ 	.word	0x0002a820
        /*0968*/ 	.short	0x010a
        /*096a*/ 	.byte	0x3f
	.zero		1


	//   ....[48]....
        /*096c*/ 	.word	0x0000c850
        /*0970*/ 	.word	0x00000006
        /*0974*/ 	.word	0x0002a840
        /*0978*/ 	.short	0x010a
        /*097a*/ 	.byte	0x3f
	.zero		1


	//   ....[49]....
        /*097c*/ 	.word	0x0000cd20
        /*0980*/ 	.word	0x00000006
        /*0984*/ 	.word	0x0002a830
        /*0988*/ 	.short	0x0107
        /*098a*/ 	.byte	0x3f
	.zero		1


	//   ....[50]....
        /*098c*/ 	.word	0x0000cdd0
        /*0990*/ 	.word	0x00000006
        /*0994*/ 	.word	0x0002a830
        /*0998*/ 	.short	0x0101
        /*099a*/ 	.byte	0x3f
	.zero		1


	//   ....[51]....
        /*099c*/ 	.word	0x0000ce30
        /*09a0*/ 	.word	0x00000006
        /*09a4*/ 	.word	0x0002a860
        /*09a8*/ 	.short	0x010a
        /*09aa*/ 	.byte	0x3f
	.zero		1


	//   ....[52]....
        /*09ac*/ 	.word	0x0000d260
        /*09b0*/ 	.word	0x00000006
        /*09b4*/ 	.word	0x0002a850
        /*09b8*/ 	.short	0x0107
        /*09ba*/ 	.byte	0x3f
	.zero		1


	//   ....[53]....
        /*09bc*/ 	.word	0x0000d3a0
        /*09c0*/ 	.word	0x00000006
        /*09c4*/ 	.word	0x0002a850
        /*09c8*/ 	.short	0x0101
        /*09ca*/ 	.byte	0x3f
	.zero		1


	//   ....[54]....
        /*09cc*/ 	.word	0x0000d620
        /*09d0*/ 	.word	0x00000004
        /*09d4*/ 	.word	0x0002a860
        /*09d8*/ 	.short	0x010a
        /*09da*/ 	.byte	0x3f
	.zero		1


	//   ....[55]....
        /*09dc*/ 	.word	0x0000da20
        /*09e0*/ 	.word	0x00000004
        /*09e4*/ 	.word	0x0002a850
        /*09e8*/ 	.short	0x0107
        /*09ea*/ 	.byte	0x3f
	.zero		1


	//   ....[56]....
        /*09ec*/ 	.word	0x0000dad0
        /*09f0*/ 	.word	0x00000004
        /*09f4*/ 	.word	0x0002a850
        /*09f8*/ 	.short	0x0101
        /*09fa*/ 	.byte	0x3f
	.zero		1


	//   ....[57]....
        /*09fc*/ 	.word	0x0000dd70
        /*0a00*/ 	.word	0x00000004
        /*0a04*/ 	.word	0x0002a820
        /*0a08*/ 	.short	0x010a
        /*0a0a*/ 	.byte	0x3f
	.zero		1


	//   ....[58]....
        /*0a0c*/ 	.word	0x0000df10
        /*0a10*/ 	.word	0x00000005
        /*0a14*/ 	.word	0x0002a840
        /*0a18*/ 	.short	0x010a
        /*0a1a*/ 	.byte	0x3f
	.zero		1


	//   ....[59]....
        /*0a1c*/ 	.word	0x0000dfb0
        /*0a20*/ 	.word	0x00000017
        /*0a24*/ 	.word	0x0002a840
        /*0a28*/ 	.short	0x010a
        /*0a2a*/ 	.byte	0x3f
	.zero		1


	//   ....[60]....
        /*0a2c*/ 	.word	0x0000dff0
        /*0a30*/ 	.word	0x00000005
        /*0a34*/ 	.word	0x0002a860
        /*0a38*/ 	.short	0x010a
        /*0a3a*/ 	.byte	0x3f
	.zero		1


	//   ....[61]....
        /*0a3c*/ 	.word	0x0000e030
        /*0a40*/ 	.word	0x00000017
        /*0a44*/ 	.word	0x0002a860
        /*0a48*/ 	.short	0x010a
        /*0a4a*/ 	.byte	0x3f
	.zero		1


	//   ....[62]....
        /*0a4c*/ 	.word	0x0000e0a0
        /*0a50*/ 	.word	0x00000003
        /*0a54*/ 	.word	0x0002a800
        /*0a58*/ 	.short	0x010a
        /*0a5a*/ 	.byte	0x3f
	.zero		1


	//   ....[63]....
        /*0a5c*/ 	.word	0x0000e0f0
        /*0a60*/ 	.word	0x00000000
        /*0a64*/ 	.word	0x0002a830
        /*0a68*/ 	.short	0x010a
        /*0a6a*/ 	.byte	0x3f
	.zero		1


	//   ....[64]....
        /*0a6c*/ 	.word	0x0000e150
        /*0a70*/ 	.word	0x00000003
        /*0a74*/ 	.word	0x0002a830
        /*0a78*/ 	.short	0x010a
        /*0a7a*/ 	.byte	0x3f
	.zero		1


	//   ....[65]....
        /*0a7c*/ 	.word	0x0000e1b0
        /*0a80*/ 	.word	0x00000003
        /*0a84*/ 	.word	0x0002a850
        /*0a88*/ 	.short	0x010a
        /*0a8a*/ 	.byte	0x3f
	.zero		1


	//   ....[66]....
        /*0a8c*/ 	.word	0x0000e210
        /*0a90*/ 	.word	0x00000003
        /*0a94*/ 	.word	0x0002a830
        /*0a98*/ 	.short	0x010a
        /*0a9a*/ 	.byte	0x3f
	.zero		1


	//   ....[67]....
        /*0a9c*/ 	.word	0x0000e270
        /*0aa0*/ 	.word	0x00000003
        /*0aa4*/ 	.word	0x0002a850
        /*0aa8*/ 	.short	0x010a
        /*0aaa*/ 	.byte	0x3f
	.zero		1


	//   ....[68]....
        /*0aac*/ 	.word	0x0000e2d0
        /*0ab0*/ 	.word	0x00000007
        /*0ab4*/ 	.word	0x0002a850
        /*0ab8*/ 	.short	0x010a
        /*0aba*/ 	.byte	0x3f
	.zero		1


	//   ....[69]....
        /*0abc*/ 	.word	0x0000e3d0
        /*0ac0*/ 	.word	0x00000000
        /*0ac4*/ 	.word	0x0002a840
        /*0ac8*/ 	.short	0x010a
        /*0aca*/ 	.byte	0x3f
	.zero		1


	//   ....[70]....
        /*0acc*/ 	.word	0x0000f670
        /*0ad0*/ 	.word	0x00000011
        /*0ad4*/ 	.word	0x0002a820
        /*0ad8*/ 	.short	0x010a
        /*0ada*/ 	.byte	0x3f
	.zero		1


	//   ....[71]....
        /*0adc*/ 	.word	0x0000f6c0
        /*0ae0*/ 	.word	0x00000006
        /*0ae4*/ 	.word	0x0002a840
        /*0ae8*/ 	.short	0x010a
        /*0aea*/ 	.byte	0x3f
	.zero		1


	//   ....[72]....
        /*0aec*/ 	.word	0x0000fdf0
        /*0af0*/ 	.word	0x00000006
        /*0af4*/ 	.word	0x0002a860
        /*0af8*/ 	.short	0x010a
        /*0afa*/ 	.byte	0x3f
	.zero		1


	//   ....[73]....
        /*0afc*/ 	.word	0x00010590
        /*0b00*/ 	.word	0x00000004
        /*0b04*/ 	.word	0x0002a860
        /*0b08*/ 	.short	0x010a
        /*0b0a*/ 	.byte	0x3f
	.zero		1


	//   ....[74]....
        /*0b0c*/ 	.word	0x00010ea0
        /*0b10*/ 	.word	0x00000004
        /*0b14*/ 	.word	0x0002a820
        /*0b18*/ 	.short	0x010a
        /*0b1a*/ 	.byte	0x3f
	.zero		1


	//   ....[75]....
        /*0b1c*/ 	.word	0x00011040
        /*0b20*/ 	.word	0x00000005
        /*0b24*/ 	.word	0x0002a840
        /*0b28*/ 	.short	0x010a
        /*0b2a*/ 	.byte	0x3f
	.zero		1


	//   ....[76]....
        /*0b2c*/ 	.word	0x00011090
        /*0b30*/ 	.word	0x00000017
        /*0b34*/ 	.word	0x0002a840
        /*0b38*/ 	.short	0x010a
        /*0b3a*/ 	.byte	0x3f
	.zero		1


	//   ....[77]....
        /*0b3c*/ 	.word	0x000110e0
        /*0b40*/ 	.word	0x00000005
        /*0b44*/ 	.word	0x0002a860
        /*0b48*/ 	.short	0x010a
        /*0b4a*/ 	.byte	0x3f
	.zero		1


	//----- nvinfo : EIATTR_NUM_MBARRIERS
	.align		4
.L_266:
        /*0b4c*/ 	.byte	0x03, 0x38
        /*0b4e*/ 	.short	0x0016


	//----- nvinfo : EIATTR_EXIT_INSTR_OFFSETS
	.align		4
        /*0b50*/ 	.byte	0x04, 0x1c
        /*0b52*/ 	.short	(.L_268 - .L_267)


	//   ....[0]....
.L_267:
        /*0b54*/ 	.word	0x00000950


	//   ....[1]....
        /*0b58*/ 	.word	0x00009f90


	//   ....[2]....
        /*0b5c*/ 	.word	0x0000e080


	//----- nvinfo : EIATTR_MAX_THREADS
	.align		4
.L_268:
        /*0b60*/ 	.byte	0x04, 0x05
        /*0b62*/ 	.short	(.L_270 - .L_269)
.L_269:
        /*0b64*/ 	.word	0x00000180
        /*0b68*/ 	.word	0x00000001
        /*0b6c*/ 	.word	0x00000001


	//----- nvinfo : EIATTR_CRS_STACK_SIZE
	.align		4
.L_270:
        /*0b70*/ 	.byte	0x04, 0x1e
        /*0b72*/ 	.short	(.L_272 - .L_271)
.L_271:
        /*0b74*/ 	.word	0x00000000


	//----- nvinfo : EIATTR_CBANK_PARAM_SIZE
	.align		4
.L_272:
        /*0b78*/ 	.byte	0x03, 0x19
        /*0b7a*/ 	.short	0x0af0


	//----- nvinfo : EIATTR_PARAM_CBANK
	.align		4
        /*0b7c*/ 	.byte	0x04, 0x0a
        /*0b7e*/ 	.short	(.L_274 - .L_273)
	.align		4
.L_273:
        /*0b80*/ 	.word	index@(.nv.constant0._ZN7cutlass13device_kernelIN5flash11enable_sm90INS1_16FlashAttnFwdSm90INS1_25CollectiveMainloopFwdSm90ILi2EN4cute5tupleIJNS5_1CILi1EEES8_S8_EEENS6_IJNS7_ILi128EEENS7_ILi96EEENS7_ILi192EEEEEELi128ENS_6half_tEfNS_4arch4Sm90ELb1ELb0ELb0ELb0ELb1ELb0ELb0ELb1ELb1ELb1ELb0ELb0EEENS1_21CollectiveEpilogueFwdINS6_IJSA_SA_SB_EEES9_SE_SG_Li256ELb0ELb1ELb0ELb0EEENS1_30DynamicPersistentTileSchedulerILi256ELi128ELb0ELb1ELb1EEEEEEEEEvNT_6ParamsE)
        /*0b84*/ 	.short	0x0210
        /*0b86*/ 	.short	0x0af0


	//----- nvinfo : EIATTR_SW_WAR
	.align		4
.L_274:
        /*0b88*/ 	.byte	0x04, 0x36
        /*0b8a*/ 	.short	(.L_276 - .L_275)
.L_275:
        /*0b8c*/ 	.word	0x00000008
.L_276:


//--------------------- .nv.info._ZN7cutlass13device_kernelIN5flash11enable_sm90INS1_16FlashAttnFwdSm90INS1_25CollectiveMainloopFwdSm90ILi2EN4cute5tupleIJNS5_1CILi1EEES8_S8_EEENS6_IJNS7_ILi128EEENS7_ILi96EEENS7_ILi192EEEEEELi128ENS_6half_tEfNS_4arch4Sm90ELb1ELb0ELb0ELb1ELb1ELb0ELb0ELb1ELb1ELb1ELb0ELb0EEENS1_21CollectiveEpilogueFwdINS6_IJSA_SA_SB_EEES9_SE_SG_Li256ELb1ELb1ELb0ELb0EEENS1_36VarlenDynamicPersistentTileSchedulerILi128ELi96ELi256ELi128ELb0ELb1ELb1ELb1ELb1ELb1EEEEEEEEEvNT_6ParamsE --------------------------
	.section	.nv.info._ZN7cutlass13device_kernelIN5flash11enable_sm90INS1_16FlashAttnFwdSm90INS1_25CollectiveMainloopFwdSm90ILi2EN4cute5tupleIJNS5_1CILi1EEES8_S8_EEENS6_IJNS7_ILi128EEENS7_ILi96EEENS7_ILi192EEEEEELi128ENS_6half_tEfNS_4arch4Sm90ELb1ELb0ELb0ELb1ELb1ELb0ELb0ELb1ELb1ELb1ELb0ELb0EEENS1_21CollectiveEpilogueFwdINS6_IJSA_SA_SB_EEES9_SE_SG_Li256ELb1ELb1ELb0ELb0EEENS1_36VarlenDynamicPersistentTileSchedulerILi128ELi96ELi256ELi128ELb0ELb1ELb1ELb1ELb1ELb1EEEEEEEEEvNT_6ParamsE,"",@"SHT_CUDA_INFO"
	.sectionflags	@""
	.align	4


	//----- nvinfo : EIATTR_CUDA_API_VERSION
	.align		4
        /*0000*/ 	.byte	0x04, 0x37
        /*0002*/ 	.short	(.L_278 - .L_277)
.L_277:
        /*0004*/ 	.word	0x00000082


	//----- nvinfo : EIATTR_KPARAM_INFO
	.align		4
.L_278:
        /*0008*/ 	.byte	0x04, 0x17
        /*000a*/ 	.short	(.L_280 - .L_279)
.L_279:
        /*000c*/ 	.word	0x00000000
        /*0010*/ 	.short	0x0000
        /*0012*/ 	.short	0x0070
        /*0014*/ 	.byte	0x00, 0xf0, 0x01, 0x2a


	//----- nvinfo : EIATTR_SPARSE_MMA_MASK
	.align		4
.L_280:
        /*0018*/ 	.byte	0x03, 0x50
        /*001a*/ 	.short	0x0000


	//----- nvinfo : EIATTR_MAXREG_COUNT
	.align		4
        /*001c*/ 	.byte	0x03, 0x1b
        /*001e*/ 	.short	0x00a8


	//----- nvinfo : EIATTR_NUM_BARRIERS
	.align		4
        /*0020*/ 	.byte	0x02, 0x4c
        /*0022*/ 	.byte	0x09
	.zero		1


	//----- nvinfo : EIATTR_EXTERNS
	.align		4
        /*0024*/ 	.byte	0x04, 0x0f
        /*0026*/ 	.short	(.L_282 - .L_281)


	//   ....[0]....
	.align		4
.L_281:
        /*0028*/ 	.word	index@(__assertfail)


	//----- nvinfo : EIATTR_ANNOTATIONS
	.align		4
.L_282:
        /*002c*/ 	.byte	0x04, 0x55
        /*002e*/ 	.short	(.L_284 - .L_283)


	//   ....[0]....
.L_283:
        /* <DEDUP_REMOVED lines=13> */


	//----- nvinfo : EIATTR_MERCURY_ISA_VERSION
	.align		4
.L_284:
        /*00f0*/ 	.byte	0x03, 0x5f
        /*00f2*/ 	.short	0x0101


	//----- nvinfo : EIATTR_UNUSED_LOAD_BYTE_OFFSET
	.align		4
        /*00f4*/ 	.byte	0x04, 0x44
        /*00f6*/ 	.short	(.L_286 - .L_285)


	//   ....[0]....
.L_285:
        /*00f8*/ 	.word	0x00000950
        /*00fc*/ 	.word	0x0000fff0


	//   ....[1]....
        /*0100*/ 	.word	0x00008390
        /*0104*/ 	.word	0x0000fff0


	//----- nvinfo : EIATTR_INT_WARP_WIDE_INSTR_OFFSETS
	.align		4
.L_286:
        /*0108*/ 	.byte	0x04, 0x31
        /*010a*/ 	.short	(.L_288 - .L_287)


	//   ....[0]....
.L_287:
        /*010c*/ 	.word	0x000000c0


	//   ....[1]....
        /*0110*/ 	.word	0x000000d0


	//   ....[2]....
        /*0114*/ 	.word	0x00000170


	//   ....[3]....
        /*0118*/ 	.word	0x0000b600


	//   ....[4]....
        /*011c*/ 	.word	0x0000b690


	//   ....[5]....
        /*0120*/ 	.word	0x0000e570


	//   ....[6]....
        /*0124*/ 	.word	0x0000e600


	//----- nvinfo : EIATTR_COOP_GROUP_MASK_REGIDS
	.align		4
.L_288:
        /*0128*/ 	.byte	0x04, 0x29
        /*012a*/ 	.short	(.L_290 - .L_289)


	//   ....[0]....
.L_289:
        /*012c*/ 	.word	0xffffffff


	//   ....[1]....
        /*0130*/ 	.word	0xffffffff


	//   ....[2]....
        /*0134*/ 	.word	0xffffffff


	//   ....[3]....
        /*0138*/ 	.word	0xffffffff


	//   ....[4]....
        /*013c*/ 	.word	0xffffffff


	//   ....[5]....
        /*0140*/ 	.word	0xffffffff


	//   ....[6]....
        /*0144*/ 	.word	0xffffffff


	//   ....[7]....
        /*0148*/ 	.word	0xffffffff


	//   ....[8]....
        /*014c*/ 	.word	0xffffffff


	//   ....[9]....
        /*0150*/ 	.word	0xffffffff


	//   ....[10]....
        /*0154*/ 	.word	0xffffffff


	//   ....[11]....
        /*0158*/ 	.word	0xffffffff


	//   ....[12]....
        /*015c*/ 	.word	0xffffffff


	//   ....[13]....
        /*0160*/ 	.word	0xffffffff


	//   ....[14]....
        /*0164*/ 	.word	0xffffffff


	//   ....[15]....
        /*0168*/ 	.word	0xffffffff


	//   ....[16]....
        /*016c*/ 	.word	0xffffffff


	//   ....[17]....
        /*0170*/ 	.word	0xffffffff


	//   ....[18]....
        /*0174*/ 	.word	0xffffffff


	//   ....[19]....
        /*0178*/ 	.word	0xffffffff


	//   ....[20]....
        /*017c*/ 	.word	0xffffffff


	//   ....[21]....
        /*0180*/ 	.word	0xffffffff


	//   ....[22]....
        /*0184*/ 	.word	0xffffffff


	//   ....[23]....
        /*0188*/ 	.word	0xffffffff


	//   ....[24]....
        /*018c*/ 	.word	0xffffffff


	//   ....[25]....
        /*0190*/ 	.word	0xffffffff


	//   ....[26]....
        /*0194*/ 	.word	0xffffffff


	//   ....[27]....
        /*0198*/ 	.word	0xffffffff


	//   ....[28]....
        /*019c*/ 	.word	0xffffffff


	//   ....[29]....
        /*01a0*/ 	.word	0xffffffff


	//   ....[30]....
        /*01a4*/ 	.word	0xffffffff


	//   ....[31]....
        /*01a8*/ 	.word	0xffffffff


	//   ....[32]....
        /*01ac*/ 	.word	0xffffffff


	//   ....[33]....
        /*01b0*/ 	.word	0xffffffff


	//   ....[34]....
        /*01b4*/ 	.word	0xffffffff


	//   ....[35]....
        /*01b8*/ 	.word	0xffffffff


	//   ....[36]....
        /*01bc*/ 	.word	0xffffffff


	//   ....[37]....
        /*01c0*/ 	.word	0xffffffff


	//   ....[38]....
        /*01c4*/ 	.word	0xffffffff


	//   ....[39]....
        /*01c8*/ 	.word	0xffffffff


	//   ....[40]....
        /*01cc*/ 	.word	0xffffffff


	//   ....[41]....
        /*01d0*/ 	.word	0xffffffff


	//   ....[42]....
        /*01d4*/ 	.word	0xffffffff


	//   ....[43]....
        /*01d8*/ 	.word	0xffffffff


	//   ....[44]....
        /*01dc*/ 	.word	0xffffffff


	//   ....[45]....
        /*01e0*/ 	.word	0xffffffff


	//   ....[46]....
        /*01e4*/ 	.word	0xffffffff


	//   ....[47]....
        /*01e8*/ 	.word	0xffffffff


	//   ....[48]....
        /*01ec*/ 	.word	0xffffffff


	//   ....[49]....
        /*01f0*/ 	.word	0xffffffff


	//   ....[50]....
        /*01f4*/ 	.word	0xffffffff


	//   ....[51]....
        /*01f8*/ 	.word	0xffffffff


	//   ....[52]....
        /*01fc*/ 	.word	0xffffffff


	//   ....[53]....
        /*0200*/ 	.word	0xffffffff


	//   ....[54]....
        /*0204*/ 	.word	0xffffffff


	//   ....[55]....
        /*0208*/ 	.word	0xffffffff


	//   ....[56]....
        /*020c*/ 	.word	0xffffffff


	//   ....[57]....
        /*0210*/ 	.word	0xffffffff


	//   ....[58]....
        /*0214*/ 	.word	0xffffffff


	//   ....[59]....
        /*0218*/ 	.word	0xffffffff


	//   ....[60]....
        /*021c*/ 	.word	0xffffffff


	//   ....[61]....
        /*0220*/ 	.word	0xffffffff


	//   ....[62]....
        /*0224*/ 	.word	0xffffffff


	//   ....[63]....
        /*0228*/ 	.word	0xffffffff


	//   ....[64]....
        /*022c*/ 	.word	0xffffffff


	//   ....[65]....
        /*0230*/ 	.word	0xffffffff


	//   ....[66]....
        /*0234*/ 	.word	0xffffffff


	//   ....[67]....
        /*0238*/ 	.word	0xffffffff


	//   ....[68]....
        /*023c*/ 	.word	0xffffffff


	//   ....[69]....
        /*0240*/ 	.word	0xffffffff


	//   ....[70]....
        /*0244*/ 	.word	0xffffffff


	//   ....[71]....
        /*0248*/ 	.word	0xffffffff


	//   ....[72]....
        /*024c*/ 	.word	0xffffffff


	//   ....[73]....
        /*0250*/ 	.word	0xffffffff


	//   ....[74]....
        /*0254*/ 	.word	0xffffffff


	//   ....[75]....
        /*0258*/ 	.word	0xffffffff


	//   ....[76]....
        /*025c*/ 	.word	0xffffffff


	//   ....[77]....
        /*0260*/ 	.word	0xffffffff


	//   ....[78]....
        /*0264*/ 	.word	0xffffffff


	//   ....[79]....
        /*0268*/ 	.word	0xffffffff


	//   ....[80]....
        /*026c*/ 	.word	0xffffffff


	//   ....[81]....
        /*0270*/ 	.word	0xffffffff


	//   ....[82]....
        /*0274*/ 	.word	0xffffffff


	//   ....[83]....
        /*0278*/ 	.word	0xffffffff


	//   ....[84]....
        /*027c*/ 	.word	0xffffffff


	//   ....[85]....
        /*0280*/ 	.word	0xffffffff


	//   ....[86]....
        /*0284*/ 	.word	0xffffffff


	//   ....[87]....
        /*0288*/ 	.word	0xffffffff


	//   ....[88]....
        /*028c*/ 	.word	0xffffffff


	//   ....[89]....
        /*0290*/ 	.word	0xffffffff


	//   ....[90]....
        /*0294*/ 	.word	0xffffffff


	//   ....[91]....
        /*0298*/ 	.word	0xffffffff


	//   ....[92]....
        /*029c*/ 	.word	0xffffffff


	//   ....[93]....
        /*02a0*/ 	.word	0xffffffff


	//   ....[94]....
        /*02a4*/ 	.word	0xffffffff


	//   ....[95]....
        /*02a8*/ 	.word	0xffffffff


	//   ....[96]....
        /*02ac*/ 	.word	0xffffffff


	//   ....[97]....
        /*02b0*/ 	.word	0xffffffff


	//   ....[98]....
        /*02b4*/ 	.word	0xffffffff


	//   ....[99]....
        /*02b8*/ 	.word	0xffffffff


	//   ....[100]....
        /*02bc*/ 	.word	0xffffffff


	//   ....[101]....
        /*02c0*/ 	.word	0xffffffff


	//   ....[102]....
        /*02c4*/ 	.word	0xffffffff


	//   ....[103]....
        /*02c8*/ 	.word	0xffffffff


	//   ....[104]....
        /*02cc*/ 	.word	0xffffffff


	//   ....[105]....
        /*02d0*/ 	.word	0xffffffff


	//   ....[106]....
        /*02d4*/ 	.word	0xffffffff


	//   ....[107]....
        /*02d8*/ 	.word	0xffffffff


	//   ....[108]....
        /*02dc*/ 	.word	0xffffffff


	//   ....[109]....
        /*02e0*/ 	.word	0xffffffff


	//   ....[110]....
        /*02e4*/ 	.word	0xffffffff


	//   ....[111]....
        /*02e8*/ 	.word	0xffffffff


	//   ....[112]....
        /*02ec*/ 	.word	0xffffffff


	//   ....[113]....
        /*02f0*/ 	.word	0xffffffff


	//   ....[114]....
        /*02f4*/ 	.word	0xffffffff


	//   ....[115]....
        /*02f8*/ 	.word	0xffffffff


	//   ....[116]....
        /*02fc*/ 	.word	0xffffffff


	//   ....[117]....
        /*0300*/ 	.word	0xffffffff


	//   ....[118]....
        /*0304*/ 	.word	0xffffffff


	//   ....[119]....
        /*0308*/ 	.word	0xffffffff


	//   ....[120]....
        /*030c*/ 	.word	0xffffffff


	//   ....[121]....
        /*0310*/ 	.word	0xffffffff


	//   ....[122]....
        /*0314*/ 	.word	0xffffffff


	//   ....[123]....
        /*0318*/ 	.word	0xffffffff


	//   ....[124]....
        /*031c*/ 	.word	0xffffffff


	//   ....[125]....
        /*0320*/ 	.word	0xffffffff


	//   ....[126]....
        /*0324*/ 	.word	0xffffffff


	//   ....[127]....
        /*0328*/ 	.word	0xffffffff


	//   ....[128]....
        /*032c*/ 	.word	0xffffffff


	//   ....[129]....
        /*0330*/ 	.word	0xffffffff


	//   ....[130]....
        /*0334*/ 	.word	0xffffffff


	//   ....[131]....
        /*0338*/ 	.word	0xffffffff


	//   ....[132]....
        /*033c*/ 	.word	0xffffffff


	//   ....[133]....
        /*0340*/ 	.word	0xffffffff


	//   ....[134]....
        /*0344*/ 	.word	0xffffffff


	//   ....[135]....
        /*0348*/ 	.word	0xffffffff


	//   ....[136]....
        /*034c*/ 	.word	0xffffffff


	//   ....[137]....
        /*0350*/ 	.word	0xffffffff


	//   ....[138]....
        /*0354*/ 	.word	0xffffffff


	//   ....[139]....
        /*0358*/ 	.word	0xffffffff


	//   ....[140]....
        /*035c*/ 	.word	0xffffffff


	//   ....[141]....
        /*0360*/ 	.word	0xffffffff


	//   ....[142]....
        /*0364*/ 	.word	0xffffffff


	//   ....[143]....
        /*0368*/ 	.word	0xffffffff


	//   ....[144]....
        /*036c*/ 	.word	0xffffffff


	//   ....[145]....
        /*0370*/ 	.word	0x0500000f


	//   ....[146]....
        /*0374*/ 	.word	0x0500000f


	//   ....[147]....
        /*0378*/ 	.word	0x0500000f


	//   ....[148]....
        /*037c*/ 	.word	0x0500000f


	//   ....[149]....
        /*0380*/ 	.word	0x0500000f


	//   ....[150]....
        /*0384*/ 	.word	0x0500000f


	//   ....[151]....
        /*0388*/ 	.word	0x0500000f


	//   ....[152]....
        /*038c*/ 	.word	0x0500000f


	//   ....[153]....
        /*0390*/ 	.word	0x0500000f


	//   ....[154]....
        /*0394*/ 	.word	0x0500000f


	//   ....[155]....
        /*0398*/ 	.word	0x0500000f


	//   ....[156]....
        /*039c*/ 	.word	0x0500000f


	//   ....[157]....
        /*03a0*/ 	.word	0x0500000f


	//   ....[158]....
        /*03a4*/ 	.word	0x0500000f


	//   ....[159]....
        /*03a8*/ 	.word	0x0500000f


	//   ....[160]....
        /*03ac*/ 	.word	0x0500000f


	//   ....[161]....
        /*03b0*/ 	.word	0x0500000f


	//   ....[162]....
        /*03b4*/ 	.word	0x0500000f


	//   ....[163]....
        /*03b8*/ 	.word	0x0500000f


	//   ....[164]....
        /*03bc*/ 	.word	0x0500000f


	//   ....[165]....
        /*03c0*/ 	.word	0x0500000f


	//   ....[166]....
        /*03c4*/ 	.word	0x0500000f


	//   ....[167]....
        /*03c8*/ 	.word	0x0500000f


	//   ....[168]....
        /*03cc*/ 	.word	0x0500000f


	//   ....[169]....
        /*03d0*/ 	.word	0x0500000f


	//   ....[170]....
        /*03d4*/ 	.word	0x0500000f


	//   ....[171]....
        /*03d8*/ 	.word	0x0500000f


	//   ....[172]....
        /*03dc*/ 	.word	0x0500000f


	//   ....[173]....
        /*03e0*/ 	.word	0x0500000f


	//   ....[174]....
        /*03e4*/ 	.word	0x0500000f


	//   ....[175]....
        /*03e8*/ 	.word	0x0500000f


	//   ....[176]....
        /*03ec*/ 	.word	0x0500000f


	//   ....[177]....
        /*03f0*/ 	.word	0x0500000f


	//   ....[178]....
        /*03f4*/ 	.word	0x0500000f


	//   ....[179]....
        /*03f8*/ 	.word	0x0500000f


	//   ....[180]....
        /*03fc*/ 	.word	0x0500000f


	//   ....[181]....
        /*0400*/ 	.word	0x0500000f


	//   ....[182]....
        /*0404*/ 	.word	0x0500000f


	//   ....[183]....
        /*0408*/ 	.word	0x0500000f


	//   ....[184]....
        /*040c*/ 	.word	0x0500000f


	//   ....[185]....
        /*0410*/ 	.word	0x0500000f


	//   ....[186]....
        /*0414*/ 	.word	0x0500000f


	//   ....[187]....
        /*0418*/ 	.word	0x0500000f


	//   ....[188]....
        /*041c*/ 	.word	0x0500000f


	//   ....[189]....
        /*0420*/ 	.word	0x0500000f


	//   ....[190]....
        /*0424*/ 	.word	0x0500000f


	//   ....[191]....
        /*0428*/ 	.word	0x0500000f


	//   ....[192]....
        /*042c*/ 	.word	0x0500000f


	//   ....[193]....
        /*0430*/ 	.word	0x0500000f


	//   ....[194]....
        /*0434*/ 	.word	0x0500000f


	//   ....[195]....
        /*0438*/ 	.word	0x0500000f


	//   ....[196]....
        /*043c*/ 	.word	0x0500000f


	//   ....[197]....
        /*0440*/ 	.word	0x0500000f


	//   ....[198]....
        /*0444*/ 	.word	0x0500000f


	//   ....[199]....
        /*0448*/ 	.word	0x0500000f


	//   ....[200]....
        /*044c*/ 	.word	0x0500000f


	//   ....[201]....
        /*0450*/ 	.word	0x0500000f


	//   ....[202]....
        /*0454*/ 	.word	0x0500000f


	//   ....[203]....
        /*0458*/ 	.word	0x0500000f


	//   ....[204]....
        /*045c*/ 	.word	0x0500000f


	//   ....[205]....
        /*0460*/ 	.word	0x0500000f


	//   ....[206]....
        /*0464*/ 	.word	0x0500000f


	//   ....[207]....
        /*0468*/ 	.word	0x0500000f


	//   ....[208]....
        /*046c*/ 	.word	0x0500000f


	//   ....[209]....
        /*0470*/ 	.word	0x0500000f


	//   ....[210]....
        /*0474*/ 	.word	0x0500000f


	//   ....[211]....
        /*0478*/ 	.word	0x0500000f


	//   ....[212]....
        /*047c*/ 	.word	0x0500000f


	//   ....[213]....
        /*0480*/ 	.word	0x0500000f


	//   ....[214]....
        /*0484*/ 	.word	0x0500000f


	//   ....[215]....
        /*0488*/ 	.word	0x0500000f


	//   ....[216]....
        /*048c*/ 	.word	0x0500000f


	//   ....[217]....
        /*0490*/ 	.word	0x0500000f


	//   ....[218]....
        /*0494*/ 	.word	0x0500000f


	//   ....[219]....
        /*0498*/ 	.word	0x0500000f


	//   ....[220]....
        /*049c*/ 	.word	0x0500000f


	//   ....[221]....
        /*04a0*/ 	.word	0x0500000f


	//   ....[222]....
        /*04a4*/ 	.word	0x0500000f


	//   ....[223]....
        /*04a8*/ 	.word	0x0500000f


	//   ....[224]....
        /*04ac*/ 	.word	0x0500000f


	//   ....[225]....
        /*04b0*/ 	.word	0x0500000f


	//   ....[226]....
        /*04b4*/ 	.word	0x0500000f


	//   ....[227]....
        /*04b8*/ 	.word	0x0500000f


	//----- nvinfo : EIATTR_COOP_GROUP_INSTR_OFFSETS
	.align		4
.L_290:
        /*04bc*/ 	.byte	0x04, 0x28
        /*04be*/ 	.short	(.L_292 - .L_291)


	//   ....[0]....
.L_291:
        /*04c0*/ 	.word	0x00000070


	//   ....[1]....
        /*04c4*/ 	.word	0x000000b0


	//   ....[2]....
        /*04c8*/ 	.word	0x000002d0


	//   ....[3]....
        /*04cc*/ 	.word	0x00000430


	//   ....[4]....
        /*04d0*/ 	.word	0x00000550


	//   ....[5]....
        /*04d4*/ 	.word	0x000006b0


	//   ....[6]....
        /*04d8*/ 	.word	0x00001440


	//   ....[7]....
        /*04dc*/ 	.word	0x00001e10


	//   ....[8]....
        /*04e0*/ 	.word	0x00001e40


	//   ....[9]....
        /*04e4*/ 	.word	0x00002340


	//   ....[10]....
        /*04e8*/ 	.word	0x000023f0


	//   ....[11]....
        /*04ec*/ 	.word	0x00002b00


	//   ....[12]....
        /*04f0*/ 	.word	0x00002b90


	//   ....[13]....
        /*04f4*/ 	.word	0x00004350


	//   ....[14]....
        /*04f8*/ 	.word	0x00004370


	//   ....[15]....
        /*04fc*/ 	.word	0x00004840


	//   ....[16]....
        /*0500*/ 	.word	0x00004910


	//   ....[17]....
        /*0504*/ 	.word	0x00004f40


	//   ....[18]....
        /*0508*/ 	.word	0x00004fa0


	//   ....[19]....
        /*050c*/ 	.word	0x00006990


	//   ....[20]....
        /*0510*/ 	.word	0x000069a0


	//   ....[21]....
        /*0514*/ 	.word	0x000069d0


	//   ....[22]....
        /*0518*/ 	.word	0x000069f0


	//   ....[23]....
        /*051c*/ 	.word	0x00007ae0


	//   ....[24]....
        /*0520*/ 	.word	0x00007b10


	//   ....[25]....
        /*0524*/ 	.word	0x00007bc0


	//   ....[26]....
        /*0528*/ 	.word	0x00007bd0


	//   ....[27]....
        /*052c*/ 	.word	0x00008df0


	//   ....[28]....
        /*0530*/ 	.word	0x00008e30


	//   ....[29]....
        /*0534*/ 	.word	0x00008e70


	//   ....[30]....
        /*0538*/ 	.word	0x00008ea0


	//   ....[31]....
        /*053c*/ 	.word	0x00009410


	//   ....[32]....
        /*0540*/ 	.word	0x00009450


	//   ....[33]....
        /*0544*/ 	.word	0x00009510


	//   ....[34]....
        /*0548*/ 	.word	0x00009530


	//   ....[35]....
        /*054c*/ 	.word	0x000095f0


	//   ....[36]....
        /*0550*/ 	.word	0x00009610


	//   ....[37]....
        /*0554*/ 	.word	0x000096e0


	//   ....[38]....
        /*0558*/ 	.word	0x00009700


	//   ....[39]....
        /*055c*/ 	.word	0x00009f00


	//   ....[40]....
        /*0560*/ 	.word	0x00009f20


	//   ....[41]....
        /*0564*/ 	.word	0x00009fe0


	//   ....[42]....
        /*0568*/ 	.word	0x0000a000


	//   ....[43]....
        /*056c*/ 	.word	0x0000a0c0


	//   ....[44]....
        /*0570*/ 	.word	0x0000a0e0


	//   ....[45]....
        /*0574*/ 	.word	0x0000a1b0


	//   ....[46]....
        /*0578*/ 	.word	0x0000a1d0


	//   ....[47]....
        /*057c*/ 	.word	0x0000a310


	//   ....[48]....
        /*0580*/ 	.word	0x0000a4e0


	//   ....[49]....
        /*0584*/ 	.word	0x0000a510


	//   ....[50]....
        /*0588*/ 	.word	0x0000a540


	//   ....[51]....
        /*058c*/ 	.word	0x0000a570


	//   ....[52]....
        /*0590*/ 	.word	0x0000a5a0


	//   ....[53]....
        /*0594*/ 	.word	0x0000a5d0


	//   ....[54]....
        /*0598*/ 	.word	0x0000a720


	//   ....[55]....
        /*059c*/ 	.word	0x0000a750


	//   ....[56]....
        /*05a0*/ 	.word	0x0000a780


	//   ....[57]....
        /*05a4*/ 	.word	0x0000a7b0


	//   ....[58]....
        /*05a8*/ 	.word	0x0000a7e0


	//   ....[59]....
        /*05ac*/ 	.word	0x0000a810


	//   ....[60]....
        /*05b0*/ 	.word	0x0000a8a0


	//   ....[61]....
        /*05b4*/ 	.word	0x0000a900


	//   ....[62]....
        /*05b8*/ 	.word	0x0000a990


	//   ....[63]....
        /*05bc*/ 	.word	0x0000c2b0


	//   ....[64]....
        /*05c0*/ 	.word	0x0000c2d0


	//   ....[65]....
        /*05c4*/ 	.word	0x0000c380


	//   ....[66]....
        /*05c8*/ 	.word	0x0000c3a0


	//   ....[67]....
        /*05cc*/ 	.word	0x0000c440


	//   ....[68]....
        /*05d0*/ 	.word	0x0000c460


	//   ....[69]....
        /*05d4*/ 	.word	0x0000c500


	//   ....[70]....
        /*05d8*/ 	.word	0x0000c520


	//   ....[71]....
        /*05dc*/ 	.word	0x0000c5c0


	//   ....[72]....
        /*05e0*/ 	.word	0x0000c5e0


	//   ....[73]....
        /*05e4*/ 	.word	0x0000c5f0


	//   ....[74]....
        /*05e8*/ 	.word	0x0000c680


	//   ....[75]....
        /*05ec*/ 	.word	0x0000ce20


	//   ....[76]....
        /*05f0*/ 	.word	0x0000ce50


	//   ....[77]....
        /*05f4*/ 	.word	0x0000ceb0


	//   ....[78]....
        /*05f8*/ 	.word	0x0000cf10


	//   ....[79]....
        /*05fc*/ 	.word	0x0000cf60


	//   ....[80]....
        /*0600*/ 	.word	0x0000cfc0


	//   ....[81]....
        /*0604*/ 	.word	0x0000d000


	//   ....[82]....
        /*0608*/ 	.word	0x0000d070


	//   ....[83]....
        /*060c*/ 	.word	0x0000d0c0


	//   ....[84]....
        /*0610*/ 	.word	0x0000d120


	//   ....[85]....
        /*0614*/ 	.word	0x0000d160


	//   ....[86]....
        /*0618*/ 	.word	0x0000d1d0


	//   ....[87]....
        /*061c*/ 	.word	0x0000d220


	//   ....[88]....
        /*0620*/ 	.word	0x0000d270


	//   ....[89]....
        /*0624*/ 	.word	0x0000d290


	//   ....[90]....
        /*0628*/ 	.word	0x0000d2c0


	//   ....[91]....
        /*062c*/ 	.word	0x0000da70


	//   ....[92]....
        /*0630*/ 	.word	0x0000da80


	//   ....[93]....
        /*0634*/ 	.word	0x0000daa0


	//   ....[94]....
        /*0638*/ 	.word	0x0000db20


	//   ....[95]....
        /*063c*/ 	.word	0x0000db30


	//   ....[96]....
        /*0640*/ 	.word	0x0000db90


	//   ....[97]....
        /*0644*/ 	.word	0x0000dbc0


	//   ....[98]....
        /*0648*/ 	.word	0x0000dc00


	//   ....[99]....
        /*064c*/ 	.word	0x0000dc30


	//   ....[100]....
        /*0650*/ 	.word	0x0000dc70


	//   ....[101]....
        /*0654*/ 	.word	0x0000dca0


	//   ....[102]....
        /*0658*/ 	.word	0x0000dce0


	//   ....[103]....
        /*065c*/ 	.word	0x0000df50


	//   ....[104]....
        /*0660*/ 	.word	0x0000df70


	//   ....[105]....
        /*0664*/ 	.word	0x0000df80


	//   ....[106]....
        /*0668*/ 	.word	0x0000e000


	//   ....[107]....
        /*066c*/ 	.word	0x0000e010


	//   ....[108]....
        /*0670*/ 	.word	0x0000e080


	//   ....[109]....
        /*0674*/ 	.word	0x0000e090


	//   ....[110]....
        /*0678*/ 	.word	0x0000e100


	//   ....[111]....
        /*067c*/ 	.word	0x0000e110


	//   ....[112]....
        /*0680*/ 	.word	0x0000e180


	//   ....[113]....
        /*0684*/ 	.word	0x0000e190


	//   ....[114]....
        /*0688*/ 	.word	0x0000e1a0


	//   ....[115]....
        /*068c*/ 	.word	0x0000e770


	//   ....[116]....
        /*0690*/ 	.word	0x0000e790


	//   ....[117]....
        /*0694*/ 	.word	0x0000e7a0


	//   ....[118]....
        /*0698*/ 	.word	0x0000e7b0


	//   ....[119]....
        /*069c*/ 	.word	0x0000e820


	//   ....[120]....
        /*06a0*/ 	.word	0x0000e840


	//   ....[121]....
        /*06a4*/ 	.word	0x0000e8b0


	//   ....[122]....
        /*06a8*/ 	.word	0x0000e8d0


	//   ....[123]....
        /*06ac*/ 	.word	0x0000e930


	//   ....[124]....
        /*06b0*/ 	.word	0x0000e950


	//   ....[125]....
        /*06b4*/ 	.word	0x0000e9a0


	//   ....[126]....
        /*06b8*/ 	.word	0x0000e9c0


	//   ....[127]....
        /*06bc*/ 	.word	0x0000edb0


	//   ....[128]....
        /*06c0*/ 	.word	0x0000ede0


	//   ....[129]....
        /*06c4*/ 	.word	0x0000ee10


	//   ....[130]....
        /*06c8*/ 	.word	0x0000ee40


	//   ....[131]....
        /*06cc*/ 	.word	0x0000ee70


	//   ....[132]....
        /*06d0*/ 	.word	0x0000eea0


	//   ....[133]....
        /*06d4*/ 	.word	0x0000eed0


	//   ....[134]....
        /*06d8*/ 	.word	0x0000ef00


	//   ....[135]....
        /*06dc*/ 	.word	0x0000f080


	//   ....[136]....
        /*06e0*/ 	.word	0x0000f0b0


	//   ....[137]....
        /*06e4*/ 	.word	0x0000f0e0


	//   ....[138]....
        /*06e8*/ 	.word	0x0000f110


	//   ....[139]....
        /*06ec*/ 	.word	0x0000f140


	//   ....[140]....
        /*06f0*/ 	.word	0x0000f170


	//   ....[141]....
        /*06f4*/ 	.word	0x0000f230


	//   ....[142]....
        /*06f8*/ 	.word	0x0000f250


	//   ....[143]....
        /*06fc*/ 	.word	0x0000f2c0


	//   ....[144]....
        /*0700*/ 	.word	0x0000f960


	//   ....[145]....
        /*0704*/ 	.word	0x0000ff10


	//   ....[146]....
        /*0708*/ 	.word	0x00010000


	//   ....[147]....
        /*070c*/ 	.word	0x000100a0


	//   ....[148]....
        /*0710*/ 	.word	0x00010100


	//   ....[149]....
        /*0714*/ 	.word	0x00010210


	//   ....[150]....
        /*0718*/ 	.word	0x00010280


	//   ....[151]....
        /*071c*/ 	.word	0x00010390


	//   ....[152]....
        /*0720*/ 	.word	0x00010400


	//   ....[153]....
        /*0724*/ 	.word	0x00010510


	//   ....[154]....
        /*0728*/ 	.word	0x00010580


	//   ....[155]....
        /*072c*/ 	.word	0x00010690


	//   ....[156]....
        /*0730*/ 	.word	0x00010700


	//   ....[157]....
        /*0734*/ 	.word	0x000107a0


	//   ....[158]....
        /*0738*/ 	.word	0x000108b0


	//   ....[159]....
        /*073c*/ 	.word	0x00010920


	//   ....[160]....
        /*0740*/ 	.word	0x000109a0


	//   ....[161]....
        /*0744*/ 	.word	0x00010a70


	//   ....[162]....
        /*0748*/ 	.word	0x00010af0


	//   ....[163]....
        /*074c*/ 	.word	0x00010bd0


	//   ....[164]....
        /*0750*/ 	.word	0x00010c50


	//   ....[165]....
        /*0754*/ 	.word	0x00010d30


	//   ....[166]....
        /*0758*/ 	.word	0x00010db0


	//   ....[167]....
        /*075c*/ 	.word	0x00010e90


	//   ....[168]....
        /*0760*/ 	.word	0x00010f10


	//   ....[169]....
        /*0764*/ 	.word	0x00010ff0


	//   ....[170]....
        /*0768*/ 	.word	0x00011070


	//   ....[171]....
        /*076c*/ 	.word	0x00011140


	//   ....[172]....
        /*0770*/ 	.word	0x000111c0


	//   ....[173]....
        /*0774*/ 	.word	0x00011280


	//   ....[174]....
        /*0778*/ 	.word	0x000113b0


	//   ....[175]....
        /*077c*/ 	.word	0x00011460


	//   ....[176]....
        /*0780*/ 	.word	0x000114d0


	//   ....[177]....
        /*0784*/ 	.word	0x000115c0


	//   ....[178]....
        /*0788*/ 	.word	0x00011620


	//   ....[179]....
        /*078c*/ 	.word	0x000116f0


	//   ....[180]....
        /*0790*/ 	.word	0x00011750


	//   ....[181]....
        /*0794*/ 	.word	0x00011820


	//   ....[182]....
        /*0798*/ 	.word	0x00011880


	//   ....[183]....
        /*079c*/ 	.word	0x00011950


	//   ....[184]....
        /*07a0*/ 	.word	0x000119b0


	//   ....[185]....
        /*07a4*/ 	.word	0x00011a80


	//   ....[186]....
        /*07a8*/ 	.word	0x00011b70


	//   ....[187]....
        /*07ac*/ 	.word	0x00011c10


	//   ....[188]....
        /*07b0*/ 	.word	0x00011c70


	//   ....[189]....
        /*07b4*/ 	.word	0x00011d60


	//   ....[190]....
        /*07b8*/ 	.word	0x00011dc0


	//   ....[191]....
        /*07bc*/ 	.word	0x00011ea0


	//   ....[192]....
        /*07c0*/ 	.word	0x00011f00


	//   ....[193]....
        /*07c4*/ 	.word	0x00011fe0


	//   ....[194]....
        /*07c8*/ 	.word	0x00012040


	//   ....[195]....
        /*07cc*/ 	.word	0x00012120


	//   ....[196]....
        /*07d0*/ 	.word	0x00012180


	//   ....[197]....
        /*07d4*/ 	.word	0x00012250


	//   ....[198]....
        /*07d8*/ 	.word	0x00012370


	//   ....[199]....
        /*07dc*/ 	.word	0x00012460


	//   ....[200]....
        /*07e0*/ 	.word	0x00012500


	//   ....[201]....
        /*07e4*/ 	.word	0x000125d0


	//   ....[202]....
        /*07e8*/ 	.word	0x00012630


	//   ....[203]....
        /*07ec*/ 	.word	0x00012700


	//   ....[204]....
        /*07f0*/ 	.word	0x00012760


	//   ....[205]....
        /*07f4*/ 	.word	0x00012840


	//   ....[206]....
        /*07f8*/ 	.word	0x000128a0


	//   ....[207]....
        /*07fc*/ 	.word	0x00012970


	//   ....[208]....
        /*0800*/ 	.word	0x000129d0


	//   ....[209]....
        /*0804*/ 	.word	0x00012a90


	//   ....[210]....
        /*0808*/ 	.word	0x00012b20


	//   ....[211]....
        /*080c*/ 	.word	0x00012bc0


	//   ....[212]....
        /*0810*/ 	.word	0x00012ce0


	//   ....[213]....
        /*0814*/ 	.word	0x00012d50


	//   ....[214]....
        /*0818*/ 	.word	0x00012dc0


	//   ....[215]....
        /*081c*/ 	.word	0x00012e30


	//   ....[216]....
        /*0820*/ 	.word	0x00012ea0


	//   ....[217]....
        /*0824*/ 	.word	0x00012f20


	//   ....[218]....
        /*0828*/ 	.word	0x00012fb0


	//   ....[219]....
        /*082c*/ 	.word	0x00013040


	//   ....[220]....
        /*0830*/ 	.word	0x000130b0


	//   ....[221]....
        /*0834*/ 	.word	0x00013120


	//   ....[222]....
        /*0838*/ 	.word	0x00013190


	//   ....[223]....
        /*083c*/ 	.word	0x00013210


	//   ....[224]....
        /*0840*/ 	.word	0x00013280


	//   ....[225]....
        /*0844*/ 	.word	0x00013320


	//   ....[226]....
        /*0848*/ 	.word	0x000133b0


	//   ....[227]....
        /*084c*/ 	.word	0x000134d0


	//----- nvinfo : EIATTR_REG_RECONFIG
	.align		4
.L_292:
        /*0850*/ 	.byte	0x01, 0x54
	.zero		2


	//----- nvinfo : EIATTR_SYSCALL_OFFSETS
	.align		4
        /*0854*/ 	.byte	0x04, 0x46
        /*0856*/ 	.short	(.L_294 - .L_293)


	//   ....[0]....
.L_293:
        /*0858*/ 	.word	0x00001620


	//   ....[1]....
        /*085c*/ 	.word	0x0000b7f0


	//   ....[2]....
        /*0860*/ 	.word	0x0000b940


	//   ....[3]....
        /*0864*/ 	.word	0x0000ba30


	//   ....[4]....
        /*0868*/ 	.word	0x0000ca10


	//----- nvinfo : EIATTR_MBARRIER_INSTR_OFFSETS
	.align		4
.L_294:
        /*086c*/ 	.byte	0x04, 0x39
        /*086e*/ 	.short	(.L_296 - .L_295)


	//   ....[0]....
.L_295:
        /*0870*/ 	.word	0x00000180
        /*0874*/ 	.word	0x000000ff
        /*0878*/ 	.word	0x0002a800
        /*087c*/ 	.short	0x0100
        /*087e*/ 	.byte	0x08
	.zero		1


	//   ....[1]....
        /*0880*/ 	.word	0x00000190
        /*0884*/ 	.word	0x000000ff
        /*0888*/ 	.word	0x0002a820
        /*088c*/ 	.short	0x0100
        /*088e*/ 	.byte	0x08
	.zero		1


	//   ....[2]....
        /*0890*/ 	.word	0x00000280
        /*0894*/ 	.word	0x000000ff
        /*0898*/ 	.word	0x0002a830
        /*089c*/ 	.short	0x0100
        /*089e*/ 	.byte	0x08
	.zero		1


	//   ....[3]....
        /*08a0*/ 	.word	0x00000290
        /*08a4*/ 	.word	0x000000ff
        /*08a8*/ 	.word	0x0002a840
        /*08ac*/ 	.short	0x0100
        /*08ae*/ 	.byte	0x08
	.zero		1


	//   ....[4]....
        /*08b0*/ 	.word	0x000002a0
        /*08b4*/ 	.word	0x000000ff
        /*08b8*/ 	.word	0x0002a838
        /*08bc*/ 	.short	0x0100
        /*08be*/ 	.byte	0x08
	.zero		1


	//   ....[5]....
        /*08c0*/ 	.word	0x000002b0
        /*08c4*/ 	.word	0x000000ff
        /*08c8*/ 	.word	0x0002a848
        /*08cc*/ 	.short	0x0100
        /*08ce*/ 	.byte	0x08
	.zero		1


	//   ....[6]....
        /*08d0*/ 	.word	0x000003e0
        /*08d4*/ 	.word	0x000000ff
        /*08d8*/ 	.word	0x0002a850
        /*08dc*/ 	.short	0x0100
        /*08de*/ 	.byte	0x08
	.zero		1


	//   ....[7]....
        /*08e0*/ 	.word	0x000003f0
        /*08e4*/ 	.word	0x000000ff
        /*08e8*/ 	.word	0x0002a860
        /*08ec*/ 	.short	0x0100
        /*08ee*/ 	.byte	0x08
	.zero		1


	//   ....[8]....
        /*08f0*/ 	.word	0x00000400
        /*08f4*/ 	.word	0x000000ff
        /*08f8*/ 	.word	0x0002a858
        /*08fc*/ 	.short	0x0100
        /*08fe*/ 	.byte	0x08
	.zero		1


	//   ....[9]....
        /*0900*/ 	.word	0x00000410
        /*0904*/ 	.word	0x000000ff
        /*0908*/ 	.word	0x0002a868
        /*090c*/ 	.short	0x0100
        /*090e*/ 	.byte	0x08
	.zero		1


	//   ....[10]....
        /*0910*/ 	.word	0x00000500
        /*0914*/ 	.word	0x000000ff
        /*0918*/ 	.word	0x0002a870
        /*091c*/ 	.short	0x0100
        /*091e*/ 	.byte	0x06
	.zero		1


	//   ....[11]....
        /*0920*/ 	.word	0x00000510
        /*0924*/ 	.word	0x000000ff
        /*0928*/ 	.word	0x0002a880
        /*092c*/ 	.short	0x0100
        /*092e*/ 	.byte	0x06
	.zero		1


	//   ....[12]....
        /*0930*/ 	.word	0x00000520
        /*0934*/ 	.word	0x000000ff
        /*0938*/ 	.word	0x0002a878
        /*093c*/ 	.short	0x0100
        /*093e*/ 	.byte	0x06
	.zero		1


	//   ....[13]....
        /*0940*/ 	.word	0x00000530
        /*0944*/ 	.word	0x000000ff
        /*0948*/ 	.word	0x0002a888
        /*094c*/ 	.short	0x0100
        /*094e*/ 	.byte	0x06
	.zero		1


	//   ....[14]....
        /*0950*/ 	.word	0x00000660
        /*0954*/ 	.word	0x000000ff
        /*0958*/ 	.word	0x0002a890
        /*095c*/ 	.short	0x0100
        /*095e*/ 	.byte	0x08
	.zero		1


	//   ....[15]....
        /*0960*/ 	.word	0x00000670
        /*0964*/ 	.word	0x000000ff
        /*0968*/ 	.word	0x0002a8a0
        /*096c*/ 	.short	0x0100
        /*096e*/ 	.byte	0x08
	.zero		1


	//   ....[16]....
        /*0970*/ 	.word	0x00000680
        /*0974*/ 	.word	0x000000ff
        /*0978*/ 	.word	0x0002a898
        /*097c*/ 	.short	0x0100
        /*097e*/ 	.byte	0x08
	.zero		1


	//   ....[17]....
        /*0980*/ 	.word	0x00000690
        /*0984*/ 	.word	0x000000ff
        /*0988*/ 	.word	0x0002a8a8
        /*098c*/ 	.short	0x0100
        /*098e*/ 	.byte	0x08
	.zero		1


	//   ....[18]....
        /*0990*/ 	.word	0x000007d0
        /*0994*/ 	.word	0x000000ff
        /*0998*/ 	.word	0x0002a8b0
        /*099c*/ 	.short	0x0100
        /*099e*/ 	.byte	0x08
	.zero		1


	//   ....[19]....
        /*09a0*/ 	.word	0x000007e0
        /*09a4*/ 	.word	0x000000ff
        /*09a8*/ 	.word	0x0002a8c0
        /*09ac*/ 	.short	0x0100
        /*09ae*/ 	.byte	0x08
	.zero		1


	//   ....[20]....
        /*09b0*/ 	.word	0x000007f0
        /*09b4*/ 	.word	0x000000ff
        /*09b8*/ 	.word	0x0002a8b8
        /*09bc*/ 	.short	0x0100
        /*09be*/ 	.byte	0x08
	.zero		1


	//   ....[21]....
        /*09c0*/ 	.word	0x00000800
        /*09c4*/ 	.word	0x000000ff
        /*09c8*/ 	.word	0x0002a8c8
        /*09cc*/ 	.short	0x0100
        /*09ce*/ 	.byte	0x08
	.zero		1


	//   ....[22]....
        /*09d0*/ 	.word	0x00001690
        /*09d4*/ 	.word	0x000000ff
        /*09d8*/ 	.word	0x0002a800
        /*09dc*/ 	.short	0x010a
        /*09de*/ 	.byte	0x27
	.zero		1


	//   ....[23]....
        /*09e0*/ 	.word	0x00001720
        /*09e4*/ 	.word	0x00000000
        /*09e8*/ 	.word	0x0002a830
        /*09ec*/ 	.short	0x010a
        /*09ee*/ 	.byte	0x3f
	.zero		1


	//   ....[24]....
        /*09f0*/ 	.word	0x00001760
        /*09f4*/ 	.word	0x00000000
        /*09f8*/ 	.word	0x0002a830
        /*09fc*/ 	.short	0x010a
        /*09fe*/ 	.byte	0x3f
	.zero		1


	//   ....[25]....
        /*0a00*/ 	.word	0x00002410
        /*0a04*/ 	.word	0x000000ff
        /*0a08*/ 	.word	0x00000000
        /*0a0c*/ 	.short	0x0101
        /*0a0e*/ 	.byte	0x04
	.zero		1


	//   ....[26]....
        /*0a10*/ 	.word	0x00003710
        /*0a14*/ 	.word	0x000000ff
        /*0a18*/ 	.word	0x0002a830
        /*0a1c*/ 	.short	0x010a
        /*0a1e*/ 	.byte	0x06
	.zero		1


	//   ....[27]....
        /*0a20*/ 	.word	0x00003750
        /*0a24*/ 	.word	0x000000ff
        /*0a28*/ 	.word	0x0002a830
        /*0a2c*/ 	.short	0x010a
        /*0a2e*/ 	.byte	0x06
	.zero		1


	//   ....[28]....
        /*0a30*/ 	.word	0x00003fd0
        /*0a34*/ 	.word	0x000000ff
        /*0a38*/ 	.word	0x0002a850
        /*0a3c*/ 	.short	0x010a
        /*0a3e*/ 	.byte	0x05
	.zero		1


	//   ....[29]....
        /*0a40*/ 	.word	0x00004010
        /*0a44*/ 	.word	0x000000ff
        /*0a48*/ 	.word	0x0002a850
        /*0a4c*/ 	.short	0x010a
        /*0a4e*/ 	.byte	0x05
	.zero		1


	//   ....[30]....
        /*0a50*/ 	.word	0x00004300
        /*0a54*/ 	.word	0x000000ff
        /*0a58*/ 	.word	0x00000000
        /*0a5c*/ 	.short	0x0101
        /*0a5e*/ 	.byte	0x06
	.zero		1


	//   ....[31]....
        /*0a60*/ 	.word	0x000058b0
        /*0a64*/ 	.word	0x000000ff
        /*0a68*/ 	.word	0x00000000
        /*0a6c*/ 	.short	0x0101
        /*0a6e*/ 	.byte	0x05
	.zero		1


	//   ....[32]....
        /*0a70*/ 	.word	0x00005a80
        /*0a74*/ 	.word	0x000000ff
        /*0a78*/ 	.word	0x0002a830
        /*0a7c*/ 	.short	0x010a
        /*0a7e*/ 	.byte	0x05
	.zero		1


	//   ....[33]....
        /*0a80*/ 	.word	0x00005ac0
        /*0a84*/ 	.word	0x000000ff
        /*0a88*/ 	.word	0x0002a830
        /*0a8c*/ 	.short	0x010a
        /*0a8e*/ 	.byte	0x05
	.zero		1


	//   ....[34]....
        /*0a90*/ 	.word	0x00006340
        /*0a94*/ 	.word	0x000000ff
        /*0a98*/ 	.word	0x0002a850
        /*0a9c*/ 	.short	0x010a
        /*0a9e*/ 	.byte	0x05
	.zero		1


	//   ....[35]....
        /*0aa0*/ 	.word	0x00006380
        /*0aa4*/ 	.word	0x000000ff
        /*0aa8*/ 	.word	0x0002a850
        /*0aac*/ 	.short	0x010a
        /*0aae*/ 	.byte	0x05
	.zero		1


	//   ....[36]....
        /*0ab0*/ 	.word	0x000067a0
        /*0ab4*/ 	.word	0x000000ff
        /*0ab8*/ 	.word	0x00000000
        /*0abc*/ 	.short	0x0101
        /*0abe*/ 	.byte	0x04
	.zero		1


	//   ....[37]....
        /*0ac0*/ 	.word	0x00007520
        /*0ac4*/ 	.word	0x000000ff
        /*0ac8*/ 	.word	0x00000000
        /*0acc*/ 	.short	0x0101
        /*0ace*/ 	.byte	0x05
	.zero		1


	//   ....[38]....
        /*0ad0*/ 	.word	0x00007a50
        /*0ad4*/ 	.word	0x000000ff
        /*0ad8*/ 	.word	0x0002a850
        /*0adc*/ 	.short	0x010a
        /*0ade*/ 	.byte	0x05
	.zero		1


	//   ....[39]....
        /*0ae0*/ 	.word	0x00007a90
        /*0ae4*/ 	.word	0x000000ff
        /*0ae8*/ 	.word	0x0002a850
        /*0aec*/ 	.short	0x010a
        /*0aee*/ 	.byte	0x05
	.zero		1


	//   ....[40]....
        /*0af0*/ 	.word	0x000080a0
        /*0af4*/ 	.word	0x000000ff
        /*0af8*/ 	.word	0x00000000
        /*0afc*/ 	.short	0x0101
        /*0afe*/ 	.byte	0x04
	.zero		1


	//   ....[41]....
        /*0b00*/ 	.word	0x00009430
        /*0b04*/ 	.word	0x00000015
        /*0b08*/ 	.word	0x00000000
        /*0b0c*/ 	.short	0x0101
        /*0b0e*/ 	.byte	0x3f
	.zero		1


	//   ....[42]....
        /*0b10*/ 	.word	0x0000c070
        /*0b14*/ 	.word	0x00000007
        /*0b18*/ 	.word	0x0002a840
        /*0b1c*/ 	.short	0x010a
        /*0b1e*/ 	.byte	0x3f
	.zero		1


	//   ....[43]....
        /*0b20*/ 	.word	0x0000c740
        /*0b24*/ 	.word	0x00000007
        /*0b28*/ 	.word	0x0002a830
        /*0b2c*/ 	.short	0x0107
        /*0b2e*/ 	.byte	0x3f
	.zero		1


	//   ....[44]....
        /*0b30*/ 	.word	0x0000c810
        /*0b34*/ 	.word	0x00000007
        /*0b38*/ 	.word	0x0002a830
        /*0b3c*/ 	.short	0x0101
        /*0b3e*/ 	.byte	0x3f
	.zero		1


	//   ....[45]....
        /*0b40*/ 	.word	0x0000d3e0
        /*0b44*/ 	.word	0x00000016
        /*0b48*/ 	.word	0x0002a800
        /*0b4c*/ 	.short	0x0107
        /*0b4e*/ 	.byte	0x3f
	.zero		1


	//   ....[46]....
        /*0b50*/ 	.word	0x0000d4e0
        /*0b54*/ 	.word	0x00000016
        /*0b58*/ 	.word	0x0002a800
        /*0b5c*/ 	.short	0x0101
        /*0b5e*/ 	.byte	0x3f
	.zero		1


	//   ....[47]....
        /*0b60*/ 	.word	0x0000d500
        /*0b64*/ 	.word	0x00000016
        /*0b68*/ 	.word	0x0002a820
        /*0b6c*/ 	.short	0x010a
        /*0b6e*/ 	.byte	0x3f
	.zero		1


	//   ....[48]....
        /*0b70*/ 	.word	0x0000d880
        /*0b74*/ 	.word	0x00000005
        /*0b78*/ 	.word	0x0002a840
        /*0b7c*/ 	.short	0x010a
        /*0b7e*/ 	.byte	0x3f
	.zero		1


	//   ....[49]....
        /*0b80*/ 	.word	0x0000dd80
        /*0b84*/ 	.word	0x00000005
        /*0b88*/ 	.word	0x0002a830
        /*0b8c*/ 	.short	0x0107
        /*0b8e*/ 	.byte	0x3f
	.zero		1


	//   ....[50]....
        /*0b90*/ 	.word	0x0000de30
        /*0b94*/ 	.word	0x00000005
        /*0b98*/ 	.word	0x0002a830
        /*0b9c*/ 	.short	0x0101
        /*0b9e*/ 	.byte	0x3f
	.zero		1


	//   ....[51]....
        /*0ba0*/ 	.word	0x0000de90
        /*0ba4*/ 	.word	0x00000005
        /*0ba8*/ 	.word	0x0002a860
        /*0bac*/ 	.short	0x010a
        /*0bae*/ 	.byte	0x3f
	.zero		1


	//   ....[52]....
        /*0bb0*/ 	.word	0x0000e2e0
        /*0bb4*/ 	.word	0x00000005
        /*0bb8*/ 	.word	0x0002a850
        /*0bbc*/ 	.short	0x0107
        /*0bbe*/ 	.byte	0x3f
	.zero		1


	//   ....[53]....
        /*0bc0*/ 	.word	0x0000e420
        /*0bc4*/ 	.word	0x00000005
        /*0bc8*/ 	.word	0x0002a850
        /*0bcc*/ 	.short	0x0101
        /*0bce*/ 	.byte	0x3f
	.zero		1


	//   ....[54]....
        /*0bd0*/ 	.word	0x0000e6a0
        /*0bd4*/ 	.word	0x00000000
        /*0bd8*/ 	.word	0x0002a860
        /*0bdc*/ 	.short	0x010a
        /*0bde*/ 	.byte	0x3f
	.zero		1


	//   ....[55]....
        /*0be0*/ 	.word	0x0000eb00
        /*0be4*/ 	.word	0x00000000
        /*0be8*/ 	.word	0x0002a850
        /*0bec*/ 	.short	0x0107
        /*0bee*/ 	.byte	0x3f
	.zero		1


	//   ....[56]....
        /*0bf0*/ 	.word	0x0000ebb0
        /*0bf4*/ 	.word	0x00000000
        /*0bf8*/ 	.word	0x0002a850
        /*0bfc*/ 	.short	0x0101
        /*0bfe*/ 	.byte	0x3f
	.zero		1


	//   ....[57]....
        /*0c00*/ 	.word	0x0000f8e0
        /*0c04*/ 	.word	0x00000004
        /*0c08*/ 	.word	0x0002a820
        /*0c0c*/ 	.short	0x010a
        /*0c0e*/ 	.byte	0x3f
	.zero		1


	//   ....[58]....
        /*0c10*/ 	.word	0x0000fa80
        /*0c14*/ 	.word	0x00000005
        /*0c18*/ 	.word	0x0002a840
        /*0c1c*/ 	.short	0x010a
        /*0c1e*/ 	.byte	0x3f
	.zero		1


	//   ....[59]....
        /*0c20*/ 	.word	0x0000fb20
        /*0c24*/ 	.word	0x0000001b
        /*0c28*/ 	.word	0x0002a840
        /*0c2c*/ 	.short	0x010a
        /*0c2e*/ 	.byte	0x3f
	.zero		1


	//   ....[60]....
        /*0c30*/ 	.word	0x0000fb60
        /*0c34*/ 	.word	0x00000005
        /*0c38*/ 	.word	0x0002a860
        /*0c3c*/ 	.short	0x010a
        /*0c3e*/ 	.byte	0x3f
	.zero		1


	//   ....[61]....
        /*0c40*/ 	.word	0x0000fba0
        /*0c44*/ 	.word	0x0000001b
        /*0c48*/ 	.word	0x0002a860
        /*0c4c*/ 	.short	0x010a
        /*0c4e*/ 	.byte	0x3f
	.zero		1


	//   ....[62]....
        /*0c50*/ 	.word	0x0000fc10
        /*0c54*/ 	.word	0x00000003
        /*0c58*/ 	.word	0x0002a800
        /*0c5c*/ 	.short	0x010a
        /*0c5e*/ 	.byte	0x3f
	.zero		1


	//   ....[63]....
        /*0c60*/ 	.word	0x0000fc60
        /*0c64*/ 	.word	0x00000000
        /*0c68*/ 	.word	0x0002a830
        /*0c6c*/ 	.short	0x010a
        /*0c6e*/ 	.byte	0x3f
	.zero		1


	//   ....[64]....
        /*0c70*/ 	.word	0x0000fcc0
        /*0c74*/ 	.word	0x00000003
        /*0c78*/ 	.word	0x0002a830
        /*0c7c*/ 	.short	0x010a
        /*0c7e*/ 	.byte	0x3f
	.zero		1


	//   ....[65]....
        /*0c80*/ 	.word	0x0000fd20
        /*0c84*/ 	.word	0x00000003
        /*0c88*/ 	.word	0x0002a850
        /*0c8c*/ 	.short	0x010a
        /*0c8e*/ 	.byte	0x3f
	.zero		1


	//   ....[66]....
        /*0c90*/ 	.word	0x0000fd80
        /*0c94*/ 	.word	0x00000003
        /*0c98*/ 	.word	0x0002a830
        /*0c9c*/ 	.short	0x010a
        /*0c9e*/ 	.byte	0x3f
	.zero		1


	//   ....[67]....
        /*0ca0*/ 	.word	0x0000fde0
        /*0ca4*/ 	.word	0x00000003
        /*0ca8*/ 	.word	0x0002a850
        /*0cac*/ 	.short	0x010a
        /*0cae*/ 	.byte	0x3f
	.zero		1


	//   ....[68]....
        /*0cb0*/ 	.word	0x0000fe40
        /*0cb4*/ 	.word	0x00000007
        /*0cb8*/ 	.word	0x0002a850
        /*0cbc*/ 	.short	0x010a
        /*0cbe*/ 	.byte	0x3f
	.zero		1


	//   ....[69]....
        /*0cc0*/ 	.word	0x0000ff50
        /*0cc4*/ 	.word	0x00000007
        /*0cc8*/ 	.word	0x0002a840
        /*0ccc*/ 	.short	0x010a
        /*0cce*/ 	.byte	0x3f
	.zero		1


	//   ....[70]....
        /*0cd0*/ 	.word	0x000112b0
        /*0cd4*/ 	.word	0x00000016
        /*0cd8*/ 	.word	0x0002a820
        /*0cdc*/ 	.short	0x010a
        /*0cde*/ 	.byte	0x3f
	.zero		1


	//   ....[71]....
        /*0ce0*/ 	.word	0x00011300
        /*0ce4*/ 	.word	0x00000005
        /*0ce8*/ 	.word	0x0002a840
        /*0cec*/ 	.short	0x010a
        /*0cee*/ 	.byte	0x3f
	.zero		1


	//   ....[72]....
        /*0cf0*/ 	.word	0x00011ac0
        /*0cf4*/ 	.word	0x00000005
        /*0cf8*/ 	.word	0x0002a860
        /*0cfc*/ 	.short	0x010a
        /*0cfe*/ 	.byte	0x3f
	.zero		1


	//   ....[73]....
        /*0d00*/ 	.word	0x000122c0
        /*0d04*/ 	.word	0x00000000
        /*0d08*/ 	.word	0x0002a860
        /*0d0c*/ 	.short	0x010a
        /*0d0e*/ 	.byte	0x3f
	.zero		1


	//   ....[74]....
        /*0d10*/ 	.word	0x000133f0
        /*0d14*/ 	.word	0x00000004
        /*0d18*/ 	.word	0x0002a820
        /*0d1c*/ 	.short	0x010a
        /*0d1e*/ 	.byte	0x3f
	.zero		1


	//   ....[75]....
        /*0d20*/ 	.word	0x00013590
        /*0d24*/ 	.word	0x00000005
        /*0d28*/ 	.word	0x0002a840
        /*0d2c*/ 	.short	0x010a
        /*0d2e*/ 	.byte	0x3f
	.zero		1


	//   ....[76]....
        /*0d30*/ 	.word	0x000135e0
        /*0d34*/ 	.word	0x0000001b
        /*0d38*/ 	.word	0x0002a840
        /*0d3c*/ 	.short	0x010a
        /*0d3e*/ 	.byte	0x3f
	.zero		1


	//   ....[77]....
        /*0d40*/ 	.word	0x00013630
        /*0d44*/ 	.word	0x00000005
        /*0d48*/ 	.word	0x0002a860
        /*0d4c*/ 	.short	0x010a
        /*0d4e*/ 	.byte	0x3f
	.zero		1


	//----- nvinfo : EIATTR_NUM_MBARRIERS
	.align		4
.L_296:
        /*0d50*/ 	.byte	0x03, 0x38
        /*0d52*/ 	.short	0x0016


	//----- nvinfo : EIATTR_EXIT_INSTR_OFFSETS
	.align		4
        /*0d54*/ 	.byte	0x04, 0x1c
        /*0d56*/ 	.short	(.L_298 - .L_297)


	//   ....[0]....
.L_297:
        /*0d58*/ 	.word	0x00000990


	//   ....[1]....
        /*0d5c*/ 	.word	0x0000a2c0


	//   ....[2]....
        /*0d60*/ 	.word	0x0000fbf0


	//----- nvinfo : EIATTR_MAX_THREADS
	.align		4
.L_298:
        /*0d64*/ 	.byte	0x04, 0x05
        /*0d66*/ 	.short	(.L_300 - .L_299)
.L_299:
        /*0d68*/ 	.word	0x00000180
        /*0d6c*/ 	.word	0x00000001
        /*0d70*/ 	.word	0x00000001


	//----- nvinfo : EIATTR_CRS_STACK_SIZE
	.align		4
.L_300:
        /*0d74*/ 	.byte	0x04, 0x1e
        /*0d76*/ 	.short	(.L_302 - .L_301)
.L_301:
        /*0d78*/ 	.word	0x00000000


	//----- nvinfo : EIATTR_CBANK_PARAM_SIZE
	.align		4
.L_302:
        /*0d7c*/ 	.byte	0x03, 0x19
        /*0d7e*/ 	.short	0x0af0


	//----- nvinfo : EIATTR_PARAM_CBANK
	.align		4
        /*0d80*/ 	.byte	0x04, 0x0a
        /*0d82*/ 	.short	(.L_304 - .L_303)
	.align		4
.L_303:
        /*0d84*/ 	.word	index@(.nv.constant0._ZN7cutlass13device_kernelIN5flash11enable_sm90INS1_16FlashAttnFwdSm90INS1_25CollectiveMainloopFwdSm90ILi2EN4cute5tupleIJNS5_1CILi1EEES8_S8_EEENS6_IJNS7_ILi128EEENS7_ILi96EEENS7_ILi192EEEEEELi128ENS_6half_tEfNS_4arch4Sm90ELb1ELb0ELb0ELb1ELb1ELb0ELb0ELb1ELb1ELb1ELb0ELb0EEENS1_21CollectiveEpilogueFwdINS6_IJSA_SA_SB_EEES9_SE_SG_Li256ELb1ELb1ELb0ELb0EEENS1_36VarlenDynamicPersistentTileSchedulerILi128ELi96ELi256ELi128ELb0ELb1ELb1ELb1ELb1ELb1EEEEEEEEEvNT_6ParamsE)
        /*0d88*/ 	.short	0x0210
        /*0d8a*/ 	.short	0x0af0


	//----- nvinfo : EIATTR_SW_WAR
	.align		4
.L_304:
        /*0d8c*/ 	.byte	0x04, 0x36
        /*0d8e*/ 	.short	(.L_306 - .L_305)
.L_305:
        /*0d90*/ 	.word	0x00000008
.L_306:


//--------------------- .nv.info._ZN7cutlass13device_kernelIN5flash11enable_sm90INS1_16FlashAttnFwdSm90INS1_25CollectiveMainloopFwdSm90ILi2EN4cute5tupleIJNS5_1CILi1EEES8_S8_EEENS6_IJNS7_ILi128EEENS7_ILi96EEENS7_ILi192EEEEEELi128ENS_6half_tEfNS_4arch4Sm90ELb1ELb0ELb0ELb1ELb1ELb1ELb0ELb1ELb1ELb1ELb0ELb0EEENS1_21CollectiveEpilogueFwdINS6_IJSA_SA_SB_EEES9_SE_SG_Li256ELb1ELb1ELb0ELb0EEENS1_36VarlenDynamicPersistentTileSchedulerILi128ELi96ELi256ELi128ELb0ELb1ELb1ELb1ELb1ELb1EEEEEEEEEvNT_6ParamsE --------------------------
	.section	.nv.info._ZN7cutlass13device_kernelIN5flash11enable_sm90INS1_16FlashAttnFwdSm90INS1_25CollectiveMainloopFwdSm90ILi2EN4cute5tupleIJNS5_1CILi1EEES8_S8_EEENS6_IJNS7_ILi128EEENS7_ILi96EEENS7_ILi192EEEEEELi128ENS_6half_tEfNS_4arch4Sm90ELb1ELb0ELb0ELb1ELb1ELb1ELb0ELb1ELb1ELb1ELb0ELb0EEENS1_21CollectiveEpilogueFwdINS6_IJSA_SA_SB_EEES9_SE_SG_Li256ELb1ELb1ELb0ELb0EEENS1_36VarlenDynamicPersistentTileSchedulerILi128ELi96ELi256ELi128ELb0ELb1ELb1ELb1ELb1ELb1EEEEEEEEEvNT_6ParamsE,"",@"SHT_CUDA_INFO"
	.sectionflags	@""
	.align	4


	//----- nvinfo : EIATTR_CUDA_API_VERSION
	.align		4
        /*0000*/ 	.byte	0x04, 0x37
        /*0002*/ 	.short	(.L_308 - .L_307)
.L_307:
        /*0004*/ 	.word	0x00000082


	//----- nvinfo : EIATTR_KPARAM_INFO
	.align		4
.L_308:
        /*0008*/ 	.byte	0x04, 0x17
        /*000a*/ 	.short	(.L_310 - .L_309)
.L_309:
        /*000c*/ 	.word	0x00000000
        /*0010*/ 	.short	0x0000
        /*0012*/ 	.short	0x0070
        /*0014*/ 	.byte	0x00, 0xf0, 0x01, 0x2a


	//----- nvinfo : EIATTR_SPARSE_MMA_MASK
	.align		4
.L_310:
        /*0018*/ 	.byte	0x03, 0x50
        /*001a*/ 	.short	0x0000


	//----- nvinfo : EIATTR_MAXREG_COUNT
	.align		4
        /*001c*/ 	.byte	0x03, 0x1b
        /*001e*/ 	.short	0x00a8


	//----- nvinfo : EIATTR_NUM_BARRIERS
	.align		4
        /*0020*/ 	.byte	0x02, 0x4c
        /*0022*/ 	.byte	0x10
	.zero		1


	//----- nvinfo : EIATTR_EXTERNS
	.align		4
        /*0024*/ 	.byte	0x04, 0x0f
        /*0026*/ 	.short	(.L_312 - .L_311)


	//   ....[0]....
	.align		4
.L_311:
        /*0028*/ 	.word	index@(__assertfail)


	//----- nvinfo : EIATTR_ANNOTATIONS
	.align		4
.L_312:
        /*002c*/ 	.byte	0x04, 0x55
        /*002e*/ 	.short	(.L_314 - .L_313)


	//   ....[0]....
.L_313:
        /* <DEDUP_REMOVED lines=38> */


	//----- nvinfo : EIATTR_MERCURY_ISA_VERSION
	.align		4
.L_314:
        /*0278*/ 	.byte	0x03, 0x5f
        /*027a*/ 	.short	0x0101


	//----- nvinfo : EIATTR_UNUSED_LOAD_BYTE_OFFSET
	.align		4
        /*027c*/ 	.byte	0x04, 0x44
        /*027e*/ 	.short	(.L_316 - .L_315)


	//   ....[0]....
.L_315:
        /*0280*/ 	.word	0x00000a50
        /*0284*/ 	.word	0x0000fff0


	//   ....[1]....
        /*0288*/ 	.word	0x00019410
        /*028c*/ 	.word	0x0000fff0


	//----- nvinfo : EIATTR_INT_WARP_WIDE_INSTR_OFFSETS
	.align		4
.L_316:
        /*0290*/ 	.byte	0x04, 0x31
        /*0292*/ 	.short	(.L_318 - .L_317)


	//   ....[0]....
.L_317:
        /*0294*/ 	.word	0x00000130


	//   ....[1]....
        /*0298*/ 	.word	0x00000170


	//   ....[2]....
        /*029c*/ 	.word	0x000001e0


	//   ....[3]....
        /*02a0*/ 	.word	0x0001db40


	//   ....[4]....
        /*02a4*/ 	.word	0x0001dbd0


	//   ....[5]....
        /*02a8*/ 	.word	0x00020ae0


	//   ....[6]....
        /*02ac*/ 	.word	0x00020b70


	//----- nvinfo : EIATTR_COOP_GROUP_MASK_REGIDS
	.align		4
.L_318:
        /*02b0*/ 	.byte	0x04, 0x29
        /*02b2*/ 	.short	(.L_320 - .L_319)


	//   ....[0]....
.L_319:
        /*02b4*/ 	.word	0xffffffff


	//   ....[1]....
        /*02b8*/ 	.word	0xffffffff


	//   ....[2]....
        /*02bc*/ 	.word	0xffffffff


	//   ....[3]....
        /*02c0*/ 	.word	0xffffffff


	//   ....[4]....
        /*02c4*/ 	.word	0xffffffff


	//   ....[5]....
        /*02c8*/ 	.word	0xffffffff


	//   ....[6]....
        /*02cc*/ 	.word	0xffffffff


	//   ....[7]....
        /*02d0*/ 	.word	0xffffffff


	//   ....[8]....
        /*02d4*/ 	.word	0xffffffff


	//   ....[9]....
        /*02d8*/ 	.word	0xffffffff


	//   ....[10]....
        /*02dc*/ 	.word	0xffffffff


	//   ....[11]....
        /*02e0*/ 	.word	0xffffffff


	//   ....[12]....
        /*02e4*/ 	.word	0xffffffff


	//   ....[13]....
        /*02e8*/ 	.word	0xffffffff


	//   ....[14]....
        /*02ec*/ 	.word	0xffffffff


	//   ....[15]....
        /*02f0*/ 	.word	0xffffffff


	//   ....[16]....
        /*02f4*/ 	.word	0xffffffff


	//   ....[17]....
        /*02f8*/ 	.word	0xffffffff


	//   ....[18]....
        /*02fc*/ 	.word	0xffffffff


	//   ....[19]....
        /*0300*/ 	.word	0xffffffff


	//   ....[20]....
        /*0304*/ 	.word	0xffffffff


	//   ....[21]....
        /*0308*/ 	.word	0xffffffff


	//   ....[22]....
        /*030c*/ 	.word	0xffffffff


	//   ....[23]....
        /*0310*/ 	.word	0xffffffff


	//   ....[24]....
        /*0314*/ 	.word	0xffffffff


	//   ....[25]....
        /*0318*/ 	.word	0xffffffff


	//   ....[26]....
        /*031c*/ 	.word	0xffffffff


	//   ....[27]....
        /*0320*/ 	.word	0xffffffff


	//   ....[28]....
        /*0324*/ 	.word	0xffffffff


	//   ....[29]....
        /*0328*/ 	.word	0xffffffff


	//   ....[30]....
        /*032c*/ 	.word	0xffffffff


	//   ....[31]....
        /*0330*/ 	.word	0xffffffff


	//   ....[32]....
        /*0334*/ 	.word	0xffffffff


	//   ....[33]....
        /*0338*/ 	.word	0xffffffff


	//   ....[34]....
        /*033c*/ 	.word	0xffffffff


	//   ....[35]....
        /*0340*/ 	.word	0xffffffff


	//   ....[36]....
        /*0344*/ 	.word	0xffffffff


	//   ....[37]....
        /*0348*/ 	.word	0xffffffff


	//   ....[38]....
        /*034c*/ 	.word	0xffffffff


	//   ....[39]....
        /*0350*/ 	.word	0xffffffff


	//   ....[40]....
        /*0354*/ 	.word	0xffffffff


	//   ....[41]....
        /*0358*/ 	.word	0xffffffff


	//   ....[42]....
        /*035c*/ 	.word	0xffffffff


	//   ....[43]....
        /*0360*/ 	.word	0xffffffff


	//   ....[44]....
        /*0364*/ 	.word	0xffffffff


	//   ....[45]....
        /*0368*/ 	.word	0xffffffff


	//   ....[46]....
        /*036c*/ 	.word	0xffffffff


	//   ....[47]....
        /*0370*/ 	.word	0xffffffff


	//   ....[48]....
        /*0374*/ 	.word	0xffffffff


	//   ....[49]....
        /*0378*/ 	.word	0xffffffff


	//   ....[50]....
        /*037c*/ 	.word	0xffffffff


	//   ....[51]....
        /*0380*/ 	.word	0xffffffff


	//   ....[52]....
        /*0384*/ 	.word	0xffffffff


	//   ....[53]....
        /*0388*/ 	.word	0xffffffff


	//   ....[54]....
        /*038c*/ 	.word	0xffffffff


	//   ....[55]....
        /*0390*/ 	.word	0xffffffff


	//   ....[56]....
        /*0394*/ 	.word	0xffffffff


	//   ....[57]....
        /*0398*/ 	.word	0xffffffff


	//   ....[58]....
        /*039c*/ 	.word	0xffffffff


	//   ....[59]....
        /*03a0*/ 	.word	0xffffffff


	//   ....[60]....
        /*03a4*/ 	.word	0xffffffff


	//   ....[61]....
        /*03a8*/ 	.word	0xffffffff


	//   ....[62]....
        /*03ac*/ 	.word	0xffffffff


	//   ....[63]....
        /*03b0*/ 	.word	0xffffffff


	//   ....[64]....
        /*03b4*/ 	.word	0xffffffff


	//   ....[65]....
        /*03b8*/ 	.word	0xffffffff


	//   ....[66]....
        /*03bc*/ 	.word	0xffffffff


	//   ....[67]....
        /*03c0*/ 	.word	0xffffffff


	//   ....[68]....
        /*03c4*/ 	.word	0xffffffff


	//   ....[69]....
        /*03c8*/ 	.word	0xffffffff


	//   ....[70]....
        /*03cc*/ 	.word	0xffffffff


	//   ....[71]....
        /*03d0*/ 	.word	0xffffffff


	//   ....[72]....
        /*03d4*/ 	.word	0xffffffff


	//   ....[73]....
        /*03d8*/ 	.word	0xffffffff


	//   ....[74]....
        /*03dc*/ 	.word	0xffffffff


	//   ....[75]....
        /*03e0*/ 	.word	0xffffffff


	//   ....[76]....
        /*03e4*/ 	.word	0xffffffff


	//   ....[77]....
        /*03e8*/ 	.word	0xffffffff


	//   ....[78]....
        /*03ec*/ 	.word	0xffffffff


	//   ....[79]....
        /*03f0*/ 	.word	0xffffffff


	//   ....[80]....
        /*03f4*/ 	.word	0xffffffff


	//   ....[81]....
        /*03f8*/ 	.word	0xffffffff


	//   ....[82]....
        /*03fc*/ 	.word	0xffffffff


	//   ....[83]....
        /*0400*/ 	.word	0xffffffff


	//   ....[84]....
        /*0404*/ 	.word	0xffffffff


	//   ....[85]....
        /*0408*/ 	.word	0xffffffff


	//   ....[86]....
        /*040c*/ 	.word	0xffffffff


	//   ....[87]....
        /*0410*/ 	.word	0xffffffff


	//   ....[88]....
        /*0414*/ 	.word	0xffffffff


	//   ....[89]....
        /*0418*/ 	.word	0xffffffff


	//   ....[90]....
        /*041c*/ 	.word	0xffffffff


	//   ....[91]....
        /*0420*/ 	.word	0xffffffff


	//   ....[92]....
        /*0424*/ 	.word	0xffffffff


	//   ....[93]....
        /*0428*/ 	.word	0xffffffff


	//   ....[94]....
        /*042c*/ 	.word	0xffffffff


	//   ....[95]....
        /*0430*/ 	.word	0xffffffff


	//   ....[96]....
        /*0434*/ 	.word	0xffffffff


	//   ....[97]....
        /*0438*/ 	.word	0xffffffff


	//   ....[98]....
        /*043c*/ 	.word	0xffffffff


	//   ....[99]....
        /*0440*/ 	.word	0xffffffff


	//   ....[100]....
        /*0444*/ 	.word	0xffffffff


	//   ....[101]....
        /*0448*/ 	.word	0xffffffff


	//   ....[102]....
        /*044c*/ 	.word	0xffffffff


	//   ....[103]....
        /*0450*/ 	.word	0xffffffff


	//   ....[104]....
        /*0454*/ 	.word	0xffffffff


	//   ....[105]....
        /*0458*/ 	.word	0xffffffff


	//   ....[106]....
        /*045c*/ 	.word	0xffffffff


	//   ....[107]....
        /*0460*/ 	.word	0xffffffff


	//   ....[108]....
        /*0464*/ 	.word	0xffffffff


	//   ....[109]....
        /*0468*/ 	.word	0xffffffff


	//   ....[110]....
        /*046c*/ 	.word	0xffffffff


	//   ....[111]....
        /*0470*/ 	.word	0xffffffff


	//   ....[112]....
        /*0474*/ 	.word	0xffffffff


	//   ....[113]....
        /*0478*/ 	.word	0xffffffff


	//   ....[114]....
        /*047c*/ 	.word	0xffffffff


	//   ....[115]....
        /*0480*/ 	.word	0xffffffff


	//   ....[116]....
        /*0484*/ 	.word	0xffffffff


	//   ....[117]....
        /*0488*/ 	.word	0xffffffff


	//   ....[118]....
        /*048c*/ 	.word	0xffffffff


	//   ....[119]....
        /*0490*/ 	.word	0xffffffff


	//   ....[120]....
        /*0494*/ 	.word	0xffffffff


	//   ....[121]....
        /*0498*/ 	.word	0xffffffff


	//   ....[122]....
        /*049c*/ 	.word	0xffffffff


	//   ....[123]....
        /*04a0*/ 	.word	0xffffffff


	//   ....[124]....
        /*04a4*/ 	.word	0xffffffff


	//   ....[125]....
        /*04a8*/ 	.word	0xffffffff


	//   ....[126]....
        /*04ac*/ 	.word	0xffffffff


	//   ....[127]....
        /*04b0*/ 	.word	0xffffffff


	//   ....[128]....
        /*04b4*/ 	.word	0xffffffff


	//   ....[129]....
        /*04b8*/ 	.word	0xffffffff


	//   ....[130]....
        /*04bc*/ 	.word	0xffffffff


	//   ....[131]....
        /*04c0*/ 	.word	0xffffffff


	//   ....[132]....
        /*04c4*/ 	.word	0xffffffff


	//   ....[133]....
        /*04c8*/ 	.word	0xffffffff


	//   ....[134]....
        /*04cc*/ 	.word	0xffffffff


	//   ....[135]....
        /*04d0*/ 	.word	0xffffffff


	//   ....[136]....
        /*04d4*/ 	.word	0xffffffff


	//   ....[137]....
        /*04d8*/ 	.word	0xffffffff


	//   ....[138]....
        /*04dc*/ 	.word	0xffffffff


	//   ....[139]....
        /*04e0*/ 	.word	0xffffffff


	//   ....[140]....
        /*04e4*/ 	.word	0xffffffff


	//   ....[141]....
        /*04e8*/ 	.word	0xffffffff


	//   ....[142]....
        /*04ec*/ 	.word	0xffffffff


	//   ....[143]....
        /*04f0*/ 	.word	0xffffffff


	//   ....[144]....
        /*04f4*/ 	.word	0xffffffff


	//   ....[145]....
        /*04f8*/ 	.word	0xffffffff


	//   ....[146]....
        /*04fc*/ 	.word	0xffffffff


	//   ....[147]....
        /*0500*/ 	.word	0xffffffff


	//   ....[148]....
        /*0504*/ 	.word	0xffffffff


	//   ....[149]....
        /*0508*/ 	.word	0xffffffff


	//   ....[150]....
        /*050c*/ 	.word	0xffffffff


	//   ....[151]....
        /*0510*/ 	.word	0xffffffff


	//   ....[152]....
        /*0514*/ 	.word	0xffffffff


	//   ....[153]....
        /*0518*/ 	.word	0xffffffff


	//   ....[154]....
        /*051c*/ 	.word	0xffffffff


	//   ....[155]....
        /*0520*/ 	.word	0xffffffff


	//   ....[156]....
        /*0524*/ 	.word	0xffffffff


	//   ....[157]....
        /*0528*/ 	.word	0xffffffff


	//   ....[158]....
        /*052c*/ 	.word	0xffffffff


	//   ....[159]....
        /*0530*/ 	.word	0xffffffff


	//   ....[160]....
        /*0534*/ 	.word	0xffffffff


	//   ....[161]....
        /*0538*/ 	.word	0xffffffff


	//   ....[162]....
        /*053c*/ 	.word	0xffffffff


	//   ....[163]....
        /*0540*/ 	.word	0xffffffff


	//   ....[164]....
        /*0544*/ 	.word	0xffffffff


	//   ....[165]....
        /*0548*/ 	.word	0xffffffff


	//   ....[166]....
        /*054c*/ 	.word	0xffffffff


	//   ....[167]....
        /*0550*/ 	.word	0xffffffff


	//   ....[168]....
        /*0554*/ 	.word	0xffffffff


	//   ....[169]....
        /*0558*/ 	.word	0xffffffff


	//   ....[170]....
        /*055c*/ 	.word	0xffffffff


	//   ....[171]....
        /*0560*/ 	.word	0xffffffff


	//   ....[172]....
        /*0564*/ 	.word	0xffffffff


	//   ....[173]....
        /*0568*/ 	.word	0xffffffff


	//   ....[174]....
        /*056c*/ 	.word	0xffffffff


	//   ....[175]....
        /*0570*/ 	.word	0xffffffff


	//   ....[176]....
        /*0574*/ 	.word	0xffffffff


	//   ....[177]....
        /*0578*/ 	.word	0xffffffff


	//   ....[178]....
        /*057c*/ 	.word	0xffffffff


	//   ....[179]....
        /*0580*/ 	.word	0x0500000f


	//   ....[180]....
        /*0584*/ 	.word	0x0500000f


	//   ....[181]....
        /*0588*/ 	.word	0x0500000f


	//   ....[182]....
        /*058c*/ 	.word	0x0500000f


	//   ....[183]....
        /*0590*/ 	.word	0x0500000f


	//   ....[184]....
        /*0594*/ 	.word	0x0500000f


	//   ....[185]....
        /*0598*/ 	.word	0x0500000f


	//   ....[186]....
        /*059c*/ 	.word	0x0500000f


	//   ....[187]....
        /*05a0*/ 	.word	0x0500000f


	//   ....[188]....
        /*05a4*/ 	.word	0x0500000f


	//   ....[189]....
        /*05a8*/ 	.word	0x0500000f


	//   ....[190]....
        /*05ac*/ 	.word	0x0500000f


	//   ....[191]....
        /*05b0*/ 	.word	0x0500000f


	//   ....[192]....
        /*05b4*/ 	.word	0x0500000f


	//   ....[193]....
        /*05b8*/ 	.word	0x0500000f


	//   ....[194]....
        /*05bc*/ 	.word	0x0500000f


	//   ....[195]....
        /*05c0*/ 	.word	0x0500000f


	//   ....[196]....
        /*05c4*/ 	.word	0x0500000f


	//   ....[197]....
        /*05c8*/ 	.word	0x0500000f


	//   ....[198]....
        /*05cc*/ 	.word	0x0500000f


	//   ....[199]....
        /*05d0*/ 	.word	0x0500000f


	//   ....[200]....
        /*05d4*/ 	.word	0x0500000f


	//   ....[201]....
        /*05d8*/ 	.word	0x0500000f


	//   ....[202]....
        /*05dc*/ 	.word	0x0500000f


	//   ....[203]....
        /*05e0*/ 	.word	0x0500000f


	//   ....[204]....
        /*05e4*/ 	.word	0x0500000f


	//   ....[205]....
        /*05e8*/ 	.word	0x0500000f


	//   ....[206]....
        /*05ec*/ 	.word	0x0500000f


	//   ....[207]....
        /*05f0*/ 	.word	0x0500000f


	//   ....[208]....
        /*05f4*/ 	.word	0x0500000f


	//   ....[209]....
        /*05f8*/ 	.word	0x0500000f


	//   ....[210]....
        /*05fc*/ 	.word	0x0500000f


	//   ....[211]....
        /*0600*/ 	.word	0x0500000f


	//   ....[212]....
        /*0604*/ 	.word	0x0500000f


	//   ....[213]....
        /*0608*/ 	.word	0x0500000f


	//   ....[214]....
        /*060c*/ 	.word	0x0500000f


	//   ....[215]....
        /*0610*/ 	.word	0x0500000f


	//   ....[216]....
        /*0614*/ 	.word	0x0500000f


	//   ....[217]....
        /*0618*/ 	.word	0x0500000f


	//   ....[218]....
        /*061c*/ 	.word	0x0500000f


	//   ....[219]....
        /*0620*/ 	.word	0x0500000f


	//   ....[220]....
        /*0624*/ 	.word	0x0500000f


	//   ....[221]....
        /*0628*/ 	.word	0x0500000f


	//   ....[222]....
        /*062c*/ 	.word	0x0500000f


	//   ....[223]....
        /*0630*/ 	.word	0x0500000f


	//   ....[224]....
        /*0634*/ 	.word	0x0500000f


	//   ....[225]....
        /*0638*/ 	.word	0x0500000f


	//   ....[226]....
        /*063c*/ 	.word	0x0500000f


	//   ....[227]....
        /*0640*/ 	.word	0x0500000f


	//   ....[228]....
        /*0644*/ 	.word	0x0500000f


	//   ....[229]....
        /*0648*/ 	.word	0x0500000f


	//   ....[230]....
        /*064c*/ 	.word	0x0500000f


	//   ....[231]....
        /*0650*/ 	.word	0x0500000f


	//   ....[232]....
        /*0654*/ 	.word	0x0500000f


	//   ....[233]....
        /*0658*/ 	.word	0x0500000f


	//   ....[234]....
        /*065c*/ 	.word	0x0500000f


	//   ....[235]....
        /*0660*/ 	.word	0x0500000f


	//   ....[236]....
        /*0664*/ 	.word	0x0500000f


	//   ....[237]....
        /*0668*/ 	.word	0x0500000f


	//   ....[238]....
        /*066c*/ 	.word	0x0500000f


	//   ....[239]....
        /*0670*/ 	.word	0x0500000f


	//   ....[240]....
        /*0674*/ 	.word	0x0500000f


	//   ....[241]....
        /*0678*/ 	.word	0x0500000f


	//   ....[242]....
        /*067c*/ 	.word	0x0500000f


	//   ....[243]....
        /*0680*/ 	.word	0x0500000f


	//   ....[244]....
        /*0684*/ 	.word	0x0500000f


	//   ....[245]....
        /*0688*/ 	.word	0x0500000f


	//   ....[246]....
        /*068c*/ 	.word	0x0500000f


	//   ....[247]....
        /*0690*/ 	.word	0x0500000f


	//   ....[248]....
        /*0694*/ 	.word	0x0500000f


	//   ....[249]....
        /*0698*/ 	.word	0x0500000f


	//   ....[250]....
        /*069c*/ 	.word	0x0500000f


	//   ....[251]....
        /*06a0*/ 	.word	0x0500000f


	//   ....[252]....
        /*06a4*/ 	.word	0x0500000f


	//   ....[253]....
        /*06a8*/ 	.word	0x0500000f


	//   ....[254]....
        /*06ac*/ 	.word	0x0500000f


	//   ....[255]....
        /*06b0*/ 	.word	0x0500000f


	//   ....[0]....
        /*06b4*/ 	.word	0x0500000f


	//   ....[1]....
        /*06b8*/ 	.word	0x0500000f


	//   ....[2]....
        /*06bc*/ 	.word	0x0500000f


	//   ....[3]....
        /*06c0*/ 	.word	0x0500000f


	//   ....[4]....
        /*06c4*/ 	.word	0x0500000f


	//   ....[5]....
        /*06c8*/ 	.word	0x0500000f


	//   ....[6]....
        /*06cc*/ 	.word	0x0500000f


	//   ....[7]....
        /*06d0*/ 	.word	0x0500000f


	//   ....[8]....
        /*06d4*/ 	.word	0x0500000f


	//   ....[9]....
        /*06d8*/ 	.word	0x0500000f


	//   ....[10]....
        /*06dc*/ 	.word	0x0500000f


	//   ....[11]....
        /*06e0*/ 	.word	0x0500000f


	//   ....[12]....
        /*06e4*/ 	.word	0x0500000f


	//   ....[13]....
        /*06e8*/ 	.word	0x0500000f


	//   ....[14]....
        /*06ec*/ 	.word	0x0500000f


	//   ....[15]....
        /*06f0*/ 	.word	0x0500000f


	//   ....[16]....
        /*06f4*/ 	.word	0x0500000f


	//   ....[17]....
        /*06f8*/ 	.word	0x0500000f


	//   ....[18]....
        /*06fc*/ 	.word	0x0500000f


	//   ....[19]....
        /*0700*/ 	.word	0x0500000f


	//   ....[20]....
        /*0704*/ 	.word	0x0500000f


	//   ....[21]....
        /*0708*/ 	.word	0x0500000f


	//   ....[22]....
        /*070c*/ 	.word	0x0500000f


	//   ....[23]....
        /*0710*/ 	.word	0x0500000f


	//   ....[24]....
        /*0714*/ 	.word	0x0500000f


	//   ....[25]....
        /*0718*/ 	.word	0x0500000f


	//   ....[26]....
        /*071c*/ 	.word	0x0500000f


	//   ....[27]....
        /*0720*/ 	.word	0x0500000f


	//   ....[28]....
        /*0724*/ 	.word	0x0500000f


	//   ....[29]....
        /*0728*/ 	.word	0x0500000f


	//   ....[30]....
        /*072c*/ 	.word	0x0500000f


	//   ....[31]....
        /*0730*/ 	.word	0x0500000f


	//   ....[32]....
        /*0734*/ 	.word	0x0500000f


	//   ....[33]....
        /*0738*/ 	.word	0x0500000f


	//   ....[34]....
        /*073c*/ 	.word	0x0500000f


	//----- nvinfo : EIATTR_COOP_GROUP_INSTR_OFFSETS
	.align		4
.L_320:
        /*0740*/ 	.byte	0x04, 0x28
        /*0742*/ 	.short	(.L_322 - .L_321)


	//   ....[0]....
.L_321:
        /*0744*/ 	.word	0x00000060


	//   ....[1]....
        /*0748*/ 	.word	0x00000140


	//   ....[2]....
        /*074c*/ 	.word	0x00000190


	//   ....[3]....
        /*0750*/ 	.word	0x000003c0


	//   ....[4]....
        /*0754*/ 	.word	0x00000520


	//   ....[5]....
        /*0758*/ 	.word	0x00000640


	//   ....[6]....
        /*075c*/ 	.word	0x000007a0


	//   ....[7]....
        /*0760*/ 	.word	0x00003730


	//   ....[8]....
        /*0764*/ 	.word	0x00003740


	//   ....[9]....
        /*0768*/ 	.word	0x00004d40


	//   ....[10]....
        /*076c*/ 	.word	0x00004d50


	//   ....[11]....
        /*0770*/ 	.word	0x00006d00


	//   ....[12]....
        /*0774*/ 	.word	0x00006d10


	//   ....[13]....
        /*0778*/ 	.word	0x00008450


	//   ....[14]....
        /*077c*/ 	.word	0x00008460


	//   ....[15]....
        /*0780*/ 	.word	0x00009cc0


	//   ....[16]....
        /*0784*/ 	.word	0x00009cd0


	//   ....[17]....
        /*0788*/ 	.word	0x00009f60


	//   ....[18]....
        /*078c*/ 	.word	0x00009f70


	//   ....[19]....
        /*0790*/ 	.word	0x0000a4d0


	//   ....[20]....
        /*0794*/ 	.word	0x0000a4e0


	//   ....[21]....
        /*0798*/ 	.word	0x0000a660


	//   ....[22]....
        /*079c*/ 	.word	0x0000a680


	//   ....[23]....
        /*07a0*/ 	.word	0x0000acb0


	//   ....[24]....
        /*07a4*/ 	.word	0x0000b3b0


	//   ....[25]....
        /*07a8*/ 	.word	0x0000b3c0


	//   ....[26]....
        /*07ac*/ 	.word	0x0000b3d0


	//   ....[27]....
        /*07b0*/ 	.word	0x0000b3e0


	//   ....[28]....
        /*07b4*/ 	.word	0x0000bbb0


	//   ....[29]....
        /*07b8*/ 	.word	0x0000bbc0


	//   ....[30]....
        /*07bc*/ 	.word	0x0000bbd0


	//   ....[31]....
        /*07c0*/ 	.word	0x0000bbe0


	//   ....[32]....
        /*07c4*/ 	.word	0x0000e940


	//   ....[33]....
        /*07c8*/ 	.word	0x0000e950


	//   ....[34]....
        /*07cc*/ 	.word	0x0000e960


	//   ....[35]....
        /*07d0*/ 	.word	0x0000e970


	//   ....[36]....
        /*07d4*/ 	.word	0x0000efa0


	//   ....[37]....
        /*07d8*/ 	.word	0x0000efb0


	//   ....[38]....
        /*07dc*/ 	.word	0x0000efc0


	//   ....[39]....
        /*07e0*/ 	.word	0x0000efd0


	//   ....[40]....
        /*07e4*/ 	.word	0x000126a0


	//   ....[41]....
        /*07e8*/ 	.word	0x000126c0


	//   ....[42]....
        /*07ec*/ 	.word	0x00012ba0


	//   ....[43]....
        /*07f0*/ 	.word	0x00012ca0


	//   ....[44]....
        /*07f4*/ 	.word	0x000132d0


	//   ....[45]....
        /*07f8*/ 	.word	0x00013360


	//   ....[46]....
        /*07fc*/ 	.word	0x00014f60


	//   ....[47]....
        /*0800*/ 	.word	0x00014f80


	//   ....[48]....
        /*0804*/ 	.word	0x00015480


	//   ....[49]....
        /*0808*/ 	.word	0x00015570


	//   ....[50]....
        /*080c*/ 	.word	0x00015a70


	//   ....[51]....
        /*0810*/ 	.word	0x00015b20


	//   ....[52]....
        /*0814*/ 	.word	0x00017910


	//   ....[53]....
        /*0818*/ 	.word	0x00017920


	//   ....[54]....
        /*081c*/ 	.word	0x00017950


	//   ....[55]....
        /*0820*/ 	.word	0x00017970


	//   ....[56]....
        /*0824*/ 	.word	0x00018b00


	//   ....[57]....
        /*0828*/ 	.word	0x00018d00


	//   ....[58]....
        /*082c*/ 	.word	0x00018d80


	//   ....[59]....
        /*0830*/ 	.word	0x00018da0


	//   ....[60]....
        /*0834*/ 	.word	0x00019e40


	//   ....[61]....
        /*0838*/ 	.word	0x00019e80


	//   ....[62]....
        /*083c*/ 	.word	0x00019ec0


	//   ....[63]....
        /*0840*/ 	.word	0x00019ef0


	//   ....[64]....
        /*0844*/ 	.word	0x0001a4a0


	//   ....[65]....
        /*0848*/ 	.word	0x0001a4b0


	//   ....[66]....
        /*084c*/ 	.word	0x0001a570


	//   ....[67]....
        /*0850*/ 	.word	0x0001a590


	//   ....[68]....
        /*0854*/ 	.word	0x0001a650


	//   ....[69]....
        /*0858*/ 	.word	0x0001a670


	//   ....[70]....
        /*085c*/ 	.word	0x0001a740


	//   ....[71]....
        /*0860*/ 	.word	0x0001a760


	//   ....[72]....
        /*0864*/ 	.word	0x0001af80


	//   ....[73]....
        /*0868*/ 	.word	0x0001af90


	//   ....[74]....
        /*086c*/ 	.word	0x0001b050


	//   ....[75]....
        /*0870*/ 	.word	0x0001b070


	//   ....[76]....
        /*0874*/ 	.word	0x0001b130


	//   ....[77]....
        /*0878*/ 	.word	0x0001b150


	//   ....[78]....
        /*087c*/ 	.word	0x0001b220


	//   ....[79]....
        /*0880*/ 	.word	0x0001b240


	//   ....[80]....
        /*0884*/ 	.word	0x0001b390


	//   ....[81]....
        /*0888*/ 	.word	0x0001b540


	//   ....[82]....
        /*088c*/ 	.word	0x0001b570


	//   ....[83]....
        /*0890*/ 	.word	0x0001b5a0


	//   ....[84]....
        /*0894*/ 	.word	0x0001b5d0


	//   ....[85]....
        /*0898*/ 	.word	0x0001b600


	//   ....[86]....
        /*089c*/ 	.word	0x0001b630


	//   ....[87]....
        /*08a0*/ 	.word	0x0001b7a0


	//   ....[88]....
        /*08a4*/ 	.word	0x0001b7d0


	//   ....[89]....
        /*08a8*/ 	.word	0x0001b800


	//   ....[90]....
        /*08ac*/ 	.word	0x0001b830


	//   ....[91]....
        /*08b0*/ 	.word	0x0001b860


	//   ....[92]....
        /*08b4*/ 	.word	0x0001b890


	//   ....[93]....
        /*08b8*/ 	.word	0x0001b920


	//   ....[94]....
        /*08bc*/ 	.word	0x0001b980


	//   ....[95]....
        /*08c0*/ 	.word	0x0001ba10


	//   ....[96]....
        /*08c4*/ 	.word	0x0001c800


	//   ....[97]....
        /*08c8*/ 	.word	0x0001e800


	//   ....[98]....
        /*08cc*/ 	.word	0x0001e820


	//   ....[99]....
        /*08d0*/ 	.word	0x0001e8d0


	//   ....[100]....
        /*08d4*/ 	.word	0x0001e8f0


	//   ....[101]....
        /*08d8*/ 	.word	0x0001e990


	//   ....[102]....
        /*08dc*/ 	.word	0x0001e9b0


	//   ....[103]....
        /*08e0*/ 	.word	0x0001ea50


	//   ....[104]....
        /*08e4*/ 	.word	0x0001ea70


	//   ....[105]....
        /*08e8*/ 	.word	0x0001eb10


	//   ....[106]....
        /*08ec*/ 	.word	0x0001eb30


	//   ....[107]....
        /*08f0*/ 	.word	0x0001eb40


	//   ....[108]....
        /*08f4*/ 	.word	0x0001ebd0


	//   ....[109]....
        /*08f8*/ 	.word	0x0001f380


	//   ....[110]....
        /*08fc*/ 	.word	0x0001f3b0


	//   ....[111]....
        /*0900*/ 	.word	0x0001f3d0


	//   ....[112]....
        /*0904*/ 	.word	0x0001f460


	//   ....[113]....
        /*0908*/ 	.word	0x0001f470


	//   ....[114]....
        /*090c*/ 	.word	0x0001f510


	//   ....[115]....
        /*0910*/ 	.word	0x0001f520


	//   ....[116]....
        /*0914*/ 	.word	0x0001f5c0


	//   ....[117]....
        /*0918*/ 	.word	0x0001f5d0


	//   ....[118]....
        /*091c*/ 	.word	0x0001f670


	//   ....[119]....
        /*0920*/ 	.word	0x0001f680


	//   ....[120]....
        /*0924*/ 	.word	0x0001f720


	//   ....[121]....
        /*0928*/ 	.word	0x0001f730


	//   ....[122]....
        /*092c*/ 	.word	0x0001f7d0


	//   ....[123]....
        /*0930*/ 	.word	0x0001f7e0


	//   ....[124]....
        /*0934*/ 	.word	0x0001f7f0


	//   ....[125]....
        /*0938*/ 	.word	0x0001ffc0


	//   ....[126]....
        /*093c*/ 	.word	0x0001ffd0


	//   ....[127]....
        /*0940*/ 	.word	0x0001ffe0


	//   ....[128]....
        /*0944*/ 	.word	0x00020070


	//   ....[129]....
        /*0948*/ 	.word	0x00020080


	//   ....[130]....
        /*094c*/ 	.word	0x000200e0


	//   ....[131]....
        /*0950*/ 	.word	0x00020110


	//   ....[132]....
        /*0954*/ 	.word	0x00020150


	//   ....[133]....
        /*0958*/ 	.word	0x00020180


	//   ....[134]....
        /*095c*/ 	.word	0x000201c0


	//   ....[135]....
        /*0960*/ 	.word	0x000201f0


	//   ....[136]....
        /*0964*/ 	.word	0x00020230


	//   ....[137]....
        /*0968*/ 	.word	0x000204b0


	//   ....[138]....
        /*096c*/ 	.word	0x000204d0


	//   ....[139]....
        /*0970*/ 	.word	0x00020560


	//   ....[140]....
        /*0974*/ 	.word	0x00020570


	//   ....[141]....
        /*0978*/ 	.word	0x000205e0


	//   ....[142]....
        /*097c*/ 	.word	0x000205f0


	//   ....[143]....
        /*0980*/ 	.word	0x00020660


	//   ....[144]....
        /*0984*/ 	.word	0x00020670


	//   ....[145]....
        /*0988*/ 	.word	0x000206e0


	//   ....[146]....
        /*098c*/ 	.word	0x000206f0


	//   ....[147]....
        /*0990*/ 	.word	0x00020700


	//   ....[148]....
        /*0994*/ 	.word	0x00020770


	//   ....[149]....
        /*0998*/ 	.word	0x00020d00


	//   ....[150]....
        /*099c*/ 	.word	0x00020d30


	//   ....[151]....
        /*09a0*/ 	.word	0x00020d50


	//   ....[152]....
        /*09a4*/ 	.word	0x00020d60


	//   ....[153]....
        /*09a8*/ 	.word	0x00020da0


	//   ....[154]....
        /*09ac*/ 	.word	0x00020dc0


	//   ....[155]....
        /*09b0*/ 	.word	0x00020e30


	//   ....[156]....
        /*09b4*/ 	.word	0x00020e50


	//   ....[157]....
        /*09b8*/ 	.word	0x00020eb0


	//   ....[158]....
        /*09bc*/ 	.word	0x00020ed0


	//   ....[159]....
        /*09c0*/ 	.word	0x00020f20


	//   ....[160]....
        /*09c4*/ 	.word	0x00020f40


	//   ....[161]....
        /*09c8*/ 	.word	0x00021330


	//   ....[162]....
        /*09cc*/ 	.word	0x00021360


	//   ....[163]....
        /*09d0*/ 	.word	0x00021390


	//   ....[164]....
        /*09d4*/ 	.word	0x000213c0


	//   ....[165]....
        /*09d8*/ 	.word	0x000213f0


	//   ....[166]....
        /*09dc*/ 	.word	0x00021420


	//   ....[167]....
        /*09e0*/ 	.word	0x00021450


	//   ....[168]....
        /*09e4*/ 	.word	0x00021480


	//   ....[169]....
        /*09e8*/ 	.word	0x00021600


	//   ....[170]....
        /*09ec*/ 	.word	0x00021630


	//   ....[171]....
        /*09f0*/ 	.word	0x00021660


	//   ....[172]....
        /*09f4*/ 	.word	0x00021690


	//   ....[173]....
        /*09f8*/ 	.word	0x000216c0


	//   ....[174]....
        /*09fc*/ 	.word	0x000216f0


	//   ....[175]....
        /*0a00*/ 	.word	0x000217b0


	//   ....[176]....
        /*0a04*/ 	.word	0x000217d0


	//   ....[177]....
        /*0a08*/ 	.word	0x00021840


	//   ....[178]....
        /*0a0c*/ 	.word	0x00021ee0


	//   ....[179]....
        /*0a10*/ 	.word	0x00022220


	//   ....[180]....
        /*0a14*/ 	.word	0x000222b0


	//   ....[181]....
        /*0a18*/ 	.word	0x00022350


	//   ....[182]....
        /*0a1c*/ 	.word	0x000223e0


	//   ....[183]....
        /*0a20*/ 	.word	0x000224d0


	//   ....[184]....
        /*0a24*/ 	.word	0x00022560


	//   ....[185]....
        /*0a28*/ 	.word	0x00022600


	//   ....[186]....
        /*0a2c*/ 	.word	0x00022690


	//   ....[187]....
        /*0a30*/ 	.word	0x00022780


	//   ....[188]....
        /*0a34*/ 	.word	0x00022810


	//   ....[189]....
        /*0a38*/ 	.word	0x000228b0


	//   ....[190]....
        /*0a3c*/ 	.word	0x00022940


	//   ....[191]....
        /*0a40*/ 	.word	0x00022a30


	//   ....[192]....
        /*0a44*/ 	.word	0x00022ac0


	//   ....[193]....
        /*0a48*/ 	.word	0x00022b10


	//   ....[194]....
        /*0a4c*/ 	.word	0x00022b60


	//   ....[195]....
        /*0a50*/ 	.word	0x00022bf0


	//   ....[196]....
        /*0a54*/ 	.word	0x00022c80


	//   ....[197]....
        /*0a58*/ 	.word	0x00022cd0


	//   ....[198]....
        /*0a5c*/ 	.word	0x00022d20


	//   ....[199]....
        /*0a60*/ 	.word	0x00022e10


	//   ....[200]....
        /*0a64*/ 	.word	0x00022ea0


	//   ....[201]....
        /*0a68*/ 	.word	0x00022ef0


	//   ....[202]....
        /*0a6c*/ 	.word	0x00022f40


	//   ....[203]....
        /*0a70*/ 	.word	0x00022fd0


	//   ....[204]....
        /*0a74*/ 	.word	0x00023060


	//   ....[205]....
        /*0a78*/ 	.word	0x000230b0


	//   ....[206]....
        /*0a7c*/ 	.word	0x00023100


	//   ....[207]....
        /*0a80*/ 	.word	0x00023400


	//   ....[208]....
        /*0a84*/ 	.word	0x000236e0


	//   ....[209]....
        /*0a88*/ 	.word	0x000237d0


	//   ....[210]....
        /*0a8c*/ 	.word	0x00023870


	//   ....[211]....
        /*0a90*/ 	.word	0x000238d0


	//   ....[212]....
        /*0a94*/ 	.word	0x000239e0


	//   ....[213]....
        /*0a98*/ 	.word	0x00023a50


	//   ....[214]....
        /*0a9c*/ 	.word	0x00023b60


	//   ....[215]....
        /*0aa0*/ 	.word	0x00023bd0


	//   ....[216]....
        /*0aa4*/ 	.word	0x00023ce0


	//   ....[217]....
        /*0aa8*/ 	.word	0x00023d50


	//   ....[218]....
        /*0aac*/ 	.word	0x00023e60


	//   ....[219]....
        /*0ab0*/ 	.word	0x00023ed0


	//   ....[220]....
        /*0ab4*/ 	.word	0x00023fb0


	//   ....[221]....
        /*0ab8*/ 	.word	0x000240b0


	//   ....[222]....
        /*0abc*/ 	.word	0x00024110


	//   ....[223]....
        /*0ac0*/ 	.word	0x00024170


	//   ....[224]....
        /*0ac4*/ 	.word	0x00024270


	//   ....[225]....
        /*0ac8*/ 	.word	0x000242d0


	//   ....[226]....
        /*0acc*/ 	.word	0x000243e0


	//   ....[227]....
        /*0ad0*/ 	.word	0x00024440


	//   ....[228]....
        /*0ad4*/ 	.word	0x00024550


	//   ....[229]....
        /*0ad8*/ 	.word	0x000245b0


	//   ....[230]....
        /*0adc*/ 	.word	0x000246c0


	//   ....[231]....
        /*0ae0*/ 	.word	0x00024720


	//   ....[232]....
        /*0ae4*/ 	.word	0x00024830


	//   ....[233]....
        /*0ae8*/ 	.word	0x00024890


	//   ....[234]....
        /*0aec*/ 	.word	0x000249a0


	//   ....[235]....
        /*0af0*/ 	.word	0x00024a00


	//   ....[236]....
        /*0af4*/ 	.word	0x00024af0


	//   ....[237]....
        /*0af8*/ 	.word	0x00024c20


	//   ....[238]....
        /*0afc*/ 	.word	0x00024cd0


	//   ....[239]....
        /*0b00*/ 	.word	0x00024d50


	//   ....[240]....
        /*0b04*/ 	.word	0x00024e30


	//   ....[241]....
        /*0b08*/ 	.word	0x00024e90


	//   ....[242]....
        /*0b0c*/ 	.word	0x00024f60


	//   ....[243]....
        /*0b10*/ 	.word	0x00024fc0


	//   ....[244]....
        /*0b14*/ 	.word	0x00025090


	//   ....[245]....
        /*0b18*/ 	.word	0x000250f0


	//   ....[246]....
        /*0b1c*/ 	.word	0x000251c0


	//   ....[247]....
        /*0b20*/ 	.word	0x00025220


	//   ....[248]....
        /*0b24*/ 	.word	0x000252f0


	//   ....[249]....
        /*0b28*/ 	.word	0x000253e0


	//   ....[250]....
        /*0b2c*/ 	.word	0x00025480


	//   ....[251]....
        /*0b30*/ 	.word	0x000254e0


	//   ....[252]....
        /*0b34*/ 	.word	0x000255d0


	//   ....[253]....
        /*0b38*/ 	.word	0x00025630


	//   ....[254]....
        /*0b3c*/ 	.word	0x00025710


	//   ....[255]....
        /*0b40*/ 	.word	0x00025770


	//   ....[0]....
        /*0b44*/ 	.word	0x00025850


	//   ....[1]....
        /*0b48*/ 	.word	0x000258b0


	//   ....[2]....
        /*0b4c*/ 	.word	0x00025990


	//   ....[3]....
        /*0b50*/ 	.word	0x000259f0


	//   ....[4]....
        /*0b54*/ 	.word	0x00025ac0


	//   ....[5]....
        /*0b58*/ 	.word	0x00025bf0


	//   ....[6]....
        /*0b5c*/ 	.word	0x00025cc0


	//   ....[7]....
        /*0b60*/ 	.word	0x00025d80


	//   ....[8]....
        /*0b64*/ 	.word	0x00025e50


	//   ....[9]....
        /*0b68*/ 	.word	0x00025eb0


	//   ....[10]....
        /*0b6c*/ 	.word	0x00025f80


	//   ....[11]....
        /*0b70*/ 	.word	0x00025fe0


	//   ....[12]....
        /*0b74*/ 	.word	0x000260c0


	//   ....[13]....
        /*0b78*/ 	.word	0x00026120


	//   ....[14]....
        /*0b7c*/ 	.word	0x000261f0


	//   ....[15]....
        /*0b80*/ 	.word	0x00026250


	//   ....[16]....
        /*0b84*/ 	.word	0x00026310


	//   ....[17]....
        /*0b88*/ 	.word	0x000263a0


	//   ....[18]....
        /*0b8c*/ 	.word	0x00026440


	//   ....[19]....
        /*0b90*/ 	.word	0x00026560


	//   ....[20]....
        /*0b94*/ 	.word	0x000265d0


	//   ....[21]....
        /*0b98*/ 	.word	0x00026640


	//   ....[22]....
        /*0b9c*/ 	.word	0x000266b0


	//   ....[23]....
        /*0ba0*/ 	.word	0x00026720


	//   ....[24]....
        /*0ba4*/ 	.word	0x000267a0


	//   ....[25]....
        /*0ba8*/ 	.word	0x00026830


	//   ....[26]....
        /*0bac*/ 	.word	0x000268c0


	//   ....[27]....
        /*0bb0*/ 	.word	0x00026930


	//   ....[28]....
        /*0bb4*/ 	.word	0x000269a0


	//   ....[29]....
        /*0bb8*/ 	.word	0x00026a10


	//   ....[30]....
        /*0bbc*/ 	.word	0x00026a90


	//   ....[31]....
        /*0bc0*/ 	.word	0x00026b00


	//   ....[32]....
        /*0bc4*/ 	.word	0x00026ba0


	//   ....[33]....
        /*0bc8*/ 	.word	0x00026c30


	//   ....[34]....
        /*0bcc*/ 	.word	0x00026d50


	//----- nvinfo : EIATTR_REG_RECONFIG
	.align		4
.L_322:
        /*0bd0*/ 	.byte	0x01, 0x54
	.zero		2


	//----- nvinfo : EIATTR_SYSCALL_OFFSETS
	.align		4
        /*0bd4*/ 	.byte	0x04, 0x46
        /*0bd6*/ 	.short	(.L_324 - .L_323)


	//   ....[0]....
.L_323:
        /*0bd8*/ 	.word	0x00001b00


	//   ....[1]....
        /*0bdc*/ 	.word	0x00001c50


	//   ....[2]....
        /*0be0*/ 	.word	0x0000ae50


	//   ....[3]....
        /*0be4*/ 	.word	0x0000b170


	//   ....[4]....
        /*0be8*/ 	.word	0x0001dd30


	//   ....[5]....
        /*0bec*/ 	.word	0x0001de80


	//   ....[6]....
        /*0bf0*/ 	.word	0x0001df70


	//   ....[7]....
        /*0bf4*/ 	.word	0x0001ef80


	//----- nvinfo : EIATTR_MBARRIER_INSTR_OFFSETS
	.align		4
.L_324:
        /*0bf8*/ 	.byte	0x04, 0x39
        /*0bfa*/ 	.short	(.L_326 - .L_325)


	//   ....[0]....
.L_325:
        /*0bfc*/ 	.word	0x00000270
        /*0c00*/ 	.word	0x000000ff
        /*0c04*/ 	.word	0x0002a800
        /*0c08*/ 	.short	0x0100
        /*0c0a*/ 	.byte	0x08
	.zero		1


	//   ....[1]....
        /*0c0c*/ 	.word	0x00000280
        /*0c10*/ 	.word	0x000000ff
        /*0c14*/ 	.word	0x0002a820
        /*0c18*/ 	.short	0x0100
        /*0c1a*/ 	.byte	0x08
	.zero		1


	//   ....[2]....
        /*0c1c*/ 	.word	0x00000370
        /*0c20*/ 	.word	0x000000ff
        /*0c24*/ 	.word	0x0002a830
        /*0c28*/ 	.short	0x0100
        /*0c2a*/ 	.byte	0x08
	.zero		1


	//   ....[3]....
        /*0c2c*/ 	.word	0x00000380
        /*0c30*/ 	.word	0x000000ff
        /*0c34*/ 	.word	0x0002a840
        /*0c38*/ 	.short	0x0100
        /*0c3a*/ 	.byte	0x08
	.zero		1


	//   ....[4]....
        /*0c3c*/ 	.word	0x00000390
        /*0c40*/ 	.word	0x000000ff
        /*0c44*/ 	.word	0x0002a838
        /*0c48*/ 	.short	0x0100
        /*0c4a*/ 	.byte	0x08
	.zero		1


	//   ....[5]....
        /*0c4c*/ 	.word	0x000003a0
        /*0c50*/ 	.word	0x000000ff
        /*0c54*/ 	.word	0x0002a848
        /*0c58*/ 	.short	0x0100
        /*0c5a*/ 	.byte	0x08
	.zero		1


	//   ....[6]....
        /*0c5c*/ 	.word	0x000004d0
        /*0c60*/ 	.word	0x000000ff
        /*0c64*/ 	.word	0x0002a850
        /*0c68*/ 	.short	0x0100
        /*0c6a*/ 	.byte	0x08
	.zero		1


	//   ....[7]....
        /*0c6c*/ 	.word	0x000004e0
        /*0c70*/ 	.word	0x000000ff
        /*0c74*/ 	.word	0x0002a860
        /*0c78*/ 	.short	0x0100
        /*0c7a*/ 	.byte	0x08
	.zero		1


	//   ....[8]....
        /*0c7c*/ 	.word	0x000004f0
        /*0c80*/ 	.word	0x000000ff
        /*0c84*/ 	.word	0x0002a858
        /*0c88*/ 	.short	0x0100
        /*0c8a*/ 	.byte	0x08
	.zero		1


	//   ....[9]....
        /*0c8c*/ 	.word	0x00000500
        /*0c90*/ 	.word	0x000000ff
        /*0c94*/ 	.word	0x0002a868
        /*0c98*/ 	.short	0x0100
        /*0c9a*/ 	.byte	0x08
	.zero		1


	//   ....[10]....
        /*0c9c*/ 	.word	0x000005f0
        /*0ca0*/ 	.word	0x000000ff
        /*0ca4*/ 	.word	0x0002a870
        /*0ca8*/ 	.short	0x0100
        /*0caa*/ 	.byte	0x06
	.zero		1


	//   ....[11]....
        /*0cac*/ 	.word	0x00000600
        /*0cb0*/ 	.word	0x000000ff
        /*0cb4*/ 	.word	0x0002a880
        /*0cb8*/ 	.short	0x0100
        /*0cba*/ 	.byte	0x06
	.zero		1


	//   ....[12]....
        /*0cbc*/ 	.word	0x00000610
        /*0cc0*/ 	.word	0x000000ff
        /*0cc4*/ 	.word	0x0002a878
        /*0cc8*/ 	.short	0x0100
        /*0cca*/ 	.byte	0x06
	.zero		1


	//   ....[13]....
        /*0ccc*/ 	.word	0x00000620
        /*0cd0*/ 	.word	0x000000ff
        /*0cd4*/ 	.word	0x0002a888
        /*0cd8*/ 	.short	0x0100
        /*0cda*/ 	.byte	0x06
	.zero		1


	//   ....[14]....
        /*0cdc*/ 	.word	0x00000750
        /*0ce0*/ 	.word	0x000000ff
        /*0ce4*/ 	.word	0x0002a890
        /*0ce8*/ 	.short	0x0100
        /*0cea*/ 	.byte	0x08
	.zero		1


	//   ....[15]....
        /*0cec*/ 	.word	0x00000760
        /*0cf0*/ 	.word	0x000000ff
        /*0cf4*/ 	.word	0x0002a8a0
        /*0cf8*/ 	.short	0x0100
        /*0cfa*/ 	.byte	0x08
	.zero		1


	//   ....[16]....
        /*0cfc*/ 	.word	0x00000770
        /*0d00*/ 	.word	0x000000ff
        /*0d04*/ 	.word	0x0002a898
        /*0d08*/ 	.short	0x0100
        /*0d0a*/ 	.byte	0x08
	.zero		1


	//   ....[17]....
        /*0d0c*/ 	.word	0x00000780
        /*0d10*/ 	.word	0x000000ff
        /*0d14*/ 	.word	0x0002a8a8
        /*0d18*/ 	.short	0x0100
        /*0d1a*/ 	.byte	0x08
	.zero		1


	//   ....[18]....
        /*0d1c*/ 	.word	0x000008b0
        /*0d20*/ 	.word	0x000000ff
        /*0d24*/ 	.word	0x0002a8b0
        /*0d28*/ 	.short	0x0100
        /*0d2a*/ 	.byte	0x08
	.zero		1


	//   ....[19]....
        /*0d2c*/ 	.word	0x000008c0
        /*0d30*/ 	.word	0x000000ff
        /*0d34*/ 	.word	0x0002a8c0
        /*0d38*/ 	.short	0x0100
        /*0d3a*/ 	.byte	0x08
	.zero		1


	//   ....[20]....
        /*0d3c*/ 	.word	0x000008d0
        /*0d40*/ 	.word	0x000000ff
        /*0d44*/ 	.word	0x0002a8b8
        /*0d48*/ 	.short	0x0100
        /*0d4a*/ 	.byte	0x08
	.zero		1


	//   ....[21]....
        /*0d4c*/ 	.word	0x000008e0
        /*0d50*/ 	.word	0x000000ff
        /*0d54*/ 	.word	0x0002a8c8
        /*0d58*/ 	.short	0x0100
        /*0d5a*/ 	.byte	0x08
	.zero		1


	//   ....[22]....
        /*0d5c*/ 	.word	0x000036e0
        /*0d60*/ 	.word	0x00000055
        /*0d64*/ 	.word	0x0002a890
        /*0d68*/ 	.short	0x010a
        /*0d6a*/ 	.byte	0x3f
	.zero		1


	//   ....[23]....
        /*0d6c*/ 	.word	0x00006ca0
        /*0d70*/ 	.word	0x00000055
        /*0d74*/ 	.word	0x0002a890
        /*0d78*/ 	.short	0x010a
        /*0d7a*/ 	.byte	0x3f
	.zero		1


	//   ....[24]....
        /*0d7c*/ 	.word	0x00009b00
        /*0d80*/ 	.word	0x00000055
        /*0d84*/ 	.word	0x0002a890
        /*0d88*/ 	.short	0x010a
        /*0d8a*/ 	.byte	0x3f
	.zero		1


	//   ....[25]....
        /*0d8c*/ 	.word	0x0000a2c0
        /*0d90*/ 	.word	0x0000000b
        /*0d94*/ 	.word	0x00000000
        /*0d98*/ 	.short	0x0101
        /*0d9a*/ 	.byte	0x3f
	.zero		1


	//   ....[26]....
        /*0d9c*/ 	.word	0x0000a300
        /*0da0*/ 	.word	0x00000055
        /*0da4*/ 	.word	0x0002a8b0
        /*0da8*/ 	.short	0x010a
        /*0daa*/ 	.byte	0x3f
	.zero		1


	//   ....[27]....
        /*0dac*/ 	.word	0x0000a8b0
        /*0db0*/ 	.word	0x00000055
        /*0db4*/ 	.word	0x00000000
        /*0db8*/ 	.short	0x0101
        /*0dba*/ 	.byte	0x3f
	.zero		1


	//   ....[28]....
        /*0dbc*/ 	.word	0x0000aed0
        /*0dc0*/ 	.word	0x00000012
        /*0dc4*/ 	.word	0x0002a800
        /*0dc8*/ 	.short	0x010a
        /*0dca*/ 	.byte	0x3f
	.zero		1


	//   ....[29]....
        /*0dcc*/ 	.word	0x0000af20
        /*0dd0*/ 	.word	0x00000012
        /*0dd4*/ 	.word	0x0002a800
        /*0dd8*/ 	.short	0x010a
        /*0dda*/ 	.byte	0x3f
	.zero		1


	//   ....[30]....
        /*0ddc*/ 	.word	0x0000c290
        /*0de0*/ 	.word	0x00000012
        /*0de4*/ 	.word	0x0002a800
        /*0de8*/ 	.short	0x010a
        /*0dea*/ 	.byte	0x3f
	.zero		1


	//   ....[31]....
        /*0dec*/ 	.word	0x0000f450
        /*0df0*/ 	.word	0x00000012
        /*0df4*/ 	.word	0x0002a800
        /*0df8*/ 	.short	0x010a
        /*0dfa*/ 	.byte	0x3f
	.zero		1


	//   ....[32]....
        /*0dfc*/ 	.word	0x00011c70
        /*0e00*/ 	.word	0x00000000
        /*0e04*/ 	.word	0x0002a830
        /*0e08*/ 	.short	0x010a
        /*0e0a*/ 	.byte	0x3f
	.zero		1


	//   ....[33]....
        /*0e0c*/ 	.word	0x00011cb0
        /*0e10*/ 	.word	0x00000000
        /*0e14*/ 	.word	0x0002a830
        /*0e18*/ 	.short	0x010a
        /*0e1a*/ 	.byte	0x3f
	.zero		1


	//   ....[34]....
        /*0e1c*/ 	.word	0x000133e0
        /*0e20*/ 	.word	0x00000007
        /*0e24*/ 	.word	0x00000000
        /*0e28*/ 	.short	0x0101
        /*0e2a*/ 	.byte	0x3f
	.zero		1


	//   ....[35]....
        /*0e2c*/ 	.word	0x00013f50
        /*0e30*/ 	.word	0x0000000f
        /*0e34*/ 	.word	0x0002a830
        /*0e38*/ 	.short	0x010a
        /*0e3a*/ 	.byte	0x3f
	.zero		1


	//   ....[36]....
        /*0e3c*/ 	.word	0x00013fc0
        /*0e40*/ 	.word	0x0000000f
        /*0e44*/ 	.word	0x0002a830
        /*0e48*/ 	.short	0x010a
        /*0e4a*/ 	.byte	0x3f
	.zero		1


	//   ....[37]....
        /*0e4c*/ 	.word	0x00014b30
        /*0e50*/ 	.word	0x0000000a
        /*0e54*/ 	.word	0x0002a850
        /*0e58*/ 	.short	0x010a
        /*0e5a*/ 	.byte	0x3f
	.zero		1


	//   ....[38]....
        /*0e5c*/ 	.word	0x00014bd0
        /*0e60*/ 	.word	0x0000000a
        /*0e64*/ 	.word	0x0002a850
        /*0e68*/ 	.short	0x010a
        /*0e6a*/ 	.byte	0x3f
	.zero		1


	//   ....[39]....
        /*0e6c*/ 	.word	0x00014f20
        /*0e70*/ 	.word	0x0000000f
        /*0e74*/ 	.word	0x00000000
        /*0e78*/ 	.short	0x0101
        /*0e7a*/ 	.byte	0x3f
	.zero		1


	//   ....[40]....
        /*0e7c*/ 	.word	0x000163d0
        /*0e80*/ 	.word	0x0000000d
        /*0e84*/ 	.word	0x00000000
        /*0e88*/ 	.short	0x0101
        /*0e8a*/ 	.byte	0x3f
	.zero		1


	//   ....[41]....
        /*0e8c*/ 	.word	0x000166a0
        /*0e90*/ 	.word	0x00000004
        /*0e94*/ 	.word	0x0002a830
        /*0e98*/ 	.short	0x010a
        /*0e9a*/ 	.byte	0x3f
	.zero		1


	//   ....[42]....
        /*0e9c*/ 	.word	0x00016710
        /*0ea0*/ 	.word	0x00000004
        /*0ea4*/ 	.word	0x0002a830
        /*0ea8*/ 	.short	0x010a
        /*0eaa*/ 	.byte	0x3f
	.zero		1


	//   ....[43]....
        /*0eac*/ 	.word	0x00017280
        /*0eb0*/ 	.word	0x0000000a
        /*0eb4*/ 	.word	0x0002a850
        /*0eb8*/ 	.short	0x010a
        /*0eba*/ 	.byte	0x3f
	.zero		1


	//   ....[44]....
        /*0ebc*/ 	.word	0x00017320
        /*0ec0*/ 	.word	0x0000000a
        /*0ec4*/ 	.word	0x0002a850
        /*0ec8*/ 	.short	0x010a
        /*0eca*/ 	.byte	0x3f
	.zero		1


	//   ....[45]....
        /*0ecc*/ 	.word	0x000181d0
        /*0ed0*/ 	.word	0x00000007
        /*0ed4*/ 	.word	0x00000000
        /*0ed8*/ 	.short	0x0101
        /*0eda*/ 	.byte	0x3f
	.zero		1


	//   ....[46]....
        /*0edc*/ 	.word	0x000183e0
        /*0ee0*/ 	.word	0x00000067
        /*0ee4*/ 	.word	0x00000000
        /*0ee8*/ 	.short	0x0101
        /*0eea*/ 	.byte	0x3f
	.zero		1


	//   ....[47]....
        /*0eec*/ 	.word	0x00018a00
        /*0ef0*/ 	.word	0x0000000c
        /*0ef4*/ 	.word	0x0002a850
        /*0ef8*/ 	.short	0x010a
        /*0efa*/ 	.byte	0x3f
	.zero		1


	//   ....[48]....
        /*0efc*/ 	.word	0x00018aa0
        /*0f00*/ 	.word	0x0000000c
        /*0f04*/ 	.word	0x0002a850
        /*0f08*/ 	.short	0x010a
        /*0f0a*/ 	.byte	0x3f
	.zero		1


	//   ....[49]....
        /*0f0c*/ 	.word	0x00018f90
        /*0f10*/ 	.word	0x00000003
        /*0f14*/ 	.word	0x00000000
        /*0f18*/ 	.short	0x0101
        /*0f1a*/ 	.byte	0x3f
	.zero		1


	//   ....[50]....
        /*0f1c*/ 	.word	0x0001a490
        /*0f20*/ 	.word	0x00000000
        /*0f24*/ 	.word	0x00000000
        /*0f28*/ 	.short	0x0101
        /*0f2a*/ 	.byte	0x3f
	.zero		1


	//   ....[51]....
        /*0f2c*/ 	.word	0x0001c8e0
        /*0f30*/ 	.word	0x00000016
        /*0f34*/ 	.word	0x0002a820
        /*0f38*/ 	.short	0x010a
        /*0f3a*/ 	.byte	0x3f
	.zero		1


	//   ....[52]....
        /*0f3c*/ 	.word	0x0001c970
        /*0f40*/ 	.word	0x0000000b
        /*0f44*/ 	.word	0x0002a8a0
        /*0f48*/ 	.short	0x010a
        /*0f4a*/ 	.byte	0x3f
	.zero		1


	//   ....[53]....
        /*0f4c*/ 	.word	0x0001cdb0
        /*0f50*/ 	.word	0x0000000b
        /*0f54*/ 	.word	0x0002a8c0
        /*0f58*/ 	.short	0x010a
        /*0f5a*/ 	.byte	0x3f
	.zero		1


	//   ....[54]....
        /*0f5c*/ 	.word	0x0001d1e0
        /*0f60*/ 	.word	0x0000000a
        /*0f64*/ 	.word	0x0002a8a0
        /*0f68*/ 	.short	0x010a
        /*0f6a*/ 	.byte	0x3f
	.zero		1


	//   ....[55]....
        /*0f6c*/ 	.word	0x0001d610
        /*0f70*/ 	.word	0x0000000a
        /*0f74*/ 	.word	0x0002a8c0
        /*0f78*/ 	.short	0x010a
        /*0f7a*/ 	.byte	0x3f
	.zero		1


	//   ....[56]....
        /*0f7c*/ 	.word	0x0001e5b0
        /*0f80*/ 	.word	0x00000007
        /*0f84*/ 	.word	0x0002a840
        /*0f88*/ 	.short	0x010a
        /*0f8a*/ 	.byte	0x3f
	.zero		1


	//   ....[57]....
        /*0f8c*/ 	.word	0x0001ec90
        /*0f90*/ 	.word	0x00000007
        /*0f94*/ 	.word	0x0002a830
        /*0f98*/ 	.short	0x0107
        /*0f9a*/ 	.byte	0x3f
	.zero		1


	//   ....[58]....
        /*0f9c*/ 	.word	0x0001ed50
        /*0fa0*/ 	.word	0x00000007
        /*0fa4*/ 	.word	0x0002a830
        /*0fa8*/ 	.short	0x0101
        /*0faa*/ 	.byte	0x3f
	.zero		1


	//   ....[59]....
        /*0fac*/ 	.word	0x0001f940
        /*0fb0*/ 	.word	0x00000016
        /*0fb4*/ 	.word	0x0002a800
        /*0fb8*/ 	.short	0x0107
        /*0fba*/ 	.byte	0x3f
	.zero		1


	//   ....[60]....
        /*0fbc*/ 	.word	0x0001fa40
        /*0fc0*/ 	.word	0x00000016
        /*0fc4*/ 	.word	0x0002a800
        /*0fc8*/ 	.short	0x0101
        /*0fca*/ 	.byte	0x3f
	.zero		1


	//   ....[61]....
        /*0fcc*/ 	.word	0x0001fa60
        /*0fd0*/ 	.word	0x00000016
        /*0fd4*/ 	.word	0x0002a820
        /*0fd8*/ 	.short	0x010a
        /*0fda*/ 	.byte	0x3f
	.zero		1


	//   ....[62]....
        /*0fdc*/ 	.word	0x0001fdd0
        /*0fe0*/ 	.word	0x00000005
        /*0fe4*/ 	.word	0x0002a840
        /*0fe8*/ 	.short	0x010a
        /*0fea*/ 	.byte	0x3f
	.zero		1


	//   ....[63]....
        /*0fec*/ 	.word	0x000202d0
        /*0ff0*/ 	.word	0x00000005
        /*0ff4*/ 	.word	0x0002a830
        /*0ff8*/ 	.short	0x0107
        /*0ffa*/ 	.byte	0x3f
	.zero		1


	//   ....[64]....
        /*0ffc*/ 	.word	0x00020380
        /*1000*/ 	.word	0x00000005
        /*1004*/ 	.word	0x0002a830
        /*1008*/ 	.short	0x0101
        /*100a*/ 	.byte	0x3f
	.zero		1


	//   ....[65]....
        /*100c*/ 	.word	0x000203e0
        /*1010*/ 	.word	0x00000005
        /*1014*/ 	.word	0x0002a860
        /*1018*/ 	.short	0x010a
        /*101a*/ 	.byte	0x3f
	.zero		1


	//   ....[66]....
        /*101c*/ 	.word	0x00020850
        /*1020*/ 	.word	0x00000005
        /*1024*/ 	.word	0x0002a850
        /*1028*/ 	.short	0x0107
        /*102a*/ 	.byte	0x3f
	.zero		1


	//   ....[67]....
        /*102c*/ 	.word	0x00020980
        /*1030*/ 	.word	0x00000005
        /*1034*/ 	.word	0x0002a850
        /*1038*/ 	.short	0x0101
        /*103a*/ 	.byte	0x3f
	.zero		1


	//   ....[68]....
        /*103c*/ 	.word	0x00020c10
        /*1040*/ 	.word	0x00000000
        /*1044*/ 	.word	0x0002a860
        /*1048*/ 	.short	0x010a
        /*104a*/ 	.byte	0x3f
	.zero		1


	//   ....[69]....
        /*104c*/ 	.word	0x00021080
        /*1050*/ 	.word	0x00000000
        /*1054*/ 	.word	0x0002a850
        /*1058*/ 	.short	0x0107
        /*105a*/ 	.byte	0x3f
	.zero		1


	//   ....[70]....
        /*105c*/ 	.word	0x00021140
        /*1060*/ 	.word	0x00000000
        /*1064*/ 	.word	0x0002a850
        /*1068*/ 	.short	0x0101
        /*106a*/ 	.byte	0x3f
	.zero		1


	//   ....[71]....
        /*106c*/ 	.word	0x00021e60
        /*1070*/ 	.word	0x00000005
        /*1074*/ 	.word	0x0002a820
        /*1078*/ 	.short	0x010a
        /*107a*/ 	.byte	0x3f
	.zero		1


	//   ....[72]....
        /*107c*/ 	.word	0x00021ff0
        /*1080*/ 	.word	0x00000003
        /*1084*/ 	.word	0x0002a840
        /*1088*/ 	.short	0x010a
        /*108a*/ 	.byte	0x3f
	.zero		1


	//   ....[73]....
        /*108c*/ 	.word	0x00022090
        /*1090*/ 	.word	0x00000005
        /*1094*/ 	.word	0x0002a840
        /*1098*/ 	.short	0x010a
        /*109a*/ 	.byte	0x3f
	.zero		1


	//   ....[74]....
        /*109c*/ 	.word	0x000220d0
        /*10a0*/ 	.word	0x00000003
        /*10a4*/ 	.word	0x0002a860
        /*10a8*/ 	.short	0x010a
        /*10aa*/ 	.byte	0x3f
	.zero		1


	//   ....[75]....
        /*10ac*/ 	.word	0x00022110
        /*10b0*/ 	.word	0x00000005
        /*10b4*/ 	.word	0x0002a860
        /*10b8*/ 	.short	0x010a
        /*10ba*/ 	.byte	0x3f
	.zero		1


	//   ....[76]....
        /*10bc*/ 	.word	0x00022170
        /*10c0*/ 	.word	0x00000055
        /*10c4*/ 	.word	0x0002a890
        /*10c8*/ 	.short	0x010a
        /*10ca*/ 	.byte	0x3f
	.zero		1


	//   ....[77]....
        /*10cc*/ 	.word	0x00022420
        /*10d0*/ 	.word	0x00000055
        /*10d4*/ 	.word	0x0002a890
        /*10d8*/ 	.short	0x010a
        /*10da*/ 	.byte	0x3f
	.zero		1


	//   ....[78]....
        /*10dc*/ 	.word	0x000226d0
        /*10e0*/ 	.word	0x00000055
        /*10e4*/ 	.word	0x0002a890
        /*10e8*/ 	.short	0x010a
        /*10ea*/ 	.byte	0x3f
	.zero		1


	//   ....[79]....
        /*10ec*/ 	.word	0x00022980
        /*10f0*/ 	.word	0x00000055
        /*10f4*/ 	.word	0x0002a8b0
        /*10f8*/ 	.short	0x010a
        /*10fa*/ 	.byte	0x3f
	.zero		1


	//   ....[80]....
        /*10fc*/ 	.word	0x00022d60
        /*1100*/ 	.word	0x00000012
        /*1104*/ 	.word	0x0002a800
        /*1108*/ 	.short	0x010a
        /*110a*/ 	.byte	0x3f
	.zero		1


	//   ....[81]....
        /*110c*/ 	.word	0x00023140
        /*1110*/ 	.word	0x00000012
        /*1114*/ 	.word	0x0002a800
        /*1118*/ 	.short	0x010a
        /*111a*/ 	.byte	0x3f
	.zero		1


	//   ....[82]....
        /*111c*/ 	.word	0x00023190
        /*1120*/ 	.word	0x00000000
        /*1124*/ 	.word	0x0002a830
        /*1128*/ 	.short	0x010a
        /*112a*/ 	.byte	0x3f
	.zero		1


	//   ....[83]....
        /*112c*/ 	.word	0x000231e0
        /*1130*/ 	.word	0x0000000f
        /*1134*/ 	.word	0x0002a830
        /*1138*/ 	.short	0x010a
        /*113a*/ 	.byte	0x3f
	.zero		1


	//   ....[84]....
        /*113c*/ 	.word	0x00023230
        /*1140*/ 	.word	0x0000000a
        /*1144*/ 	.word	0x0002a850
        /*1148*/ 	.short	0x010a
        /*114a*/ 	.byte	0x3f
	.zero		1


	//   ....[85]....
        /*114c*/ 	.word	0x00023280
        /*1150*/ 	.word	0x00000004
        /*1154*/ 	.word	0x0002a830
        /*1158*/ 	.short	0x010a
        /*115a*/ 	.byte	0x3f
	.zero		1


	//   ....[86]....
        /*115c*/ 	.word	0x000232d0
        /*1160*/ 	.word	0x0000000a
        /*1164*/ 	.word	0x0002a850
        /*1168*/ 	.short	0x010a
        /*116a*/ 	.byte	0x3f
	.zero		1


	//   ....[87]....
        /*116c*/ 	.word	0x00023320
        /*1170*/ 	.word	0x0000000c
        /*1174*/ 	.word	0x0002a850
        /*1178*/ 	.short	0x010a
        /*117a*/ 	.byte	0x3f
	.zero		1


	//   ....[88]....
        /*117c*/ 	.word	0x000234c0
        /*1180*/ 	.word	0x00000016
        /*1184*/ 	.word	0x0002a820
        /*1188*/ 	.short	0x010a
        /*118a*/ 	.byte	0x3f
	.zero		1


	//   ....[89]....
        /*118c*/ 	.word	0x00023510
        /*1190*/ 	.word	0x0000000b
        /*1194*/ 	.word	0x0002a8a0
        /*1198*/ 	.short	0x010a
        /*119a*/ 	.byte	0x3f
	.zero		1


	//   ....[90]....
        /*119c*/ 	.word	0x00023560
        /*11a0*/ 	.word	0x0000000b
        /*11a4*/ 	.word	0x0002a8c0
        /*11a8*/ 	.short	0x010a
        /*11aa*/ 	.byte	0x3f
	.zero		1


	//   ....[91]....
        /*11ac*/ 	.word	0x000235b0
        /*11b0*/ 	.word	0x0000000a
        /*11b4*/ 	.word	0x0002a8a0
        /*11b8*/ 	.short	0x010a
        /*11ba*/ 	.byte	0x3f
	.zero		1


	//   ....[92]....
        /*11bc*/ 	.word	0x00023600
        /*11c0*/ 	.word	0x0000000a
        /*11c4*/ 	.word	0x0002a8c0
        /*11c8*/ 	.short	0x010a
        /*11ca*/ 	.byte	0x3f
	.zero		1


	//   ....[93]....
        /*11cc*/ 	.word	0x00023720
        /*11d0*/ 	.word	0x00000007
        /*11d4*/ 	.word	0x0002a840
        /*11d8*/ 	.short	0x010a
        /*11da*/ 	.byte	0x3f
	.zero		1


	//   ....[94]....
        /*11dc*/ 	.word	0x00024b20
        /*11e0*/ 	.word	0x00000016
        /*11e4*/ 	.word	0x0002a820
        /*11e8*/ 	.short	0x010a
        /*11ea*/ 	.byte	0x3f
	.zero		1


	//   ....[95]....
        /*11ec*/ 	.word	0x00024b70
        /*11f0*/ 	.word	0x00000005
        /*11f4*/ 	.word	0x0002a840
        /*11f8*/ 	.short	0x010a
        /*11fa*/ 	.byte	0x3f
	.zero		1


	//   ....[96]....
        /*11fc*/ 	.word	0x00025330
        /*1200*/ 	.word	0x00000005
        /*1204*/ 	.word	0x0002a860
        /*1208*/ 	.short	0x010a
        /*120a*/ 	.byte	0x3f
	.zero		1


	//   ....[97]....
        /*120c*/ 	.word	0x00025b40
        /*1210*/ 	.word	0x00000000
        /*1214*/ 	.word	0x0002a860
        /*1218*/ 	.short	0x010a
        /*121a*/ 	.byte	0x3f
	.zero		1


	//   ....[98]....
        /*121c*/ 	.word	0x00026c70
        /*1220*/ 	.word	0x00000005
        /*1224*/ 	.word	0x0002a820
        /*1228*/ 	.short	0x010a
        /*122a*/ 	.byte	0x3f
	.zero		1


	//   ....[99]....
        /*122c*/ 	.word	0x00026e10
        /*1230*/ 	.word	0x00000003
        /*1234*/ 	.word	0x0002a840
        /*1238*/ 	.short	0x010a
        /*123a*/ 	.byte	0x3f
	.zero		1


	//   ....[100]....
        /*123c*/ 	.word	0x00026e60
        /*1240*/ 	.word	0x00000005
        /*1244*/ 	.word	0x0002a840
        /*1248*/ 	.short	0x010a
        /*124a*/ 	.byte	0x3f
	.zero		1


	//   ....[101]....
        /*124c*/ 	.word	0x00026eb0
        /*1250*/ 	.word	0x00000003
        /*1254*/ 	.word	0x0002a860
        /*1258*/ 	.short	0x010a
        /*125a*/ 	.byte	0x3f
	.zero		1


	//----- nvinfo : EIATTR_NUM_MBARRIERS
	.align		4
.L_326:
        /*125c*/ 	.byte	0x03, 0x38
        /*125e*/ 	.short	0x0016


	//----- nvinfo : EIATTR_EXIT_INSTR_OFFSETS
	.align		4
        /*1260*/ 	.byte	0x04, 0x1c
        /*1262*/ 	.short	(.L_328 - .L_327)


	//   ....[0]....
.L_327:
        /*1264*/ 	.word	0x00022160


	//----- nvinfo : EIATTR_MAX_THREADS
	.align		4
.L_328:
        /*1268*/ 	.byte	0x04, 0x05
        /*126a*/ 	.short	(.L_330 - .L_329)
.L_329:
        /*126c*/ 	.word	0x00000180
        /*1270*/ 	.word	0x00000001
        /*1274*/ 	.word	0x00000001


	//----- nvinfo : EIATTR_CRS_STACK_SIZE
	.align		4
.L_330:
        /*1278*/ 	.byte	0x04, 0x1e
        /*127a*/ 	.short	(.L_332 - .L_331)
.L_331:
        /*127c*/ 	.word	0x00000000


	//----- nvinfo : EIATTR_CBANK_PARAM_SIZE
	.align		4
.L_332:
        /*1280*/ 	.byte	0x03, 0x19
        /*1282*/ 	.short	0x0af0


	//----- nvinfo : EIATTR_PARAM_CBANK
	.align		4
        /*1284*/ 	.byte	0x04, 0x0a
        /*1286*/ 	.short	(.L_334 - .L_333)
	.align		4
.L_333:
        /*1288*/ 	.word	index@(.nv.constant0._ZN7cutlass13device_kernelIN5flash11enable_sm90INS1_16FlashAttnFwdSm90INS1_25CollectiveMainloopFwdSm90ILi2EN4cute5tupleIJNS5_1CILi1EEES8_S8_EEENS6_IJNS7_ILi128EEENS7_ILi96EEENS7_ILi192EEEEEELi128ENS_6half_tEfNS_4arch4Sm90ELb1ELb0ELb0ELb1ELb1ELb1ELb0ELb1ELb1ELb1ELb0ELb0EEENS1_21CollectiveEpilogueFwdINS6_IJSA_SA_SB_EEES9_SE_SG_Li256ELb1ELb1ELb0ELb0EEENS1_36VarlenDynamicPersistentTileSchedulerILi128ELi96ELi256ELi128ELb0ELb1ELb1ELb1ELb1ELb1EEEEEEEEEvNT_6ParamsE)
        /*128c*/ 	.short	0x0210
        /*128e*/ 	.short	0x0af0


	//----- nvinfo : EIATTR_SW_WAR
	.align		4
.L_334:
        /*1290*/ 	.byte	0x04, 0x36
        /*1292*/ 	.short	(.L_336 - .L_335)
.L_335:
        /*1294*/ 	.word	0x00000008
.L_336:


//--------------------- .nv.callgraph             --------------------------
	.section	.nv.callgraph,"",@"SHT_CUDA_CALLGRAPH"
	.align	4
	.sectionentsize	8
	.align		4
        /*0000*/ 	.word	0x00000000
	.align		4
        /*0004*/ 	.word	0xffffffff
	.align		4
        /*0008*/ 	.word	index@(_ZN7cutlass13device_kernelIN5flash11enable_sm90INS1_16FlashAttnFwdSm90INS1_25CollectiveMainloopFwdSm90ILi2EN4cute5tupleIJNS5_1CILi1EEES8_S8_EEENS6_IJNS7_ILi128EEENS7_ILi96EEENS7_ILi192EEEEEELi128ENS_6half_tEfNS_4arch4Sm90ELb0ELb0ELb0ELb0ELb1ELb0ELb0ELb1ELb1ELb1ELb0ELb0EEENS1_21CollectiveEpilogueFwdINS6_IJSA_SA_SB_EEES9_SE_SG_Li256ELb0ELb1ELb0ELb0EEENS1_29StaticPersistentTileSchedulerILb0EEEEEEEEEvNT_6ParamsE)
	.align		4
        /*000c*/ 	.word	index@(__assertfail)
	.align		4
        /*0010*/ 	.word	index@(_ZN7cutlass13device_kernelIN5flash11enable_sm90INS1_16FlashAttnFwdSm90INS1_25CollectiveMainloopFwdSm90ILi2EN4cute5tupleIJNS5_1CILi1EEES8_S8_EEENS6_IJNS7_ILi128EEENS7_ILi96EEENS7_ILi192EEEEEELi128ENS_6half_tEfNS_4arch4Sm90ELb0ELb0ELb0ELb1ELb1ELb0ELb0ELb1ELb1ELb1ELb0ELb0EEENS1_21CollectiveEpilogueFwdINS6_IJSA_SA_SB_EEES9_SE_SG_Li256ELb1ELb1ELb0ELb0EEENS1_36VarlenDynamicPersistentTileSchedulerILi128ELi96ELi256ELi128ELb0ELb1ELb1ELb0ELb1ELb1EEEEEEEEEvNT_6ParamsE)
	.align		4
        /*0014*/ 	.word	index@(__assertfail)
	.align		4
        /*0018*/ 	.word	index@(_ZN7cutlass13device_kernelIN5flash11enable_sm90INS1_16FlashAttnFwdSm90INS1_25CollectiveMainloopFwdSm90ILi2EN4cute5tupleIJNS5_1CILi1EEES8_S8_EEENS6_IJNS7_ILi128EEENS7_ILi96EEENS7_ILi192EEEEEELi128ENS_6half_tEfNS_4arch4Sm90ELb0ELb0ELb0ELb1ELb1ELb1ELb0ELb1ELb1ELb1ELb0ELb0EEENS1_21CollectiveEpilogueFwdINS6_IJSA_SA_SB_EEES9_SE_SG_Li256ELb1ELb1ELb0ELb0EEENS1_36VarlenDynamicPersistentTileSchedulerILi128ELi96ELi256ELi128ELb0ELb1ELb1ELb0ELb1ELb1EEEEEEEEEvNT_6ParamsE)
	.align		4
        /*001c*/ 	.word	index@(__assertfail)
	.align		4
        /*0020*/ 	.word	index@(_ZN7cutlass13device_kernelIN5flash11enable_sm90INS1_16FlashAttnFwdSm90INS1_25CollectiveMainloopFwdSm90ILi2EN4cute5tupleIJNS5_1CILi1EEES8_S8_EEENS6_IJNS7_ILi128EEENS7_ILi96EEENS7_ILi192EEEEEELi128ENS_6half_tEfNS_4arch4Sm90ELb0ELb1ELb0ELb0ELb1ELb0ELb0ELb1ELb1ELb1ELb0ELb0EEENS1_21CollectiveEpilogueFwdINS6_IJSA_SA_SB_EEES9_SE_SG_Li256ELb0ELb1ELb0ELb0EEENS1_30DynamicPersistentTileSchedulerILi256ELi128ELb0ELb1ELb1EEEEEEEEEvNT_6ParamsE)
	.align		4
        /*0024*/ 	.word	index@(__assertfail)
	.align		4
        /*0028*/ 	.word	index@(_ZN7cutlass13device_kernelIN5flash11enable_sm90INS1_16FlashAttnFwdSm90INS1_25CollectiveMainloopFwdSm90ILi2EN4cute5tupleIJNS5_1CILi1EEES8_S8_EEENS6_IJNS7_ILi128EEENS7_ILi96EEENS7_ILi192EEEEEELi128ENS_6half_tEfNS_4arch4Sm90ELb0ELb1ELb0ELb1ELb1ELb0ELb0ELb1ELb1ELb1ELb0ELb0EEENS1_21CollectiveEpilogueFwdINS6_IJSA_SA_SB_EEES9_SE_SG_Li256ELb1ELb1ELb0ELb0EEENS1_36VarlenDynamicPersistentTileSchedulerILi128ELi96ELi256ELi128ELb0ELb1ELb1ELb1ELb0ELb1EEEEEEEEEvNT_6ParamsE)
	.align		4
        /*002c*/ 	.word	index@(__assertfail)
	.align		4
        /*0030*/ 	.word	index@(_ZN7cutlass13device_kernelIN5flash11enable_sm90INS1_16FlashAttnFwdSm90INS1_25CollectiveMainloopFwdSm90ILi2EN4cute5tupleIJNS5_1CILi1EEES8_S8_EEENS6_IJNS7_ILi128EEENS7_ILi96EEENS7_ILi192EEEEEELi128ENS_6half_tEfNS_4arch4Sm90ELb0ELb1ELb0ELb1ELb1ELb1ELb0ELb1ELb1ELb1ELb0ELb0EEENS1_21CollectiveEpilogueFwdINS6_IJSA_SA_SB_EEES9_SE_SG_Li256ELb1ELb1ELb0ELb0EEENS1_36VarlenDynamicPersistentTileSchedulerILi128ELi96ELi256ELi128ELb0ELb1ELb1ELb1ELb0ELb1EEEEEEEEEvNT_6ParamsE)
	.align		4
        /*0034*/ 	.word	index@(__assertfail)
	.align		4
        /*0038*/ 	.word	index@(_ZN7cutlass13device_kernelIN5flash11enable_sm90INS1_16FlashAttnFwdSm90INS1_25CollectiveMainloopFwdSm90ILi2EN4cute5tupleIJNS5_1CILi1EEES8_S8_EEENS6_IJNS7_ILi128EEENS7_ILi96EEENS7_ILi192EEEEEELi128ENS_6half_tEfNS_4arch4Sm90ELb1ELb0ELb0ELb0ELb1ELb0ELb0ELb1ELb1ELb1ELb0ELb0EEENS1_21CollectiveEpilogueFwdINS6_IJSA_SA_SB_EEES9_SE_SG_Li256ELb0ELb1ELb0ELb0EEENS1_30DynamicPersistentTileSchedulerILi256ELi128ELb0ELb1ELb1EEEEEEEEEvNT_6ParamsE)
	.align		4
        /*003c*/ 	.word	index@(__assertfail)
	.align		4
        /*0040*/ 	.word	index@(_ZN7cutlass13device_kernelIN5flash11enable_sm90INS1_16FlashAttnFwdSm90INS1_25CollectiveMainloopFwdSm90ILi2EN4cute5tupleIJNS5_1CILi1EEES8_S8_EEENS6_IJNS7_ILi128EEENS7_ILi96EEENS7_ILi192EEEEEELi128ENS_6half_tEfNS_4arch4Sm90ELb1ELb0ELb0ELb1ELb1ELb0ELb0ELb1ELb1ELb1ELb0ELb0EEENS1_21CollectiveEpilogueFwdINS6_IJSA_SA_SB_EEES9_SE_SG_Li256ELb1ELb1ELb0ELb0EEENS1_36VarlenDynamicPersistentTileSchedulerILi128ELi96ELi256ELi128ELb0ELb1ELb1ELb1ELb1ELb1EEEEEEEEEvNT_6ParamsE)
	.align		4
        /*0044*/ 	.word	index@(__assertfail)
	.align		4
        /*0048*/ 	.word	index@(_ZN7cutlass13device_kernelIN5flash11enable_sm90INS1_16FlashAttnFwdSm90INS1_25CollectiveMainloopFwdSm90ILi2EN4cute5tupleIJNS5_1CILi1EEES8_S8_EEENS6_IJNS7_ILi128EEENS7_ILi96EEENS7_ILi192EEEEEELi128ENS_6half_tEfNS_4arch4Sm90ELb1ELb0ELb0ELb1ELb1ELb1ELb0ELb1ELb1ELb1ELb0ELb0EEENS1_21CollectiveEpilogueFwdINS6_IJSA_SA_SB_EEES9_SE_SG_Li256ELb1ELb1ELb0ELb0EEENS1_36VarlenDynamicPersistentTileSchedulerILi128ELi96ELi256ELi128ELb0ELb1ELb1ELb1ELb1ELb1EEEEEEEEEvNT_6ParamsE)
	.align		4
        /*004c*/ 	.word	index@(__assertfail)
	.align		4
        /*0050*/ 	.word	0x00000000
	.align		4
        /*0054*/ 	.word	0xfffffffe
	.align		4
        /*0058*/ 	.word	0x00000000
	.align		4
        /*005c*/ 	.word	0xfffffffd
	.align		4
        /*0060*/ 	.word	0x00000000
	.align		4
        /*0064*/ 	.word	0xfffffffc


//--------------------- .nv.constant4             --------------------------
	.section	.nv.constant4,"a",@progbits
	.align	8
	.align		8
.nv.constant4:
        /*0000*/ 	.dword	__assertfail
	.align		8
        /*0008*/ 	.dword	__unnamed_1
	.align		8
        /*0010*/ 	.dword	__unnamed_2
	.align		8
        /*0018*/ 	.dword	__unnamed_3
	.align		8
        /*0020*/ 	.dword	__unnamed_4
	.align		8
        /*0028*/ 	.dword	__unnamed_5
	.align		8
        /*0030*/ 	.dword	__unnamed_6
	.align		8
        /*0038*/ 	.dword	_ZN76_INTERNAL_885f51f7_40_flash_fwd_hdim192_128_fp16_paged_sm90_cu_61719c98_39964cuda3std3__45__cpo5beginE
	.align		8
        /*0040*/ 	.dword	_ZN76_INTERNAL_885f51f7_40_flash_fwd_hdim192_128_fp16_paged_sm90_cu_61719c98_39964cuda3std3__45__cpo3endE
	.align		8
        /*0048*/ 	.dword	_ZN76_INTERNAL_885f51f7_40_flash_fwd_hdim192_128_fp16_paged_sm90_cu_61719c98_39964cuda3std3__45__cpo6cbeginE
	.align		8
        /*0050*/ 	.dword	_ZN76_INTERNAL_885f51f7_40_flash_fwd_hdim192_128_fp16_paged_sm90_cu_61719c98_39964cuda3std3__45__cpo4cendE
	.align		8
        /*0058*/ 	.dword	_ZN76_INTERNAL_885f51f7_40_flash_fwd_hdim192_128_fp16_paged_sm90_cu_61719c98_39964cuda3std3__478_GLOBAL__N__885f51f7_40_flash_fwd_hdim192_128_fp16_paged_sm90_cu_61719c98_39966ignoreE
	.align		8
        /*0060*/ 	.dword	_ZN76_INTERNAL_885f51f7_40_flash_fwd_hdim192_128_fp16_paged_sm90_cu_61719c98_39964cuda3std3__419piecewise_constructE
	.align		8
        /*0068*/ 	.dword	_ZN76_INTERNAL_885f51f7_40_flash_fwd_hdim192_128_fp16_paged_sm90_cu_61719c98_39964cuda3std3__48in_placeE
	.align		8
        /*0070*/ 	.dword	_ZN76_INTERNAL_885f51f7_40_flash_fwd_hdim192_128_fp16_paged_sm90_cu_61719c98_39964cuda3std6ranges3__45__cpo4swapE
	.align		8
        /*0078*/ 	.dword	_ZN76_INTERNAL_885f51f7_40_flash_fwd_hdim192_128_fp16_paged_sm90_cu_61719c98_39964cuda3std6ranges3__45__cpo9iter_moveE
	.align		8
        /*0080*/ 	.dword	_ZN76_INTERNAL_885f51f7_40_flash_fwd_hdim192_128_fp16_paged_sm90_cu_61719c98_39964cute7productE
	.align		8
        /*0088*/ 	.dword	_ZN76_INTERNAL_885f51f7_40_flash_fwd_hdim192_128_fp16_paged_sm90_cu_61719c98_39964cute1_E
	.align		8
        /*0090*/ 	.dword	$str$23
	.align		8
        /*0098*/ 	.dword	$str$24


//--------------------- .text._ZN7cutlass13device_kernelIN5flash11enable_sm90INS1_16FlashAttnFwdSm90INS1_25CollectiveMainloopFwdSm90ILi2EN4cute5tupleIJNS5_1CILi1EEES8_S8_EEENS6_IJNS7_ILi128EEENS7_ILi96EEENS7_ILi192EEEEEELi128ENS_6half_tEfNS_4arch4Sm90ELb0ELb0ELb0ELb0ELb1ELb0ELb0ELb1ELb1ELb1ELb0ELb0EEENS1_21CollectiveEpilogueFwdINS6_IJSA_SA_SB_EEES9_SE_SG_Li256ELb0ELb1ELb0ELb0EEENS1_29StaticPersistentTileSchedulerILb0EEEEEEEEEvNT_6ParamsE --------------------------
	.section	.text._ZN7cutlass13device_kernelIN5flash11enable_sm90INS1_16FlashAttnFwdSm90INS1_25CollectiveMainloopFwdSm90ILi2EN4cute5tupleIJNS5_1CILi1EEES8_S8_EEENS6_IJNS7_ILi128EEENS7_ILi96EEENS7_ILi192EEEEEELi128ENS_6half_tEfNS_4arch4Sm90ELb0ELb0ELb0ELb0ELb1ELb0ELb0ELb1ELb1ELb1ELb0ELb0EEENS1_21CollectiveEpilogueFwdINS6_IJSA_SA_SB_EEES9_SE_SG_Li256ELb0ELb1ELb0ELb0EEENS1_29StaticPersistentTileSchedulerILb0EEEEEEEEEvNT_6ParamsE,"ax",@progbits
	.align	128
.text._ZN7cutlass13device_kernelIN5flash11enable_sm90INS1_16FlashAttnFwdSm90INS1_25CollectiveMainloopFwdSm90ILi2EN4cute5tupleIJNS5_1CILi1EEES8_S8_EEENS6_IJNS7_ILi128EEENS7_ILi96EEENS7_ILi192EEEEEELi128ENS_6half_tEfNS_4arch4Sm90ELb0ELb0ELb0ELb0ELb1ELb0ELb0ELb1ELb1ELb1ELb0ELb0EEENS1_21CollectiveEpilogueFwdINS6_IJSA_SA_SB_EEES9_SE_SG_Li256ELb0ELb1ELb0ELb0EEENS1_29StaticPersistentTileSchedulerILb0EEEEEEEEEvNT_6ParamsE:
        .type           _ZN7cutlass13device_kernelIN5flash11enable_sm90INS1_16FlashAttnFwdSm90INS1_25CollectiveMainloopFwdSm90ILi2EN4cute5tupleIJNS5_1CILi1EEES8_S8_EEENS6_IJNS7_ILi128EEENS7_ILi96EEENS7_ILi192EEEEEELi128ENS_6half_tEfNS_4arch4Sm90ELb0ELb0ELb0ELb0ELb1ELb0ELb0ELb1ELb1ELb1ELb0ELb0EEENS1_21CollectiveEpilogueFwdINS6_IJSA_SA_SB_EEES9_SE_SG_Li256ELb0ELb1ELb0ELb0EEENS1_29StaticPersistentTileSchedulerILb0EEEEEEEEEvNT_6ParamsE,@function
        .size           _ZN7cutlass13device_kernelIN5flash11enable_sm90INS1_16FlashAttnFwdSm90INS1_25CollectiveMainloopFwdSm90ILi2EN4cute5tupleIJNS5_1CILi1EEES8_S8_EEENS6_IJNS7_ILi128EEENS7_ILi96EEENS7_ILi192EEEEEELi128ENS_6half_tEfNS_4arch4Sm90ELb0ELb0ELb0ELb0ELb1ELb0ELb0ELb1ELb1ELb1ELb0ELb0EEENS1_21CollectiveEpilogueFwdINS6_IJSA_SA_SB_EEES9_SE_SG_Li256ELb0ELb1ELb0ELb0EEENS1_29StaticPersistentTileSchedulerILb0EEEEEEEEEvNT_6ParamsE,(.L_x_3226 - _ZN7cutlass13device_kernelIN5flash11enable_sm90INS1_16FlashAttnFwdSm90INS1_25CollectiveMainloopFwdSm90ILi2EN4cute5tupleIJNS5_1CILi1EEES8_S8_EEENS6_IJNS7_ILi128EEENS7_ILi96EEENS7_ILi192EEEEEELi128ENS_6half_tEfNS_4arch4Sm90ELb0ELb0ELb0ELb0ELb1ELb0ELb0ELb1ELb1ELb1ELb0ELb0EEENS1_21CollectiveEpilogueFwdINS6_IJSA_SA_SB_EEES9_SE_SG_Li256ELb0ELb1ELb0ELb0EEENS1_29StaticPersistentTileSchedulerILb0EEEEEEEEEvNT_6ParamsE)
        .other          _ZN7cutlass13device_kernelIN5flash11enable_sm90INS1_16FlashAttnFwdSm90INS1_25CollectiveMainloopFwdSm90ILi2EN4cute5tupleIJNS5_1CILi1EEES8_S8_EEENS6_IJNS7_ILi128EEENS7_ILi96EEENS7_ILi192EEEEEELi128ENS_6half_tEfNS_4arch4Sm90ELb0ELb0ELb0ELb0ELb1ELb0ELb0ELb1ELb1ELb1ELb0ELb0EEENS1_21CollectiveEpilogueFwdINS6_IJSA_SA_SB_EEES9_SE_SG_Li256ELb0ELb1ELb0ELb0EEENS1_29StaticPersistentTileSchedulerILb0EEEEEEEEEvNT_6ParamsE,@"STO_CUDA_ENTRY STV_DEFAULT"
_ZN7cutlass13device_kernelIN5flash11enable_sm90INS1_16FlashAttnFwdSm90INS1_25CollectiveMainloopFwdSm90ILi2EN4cute5tupleIJNS5_1CILi1EEES8_S8_EEENS6_IJNS7_ILi128EEENS7_ILi96EEENS7_ILi192EEEEEELi128ENS_6half_tEfNS_4arch4Sm90ELb0ELb0ELb0ELb0ELb1ELb0ELb0ELb1ELb1ELb1ELb0ELb0EEENS1_21CollectiveEpilogueFwdINS6_IJSA_SA_SB_EEES9_SE_SG_Li256ELb0ELb1ELb0ELb0EEENS1_29StaticPersistentTileSchedulerILb0EEEEEEEEEvNT_6ParamsE:
[----:B------:R-:W0:Y:S02]  /*0000*/  LDC R1, c[0x0][0x28] ;  /* 0x00000a00ff017b82 */ /* 0x000e240000000800 */
[----:B0-----:R-:W-:Y:S01]  /*0010*/  VIADD R1, R1, 0xfffffff8 ;  /* 0xfffffff801017836 */ /* 0x001fe20000000000 */
[----:B------:R-:W0:Y:S01]  /*0020*/  S2R R3, SR_TID.X ;  /* 0x0000000000037919 */ /* 0x000e220000002100 */
[----:B------:R-:W-:Y:S01]  /*0030*/  ELECT P0, URZ, PT ;  /* 0x00000000003f782f */ /* 0x000fe20003800000 */
[----:B------:R-:W-:Y:S01]  /*0040*/  UMOV UR4, 0x80 ;  /* 0x0000008000047882 */ /* 0x000fe20000000000 */
[----:B------:R-:W-:Y:S01]  /*0050*/  UMOV UR7, 0x100 ;  /* 0x0000010000077882 */ /* 0x000fe20000000000 */
[----:B0-----:R-:W-:-:S05]  /*0060*/  SHF.R.U32.HI R0, RZ, 0x5, R3 ;  /* 0x00000005ff007819 */ /* 0x001fca0000011603 */
[----:B------:R-:W0:Y:S02]  /*0070*/  SHFL.IDX PT, R2, R0, RZ, 0x1f ;  /* 0x00001fff00027589 */ /* 0x000e2400000e0000 */
[C---:B0-----:R-:W-:Y:S02]  /*0080*/  ISETP.NE.OR P0, PT, R2.reuse, RZ, !P0 ;  /* 0x000000ff0200720c */ /* 0x041fe40004705670 */
[----:B------:R-:W-:Y:S02]  /*0090*/  ISETP.NE.AND P1, PT, R2, RZ, PT ;  /* 0x000000ff0200720c */ /* 0x000fe40003f25270 */
[----:B------:R-:W-:-:S06]  /*00a0*/  SHF.R.U32.HI R2, RZ, 0x7, R3 ;  /* 0x00000007ff027819 */ /* 0x000fcc0000011603 */
[----:B------:R-:W0:Y:S03]  /*00b0*/  SHFL.IDX PT, R2, R2, RZ, 0x1f ;  /* 0x00001fff02027589 */ /* 0x000e2600000e0000 */
[----:B------:R-:W-:Y:S01]  /*00c0*/  VOTEU.ALL UP0, P0 ;  /* 0x00000000003f7886 */ /* 0x000fe20000000000 */
[----:B------:R-:W-:-:S04]  /*00d0*/  VOTEU.ALL UP1, P0 ;  /* 0x00000000003f7886 */ /* 0x000fc80000020000 */
[----:B------:R-:W1:Y:S01]  /*00e0*/  @!UP0 S2UR UR8, SR_CgaCtaId ;  /* 0x00000000000889c3 */ /* 0x000e620000008800 */
[----:B------:R-:W-:Y:S01]  /*00f0*/  @!UP0 UMOV UR6, 0x400 ;  /* 0x0000040000068882 */ /* 0x000fe20000000000 */
[----:B------:R-:W-:-:S04]  /*0100*/  @!UP0 UIADD3 UR4, -UR4, 0x100000, URZ ;  /* 0x0010000004048890 */ /* 0x000fc8000fffe13f */
[----:B------:R-:W-:Y:S02]  /*0110*/  @!UP0 USHF.L.U32 UR5, UR4, 0xb, URZ ;  /* 0x0000000b04058899 */ /* 0x000fe4000800063f */
[----:B------:R-:W-:Y:S02]  /*0120*/  @!UP0 USHF.L.U32 UR4, UR4, 0x1, URZ ;  /* 0x0000000104048899 */ /* 0x000fe4000800063f */
[----:B-1----:R-:W-:Y:S02]  /*0130*/  @!UP0 ULEA UR8, UR8, UR6, 0x18 ;  /* 0x0000000608088291 */ /* 0x002fe4000f8ec03f */
[----:B------:R-:W-:-:S04]  /*0140*/  @!UP0 UIADD3 UR6, -UR7, 0x100000, URZ ;  /* 0x0010000007068890 */ /* 0x000fc8000fffe13f */
[----:B------:R-:W-:Y:S02]  /*0150*/  @!UP0 USHF.L.U32 UR7, UR6, 0xb, URZ ;  /* 0x0000000b06078899 */ /* 0x000fe4000800063f */
[----:B------:R-:W-:Y:S01]  /*0160*/  @!UP0 USHF.L.U32 UR6, UR6, 0x1, URZ ;  /* 0x0000000106068899 */ /* 0x000fe2000800063f */
[----:B------:R-:W-:-:S05]  /*0170*/  VOTEU.ALL UP0, P0 ;  /* 0x00000000003f7886 */ /* 0x000fca0000000000 */
[----:B------:R1:W2:Y:S06]  /*0180*/  @!UP0 SYNCS.EXCH.64 URZ, [UR8+0x2a800], UR4 ;  /* 0x02a80004083f85b2 */ /* 0x0002ac0008000100 */
[----:B------:R1:W3:Y:S02]  /*0190*/  @!UP1 SYNCS.EXCH.64 URZ, [UR8+0x2a820], UR6 ;  /* 0x02a82006083f95b2 */ /* 0x0002e40008000100 */
[----:B01----:R-:W-:Y:S05]  /*01a0*/  @P1 BRA `(.L_x_0) ;  /* 0x0000000000481947 */ /* 0x003fea0003800000 */
[----:B------:R-:W0:Y:S01]  /*01b0*/  S2UR UR5, SR_CgaCtaId ;  /* 0x00000000000579c3 */ /* 0x000e220000008800 */
[----:B------:R-:W-:Y:S01]  /*01c0*/  UMOV UR4, 0x400 ;  /* 0x0000040000047882 */ /* 0x000fe20000000000 */
[----:B------:R-:W-:Y:S01]  /*01d0*/  UMOV UR6, 0x80 ;  /* 0x0000008000067882 */ /* 0x000fe20000000000 */
[----:B------:R-:W-:Y:S01]  /*01e0*/  UMOV UR7, 0x100 ;  /* 0x0000010000077882 */ /* 0x000fe20000000000 */
[----:B------:R-:W-:Y:S01]  /*01f0*/  ELECT P0, URZ, PT ;  /* 0x00000000003f782f */ /* 0x000fe20003800000 */
[----:B0-----:R-:W-:Y:S02]  /*0200*/  ULEA UR8, UR5, UR4, 0x18 ;  /* 0x0000000405087291 */ /* 0x001fe4000f8ec03f */
[----:B------:R-:W-:-:S04]  /*0210*/  UIADD3 UR4, -UR6, 0x100000, URZ ;  /* 0x0010000006047890 */ /* 0x000fc8000fffe13f */
[----:B------:R-:W-:Y:S02]  /*0220*/  USHF.L.U32 UR5, UR4, 0xb, URZ ;  /* 0x0000000b04057899 */ /* 0x000fe4000800063f */
[----:B------:R-:W-:Y:S02]  /*0230*/  USHF.L.U32 UR4, UR4, 0x1, URZ ;  /* 0x0000000104047899 */ /* 0x000fe4000800063f */
[----:B------:R-:W-:-:S04]  /*0240*/  UIADD3 UR6, -UR7, 0x100000, URZ ;  /* 0x0010000007067890 */ /* 0x000fc8000fffe13f */
[----:B------:R-:W-:Y:S02]  /*0250*/  USHF.L.U32 UR7, UR6, 0xb, URZ ;  /* 0x0000000b06077899 */ /* 0x000fe4000800063f */
[----:B------:R-:W-:Y:S01]  /*0260*/  USHF.L.U32 UR6, UR6, 0x1, URZ ;  /* 0x0000000106067899 */ /* 0x000fe2000800063f */
[----:B------:R-:W0:Y:S03]  /*0270*/  FENCE.VIEW.ASYNC.S ;  /* 0x00000000000073c6 */ /* 0x000e260000000000 */
[----:B0-----:R0:W1:Y:S08]  /*0280*/  SYNCS.EXCH.64 URZ, [UR8+0x2a830], UR4 ;  /* 0x02a83004083f75b2 */ /* 0x0010700008000100 */
[----:B------:R0:W4:Y:S01]  /*0290*/  SYNCS.EXCH.64 URZ, [UR8+0x2a840], UR6 ;  /* 0x02a84006083f75b2 */ /* 0x0001220008000100 */
[----:B------:R0:W0:Y:S01]  /*02a0*/  SYNCS.EXCH.64 URZ, [UR8+0x2a838], UR4 ;  /* 0x02a83804083f75b2 */ /* 0x0000220008000100 */
[----:B------:R0:W0:Y:S01]  /*02b0*/  SYNCS.EXCH.64 URZ, [UR8+0x2a848], UR6 ;  /* 0x02a84806083f75b2 */ /* 0x0000220008000100 */
[----:B------:R-:W-:Y:S01]  /*02c0*/  NOP ;  /* 0x0000000000007918 */ /* 0x000fe20000000000 */
.L_x_0:
[----:B------:R-:W5:Y:S01]  /*02d0*/  SHFL.IDX PT, R4, R0, RZ, 0x1f ;  /* 0x00001fff00047589 */ /* 0x000f6200000e0000 */
[----:B------:R-:W-:Y:S01]  /*02e0*/  NOP ;  /* 0x0000000000007918 */ /* 0x000fe20000000000 */
[----:B-----5:R-:W-:-:S13]  /*02f0*/  ISETP.NE.AND P0, PT, R4, RZ, PT ;  /* 0x000000ff0400720c */ /* 0x020fda0003f05270 */
[----:B------:R-:W-:Y:S05]  /*0300*/  @P0 BRA `(.L_x_1) ;  /* 0x0000000000480947 */ /* 0x000fea0003800000 */
[----:B0-----:R-:W0:Y:S01]  /*0310*/  S2UR UR5, SR_CgaCtaId ;  /* 0x00000000000579c3 */ /* 0x001e220000008800 */
        /* <DEDUP_REMOVED lines=12> */
[----:B0-----:R0:W0:Y:S08]  /*03e0*/  SYNCS.EXCH.64 URZ, [UR8+0x2a850], UR4 ;  /* 0x02a85004083f75b2 */ /* 0x0010300008000100 */
[----:B------:R0:W0:Y:S01]  /*03f0*/  SYNCS.EXCH.64 URZ, [UR8+0x2a860], UR6 ;  /* 0x02a86006083f75b2 */ /* 0x0000220008000100 */
[----:B------:R0:W0:Y:S01]  /*0400*/  SYNCS.EXCH.64 URZ, [UR8+0x2a858], UR4 ;  /* 0x02a85804083f75b2 */ /* 0x0000220008000100 */
[----:B------:R0:W0:Y:S01]  /*0410*/  SYNCS.EXCH.64 URZ, [UR8+0x2a868], UR6 ;  /* 0x02a86806083f75b2 */ /* 0x0000220008000100 */
[----:B------:R-:W-:Y:S01]  /*0420*/  NOP ;  /* 0x0000000000007918 */ /* 0x000fe20000000000 */
.L_x_1:
[----:B------:R-:W5:Y:S01]  /*0430*/  SHFL.IDX PT, R4, R0, RZ, 0x1f ;  /* 0x00001fff00047589 */ /* 0x000f6200000e0000 */
[----:B------:R-:W-:Y:S01]  /*0440*/  NOP ;  /* 0x0000000000007918 */ /* 0x000fe20000000000 */
[----:B-----5:R-:W-:-:S13]  /*0450*/  ISETP.NE.AND P0, PT, R4, RZ, PT ;  /* 0x000000ff0400720c */ /* 0x020fda0003f05270 */
[----:B------:R-:W-:Y:S05]  /*0460*/  @P0 BRA `(.L_x_2) ;  /* 0x0000000000380947 */ /* 0x000fea0003800000 */
[----:B0-----:R-:W0:Y:S01]  /*0470*/  S2UR UR5, SR_CgaCtaId ;  /* 0x00000000000579c3 */ /* 0x001e220000008800 */
[----:B------:R-:W-:Y:S01]  /*0480*/  UMOV UR4, 0x400 ;  /* 0x0000040000047882 */ /* 0x000fe20000000000 */
[----:B------:R-:W-:Y:S01]  /*0490*/  UMOV UR7, 0x80 ;  /* 0x0000008000077882 */ /* 0x000fe20000000000 */
[----:B------:R-:W-:Y:S01]  /*04a0*/  ELECT P0, URZ, PT ;  /* 0x00000000003f782f */ /* 0x000fe20003800000 */
[----:B0-----:R-:W-:Y:S02]  /*04b0*/  ULEA UR6, UR5, UR4, 0x18 ;  /* 0x0000000405067291 */ /* 0x001fe4000f8ec03f */
[----:B------:R-:W-:-:S04]  /*04c0*/  UIADD3 UR4, -UR7, 0x100000, URZ ;  /* 0x0010000007047890 */ /* 0x000fc8000fffe13f */
[----:B------:R-:W-:Y:S02]  /*04d0*/  USHF.L.U32 UR5, UR4, 0xb, URZ ;  /* 0x0000000b04057899 */ /* 0x000fe4000800063f */
[----:B------:R-:W-:Y:S01]  /*04e0*/  USHF.L.U32 UR4, UR4, 0x1, URZ ;  /* 0x0000000104047899 */ /* 0x000fe2000800063f */
[----:B------:R-:W0:Y:S11]  /*04f0*/  FENCE.VIEW.ASYNC.S ;  /* 0x00000000000073c6 */ /* 0x000e360000000000 */
[----:B0-----:R0:W0:Y:S01]  /*0500*/  SYNCS.EXCH.64 URZ, [UR6+0x2a870], UR4 ;  /* 0x02a87004063f75b2 */ /* 0x0010220008000100 */
[----:B------:R0:W0:Y:S01]  /*0510*/  SYNCS.EXCH.64 URZ, [UR6+0x2a880], UR4 ;  /* 0x02a88004063f75b2 */ /* 0x0000220008000100 */
[----:B------:R0:W0:Y:S01]  /*0520*/  SYNCS.EXCH.64 URZ, [UR6+0x2a878], UR4 ;  /* 0x02a87804063f75b2 */ /* 0x0000220008000100 */
[----:B------:R0:W0:Y:S01]  /*0530*/  SYNCS.EXCH.64 URZ, [UR6+0x2a888], UR4 ;  /* 0x02a88804063f75b2 */ /* 0x0000220008000100 */
[----:B------:R-:W-:Y:S01]  /*0540*/  NOP ;  /* 0x0000000000007918 */ /* 0x000fe20000000000 */
.L_x_2:
        /* <DEDUP_REMOVED lines=22> */
.L_x_3:
[----:B------:R-:W5:Y:S01]  /*06b0*/  SHFL.IDX PT, R4, R0, RZ, 0x1f ;  /* 0x00001fff00047589 */ /* 0x000f6200000e0000 */
[----:B------:R-:W-:Y:S01]  /*06c0*/  R2UR UR9, R2 ;  /* 0x00000000020972ca */ /* 0x000fe200000e0000 */
        /* <DEDUP_REMOVED lines=21> */
.L_x_4:
[----:B------:R-:W-:Y:S01]  /*0820*/  UISETP.NE.AND UP0, UPT, UR9, URZ, UPT ;  /* 0x0000003f0900728c */ /* 0x000fe2000bf05270 */
[----:B------:R-:W-:Y:S01]  /*0830*/  NOP ;  /* 0x0000000000007918 */ /* 0x000fe20000000000 */
[----:B0-----:R-:W-:Y:S01]  /*0840*/  UMOV UR4, 0x1 ;  /* 0x0000000100047882 */ /* 0x001fe20000000000 */
[----:B------:R-:W-:Y:S01]  /*0850*/  ULDC.64 UR36, c[0x0][0x208] ;  /* 0x0000820000247ab9 */ /* 0x000fe20000000a00 */
[----:B------:R-:W-:Y:S01]  /*0860*/  USEL UR4, UR4, 0x2, !UP0 ;  /* 0x0000000204047887 */ /* 0x000fe2000c000000 */
[----:B-1234-:R-:W-:Y:S01]  /*0870*/  BAR.SYNC.DEFER_BLOCKING 0x0 ;  /* 0x0000000000007b1d */ /* 0x01efe20000010000 */
[----:B------:R-:W-:-:S04]  /*0880*/  PLOP3.LUT P0, PT, PT, PT, UP0, 0x80, 0x0 ;  /* 0x000000000000781c */ /* 0x000fc80003f0f008 */
[----:B------:R-:W-:-:S05]  /*0890*/  IMAD.U32 R2, RZ, RZ, UR4 ;  /* 0x00000004ff027e24 */ /* 0x000fca000f8e00ff */
[----:B------:R0:W-:Y:S04]  /*08a0*/  STL [R1+0x4], R2 ;  /* 0x0000040201007387 */ /* 0x0001e80000100800 */
[----:B------:R-:W-:Y:S05]  /*08b0*/  @!P0 BRA `(.L_x_5) ;  /* 0x00000064008c8947 */ /* 0x000fea0003800000 */
.L_x_6:
[----:B------:R-:W-:-:S08]  /*08c0*/  NOP ;  /* 0x0000000000007918 */ /* 0x000fd00000000000 */
[----:B------:R-:W1:Y:S02]  /*08d0*/  USETMAXREG.TRY_ALLOC.CTAPOOL UP0, 0xe8 ;  /* 0x000000e8000079c8 */ /* 0x000e640008000600 */
[----:B-1----:R-:W-:-:S13]  /*08e0*/  PLOP3.LUT P0, PT, PT, PT, UP0, 0x80, 0x0 ;  /* 0x000000000000781c */ /* 0x002fda0003f0f008 */
[----:B------:R-:W-:Y:S05]  /*08f0*/  @!P0 BRA `(.L_x_6) ;  /* 0xfffffffc00f08947 */ /* 0x000fea000383ffff */
[----:B------:R-:W1:Y:S08]  /*0900*/  S2UR UR4, SR_CTAID.X ;  /* 0x00000000000479c3 */ /* 0x000e700000002500 */
[----:B------:R-:W-:Y:S08]  /*0910*/  BAR.ARV 0x8, 0x180 ;  /* 0x0206000000007b1d */ /* 0x000ff00000002000 */
[----:B------:R-:W1:Y:S02]  /*0920*/  LDC R0, c[0x0][0xc34] ;  /* 0x00030d00ff007b82 */ /* 0x000e640000000800 */
[----:B-1----:R-:W-:-:S13]  /*0930*/  ISETP.LE.AND P0, PT, R0, UR4, PT ;  /* 0x0000000400007c0c */ /* 0x002fda000bf03270 */
[----:B------:R-:W-:Y:S05]  /*0940*/  @P0 EXIT ;  /* 0x000000000000094d */ /* 0x000fea0003800000 */
[----:B0-----:R-:W2:Y:S01]  /*0950*/  LDL R2, [R1+0x4] ;  /* 0x0000040001027983 */ /* 0x001ea20000100800 */
[----:B------:R-:W-:Y:S01]  /*0960*/  VIADD R17, R3, 0xffffff80 ;  /* 0xffffff8003117836 */ /* 0x000fe20000000000 */
[----:B------:R-:W-:Y:S01]  /*0970*/  UMOV UR39, URZ ;  /* 0x0000003f00277c82 */ /* 0x000fe20008000000 */
[----:B------:R-:W-:Y:S01]  /*0980*/  IMAD.U32 R18, RZ, RZ, UR4 ;  /* 0x00000004ff127e24 */ /* 0x000fe2000f8e00ff */
[----:B------:R-:W-:Y:S01]  /*0990*/  UMOV UR38, URZ ;  /* 0x0000003f00267c82 */ /* 0x000fe20008000000 */
[----:B------:R-:W-:Y:S01]  /*09a0*/  IMAD.MOV.U32 R19, RZ, RZ, RZ ;  /* 0x000000ffff137224 */ /* 0x000fe200078e00ff */
[----:B------:R-:W-:-:S04]  /*09b0*/  SHF.R.S32.HI R0, RZ, 0x1f, R17 ;  /* 0x0000001fff007819 */ /* 0x000fc80000011411 */
[CC--:B------:R-:W-:Y:S02]  /*09c0*/  LEA.HI R3, R0.reuse, R17.reuse, RZ, 0x7 ;  /* 0x0000001100037211 */ /* 0x0c0fe400078f38ff */
[CC--:B------:R-:W-:Y:S02]  /*09d0*/  LEA.HI R4, R0.reuse, R17.reuse, RZ, 0x5 ;  /* 0x0000001100047211 */ /* 0x0c0fe400078f28ff */
[CC--:B------:R-:W-:Y:S02]  /*09e0*/  LEA.HI R5, R0.reuse, R17.reuse, RZ, 0x4 ;  /* 0x0000001100057211 */ /* 0x0c0fe400078f20ff */
[----:B------:R-:W-:Y:S01]  /*09f0*/  LEA.HI R9, R0, R17, RZ, 0x2 ;  /* 0x0000001100097211 */ /* 0x000fe200078f10ff */
[----:B------:R-:W-:Y:S01]  /*0a00*/  IMAD.SHL.U32 R6, R4, 0x20, RZ ;  /* 0x0000002004067824 */ /* 0x000fe200078e00ff */
[----:B------:R-:W-:Y:S02]  /*0a10*/  LOP3.LUT R4, R5, 0x3fffff0, RZ, 0xc0, !PT ;  /* 0x03fffff005047812 */ /* 0x000fe400078ec0ff */
[----:B------:R-:W-:-:S02]  /*0a20*/  SHF.R.S32.HI R8, RZ, 0x4, R5 ;  /* 0x00000004ff087819 */ /* 0x000fc40000011405 */
[----:B------:R-:W-:Y:S01]  /*0a30*/  LOP3.LUT R7, R6, 0xfffffc00, RZ, 0xc0, !PT ;  /* 0xfffffc0006077812 */ /* 0x000fe200078ec0ff */
[----:B------:R-:W-:Y:S01]  /*0a40*/  IMAD.IADD R6, R17, 0x1, -R4 ;  /* 0x0000000111067824 */ /* 0x000fe200078e0a04 */
[----:B------:R-:W-:Y:S02]  /*0a50*/  LEA.HI R5, R5, R8, RZ, 0x1 ;  /* 0x0000000805057211 */ /* 0x000fe400078f08ff */
[----:B------:R-:W-:Y:S01]  /*0a60*/  LEA.HI R22, R0, R17, RZ, 0x3 ;  /* 0x0000001100167211 */ /* 0x000fe200078f18ff */
[----:B------:R-:W-:Y:S01]  /*0a70*/  IMAD R6, R6, 0x40, R7 ;  /* 0x0000004006067824 */ /* 0x000fe200078e0207 */
[----:B------:R-:W-:Y:S02]  /*0a80*/  LOP3.LUT R5, R5, 0x1ffffffe, RZ, 0xc0, !PT ;  /* 0x1ffffffe05057812 */ /* 0x000fe400078ec0ff */
[----:B------:R-:W-:Y:S01]  /*0a90*/  LOP3.LUT R0, R9, 0xfffffffc, RZ, 0xc0, !PT ;  /* 0xfffffffc09007812 */ /* 0x000fe200078ec0ff */
[----:B------:R-:W-:Y:S01]  /*0aa0*/  IMAD.MOV.U32 R9, RZ, RZ, -0x2 ;  /* 0xfffffffeff097424 */ /* 0x000fe200078e00ff */
[----:B------:R-:W-:Y:S01]  /*0ab0*/  SHF.R.S32.HI R162, RZ, 0x7, R3 ;  /* 0x00000007ffa27819 */ /* 0x000fe20000011403 */
[----:B------:R-:W-:Y:S01]  /*0ac0*/  IMAD.IADD R5, R8, 0x1, -R5 ;  /* 0x0000000108057824 */ /* 0x000fe200078e0a05 */
[----:B------:R-:W-:Y:S01]  /*0ad0*/  LOP3.LUT R12, R22, 0xfffffff8, RZ, 0xc0, !PT ;  /* 0xfffffff8160c7812 */ /* 0x000fe200078ec0ff */
[----:B------:R-:W-:Y:S01]  /*0ae0*/  IMAD.IADD R8, R17, 0x1, -R0 ;  /* 0x0000000111087824 */ /* 0x000fe200078e0a00 */
[----:B------:R-:W-:Y:S01]  /*0af0*/  SHF.R.S32.HI R22, RZ, 0x3, R22 ;  /* 0x00000003ff167819 */ /* 0x000fe20000011416 */
[----:B------:R-:W-:-:S03]  /*0b00*/  IMAD R165, R5, 0x8, R6 ;  /* 0x0000000805a57824 */ /* 0x000fc600078e0206 */
[----:B------:R-:W-:-:S04]  /*0b10*/  LEA.HI R0, R8, R8, RZ, 0x1 ;  /* 0x0000000808007211 */ /* 0x000fc800078f08ff */
[----:B------:R-:W-:-:S05]  /*0b20*/  LOP3.LUT R5, R0, 0x1ffffffe, RZ, 0xc0, !PT ;  /* 0x1ffffffe00057812 */ /* 0x000fca00078ec0ff */
[----:B------:R-:W-:Y:S01]  /*0b30*/  IMAD.IADD R164, R8, 0x1, -R5 ;  /* 0x0000000108a47824 */ /* 0x000fe200078e0a05 */
[----:B--2---:R-:W-:Y:S02]  /*0b40*/  R2UR UR5, R2 ;  /* 0x00000000020572ca */ /* 0x004fe400000e0000 */
[C---:B------:R-:W-:Y:S02]  /*0b50*/  LOP3.LUT R2, R3.reuse, 0xffffff80, RZ, 0xc0, !PT ;  /* 0xffffff8003027812 */ /* 0x040fe400078ec0ff */
[----:B------:R-:W-:Y:S02]  /*0b60*/  LEA.HI R3, R3, R162, RZ, 0x1 ;  /* 0x000000a203037211 */ /* 0x000fe400078f08ff */
[C---:B------:R-:W-:Y:S02]  /*0b70*/  IADD3 R23, R17.reuse, -R2, RZ ;  /* 0x8000000211177210 */ /* 0x040fe40007ffe0ff */
[----:B------:R-:W-:Y:S02]  /*0b80*/  IADD3 R17, R17, -R12, RZ ;  /* 0x8000000c11117210 */ /* 0x000fe40007ffe0ff */
[----:B------:R-:W-:-:S02]  /*0b90*/  SHF.R.S32.HI R2, RZ, 0x1f, R23 ;  /* 0x0000001fff027819 */ /* 0x000fc40000011417 */
[----:B------:R-:W-:Y:S01]  /*0ba0*/  LOP3.LUT R3, R3, 0x3fffffe, RZ, 0xc0, !PT ;  /* 0x03fffffe03037812 */ /* 0x000fe200078ec0ff */
[----:B------:R-:W-:Y:S01]  /*0bb0*/  ULOP3.LUT UR5, UR5, 0x1, URZ, 0xfc, !UPT ;  /* 0x0000000105057892 */ /* 0x000fe2000f8efc3f */
[CC--:B------:R-:W-:Y:S02]  /*0bc0*/  LEA.HI R4, R2.reuse, R23.reuse, RZ, 0x2 ;  /* 0x0000001702047211 */ /* 0x0c0fe400078f10ff */
[----:B------:R-:W-:Y:S01]  /*0bd0*/  LEA.HI R2, R2, R23, RZ, 0x5 ;  /* 0x0000001702027211 */ /* 0x000fe200078f28ff */
[----:B------:R-:W-:Y:S01]  /*0be0*/  IMAD.IADD R3, R162, 0x1, -R3 ;  /* 0x00000001a2037824 */ /* 0x000fe200078e0a03 */
[--C-:B------:R-:W-:Y:S01]  /*0bf0*/  SHF.R.S32.HI R7, RZ, 0x2, R4.reuse ;  /* 0x00000002ff077819 */ /* 0x100fe20000011404 */
[----:B------:R-:W-:Y:S01]  /*0c00*/  IMAD.U32 R167, RZ, RZ, UR5 ;  /* 0x00000005ffa77e24 */ /* 0x000fe2000f8e00ff */
[----:B------:R-:W-:Y:S02]  /*0c10*/  SHF.R.S32.HI R10, RZ, 0x1f, R4 ;  /* 0x0000001fff0a7819 */ /* 0x000fe40000011404 */
[----:B------:R-:W-:-:S02]  /*0c20*/  SHF.R.S32.HI R2, RZ, 0x5, R2 ;  /* 0x00000005ff027819 */ /* 0x000fc40000011402 */
[----:B------:R-:W-:Y:S02]  /*0c30*/  LEA.HI R10, R10, R7, RZ, 0x3 ;  /* 0x000000070a0a7211 */ /* 0x000fe400078f18ff */
[----:B------:R-:W-:Y:S02]  /*0c40*/  LOP3.LUT R4, R4, 0x7ffffffc, RZ, 0xc0, !PT ;  /* 0x7ffffffc04047812 */ /* 0x000fe400078ec0ff */
[----:B------:R-:W-:-:S03]  /*0c50*/  LOP3.LUT R10, R10, 0xfffffff8, RZ, 0xc0, !PT ;  /* 0xfffffff80a0a7812 */ /* 0x000fc600078ec0ff */
[----:B------:R-:W-:Y:S02]  /*0c60*/  IMAD.IADD R4, R23, 0x1, -R4 ;  /* 0x0000000117047824 */ /* 0x000fe400078e0a04 */
[----:B------:R-:W-:Y:S02]  /*0c70*/  IMAD.IADD R7, R7, 0x1, -R10 ;  /* 0x0000000107077824 */ /* 0x000fe400078e0a0a */
[----:B------:R-:W-:-:S03]  /*0c80*/  IMAD R166, R4, R9, 0x60 ;  /* 0x0000006004a67424 */ /* 0x000fc600078e0209 */
[----:B------:R-:W-:Y:S01]  /*0c90*/  LEA R0, R2, R7, 0x4 ;  /* 0x0000000702007211 */ /* 0x000fe200078e20ff */
[----:B------:R-:W-:-:S04]  /*0ca0*/  IMAD.SHL.U32 R2, R17, 0x8, RZ ;  /* 0x0000000811027824 */ /* 0x000fc800078e00ff */
[----:B------:R-:W-:Y:S01]  /*0cb0*/  IMAD R163, R3, 0x40, R0 ;  /* 0x0000004003a37824 */ /* 0x000fe200078e0200 */
[----:B------:R-:W-:-:S03]  /*0cc0*/  IADD3 R16, R2, 0x40, RZ ;  /* 0x0000004002107810 */ /* 0x000fc60007ffe0ff */
[----:B------:R-:W-:Y:S01]  /*0cd0*/  IMAD R164, R164, 0x8, R163 ;  /* 0x00000008a4a47824 */ /* 0x000fe200078e02a3 */
[----:B------:R-:W-:-:S07]  /*0ce0*/  SHF.R.S32.HI R168, RZ, 0x1f, R16 ;  /* 0x0000001fffa87819 */ /* 0x000fce0000011410 */
.L_x_39:
[----:B0-----:R-:W0:Y:S01]  /*0cf0*/  SHFL.IDX PT, R0, R162, RZ, 0x1f ;  /* 0x00001fffa2007589 */ /* 0x001e2200000e0000 */
[----:B------:R-:W1:Y:S01]  /*0d00*/  S2UR UR40, SR_CgaCtaId ;  /* 0x00000000002879c3 */ /* 0x000e620000008800 */
[----:B------:R-:W-:Y:S01]  /*0d10*/  ULDC UR4, c[0x0][0xc38] ;  /* 0x00030e0000047ab9 */ /* 0x000fe20000000800 */
[----:B------:R-:W-:Y:S01]  /*0d20*/  ULDC.64 UR8, c[0x0][0x418] ;  /* 0x0001060000087ab9 */ /* 0x000fe20000000a00 */
[----:B------:R-:W-:Y:S01]  /*0d30*/  R2UR UR13, R18 ;  /* 0x00000000120d72ca */ /* 0x000fe200000e0000 */
[----:B------:R-:W-:Y:S02]  /*0d40*/  UISETP.NE.AND UP1, UPT, UR4, 0x1, UPT ;  /* 0x000000010400788c */ /* 0x000fe4000bf25270 */
[----:B------:R-:W-:Y:S02]  /*0d50*/  UISETP.NE.U32.AND UP0, UPT, UR8, URZ, UPT ;  /* 0x0000003f0800728c */ /* 0x000fe4000bf05070 */
[----:B--2---:R-:W2:Y:S01]  /*0d60*/  LDC R73, c[0x0][0x2f0] ;  /* 0x0000bc00ff497b82 */ /* 0x004ea20000000800 */
[----:B------:R-:W-:Y:S01]  /*0d70*/  UMOV UR41, 0x400 ;  /* 0x0000040000297882 */ /* 0x000fe20000000000 */
[----:B------:R-:W-:Y:S01]  /*0d80*/  UISETP.NE.AND.EX UP0, UPT, UR9, URZ, UPT, UP0 ;  /* 0x0000003f0900728c */ /* 0x000fe2000bf05300 */
[----:B------:R-:W-:Y:S01]  /*0d90*/  ULDC UR4, c[0x0][0xc44] ;  /* 0x0003110000047ab9 */ /* 0x000fe20000000800 */
[----:B------:R-:W-:Y:S01]  /*0da0*/  ULDC UR6, c[0x0][0x424] ;  /* 0x0001090000067ab9 */ /* 0x000fe20000000800 */
[----:B------:R-:W-:-:S02]  /*0db0*/  UISETP.NE.AND UP2, UPT, UR4, 0x1, UPT ;  /* 0x000000010400788c */ /* 0x000fc4000bf45270 */
[----:B------:R-:W-:Y:S01]  /*0dc0*/  USEL UR6, UR6, 0x1, UP0 ;  /* 0x0000000106067887 */ /* 0x000fe20008000000 */
[----:B------:R-:W-:Y:S01]  /*0dd0*/  @UP1 ULDC UR4, c[0x0][0xc3c] ;  /* 0x00030f0000041ab9 */ /* 0x000fe20000000800 */
[----:B------:R-:W-:Y:S01]  /*0de0*/  @UP1 ULDC UR12, c[0x0][0xc40] ;  /* 0x00031000000c1ab9 */ /* 0x000fe20000000800 */
[----:B------:R-:W-:Y:S02]  /*0df0*/  UIMAD.WIDE.U32 UR4, UR13, UR4, URZ ;  /* 0x000000040d0472a5 */ /* 0x000fe4000f8e003f */
[----:B------:R-:W-:Y:S01]  /*0e00*/  UMOV UR14, UR13 ;  /* 0x0000000d000e7c82 */ /* 0x000fe20008000000 */
[----:B0-----:R-:W-:Y:S01]  /*0e10*/  R2UR UR7, R0 ;  /* 0x00000000000772ca */ /* 0x001fe200000e0000 */
[----:B-1----:R-:W-:Y:S02]  /*0e20*/  ULEA UR41, UR40, UR41, 0x18 ;  /* 0x0000002928297291 */ /* 0x002fe4000f8ec03f */
[----:B------:R-:W-:Y:S02]  /*0e30*/  @UP1 USHF.R.U32.HI UR14, URZ, UR12, UR5 ;  /* 0x0000000c3f0e1299 */ /* 0x000fe40008011605 */
[----:B------:R-:W-:Y:S01]  /*0e40*/  UIADD3 UR9, UR41, 0xc400, URZ ;  /* 0x0000c40029097890 */ /* 0x000fe2000fffe03f */
[----:B------:R-:W-:-:S03]  /*0e50*/  @UP2 ULDC.64 UR10, c[0x0][0xc48] ;  /* 0x00031200000a2ab9 */ /* 0x000fc60000000a00 */
[----:B------:R-:W-:Y:S01]  /*0e60*/  ULOP3.LUT UP0, URZ, UR9, 0x1bf, URZ, 0xc0, !UPT ;  /* 0x000001bf093f7892 */ /* 0x000fe2000f80c03f */
[----:B--2---:R-:W-:Y:S01]  /*0e70*/  IMAD R73, R73, UR6, RZ ;  /* 0x0000000649497c24 */ /* 0x004fe2000f8e02ff */
[----:B------:R-:W-:Y:S02]  /*0e80*/  UIMAD.WIDE.U32 UR4, UR14, UR10, URZ ;  /* 0x0000000a0e0472a5 */ /* 0x000fe4000f8e003f */
[----:B------:R-:W-:Y:S01]  /*0e90*/  IMAD.U32 R161, RZ, RZ, UR14 ;  /* 0x0000000effa17e24 */ /* 0x000fe2000f8e00ff */
[----:B------:R-:W-:Y:S01]  /*0ea0*/  ULEA.HI UR8, UR7, UR7, URZ, 0x1 ;  /* 0x0000000707087291 */ /* 0x000fe2000f8f083f */
[----:B------:R-:W-:Y:S01]  /*0eb0*/  PLOP3.LUT P0, PT, PT, PT, UP0, 0x80, 0x0 ;  /* 0x000000000000781c */ /* 0x000fe20003f0f008 */
[----:B------:R-:W-:Y:S02]  /*0ec0*/  UMOV UR61, UR14 ;  /* 0x0000000e003d7c82 */ /* 0x000fe40008000000 */
[----:B------:R-:W-:Y:S01]  /*0ed0*/  ULOP3.LUT UR8, UR8, 0x1e, URZ, 0xc0, !UPT ;  /* 0x0000001e08087892 */ /* 0x000fe2000f8ec03f */
[----:B------:R-:W-:Y:S01]  /*0ee0*/  IADD3 R0, R73, 0x5f, RZ ;  /* 0x0000005f49007810 */ /* 0x000fe20007ffe0ff */
[----:B------:R-:W-:Y:S01]  /*0ef0*/  UMOV UR4, UR13 ;  /* 0x0000000d00047c82 */ /* 0x000fe20008000000 */
[----:B------:R-:W-:Y:S01]  /*0f00*/  @UP2 USHF.R.U32.HI UR61, URZ, UR11, UR5 ;  /* 0x0000000b3f3d2299 */ /* 0x000fe20008011605 */
[----:B------:R-:W-:Y:S01]  /*0f10*/  IMAD.U32 R160, RZ, RZ, UR4 ;  /* 0x00000004ffa07e24 */ /* 0x000fe2000f8e00ff */
[----:B------:R-:W-:Y:S01]  /*0f20*/  UIADD3 UR8, UR7, -UR8, URZ ;  /* 0x8000000807087290 */ /* 0x000fe2000fffe03f */
[----:B------:R-:W-:-:S03]  /*0f30*/  IMAD.HI R0, R0, 0x2aaaaaab, RZ ;  /* 0x2aaaaaab00007827 */ /* 0x000fc600078e02ff */
[----:B------:R-:W-:Y:S02]  /*0f40*/  ULEA UR8, UR8, UR9, 0xd ;  /* 0x0000000908087291 */ /* 0x000fe4000f8e683f */
[----:B------:R-:W-:Y:S02]  /*0f50*/  SHF.R.U32.HI R3, RZ, 0x1f, R0 ;  /* 0x0000001fff037819 */ /* 0x000fe40000011600 */
[----:B------:R-:W-:Y:S02]  /*0f60*/  USHF.R.U32.HI UR8, URZ, 0x4, UR8 ;  /* 0x000000043f087899 */ /* 0x000fe40008011608 */
[----:B------:R-:W-:Y:S02]  /*0f70*/  LEA.HI.SX32 R88, R0, R3, 0x1c ;  /* 0x0000000300587211 */ /* 0x000fe400078fe2ff */
[----:B------:R-:W-:Y:S01]  /*0f80*/  ULOP3.LUT UR42, UR8, 0x3fff, URZ, 0xc0, !UPT ;  /* 0x00003fff082a7892 */ /* 0x000fe2000f8ec03f */
[----:B---345:R-:W-:Y:S11]  /*0f90*/  @!P0 BRA `(.L_x_7) ;  /* 0x0000000000408947 */ /* 0x038ff60003800000 */
[----:B------:R-:W-:Y:S01]  /*0fa0*/  MOV R0, 0x0 ;  /* 0x0000000000007802 */ /* 0x000fe20000000f00 */
[----:B------:R-:W-:Y:S01]  /*0fb0*/  ULDC.64 UR4, c[0x4][0x90] ;  /* 0x0100240000047ab9 */ /* 0x000fe20000000a00 */
[----:B------:R-:W-:Y:S01]  /*0fc0*/  ULDC.64 UR6, c[0x4][0x30] ;  /* 0x01000c0000067ab9 */ /* 0x000fe20000000a00 */
[----:B------:R-:W-:Y:S01]  /*0fd0*/  IMAD.U32 R4, RZ, RZ, UR4 ;  /* 0x00000004ff047e24 */ /* 0x000fe2000f8e00ff */
[----:B------:R0:W1:Y:S01]  /*0fe0*/  LDC.64 R14, c[0x4][R0] ;  /* 0x01000000000e7b82 */ /* 0x0000620000000a00 */
[----:B------:R-:W-:Y:S01]  /*0ff0*/  IMAD.U32 R5, RZ, RZ, UR5 ;  /* 0x00000005ff057e24 */ /* 0x000fe2000f8e00ff */
[----:B------:R-:W-:Y:S01]  /*1000*/  ULDC.64 UR4, c[0x4][0x98] ;  /* 0x0100260000047ab9 */ /* 0x000fe20000000a00 */
[----:B------:R-:W-:Y:S01]  /*1010*/  IMAD.U32 R10, RZ, RZ, UR6 ;  /* 0x00000006ff0a7e24 */ /* 0x000fe2000f8e00ff */
[----:B------:R-:W-:Y:S01]  /*1020*/  MOV R6, UR4 ;  /* 0x0000000400067c02 */ /* 0x000fe20008000f00 */
[----:B------:R-:W-:Y:S01]  /*1030*/  IMAD.U32 R7, RZ, RZ, UR5 ;  /* 0x00000005ff077e24 */ /* 0x000fe2000f8e00ff */
[----:B------:R-:W-:Y:S01]  /*1040*/  MOV R12, 0x1 ;  /* 0x00000001000c7802 */ /* 0x000fe20000000f00 */
[----:B------:R-:W-:-:S02]  /*1050*/  IMAD.U32 R11, RZ, RZ, UR7 ;  /* 0x00000007ff0b7e24 */ /* 0x000fc4000f8e00ff */
[----:B------:R-:W-:Y:S02]  /*1060*/  IMAD.MOV.U32 R8, RZ, RZ, 0x70 ;  /* 0x00000070ff087424 */ /* 0x000fe400078e00ff */
[----:B0-----:R-:W-:-:S07]  /*1070*/  IMAD.MOV.U32 R13, RZ, RZ, RZ ;  /* 0x000000ffff0d7224 */ /* 0x001fce00078e00ff */
[----:B------:R-:W-:-:S07]  /*1080*/  LEPC R20, `(.L_x_7) ;  /* 0x000000001014794e */ /* 0x000fce0000000000 */
[----:B-1----:R-:W-:Y:S05]  /*1090*/  CALL.ABS.NOINC R14 ;  /* 0x000000000e007343 */ /* 0x002fea0003c00000 */
.L_x_7:
[----:B------:R-:W-:Y:S02]  /*10a0*/  LOP3.LUT R0, R19, 0x1, RZ, 0xc0, !PT ;  /* 0x0000000113007812 */ /* 0x000fe400078ec0ff */
[----:B------:R-:W-:Y:S02]  /*10b0*/  R2UR UR4, R167 ;  /* 0x00000000a70472ca */ /* 0x000fe400000e0000 */
[----:B------:R-:W-:-:S04]  /*10c0*/  SHF.L.U32 R0, R0, 0x1f, RZ ;  /* 0x0000001f00007819 */ /* 0x000fc800000006ff */
[----:B------:R-:W0:Y:S07]  /*10d0*/  SYNCS.PHASECHK.TRANS64.TRYWAIT P1, [UR41+0x2a800], R0 ;  /* 0x02a80000ff0075a7 */ /* 0x000e2e0008020169 */
[----:B------:R-:W-:-:S05]  /*10e0*/  IMAD.U32 R3, RZ, RZ, UR4 ;  /* 0x00000004ff037e24 */ /* 0x000fca000f8e00ff */
[----:B------:R-:W-:Y:S01]  /*10f0*/  ISETP.NE.AND P0, PT, R3, 0x3, PT ;  /* 0x000000030300780c */ /* 0x000fe20003f05270 */
[----:B0-----:R-:W-:-:S12]  /*1100*/  @!P1 BRA `(.L_x_8) ;  /* 0x0000009400749947 */ /* 0x001fd80003800000 */
.L_x_89:
[----:B------:R-:W-:Y:S05]  /*1110*/  @!P0 BRA `(.L_x_9) ;  /* 0x0000000000048947 */ /* 0x000fea0003800000 */
[----:B------:R-:W-:Y:S01]  /*1120*/  BPT.TRAP 0x1 ;  /* 0x000000040000795c */ /* 0x000fe20000300000 */
.L_x_9:
[----:B------:R-:W-:Y:S02]  /*1130*/  IMAD.U32 R4, RZ, RZ, UR38 ;  /* 0x00000026ff047e24 */ /* 0x000fe4000f8e00ff */
[----:B0-----:R-:W-:-:S03]  /*1140*/  IMAD.U32 R3, RZ, RZ, UR39 ;  /* 0x00000027ff037e24 */ /* 0x001fc6000f8e00ff */
[----:B------:R-:W-:Y:S02]  /*1150*/  LEA R4, R4, UR41, 0x3 ;  /* 0x0000002904047c11 */ /* 0x000fe4000f8e18ff */
[----:B------:R-:W-:-:S04]  /*1160*/  SHF.L.U32 R3, R3, 0x1f, RZ ;  /* 0x0000001f03037819 */ /* 0x000fc800000006ff */
[----:B------:R0:W1:Y:S01]  /*1170*/  SYNCS.PHASECHK.TRANS64.TRYWAIT P1, [R4+URZ+0x2a830], R3 ;  /* 0x02a83003040075a7 */ /* 0x000062000802017f */
[----:B------:R-:W-:Y:S05]  /*1180*/  @!P0 BRA `(.L_x_10) ;  /* 0x0000000000048947 */ /* 0x000fea0003800000 */
[----:B------:R-:W-:Y:S01]  /*1190*/  BPT.TRAP 0x1 ;  /* 0x000000040000795c */ /* 0x000fe20000300000 */
.L_x_10:
[----:B------:R-:W-:Y:S01]  /*11a0*/  MOV R87, RZ ;  /* 0x000000ff00577202 */ /* 0x000fe20000000f00 */
[----:B-1----:R-:W-:Y:S06]  /*11b0*/  @P1 BRA `(.L_x_11) ;  /* 0x0000000000081947 */ /* 0x002fec0003800000 */
[----:B------:R-:W1:Y:S02]  /*11c0*/  SYNCS.PHASECHK.TRANS64.TRYWAIT P1, [R4+URZ+0x2a830], R3 ;  /* 0x02a83003040075a7 */ /* 0x000e64000802017f */
[----:B-1----:R-:W-:Y:S05]  /*11d0*/  @!P1 BRA `(.L_x_12) ;  /* 0x0000009400589947 */ /* 0x002fea0003800000 */
.L_x_11:
[----:B------:R-:W-:Y:S05]  /*11e0*/  WARPSYNC.ALL ;  /* 0x0000000000007948 */ /* 0x000fea0003800000 */
[----:B------:R-:W-:Y:S01]  /*11f0*/  UIADD3 UR41, UR41, 0x18400, URZ ;  /* 0x0001840029297890 */ /* 0x000fe2000fffe03f */
[----:B------:R-:W-:Y:S01]  /*1200*/  WARPGROUP.ARRIVE ;  /* 0x00000000000079c5 */ /* 0x000fe20000000000 */
[----:B------:R-:W-:Y:S02]  /*1210*/  ULOP3.LUT UR4, UR42, 0x10000, URZ, 0xfc, !UPT ;  /* 0x000100002a047892 */ /* 0x000fe4000f8efc3f */
[----:B------:R-:W-:Y:S01]  /*1220*/  USHF.R.U32.HI UR41, URZ, 0x4, UR41 ;  /* 0x000000043f297899 */ /* 0x000fe20008011629 */
[----:B------:R-:W-:Y:S01]  /*1230*/  UMOV UR9, 0x40000040 ;  /* 0x4000004000097882 */ /* 0x000fe20000000000 */
[----:B------:R-:W-:-:S02]  /*1240*/  UMOV UR11, 0x40000040 ;  /* 0x40000040000b7882 */ /* 0x000fc40000000000 */
[----:B------:R-:W-:Y:S01]  /*1250*/  ULOP3.LUT UR41, UR41, 0x3fff, URZ, 0xc0, !UPT ;  /* 0x00003fff29297892 */ /* 0x000fe2000f8ec03f */
[----:B------:R-:W-:Y:S01]  /*1260*/  IMAD.U32 R7, RZ, RZ, UR9 ;  /* 0x00000009ff077e24 */ /* 0x000fe2000f8e00ff */
[----:B------:R-:W-:Y:S01]  /*1270*/  UMOV UR8, UR4 ;  /* 0x0000000400087c82 */ /* 0x000fe20008000000 */
[----:B------:R-:W-:Y:S01]  /*1280*/  UIADD3 UR56, UR4, 0x2, URZ ;  /* 0x0000000204387890 */ /* 0x000fe2000fffe03f */
[----:B------:R-:W-:Y:S01]  /*1290*/  IMAD.U32 R6, RZ, RZ, UR8 ;  /* 0x00000008ff067e24 */ /* 0x000fe2000f8e00ff */
[----:B------:R-:W-:Y:S01]  /*12a0*/  ULOP3.LUT UR60, UR41, 0x10000, URZ, 0xfc, !UPT ;  /* 0x00010000293c7892 */ /* 0x000fe2000f8efc3f */
[----:B------:R-:W-:Y:S01]  /*12b0*/  UMOV UR57, 0x40000040 ;  /* 0x4000004000397882 */ /* 0x000fe20000000000 */
[----:B------:R-:W-:Y:S02]  /*12c0*/  UMOV UR59, 0x40000040 ;  /* 0x40000040003b7882 */ /* 0x000fe40000000000 */
[----:B------:R-:W-:Y:S02]  /*12d0*/  UIMAD UR5, UR38, 0x900, UR60 ;  /* 0x00000900260578a4 */ /* 0x000fe4000f8e023c */
[----:B------:R-:W-:-:S02]  /*12e0*/  UIADD3 UR52, UR4, 0x4, URZ ;  /* 0x0000000404347890 */ /* 0x000fc4000fffe03f */
[----:B------:R-:W-:Y:S02]  /*12f0*/  UIADD3 UR58, UR5, 0x2, URZ ;  /* 0x00000002053a7890 */ /* 0x000fe4000fffe03f */
[----:B------:R-:W-:Y:S02]  /*1300*/  UIADD3 UR54, UR5, 0x4, URZ ;  /* 0x0000000405367890 */ /* 0x000fe4000fffe03f */
[----:B------:R-:W-:Y:S01]  /*1310*/  UMOV UR10, UR5 ;  /* 0x00000005000a7c82 */ /* 0x000fe20008000000 */
[----:B------:R-:W-:Y:S01]  /*1320*/  UMOV UR53, 0x40000040 ;  /* 0x4000004000357882 */ /* 0x000fe20000000000 */
[----:B------:R-:W-:Y:S01]  /*1330*/  HGMMA.64x96x16.F32 R24, gdesc[UR8], RZ, !UPT, gsb0 ;  /* 0x01600000081879f0 */ /* 0x000fe2000c0008ff */
[----:B------:R-:W-:Y:S01]  /*1340*/  UMOV UR55, 0x40000040 ;  /* 0x4000004000377882 */ /* 0x000fe20000000000 */
[----:B------:R-:W-:Y:S02]  /*1350*/  UIADD3 UR48, UR4, 0x6, URZ ;  /* 0x0000000604307890 */ /* 0x000fe4000fffe03f */
[----:B------:R-:W-:Y:S01]  /*1360*/  UIADD3 UR50, UR5, 0x6, URZ ;  /* 0x0000000605327890 */ /* 0x000fe2000fffe03f */
[----:B------:R-:W-:Y:S01]  /*1370*/  UMOV UR49, 0x40000040 ;  /* 0x4000004000317882 */ /* 0x000fe20000000000 */
[----:B------:R-:W-:Y:S01]  /*1380*/  UMOV UR51, 0x40000040 ;  /* 0x4000004000337882 */ /* 0x000fe20000000000 */
[----:B------:R-:W-:-:S02]  /*1390*/  UIADD3 UR8, UR4, 0x400, URZ ;  /* 0x0000040004087890 */ /* 0x000fc4000fffe03f */
[----:B------:R-:W-:Y:S01]  /*13a0*/  UIADD3 UR10, UR5, 0x300, URZ ;  /* 0x00000300050a7890 */ /* 0x000fe2000fffe03f */
[----:B------:R-:W-:Y:S01]  /*13b0*/  UMOV UR9, 0x40000040 ;  /* 0x4000004000097882 */ /* 0x000fe20000000000 */
[----:B------:R-:W-:Y:S01]  /*13c0*/  UMOV UR11, 0x40000040 ;  /* 0x40000040000b7882 */ /* 0x000fe20000000000 */
[----:B------:R-:W-:Y:S02]  /*13d0*/  UIADD3 UR12, UR4, 0x402, URZ ;  /* 0x00000402040c7890 */ /* 0x000fe4000fffe03f */
[----:B------:R-:W-:Y:S01]  /*13e0*/  UIADD3 UR14, UR5, 0x302, URZ ;  /* 0x00000302050e7890 */ /* 0x000fe2000fffe03f */
[----:B------:R-:W-:Y:S01]  /*13f0*/  UMOV UR13, 0x40000040 ;  /* 0x40000040000d7882 */ /* 0x000fe20000000000 */
        /* <DEDUP_REMOVED lines=25> */
[----:B------:R-:W-:Y:S02]  /*1590*/  WARPGROUP.DEPBAR.LE gsb0, 0x0 ;  /* 0x00008000000079c5 */ /* 0x000fe40000010000 */
[----:B------:R-:W-:-:S06]  /*15a0*/  WARPGROUP.ARRIVE ;  /* 0x00000000000079c5 */ /* 0x000fcc0000000000 */
[----:B------:R-:W-:Y:S03]  /*15b0*/  HGMMA.64x96x16.F32 R24, gdesc[UR56], R24, gsb0 ;  /* 0x01600000381879f0 */ /* 0x000fe60008000818 */
        /* <DEDUP_REMOVED lines=31> */
[----:B------:R-:W-:Y:S05]  /*17b0*/  @!P0 BRA `(.L_x_13) ;  /* 0x0000000000048947 */ /* 0x000fea0003800000 */
[----:B------:R-:W-:Y:S01]  /*17c0*/  BPT.TRAP 0x1 ;  /* 0x000000040000795c */ /* 0x000fe20000300000 */
.L_x_13:
[----:B01----:R-:W-:Y:S01]  /*17d0*/  IMAD.IADD R3, R166, 0x1, R73 ;  /* 0x00000001a6037824 */ /* 0x003fe200078e0249 */
[----:B------:R-:W-:Y:S01]  /*17e0*/  ULDC UR4, c[0x0][0x988] ;  /* 0x0002620000047ab9 */ /* 0x000fe20000000800 */
[----:B------:R-:W-:Y:S01]  /*17f0*/  P2R R20, PR, RZ, 0x1 ;  /* 0x00000001ff147803 */ /* 0x000fe20000000000 */
[----:B------:R-:W-:Y:S01]  /*1800*/  IMAD.MOV.U32 R86, RZ, RZ, R87 ;  /* 0x000000ffff567224 */ /* 0x000fe200078e0057 */
[----:B------:R-:W-:Y:S01]  /*1810*/  MOV R78, R87 ;  /* 0x00000057004e7202 */ /* 0x000fe20000000f00 */
[----:B------:R-:W-:Y:S02]  /*1820*/  IMAD R3, R88, -0x60, R3 ;  /* 0xffffffa058037824 */ /* 0x000fe400078e0203 */
[--C-:B------:R-:W-:Y:S02]  /*1830*/  IMAD.MOV.U32 R84, RZ, RZ, R87.reuse ;  /* 0x000000ffff547224 */ /* 0x100fe400078e0057 */
[--C-:B------:R-:W-:Y:S01]  /*1840*/  IMAD.MOV.U32 R82, RZ, RZ, R87.reuse ;  /* 0x000000ffff527224 */ /* 0x100fe200078e0057 */
[C---:B------:R-:W-:Y:S01]  /*1850*/  ISETP.GT.AND P6, PT, R3.reuse, RZ, PT ;  /* 0x000000ff0300720c */ /* 0x040fe20003fc4270 */
[--C-:B------:R-:W-:Y:S01]  /*1860*/  IMAD.MOV.U32 R80, RZ, RZ, R87.reuse ;  /* 0x000000ffff507224 */ /* 0x100fe200078e0057 */
[C---:B------:R-:W-:Y:S01]  /*1870*/  ISETP.GT.AND P5, PT, R3.reuse, 0x1, PT ;  /* 0x000000010300780c */ /* 0x040fe20003fa4270 */
[--C-:B------:R-:W-:Y:S01]  /*1880*/  IMAD.MOV.U32 R76, RZ, RZ, R87.reuse ;  /* 0x000000ffff4c7224 */ /* 0x100fe200078e0057 */
[----:B------:R-:W-:Y:S01]  /*1890*/  ISETP.GT.AND P4, PT, R3, 0x8, PT ;  /* 0x000000080300780c */ /* 0x000fe20003f84270 */
[--C-:B------:R-:W-:Y:S01]  /*18a0*/  IMAD.MOV.U32 R74, RZ, RZ, R87.reuse ;  /* 0x000000ffff4a7224 */ /* 0x100fe200078e0057 */
[----:B------:R-:W-:Y:S01]  /*18b0*/  FSEL R5, R24, -INF , P6 ;  /* 0xff80000018057808 */ /* 0x000fe20003000000 */
[----:B------:R-:W-:Y:S01]  /*18c0*/  IMAD.MOV.U32 R72, RZ, RZ, R87 ;  /* 0x000000ffff487224 */ /* 0x000fe200078e0057 */
[----:B------:R-:W-:-:S02]  /*18d0*/  FSEL R25, R25, -INF , P5 ;  /* 0xff80000019197808 */ /* 0x000fc40002800000 */
[----:B------:R-:W-:Y:S02]  /*18e0*/  ISETP.GT.AND P3, PT, R3, 0x9, PT ;  /* 0x000000090300780c */ /* 0x000fe40003f64270 */
[----:B------:R-:W-:Y:S02]  /*18f0*/  FSEL R13, R28, -INF , P4 ;  /* 0xff8000001c0d7808 */ /* 0x000fe40002000000 */
[----:B------:R-:W-:Y:S02]  /*1900*/  FMNMX.FTZ R0, R5, R25, !PT ;  /* 0x0000001905007209 */ /* 0x000fe40007810000 */
[----:B------:R-:W-:Y:S02]  /*1910*/  ISETP.GT.AND P2, PT, R3, 0x10, PT ;  /* 0x000000100300780c */ /* 0x000fe40003f44270 */
[----:B------:R-:W-:Y:S02]  /*1920*/  FSEL R29, R29, -INF , P3 ;  /* 0xff8000001d1d7808 */ /* 0x000fe40001800000 */
[----:B------:R-:W-:-:S02]  /*1930*/  FMNMX.FTZ R0, R13, R0, !PT ;  /* 0x000000000d007209 */ /* 0x000fc40007810000 */
[----:B------:R-:W-:Y:S02]  /*1940*/  ISETP.GT.AND P1, PT, R3, 0x11, PT ;  /* 0x000000110300780c */ /* 0x000fe40003f24270 */
[----:B------:R-:W-:Y:S02]  /*1950*/  FSEL R21, R32, -INF , P2 ;  /* 0xff80000020157808 */ /* 0x000fe40001000000 */
[----:B------:R-:W-:Y:S02]  /*1960*/  FMNMX.FTZ R0, R29, R0, !PT ;  /* 0x000000001d007209 */ /* 0x000fe40007810000 */
[----:B------:R-:W-:Y:S02]  /*1970*/  FSEL R9, R26, -INF , P6 ;  /* 0xff8000001a097808 */ /* 0x000fe40003000000 */
[----:B------:R-:W-:Y:S02]  /*1980*/  ISETP.GT.AND P6, PT, R3, 0x18, PT ;  /* 0x000000180300780c */ /* 0x000fe40003fc4270 */
[----:B------:R-:W-:-:S02]  /*1990*/  FSEL R33, R33, -INF , P1 ;  /* 0xff80000021217808 */ /* 0x000fc40000800000 */
[----:B------:R-:W-:Y:S02]  /*19a0*/  FMNMX.FTZ R0, R21, R0, !PT ;  /* 0x0000000015007209 */ /* 0x000fe40007810000 */
[----:B------:R-:W-:Y:S02]  /*19b0*/  FSEL R27, R27, -INF , P5 ;  /* 0xff8000001b1b7808 */ /* 0x000fe40002800000 */
[----:B------:R-:W-:Y:S02]  /*19c0*/  ISETP.GT.AND P5, PT, R3, 0x19, PT ;  /* 0x000000190300780c */ /* 0x000fe40003fa4270 */
[----:B------:R-:W-:Y:S02]  /*19d0*/  FSEL R75, R36, -INF , P6 ;  /* 0xff800000244b7808 */ /* 0x000fe40003000000 */
[----:B------:R-:W-:Y:S02]  /*19e0*/  FMNMX.FTZ R0, R33, R0, !PT ;  /* 0x0000000021007209 */ /* 0x000fe40007810000 */
[----:B------:R-:W-:-:S02]  /*19f0*/  FSEL R11, R30, -INF , P4 ;  /* 0xff8000001e0b7808 */ /* 0x000fc40002000000 */
        /* <DEDUP_REMOVED lines=23> */
[----:B------:R-:W-:Y:S01]  /*1b70*/  FSEL R41, R42, -INF , P4 ;  /* 0xff8000002a297808 */ /* 0x000fe20002000000 */
[----:B------:R-:W-:Y:S01]  /*1b80*/  IMAD.MOV.U32 R42, RZ, RZ, R87 ;  /* 0x000000ffff2a7224 */ /* 0x000fe200078e0057 */
[----:B------:R-:W-:-:S02]  /*1b90*/  ISETP.GT.AND P4, PT, R3, 0x38, PT ;  /* 0x000000380300780c */ /* 0x000fc40003f84270 */
[----:B------:R-:W-:Y:S02]  /*1ba0*/  FSEL R91, R49, -INF , P5 ;  /* 0xff800000315b7808 */ /* 0x000fe40002800000 */
[----:B------:R-:W-:Y:S02]  /*1bb0*/  FMNMX.FTZ R0, R89, R0, !PT ;  /* 0x0000000059007209 */ /* 0x000fe40007810000 */
[----:B------:R-:W-:Y:S02]  /*1bc0*/  FSEL R43, R43, -INF , P3 ;  /* 0xff8000002b2b7808 */ /* 0x000fe40001800000 */
[----:B------:R-:W-:Y:S02]  /*1bd0*/  ISETP.GT.AND P3, PT, R3, 0x39, PT ;  /* 0x000000390300780c */ /* 0x000fe40003f64270 */
[----:B------:R-:W-:Y:S01]  /*1be0*/  FSEL R93, R52, -INF , P4 ;  /* 0xff800000345d7808 */ /* 0x000fe20002000000 */
[----:B------:R-:W-:Y:S01]  /*1bf0*/  IMAD.MOV.U32 R52, RZ, RZ, R87 ;  /* 0x000000ffff347224 */ /* 0x000fe200078e0057 */
[----:B------:R-:W-:-:S02]  /*1c00*/  FMNMX.FTZ R0, R91, R0, !PT ;  /* 0x000000005b007209 */ /* 0x000fc40007810000 */
[----:B------:R-:W-:Y:S01]  /*1c10*/  FSEL R45, R46, -INF , P2 ;  /* 0xff8000002e2d7808 */ /* 0x000fe20001000000 */
[----:B------:R-:W-:Y:S01]  /*1c20*/  IMAD.MOV.U32 R46, RZ, RZ, R87 ;  /* 0x000000ffff2e7224 */ /* 0x000fe200078e0057 */
[----:B------:R-:W-:Y:S02]  /*1c30*/  ISETP.GT.AND P2, PT, R3, 0x40, PT ;  /* 0x000000400300780c */ /* 0x000fe40003f44270 */
[----:B------:R-:W-:Y:S02]  /*1c40*/  FSEL R95, R53, -INF , P3 ;  /* 0xff800000355f7808 */ /* 0x000fe40001800000 */
[----:B------:R-:W-:Y:S02]  /*1c50*/  FMNMX.FTZ R0, R93, R0, !PT ;  /* 0x000000005d007209 */ /* 0x000fe40007810000 */
[----:B------:R-:W-:Y:S02]  /*1c60*/  FSEL R47, R47, -INF , P1 ;  /* 0xff8000002f2f7808 */ /* 0x000fe40000800000 */
[----:B------:R-:W-:-:S02]  /*1c70*/  ISETP.GT.AND P1, PT, R3, 0x41, PT ;  /* 0x000000410300780c */ /* 0x000fc40003f24270 */
[----:B------:R-:W-:Y:S01]  /*1c80*/  FSEL R97, R56, -INF , P2 ;  /* 0xff80000038617808 */ /* 0x000fe20001000000 */
[--C-:B------:R-:W-:Y:S01]  /*1c90*/  IMAD.MOV.U32 R56, RZ, RZ, R87.reuse ;  /* 0x000000ffff387224 */ /* 0x100fe200078e0057 */
[----:B------:R-:W-:Y:S02]  /*1ca0*/  FMNMX.FTZ R0, R95, R0, !PT ;  /* 0x000000005f007209 */ /* 0x000fe40007810000 */
[----:B------:R-:W-:Y:S01]  /*1cb0*/  FSEL R49, R50, -INF , P6 ;  /* 0xff80000032317808 */ /* 0x000fe20003000000 */
[----:B------:R-:W-:Y:S01]  /*1cc0*/  IMAD.MOV.U32 R50, RZ, RZ, R87 ;  /* 0x000000ffff327224 */ /* 0x000fe200078e0057 */
[----:B------:R-:W-:Y:S02]  /*1cd0*/  ISETP.GT.AND P6, PT, R3, 0x48, PT ;  /* 0x000000480300780c */ /* 0x000fe40003fc4270 */
[----:B------:R-:W-:Y:S02]  /*1ce0*/  FSEL R99, R57, -INF , P1 ;  /* 0xff80000039637808 */ /* 0x000fe40000800000 */
[----:B------:R-:W-:-:S02]  /*1cf0*/  FMNMX.FTZ R0, R97, R0, !PT ;  /* 0x0000000061007209 */ /* 0x000fc40007810000 */
[----:B------:R-:W-:Y:S02]  /*1d00*/  FSEL R51, R51, -INF , P5 ;  /* 0xff80000033337808 */ /* 0x000fe40002800000 */
[----:B------:R-:W-:Y:S02]  /*1d10*/  ISETP.GT.AND P5, PT, R3, 0x49, PT ;  /* 0x000000490300780c */ /* 0x000fe40003fa4270 */
[----:B------:R-:W-:Y:S01]  /*1d20*/  FSEL R101, R60, -INF , P6 ;  /* 0xff8000003c657808 */ /* 0x000fe20003000000 */
[--C-:B------:R-:W-:Y:S01]  /*1d30*/  IMAD.MOV.U32 R60, RZ, RZ, R87.reuse ;  /* 0x000000ffff3c7224 */ /* 0x100fe200078e0057 */
        /* <DEDUP_REMOVED lines=11> */
[----:B------:R-:W-:Y:S02]  /*1df0*/  FSEL R57, R58, -INF , P2 ;  /* 0xff8000003a397808 */ /* 0x000fe40001000000 */
[----:B------:R-:W-:Y:S02]  /*1e00*/  ISETP.GT.AND P2, PT, R3, 0x58, PT ;  /* 0x000000580300780c */ /* 0x000fe40003f44270 */
[----:B------:R-:W-:Y:S02]  /*1e10*/  FSEL R65, R65, -INF , P3 ;  /* 0xff80000041417808 */ /* 0x000fe40001800000 */
[----:B------:R-:W-:Y:S02]  /*1e20*/  FMNMX.FTZ R0, R103, R0, !PT ;  /* 0x0000000067007209 */ /* 0x000fe40007810000 */
[----:B------:R-:W-:Y:S02]  /*1e30*/  FSEL R59, R59, -INF , P1 ;  /* 0xff8000003b3b7808 */ /* 0x000fe40000800000 */
[----:B------:R-:W-:-:S02]  /*1e40*/  ISETP.GT.AND P1, PT, R3, 0x59, PT ;  /* 0x000000590300780c */ /* 0x000fc40003f24270 */
[----:B------:R-:W-:Y:S02]  /*1e50*/  FSEL R105, R68, -INF , P2 ;  /* 0xff80000044697808 */ /* 0x000fe40001000000 */
[----:B------:R-:W-:Y:S02]  /*1e60*/  FMNMX.FTZ R0, R65, R0, !PT ;  /* 0x0000000041007209 */ /* 0x000fe40007810000 */
[----:B------:R-:W-:Y:S02]  /*1e70*/  FSEL R69, R69, -INF , P1 ;  /* 0xff80000045457808 */ /* 0x000fe40000800000 */
[----:B------:R-:W-:Y:S02]  /*1e80*/  FMNMX.FTZ R0, R105, R0, !PT ;  /* 0x0000000069007209 */ /* 0x000fe40007810000 */
[----:B------:R-:W-:Y:S02]  /*1e90*/  FSEL R63, R63, -INF , P5 ;  /* 0xff8000003f3f7808 */ /* 0x000fe40002800000 */
[----:B------:R-:W-:Y:S01]  /*1ea0*/  FMNMX.FTZ R10, R69, R0, !PT ;  /* 0x00000000450a7209 */ /* 0x000fe20007810000 */
[----:B------:R-:W-:Y:S01]  /*1eb0*/  IMAD.U32 R0, RZ, RZ, UR4 ;  /* 0x00000004ff007e24 */ /* 0x000fe2000f8e00ff */
[----:B------:R-:W-:-:S02]  /*1ec0*/  FSEL R67, R67, -INF , P3 ;  /* 0xff80000043437808 */ /* 0x000fc40001800000 */
[----:B------:R-:W-:Y:S01]  /*1ed0*/  FSEL R71, R71, -INF , P1 ;  /* 0xff80000047477808 */ /* 0x000fe20000800000 */
[----:B------:R-:W0:Y:S01]  /*1ee0*/  SHFL.BFLY PT, R3, R10, 0x2, 0x1f ;  /* 0x0c401f000a037f89 */ /* 0x000e2200000e0000 */
[----:B------:R-:W-:Y:S02]  /*1ef0*/  R2UR UR4, R4 ;  /* 0x00000000040472ca */ /* 0x000fe400000e0000 */
[-C--:B------:R-:W-:Y:S02]  /*1f00*/  MOV R68, R87.reuse ;  /* 0x0000005700447202 */ /* 0x080fe40000000f00 */
[-C--:B------:R-:W-:Y:S02]  /*1f10*/  MOV R58, R87.reuse ;  /* 0x00000057003a7202 */ /* 0x080fe40000000f00 */
[-C--:B------:R-:W-:Y:S02]  /*1f20*/  MOV R48, R87.reuse ;  /* 0x0000005700307202 */ /* 0x080fe40000000f00 */
[----:B------:R-:W-:-:S05]  /*1f30*/  MOV R44, R87 ;  /* 0x00000057002c7202 */ /* 0x000fca0000000f00 */
[----:B------:R-:W-:-:S04]  /*1f40*/  UIADD3 UR4, UR4, 0x2a840, URZ ;  /* 0x0002a84004047890 */ /* 0x000fc8000fffe03f */
[----:B------:R-:W-:Y:S01]  /*1f50*/  UPRMT UR4, UR40, 0x654, UR4 ;  /* 0x0000065428047896 */ /* 0x000fe20008000004 */
[----:B0-----:R-:W-:-:S08]  /*1f60*/  FMNMX.FTZ R12, R10, R3, !PT ;  /* 0x000000030a0c7209 */ /* 0x001fd00007810000 */
[----:B------:R-:W-:Y:S01]  /*1f70*/  SYNCS.ARRIVE.TRANS64.RED.A1T0 RZ, [UR4], RZ ;  /* 0x000000ffffff79a7 */ /* 0x000fe20008100404 */
[----:B------:R-:W0:Y:S02]  /*1f80*/  SHFL.BFLY PT, R3, R12, 0x1, 0x1f ;  /* 0x0c201f000c037f89 */ /* 0x000e2400000e0000 */
[----:B0-----:R-:W-:-:S04]  /*1f90*/  FMNMX.FTZ R3, R12, R3, !PT ;  /* 0x000000030c037209 */ /* 0x001fc80007810000 */
[C---:B------:R-:W-:Y:S01]  /*1fa0*/  FSETP.NEU.FTZ.AND P0, PT, R3.reuse, -INF , PT ;  /* 0xff8000000300780b */ /* 0x040fe20003f1d000 */
[----:B------:R-:W-:-:S05]  /*1fb0*/  FMUL.FTZ R8, R3, R0 ;  /* 0x0000000003087220 */ /* 0x000fca0000410000 */
[----:B------:R-:W-:Y:S02]  /*1fc0*/  FSEL R14, R8, RZ, P0 ;  /* 0x000000ff080e7208 */ /* 0x000fe40000000000 */
[----:B------:R-:W-:Y:S02]  /*1fd0*/  FMNMX.FTZ R8, R9, R27, !PT ;  /* 0x0000001b09087209 */ /* 0x000fe40007810000 */
[----:B------:R-:W-:Y:S01]  /*1fe0*/  ISETP.NE.AND P0, PT, R20, RZ, PT ;  /* 0x000000ff1400720c */ /* 0x000fe20003f05270 */
[--C-:B------:R-:W-:Y:S01]  /*1ff0*/  FFMA.FTZ R13, R13, R0, -R14.reuse ;  /* 0x000000000d0d7223 */ /* 0x100fe2000001080e */
[----:B------:R-:W-:Y:S01]  /*2000*/  FMNMX.FTZ R8, R11, R8, !PT ;  /* 0x000000080b087209 */ /* 0x000fe20007810000 */
[-CC-:B------:R-:W-:Y:S01]  /*2010*/  FFMA.FTZ R21, R21, R0.reuse, -R14.reuse ;  /* 0x0000000015157223 */ /* 0x180fe2000001080e */
[--C-:B------:R-:W-:Y:S01]  /*2020*/  FFMA.FTZ R25, R25, R0, -R14.reuse ;  /* 0x0000000019197223 */ /* 0x100fe2000001080e */
[----:B------:R0:W-:Y:S01]  /*2030*/  MUFU.EX2 R138, R13 ;  /* 0x0000000d008a7308 */ /* 0x0001e20000000800 */
[----:B------:R-:W-:Y:S01]  /*2040*/  FMNMX.FTZ R8, R31, R8, !PT ;  /* 0x000000081f087209 */ /* 0x000fe20007810000 */
[-CC-:B------:R-:W-:Y:S01]  /*2050*/  FFMA.FTZ R5, R5, R0.reuse, -R14.reuse ;  /* 0x0000000005057223 */ /* 0x180fe2000001080e */
[-CC-:B------:R-:W-:Y:S01]  /*2060*/  FFMA.FTZ R29, R29, R0.reuse, -R14.reuse ;  /* 0x000000001d1d7223 */ /* 0x180fe2000001080e */
[--C-:B------:R-:W-:Y:S01]  /*2070*/  FFMA.FTZ R33, R33, R0, -R14.reuse ;  /* 0x0000000021217223 */ /* 0x100fe2000001080e */
[----:B------:R-:W-:Y:S01]  /*2080*/  FMNMX.FTZ R8, R15, R8, !PT ;  /* 0x000000080f087209 */ /* 0x000fe20007810000 */
[-CC-:B------:R-:W-:Y:S01]  /*2090*/  FFMA.FTZ R75, R75, R0.reuse, -R14.reuse ;  /* 0x000000004b4b7223 */ /* 0x180fe2000001080e */
[--C-:B------:R-:W-:Y:S01]  /*20a0*/  FFMA.FTZ R77, R77, R0, -R14.reuse ;  /* 0x000000004d4d7223 */ /* 0x100fe2000001080e */
[----:B------:R1:W-:Y:S01]  /*20b0*/  MUFU.EX2 R140, R21 ;  /* 0x00000015008c7308 */ /* 0x0003e20000000800 */
[----:B------:R-:W-:Y:S01]  /*20c0*/  FMNMX.FTZ R8, R35, R8, !PT ;  /* 0x0000000823087209 */ /* 0x000fe20007810000 */
[-CC-:B------:R-:W-:Y:S01]  /*20d0*/  FFMA.FTZ R79, R79, R0.reuse, -R14.reuse ;  /* 0x000000004f4f7223 */ /* 0x180fe2000001080e */
[----:B0-----:R-:W-:Y:S01]  /*20e0*/  FSEL R13, R62, -INF , P6 ;  /* 0xff8000003e0d7808 */ /* 0x001fe20003000000 */
[--C-:B------:R-:W-:Y:S01]  /*20f0*/  FFMA.FTZ R81, R81, R0, -R14.reuse ;  /* 0x0000000051517223 */ /* 0x100fe2000001080e */
[----:B------:R-:W-:Y:S01]  /*2100*/  FMNMX.FTZ R8, R37, R8, !PT ;  /* 0x0000000825087209 */ /* 0x000fe20007810000 */
[-CC-:B------:R-:W-:Y:S01]  /*2110*/  FFMA.FTZ R83, R83, R0.reuse, -R14.reuse ;  /* 0x0000000053537223 */ /* 0x180fe2000001080e */
[--C-:B------:R-:W-:Y:S01]  /*2120*/  FFMA.FTZ R85, R85, R0, -R14.reuse ;  /* 0x0000000055557223 */ /* 0x100fe2000001080e */
[----:B------:R0:W-:Y:S01]  /*2130*/  MUFU.EX2 R107, R25 ;  /* 0x00000019006b7308 */ /* 0x0001e20000000800 */
[----:B------:R-:W-:Y:S01]  /*2140*/  FMNMX.FTZ R8, R39, R8, !PT ;  /* 0x0000000827087209 */ /* 0x000fe20007810000 */
[-CC-:B------:R-:W-:Y:S01]  /*2150*/  FFMA.FTZ R89, R89, R0.reuse, -R14.reuse ;  /* 0x0000000059597223 */ /* 0x180fe2000001080e */
[----:B-1----:R-:W-:Y:S01]  /*2160*/  FSEL R21, R66, -INF , P4 ;  /* 0xff80000042157808 */ /* 0x002fe20002000000 */
[--C-:B------:R-:W-:Y:S01]  /*2170*/  FFMA.FTZ R91, R91, R0, -R14.reuse ;  /* 0x000000005b5b7223 */ /* 0x100fe2000001080e */
[----:B------:R-:W-:Y:S01]  /*2180*/  FMNMX.FTZ R8, R41, R8, !PT ;  /* 0x0000000829087209 */ /* 0x000fe20007810000 */
[-CC-:B------:R-:W-:Y:S01]  /*2190*/  FFMA.FTZ R93, R93, R0.reuse, -R14.reuse ;  /* 0x000000005d5d7223 */ /* 0x180fe2000001080e */
[--C-:B------:R-:W-:Y:S01]  /*21a0*/  FFMA.FTZ R95, R95, R0, -R14.reuse ;  /* 0x000000005f5f7223 */ /* 0x100fe2000001080e */
[----:B------:R-:W1:Y:S01]  /*21b0*/  MUFU.EX2 R136, R5 ;  /* 0x0000000500887308 */ /* 0x000e620000000800 */
[----:B------:R-:W-:Y:S01]  /*21c0*/  FMNMX.FTZ R8, R43, R8, !PT ;  /* 0x000000082b087209 */ /* 0x000fe20007810000 */
[-CC-:B------:R-:W-:Y:S01]  /*21d0*/  FFMA.FTZ R97, R97, R0.reuse, -R14.reuse ;  /* 0x0000000061617223 */ /* 0x180fe2000001080e */
[----:B0-----:R-:W-:Y:S01]  /*21e0*/  FSEL R25, R70, -INF , P2 ;  /* 0xff80000046197808 */ /* 0x001fe20001000000 */
[--C-:B------:R-:W-:Y:S01]  /*21f0*/  FFMA.FTZ R99, R99, R0, -R14.reuse ;  /* 0x0000000063637223 */ /* 0x100fe2000001080e */
[----:B------:R-:W-:Y:S01]  /*2200*/  FMNMX.FTZ R8, R45, R8, !PT ;  /* 0x000000082d087209 */ /* 0x000fe20007810000 */
[-CC-:B------:R-:W-:Y:S01]  /*2210*/  FFMA.FTZ R101, R101, R0.reuse, -R14.reuse ;  /* 0x0000000065657223 */ /* 0x180fe2000001080e */
[--C-:B------:R-:W-:Y:S01]  /*2220*/  FFMA.FTZ R61, R61, R0, -R14.reuse ;  /* 0x000000003d3d7223 */ /* 0x100fe2000001080e */
[----:B------:R-:W0:Y:S01]  /*2230*/  MUFU.EX2 R29, R29 ;  /* 0x0000001d001d7308 */ /* 0x000e220000000800 */
[----:B------:R-:W-:Y:S01]  /*2240*/  FMNMX.FTZ R8, R47, R8, !PT ;  /* 0x000000082f087209 */ /* 0x000fe20007810000 */
[-CC-:B------:R-:W-:Y:S01]  /*2250*/  FFMA.FTZ R103, R103, R0.reuse, -R14.reuse ;  /* 0x0000000067677223 */ /* 0x180fe2000001080e */
[-CC-:B------:R-:W-:Y:S01]  /*2260*/  FFMA.FTZ R65, R65, R0.reuse, -R14.reuse ;  /* 0x0000000041417223 */ /* 0x180fe2000001080e */
[--C-:B------:R-:W-:Y:S01]  /*2270*/  FFMA.FTZ R105, R105, R0, -R14.reuse ;  /* 0x0000000069697223 */ /* 0x100fe2000001080e */
[----:B------:R-:W-:Y:S01]  /*2280*/  FMNMX.FTZ R8, R49, R8, !PT ;  /* 0x0000000831087209 */ /* 0x000fe20007810000 */
[----:B------:R-:W-:Y:S01]  /*2290*/  FFMA.FTZ R14, R69, R0, -R14 ;  /* 0x00000000450e7223 */ /* 0x000fe2000001080e */
[--C-:B------:R-:W-:Y:S01]  /*22a0*/  IMAD.MOV.U32 R70, RZ, RZ, R87.reuse ;  /* 0x000000ffff467224 */ /* 0x100fe200078e0057 */
[----:B------:R-:W-:Y:S01]  /*22b0*/  MUFU.EX2 R33, R33 ;  /* 0x0000002100217308 */ /* 0x000fe20000000800 */
[----:B------:R-:W-:Y:S01]  /*22c0*/  FMNMX.FTZ R8, R51, R8, !PT ;  /* 0x0000000833087209 */ /* 0x000fe20007810000 */
[----:B------:R-:W-:-:S02]  /*22d0*/  IMAD.MOV.U32 R69, RZ, RZ, R87 ;  /* 0x000000ffff457224 */ /* 0x000fc400078e0057 */
[--C-:B------:R-:W-:Y:S01]  /*22e0*/  IMAD.MOV.U32 R66, RZ, RZ, R87.reuse ;  /* 0x000000ffff427224 */ /* 0x100fe200078e0057 */
[----:B------:R-:W-:Y:S01]  /*22f0*/  FMNMX.FTZ R8, R53, R8, !PT ;  /* 0x0000000835087209 */ /* 0x000fe20007810000 */
[----:B------:R-:W-:Y:S02]  /*2300*/  IMAD.MOV.U32 R62, RZ, RZ, R87 ;  /* 0x000000ffff3e7224 */ /* 0x000fe400078e0057 */
[----:B------:R-:W-:Y:S01]  /*2310*/  MUFU.EX2 R75, R75 ;  /* 0x0000004b004b7308 */ /* 0x000fe20000000800 */
[----:B------:R-:W-:-:S04]  /*2320*/  FMNMX.FTZ R8, R55, R8, !PT ;  /* 0x0000000837087209 */ /* 0x000fc80007810000 */
[----:B------:R-:W-:-:S03]  /*2330*/  FMNMX.FTZ R8, R57, R8, !PT ;  /* 0x0000000839087209 */ /* 0x000fc60007810000 */
[----:B------:R2:W-:Y:S01]  /*2340*/  MUFU.EX2 R142, R77 ;  /* 0x0000004d008e7308 */ /* 0x0005e20000000800 */
[----:B------:R-:W-:-:S04]  /*2350*/  FMNMX.FTZ R8, R59, R8, !PT ;  /* 0x000000083b087209 */ /* 0x000fc80007810000 */
[----:B------:R-:W-:-:S03]  /*2360*/  FMNMX.FTZ R8, R13, R8, !PT ;  /* 0x000000080d087209 */ /* 0x000fc60007810000 */
[----:B------:R-:W-:Y:S01]  /*2370*/  MUFU.EX2 R79, R79 ;  /* 0x0000004f004f7308 */ /* 0x000fe20000000800 */
[----:B------:R-:W-:Y:S01]  /*2380*/  FMNMX.FTZ R8, R63, R8, !PT ;  /* 0x000000083f087209 */ /* 0x000fe20007810000 */
[----:B--2---:R-:W-:-:S03]  /*2390*/  IMAD.MOV.U32 R77, RZ, RZ, R87 ;  /* 0x000000ffff4d7224 */ /* 0x004fc600078e0057 */
[----:B------:R-:W-:-:S03]  /*23a0*/  FMNMX.FTZ R8, R21, R8, !PT ;  /* 0x0000000815087209 */ /* 0x000fc60007810000 */
[----:B------:R2:W-:Y:S01]  /*23b0*/  MUFU.EX2 R144, R81 ;  /* 0x0000005100907308 */ /* 0x0005e20000000800 */
[----:B------:R-:W-:-:S04]  /*23c0*/  FMNMX.FTZ R8, R67, R8, !PT ;  /* 0x0000000843087209 */ /* 0x000fc80007810000 */
[----:B------:R-:W-:-:S03]  /*23d0*/  FMNMX.FTZ R8, R25, R8, !PT ;  /* 0x0000000819087209 */ /* 0x000fc60007810000 */
[----:B------:R-:W-:Y:S01]  /*23e0*/  MUFU.EX2 R83, R83 ;  /* 0x0000005300537308 */ /* 0x000fe20000000800 */
[----:B------:R-:W-:Y:S01]  /*23f0*/  FMNMX.FTZ R8, R71, R8, !PT ;  /* 0x0000000847087209 */ /* 0x000fe20007810000 */
[----:B--2---:R-:W-:-:S04]  /*2400*/  IMAD.MOV.U32 R81, RZ, RZ, R87 ;  /* 0x000000ffff517224 */ /* 0x004fc800078e0057 */
[----:B------:R-:W2:Y:S02]  /*2410*/  SHFL.BFLY PT, R5, R8, 0x2, 0x1f ;  /* 0x0c401f0008057f89 */ /* 0x000ea400000e0000 */
[----:B------:R3:W-:Y:S08]  /*2420*/  MUFU.EX2 R146, R85 ;  /* 0x0000005500927308 */ /* 0x0007f00000000800 */
[----:B------:R-:W-:Y:S01]  /*2430*/  MUFU.EX2 R89, R89 ;  /* 0x0000005900597308 */ /* 0x000fe20000000800 */
[----:B---3--:R-:W-:-:S07]  /*2440*/  IMAD.MOV.U32 R85, RZ, RZ, R87 ;  /* 0x000000ffff557224 */ /* 0x008fce00078e0057 */
[----:B------:R-:W-:Y:S01]  /*2450*/  MUFU.EX2 R148, R91 ;  /* 0x0000005b00947308 */ /* 0x000fe20000000800 */
[----:B--2---:R-:W-:-:S07]  /*2460*/  FMNMX.FTZ R10, R8, R5, !PT ;  /* 0x00000005080a7209 */ /* 0x004fce0007810000 */
[----:B------:R-:W-:Y:S01]  /*2470*/  MUFU.EX2 R93, R93 ;  /* 0x0000005d005d7308 */ /* 0x000fe20000000800 */
[----:B------:R-:W2:Y:S07]  /*2480*/  SHFL.BFLY PT, R5, R10, 0x1, 0x1f ;  /* 0x0c201f000a057f89 */ /* 0x000eae00000e0000 */
[----:B------:R-:W-:Y:S08]  /*2490*/  MUFU.EX2 R150, R95 ;  /* 0x0000005f00967308 */ /* 0x000ff00000000800 */
[----:B------:R-:W-:Y:S08]  /*24a0*/  MUFU.EX2 R97, R97 ;  /* 0x0000006100617308 */ /* 0x000ff00000000800 */
[----:B------:R-:W-:Y:S01]  /*24b0*/  MUFU.EX2 R152, R99 ;  /* 0x0000006300987308 */ /* 0x000fe20000000800 */
[----:B--2---:R-:W-:-:S04]  /*24c0*/  FMNMX.FTZ R5, R10, R5, !PT ;  /* 0x000000050a057209 */ /* 0x004fc80007810000 */
[C---:B------:R-:W-:Y:S01]  /*24d0*/  FSETP.NEU.FTZ.AND P1, PT, R5.reuse, -INF , PT ;  /* 0xff8000000500780b */ /* 0x040fe20003f3d000 */
[----:B------:R-:W-:Y:S02]  /*24e0*/  FMUL.FTZ R8, R5, R0 ;  /* 0x0000000005087220 */ /* 0x000fe40000410000 */
[----:B------:R-:W-:Y:S03]  /*24f0*/  MUFU.EX2 R101, R101 ;  /* 0x0000006500657308 */ /* 0x000fe60000000800 */
[----:B------:R-:W-:Y:S02]  /*2500*/  FSEL R8, R8, RZ, P1 ;  /* 0x000000ff08087208 */ /* 0x000fe40000800000 */
[----:B------:R-:W-:-:S03]  /*2510*/  ISETP.GE.AND P1, PT, R73, 0x61, PT ;  /* 0x000000614900780c */ /* 0x000fc60003f26270 */
[----:B------:R-:W-:Y:S01]  /*2520*/  MUFU.EX2 R154, R61 ;  /* 0x0000003d009a7308 */ /* 0x000fe20000000800 */
[-CC-:B------:R-:W-:Y:S01]  /*2530*/  FFMA.FTZ R9, R9, R0.reuse, -R8.reuse ;  /* 0x0000000009097223 */ /* 0x180fe20000010808 */
[-CC-:B------:R-:W-:Y:S01]  /*2540*/  FFMA.FTZ R27, R27, R0.reuse, -R8.reuse ;  /* 0x000000001b1b7223 */ /* 0x180fe20000010808 */
[-CC-:B------:R-:W-:Y:S01]  /*2550*/  FFMA.FTZ R11, R11, R0.reuse, -R8.reuse ;  /* 0x000000000b0b7223 */ /* 0x180fe20000010808 */
[-CC-:B------:R-:W-:Y:S01]  /*2560*/  FFMA.FTZ R31, R31, R0.reuse, -R8.reuse ;  /* 0x000000001f1f7223 */ /* 0x180fe20000010808 */
[-CC-:B------:R-:W-:Y:S01]  /*2570*/  FFMA.FTZ R15, R15, R0.reuse, -R8.reuse ;  /* 0x000000000f0f7223 */ /* 0x180fe20000010808 */
[-CC-:B------:R-:W-:Y:S01]  /*2580*/  FFMA.FTZ R35, R35, R0.reuse, -R8.reuse ;  /* 0x0000000023237223 */ /* 0x180fe20000010808 */
[-CC-:B------:R-:W-:Y:S01]  /*2590*/  FFMA.FTZ R37, R37, R0.reuse, -R8.reuse ;  /* 0x0000000025257223 */ /* 0x180fe20000010808 */
        /* <DEDUP_REMOVED lines=8> */
[----:B------:R1:W2:Y:S01]  /*2620*/  MUFU.EX2 R10, R27 ;  /* 0x0000001b000a7308 */ /* 0x0002a20000000800 */
[-CC-:B------:R-:W-:Y:S01]  /*2630*/  FFMA.FTZ R53, R53, R0.reuse, -R8.reuse ;  /* 0x0000000035357223 */ /* 0x180fe20000010808 */
[-CC-:B------:R-:W-:Y:S01]  /*2640*/  FFMA.FTZ R55, R55, R0.reuse, -R8.reuse ;  /* 0x0000000037377223 */ /* 0x180fe20000010808 */
[-CC-:B------:R-:W-:Y:S01]  /*2650*/  FFMA.FTZ R57, R57, R0.reuse, -R8.reuse ;  /* 0x0000000039397223 */ /* 0x180fe20000010808 */
[-CC-:B------:R-:W-:Y:S01]  /*2660*/  FFMA.FTZ R59, R59, R0.reuse, -R8.reuse ;  /* 0x000000003b3b7223 */ /* 0x180fe20000010808 */
[-CC-:B------:R-:W-:Y:S01]  /*2670*/  FFMA.FTZ R13, R13, R0.reuse, -R8.reuse ;  /* 0x000000000d0d7223 */ /* 0x180fe20000010808 */
[-CC-:B------:R-:W-:Y:S01]  /*2680*/  FFMA.FTZ R63, R63, R0.reuse, -R8.reuse ;  /* 0x000000003f3f7223 */ /* 0x180fe20000010808 */
[-CC-:B------:R-:W-:Y:S01]  /*2690*/  FFMA.FTZ R21, R21, R0.reuse, -R8.reuse ;  /* 0x0000000015157223 */ /* 0x180fe20000010808 */
[----:B------:R-:W3:Y:S01]  /*26a0*/  MUFU.EX2 R11, R11 ;  /* 0x0000000b000b7308 */ /* 0x000ee20000000800 */
[----:B-1----:R-:W-:Y:S01]  /*26b0*/  FADD.FTZ R27, R136, R107 ;  /* 0x0000006b881b7221 */ /* 0x002fe20000010000 */
[-CC-:B------:R-:W-:Y:S01]  /*26c0*/  FFMA.FTZ R67, R67, R0.reuse, -R8.reuse ;  /* 0x0000000043437223 */ /* 0x180fe20000010808 */
[-CC-:B------:R-:W-:Y:S01]  /*26d0*/  FFMA.FTZ R25, R25, R0.reuse, -R8.reuse ;  /* 0x0000000019197223 */ /* 0x180fe20000010808 */
[----:B------:R-:W-:Y:S01]  /*26e0*/  FFMA.FTZ R71, R71, R0, -R8 ;  /* 0x0000000047477223 */ /* 0x000fe20000010808 */
[----:B------:R-:W-:Y:S01]  /*26f0*/  FADD.FTZ R32, R138, R27 ;  /* 0x0000001b8a207221 */ /* 0x000fe20000010000 */
[C---:B0-----:R-:W-:Y:S01]  /*2700*/  F2FP.F16.F32.PACK_AB R138, R29.reuse, R138 ;  /* 0x0000008a1d8a723e */ /* 0x041fe200000000ff */
[----:B------:R-:W-:Y:S01]  /*2710*/  IMAD.MOV.U32 R61, RZ, RZ, R87 ;  /* 0x000000ffff3d7224 */ /* 0x000fe200078e0057 */
[----:B------:R0:W1:Y:S01]  /*2720*/  MUFU.EX2 R12, R31 ;  /* 0x0000001f000c7308 */ /* 0x0000620000000800 */
[----:B------:R-:W-:Y:S01]  /*2730*/  FADD.FTZ R27, R29, R32 ;  /* 0x000000201d1b7221 */ /* 0x000fe20000010000 */
[----:B--2---:R-:W-:Y:S01]  /*2740*/  FADD.FTZ R32, R9, R10 ;  /* 0x0000000a09207221 */ /* 0x004fe20000010000 */
[----:B------:R-:W-:-:S02]  /*2750*/  F2FP.F16.F32.PACK_AB R137, R10, R9 ;  /* 0x000000090a89723e */ /* 0x000fc400000000ff */
[----:B------:R-:W-:Y:S01]  /*2760*/  FADD.FTZ R34, R140, R27 ;  /* 0x0000001b8c227221 */ /* 0x000fe20000010000 */
[C---:B------:R-:W-:Y:S02]  /*2770*/  F2FP.F16.F32.PACK_AB R140, R33.reuse, R140 ;  /* 0x0000008c218c723e */ /* 0x040fe400000000ff */
[----:B------:R-:W2:Y:S01]  /*2780*/  MUFU.EX2 R15, R15 ;  /* 0x0000000f000f7308 */ /* 0x000ea20000000800 */
[----:B------:R-:W-:Y:S01]  /*2790*/  FADD.FTZ R34, R33, R34 ;  /* 0x0000002221227221 */ /* 0x000fe20000010000 */
[----:B---3--:R-:W-:Y:S01]  /*27a0*/  FADD.FTZ R27, R11, R32 ;  /* 0x000000200b1b7221 */ /* 0x008fe20000010000 */
[----:B------:R-:W-:Y:S01]  /*27b0*/  F2FP.F16.F32.PACK_AB R136, R107, R136 ;  /* 0x000000886b88723e */ /* 0x000fe200000000ff */
[----:B------:R-:W-:Y:S02]  /*27c0*/  IMAD.MOV.U32 R33, RZ, RZ, R87 ;  /* 0x000000ffff217224 */ /* 0x000fe400078e0057 */
[----:B0-----:R-:W-:Y:S01]  /*27d0*/  FADD.FTZ R31, R75, R34 ;  /* 0x000000224b1f7221 */ /* 0x001fe20000010000 */
[----:B------:R-:W-:Y:S01]  /*27e0*/  MOV R73, R87 ;  /* 0x0000005700497202 */ /* 0x000fe20000000f00 */
[----:B------:R0:W3:Y:S01]  /*27f0*/  MUFU.EX2 R20, R35 ;  /* 0x0000002300147308 */ /* 0x0000e20000000800 */
[----:B-1----:R-:W-:Y:S01]  /*2800*/  FADD.FTZ R34, R12, R27 ;  /* 0x0000001b0c227221 */ /* 0x002fe20000010000 */
[C---:B------:R-:W-:Y:S01]  /*2810*/  FADD.FTZ R36, R142.reuse, R31 ;  /* 0x0000001f8e247221 */ /* 0x040fe20000010000 */
[----:B------:R-:W-:Y:S01]  /*2820*/  F2FP.F16.F32.PACK_AB R142, R142, R75 ;  /* 0x0000004b8e8e723e */ /* 0x000fe200000000ff */
[----:B------:R-:W-:Y:S01]  /*2830*/  IMAD.MOV.U32 R75, RZ, RZ, R87 ;  /* 0x000000ffff4b7224 */ /* 0x000fe200078e0057 */
[----:B------:R-:W-:Y:S01]  /*2840*/  F2FP.F16.F32.PACK_AB R139, R12, R11 ;  /* 0x0000000b0c8b723e */ /* 0x000fe200000000ff */
[----:B------:R-:W-:Y:S01]  /*2850*/  FADD.FTZ R31, R79, R36 ;  /* 0x000000244f1f7221 */ /* 0x000fe20000010000 */
[----:B------:R-:W-:Y:S01]  /*2860*/  IMAD.MOV.U32 R11, RZ, RZ, 0x3f800000 ;  /* 0x3f800000ff0b7424 */ /* 0x000fe200078e00ff */
[----:B------:R-:W1:Y:S01]  /*2870*/  MUFU.EX2 R37, R37 ;  /* 0x0000002500257308 */ /* 0x000e620000000800 */
[----:B--2---:R-:W-:Y:S01]  /*2880*/  FADD.FTZ R27, R15, R34 ;  /* 0x000000220f1b7221 */ /* 0x004fe20000010000 */
[C---:B------:R-:W-:Y:S01]  /*2890*/  FADD.FTZ R36, R144.reuse, R31 ;  /* 0x0000001f90247221 */ /* 0x040fe20000010000 */
[----:B------:R-:W-:Y:S01]  /*28a0*/  F2FP.F16.F32.PACK_AB R144, R144, R79 ;  /* 0x0000004f9090723e */ /* 0x000fe200000000ff */
[----:B------:R-:W-:-:S02]  /*28b0*/  IMAD.MOV.U32 R79, RZ, RZ, R87 ;  /* 0x000000ffff4f7224 */ /* 0x000fc400078e0057 */
[----:B------:R-:W-:Y:S01]  /*28c0*/  FADD.FTZ R31, R83, R36 ;  /* 0x00000024531f7221 */ /* 0x000fe20000010000 */
[----:B0-----:R-:W-:Y:S01]  /*28d0*/  IMAD.MOV.U32 R35, RZ, RZ, R87 ;  /* 0x000000ffff237224 */ /* 0x001fe200078e0057 */
[----:B------:R0:W2:Y:S01]  /*28e0*/  MUFU.EX2 R24, R39 ;  /* 0x0000002700187308 */ /* 0x0000a20000000800 */
[----:B---3--:R-:W-:Y:S01]  /*28f0*/  FADD.FTZ R34, R20, R27 ;  /* 0x0000001b14227221 */ /* 0x008fe20000010000 */
[C---:B------:R-:W-:Y:S01]  /*2900*/  FADD.FTZ R36, R146.reuse, R31 ;  /* 0x0000001f92247221 */ /* 0x040fe20000010000 */
[----:B------:R-:W-:Y:S02]  /*2910*/  F2FP.F16.F32.PACK_AB R146, R146, R83 ;  /* 0x000000539292723e */ /* 0x000fe400000000ff */
[----:B------:R-:W-:Y:S01]  /*2920*/  F2FP.F16.F32.PACK_AB R141, R20, R15 ;  /* 0x0000000f148d723e */ /* 0x000fe200000000ff */
[----:B------:R-:W-:Y:S01]  /*2930*/  FADD.FTZ R31, R89, R36 ;  /* 0x00000024591f7221 */ /* 0x000fe20000010000 */
[----:B------:R-:W-:Y:S01]  /*2940*/  MOV R83, R87 ;  /* 0x0000005700537202 */ /* 0x000fe20000000f00 */
[----:B------:R-:W3:Y:S01]  /*2950*/  MUFU.EX2 R41, R41 ;  /* 0x0000002900297308 */ /* 0x000ee20000000800 */
[----:B-1----:R-:W-:Y:S01]  /*2960*/  FADD.FTZ R27, R37, R34 ;  /* 0x00000022251b7221 */ /* 0x002fe20000010000 */
[C---:B------:R-:W-:Y:S01]  /*2970*/  FADD.FTZ R36, R148.reuse, R31 ;  /* 0x0000001f94247221 */ /* 0x040fe20000010000 */
[----:B------:R-:W-:Y:S01]  /*2980*/  F2FP.F16.F32.PACK_AB R148, R148, R89 ;  /* 0x000000599494723e */ /* 0x000fe200000000ff */
[----:B0-----:R-:W-:-:S02]  /*2990*/  IMAD.MOV.U32 R39, RZ, RZ, R87 ;  /* 0x000000ffff277224 */ /* 0x001fc400078e0057 */
[----:B------:R-:W-:Y:S02]  /*29a0*/  FADD.FTZ R31, R93, R36 ;  /* 0x000000245d1f7221 */ /* 0x000fe40000010000 */
[----:B------:R0:W1:Y:S01]  /*29b0*/  MUFU.EX2 R26, R43 ;  /* 0x0000002b001a7308 */ /* 0x0000620000000800 */
[----:B--2---:R-:W-:Y:S01]  /*29c0*/  FADD.FTZ R34, R24, R27 ;  /* 0x0000001b18227221 */ /* 0x004fe20000010000 */
[----:B------:R-:W-:Y:S01]  /*29d0*/  FADD.FTZ R38, R150, R31 ;  /* 0x0000001f96267221 */ /* 0x000fe20000010000 */
[----:B------:R-:W-:Y:S01]  /*29e0*/  F2FP.F16.F32.PACK_AB R143, R24, R37 ;  /* 0x00000025188f723e */ /* 0x000fe200000000ff */
[--C-:B------:R-:W-:Y:S01]  /*29f0*/  IMAD.MOV.U32 R37, RZ, RZ, R87.reuse ;  /* 0x000000ffff257224 */ /* 0x100fe200078e0057 */
[----:B------:R-:W-:Y:S01]  /*2a00*/  F2FP.F16.F32.PACK_AB R150, R150, R93 ;  /* 0x0000005d9696723e */ /* 0x000fe200000000ff */
[----:B------:R-:W-:Y:S01]  /*2a10*/  FADD.FTZ R31, R97, R38 ;  /* 0x00000026611f7221 */ /* 0x000fe20000010000 */
[----:B------:R-:W-:Y:S01]  /*2a20*/  MOV R24, R87 ;  /* 0x0000005700187202 */ /* 0x000fe20000000f00 */
[----:B------:R-:W2:Y:S01]  /*2a30*/  MUFU.EX2 R45, R45 ;  /* 0x0000002d002d7308 */ /* 0x000ea20000000800 */
[----:B---3--:R-:W-:Y:S01]  /*2a40*/  FADD.FTZ R27, R41, R34 ;  /* 0x00000022291b7221 */ /* 0x008fe20000010000 */
[----:B0-----:R-:W-:-:S06]  /*2a50*/  IMAD.MOV.U32 R43, RZ, RZ, R87 ;  /* 0x000000ffff2b7224 */ /* 0x001fcc00078e0057 */
[----:B------:R0:W3:Y:S01]  /*2a60*/  MUFU.EX2 R28, R47 ;  /* 0x0000002f001c7308 */ /* 0x0000e20000000800 */
[C---:B-1----:R-:W-:Y:S01]  /*2a70*/  FADD.FTZ R34, R26.reuse, R27 ;  /* 0x0000001b1a227221 */ /* 0x042fe20000010000 */
[----:B------:R-:W-:Y:S01]  /*2a80*/  F2FP.F16.F32.PACK_AB R145, R26, R41 ;  /* 0x000000291a91723e */ /* 0x000fe200000000ff */
[--C-:B------:R-:W-:Y:S02]  /*2a90*/  IMAD.MOV.U32 R41, RZ, RZ, R87.reuse ;  /* 0x000000ffff297224 */ /* 0x100fe400078e0057 */
[----:B------:R-:W-:-:S03]  /*2aa0*/  IMAD.MOV.U32 R26, RZ, RZ, R87 ;  /* 0x000000ffff1a7224 */ /* 0x000fc600078e0057 */
[----:B------:R-:W1:Y:S01]  /*2ab0*/  MUFU.EX2 R49, R49 ;  /* 0x0000003100317308 */ /* 0x000e620000000800 */
[----:B--2---:R-:W-:Y:S01]  /*2ac0*/  FADD.FTZ R27, R45, R34 ;  /* 0x000000222d1b7221 */ /* 0x004fe20000010000 */
[----:B0-----:R-:W-:-:S06]  /*2ad0*/  IMAD.MOV.U32 R47, RZ, RZ, R87 ;  /* 0x000000ffff2f7224 */ /* 0x001fcc00078e0057 */
[----:B------:R0:W2:Y:S01]  /*2ae0*/  MUFU.EX2 R30, R51 ;  /* 0x00000033001e7308 */ /* 0x0000a20000000800 */
[C---:B---3--:R-:W-:Y:S01]  /*2af0*/  FADD.FTZ R36, R28.reuse, R27 ;  /* 0x0000001b1c247221 */ /* 0x048fe20000010000 */
[----:B------:R-:W-:Y:S01]  /*2b00*/  F2FP.F16.F32.PACK_AB R147, R28, R45 ;  /* 0x0000002d1c93723e */ /* 0x000fe200000000ff */
[----:B------:R-:W-:Y:S01]  /*2b10*/  IMAD.MOV.U32 R45, RZ, RZ, R87 ;  /* 0x000000ffff2d7224 */ /* 0x000fe200078e0057 */
[----:B------:R-:W-:-:S04]  /*2b20*/  MOV R28, R87 ;  /* 0x00000057001c7202 */ /* 0x000fc80000000f00 */
[----:B------:R-:W3:Y:S01]  /*2b30*/  MUFU.EX2 R53, R53 ;  /* 0x0000003500357308 */ /* 0x000ee20000000800 */
[----:B-1----:R-:W-:Y:S01]  /*2b40*/  FADD.FTZ R27, R49, R36 ;  /* 0x00000024311b7221 */ /* 0x002fe20000010000 */
[C---:B------:R-:W-:Y:S01]  /*2b50*/  FADD.FTZ R36, R152.reuse, R31 ;  /* 0x0000001f98247221 */ /* 0x040fe20000010000 */
[----:B------:R-:W-:Y:S01]  /*2b60*/  F2FP.F16.F32.PACK_AB R152, R152, R97 ;  /* 0x000000619898723e */ /* 0x000fe200000000ff */
[--C-:B0-----:R-:W-:Y:S02]  /*2b70*/  IMAD.MOV.U32 R51, RZ, RZ, R87.reuse ;  /* 0x000000ffff337224 */ /* 0x101fe400078e0057 */
[----:B------:R-:W-:Y:S01]  /*2b80*/  FADD.FTZ R29, R101, R36 ;  /* 0x00000024651d7221 */ /* 0x000fe20000010000 */
[----:B------:R-:W-:Y:S01]  /*2b90*/  IMAD.MOV.U32 R31, RZ, RZ, R87 ;  /* 0x000000ffff1f7224 */ /* 0x000fe200078e0057 */
[----:B------:R0:W1:Y:S01]  /*2ba0*/  MUFU.EX2 R32, R55 ;  /* 0x0000003700207308 */ /* 0x0000620000000800 */
[----:B--2---:R-:W-:Y:S01]  /*2bb0*/  FADD.FTZ R8, R30, R27 ;  /* 0x0000001b1e087221 */ /* 0x004fe20000010000 */
[----:B------:R-:W-:Y:S01]  /*2bc0*/  FADD.FTZ R38, R154, R29 ;  /* 0x0000001d9a267221 */ /* 0x000fe20000010000 */
[----:B------:R-:W-:Y:S01]  /*2bd0*/  F2FP.F16.F32.PACK_AB R149, R30, R49 ;  /* 0x000000311e95723e */ /* 0x000fe200000000ff */
[--C-:B------:R-:W-:Y:S01]  /*2be0*/  IMAD.MOV.U32 R49, RZ, RZ, R87.reuse ;  /* 0x000000ffff317224 */ /* 0x100fe200078e0057 */
[----:B------:R-:W-:Y:S01]  /*2bf0*/  F2FP.F16.F32.PACK_AB R154, R154, R101 ;  /* 0x000000659a9a723e */ /* 0x000fe200000000ff */
[----:B------:R-:W-:-:S02]  /*2c00*/  IMAD.MOV.U32 R30, RZ, RZ, R87 ;  /* 0x000000ffff1e7224 */ /* 0x000fc400078e0057 */
[----:B------:R-:W2:Y:S01]  /*2c10*/  MUFU.EX2 R57, R57 ;  /* 0x0000003900397308 */ /* 0x000ea20000000800 */
[----:B---3--:R-:W-:Y:S01]  /*2c20*/  FADD.FTZ R27, R53, R8 ;  /* 0x00000008351b7221 */ /* 0x008fe20000010000 */
[----:B0-----:R-:W-:-:S06]  /*2c30*/  IMAD.MOV.U32 R55, RZ, RZ, R87 ;  /* 0x000000ffff377224 */ /* 0x001fcc00078e0057 */
[----:B------:R-:W0:Y:S01]  /*2c40*/  MUFU.EX2 R103, R103 ;  /* 0x0000006700677308 */ /* 0x000e220000000800 */
[C---:B-1----:R-:W-:Y:S01]  /*2c50*/  FADD.FTZ R8, R32.reuse, R27 ;  /* 0x0000001b20087221 */ /* 0x042fe20000010000 */
[----:B------:R-:W-:Y:S02]  /*2c60*/  F2FP.F16.F32.PACK_AB R151, R32, R53 ;  /* 0x000000352097723e */ /* 0x000fe400000000ff */
[-C--:B------:R-:W-:Y:S02]  /*2c70*/  MOV R53, R87.reuse ;  /* 0x0000005700357202 */ /* 0x080fe40000000f00 */
[----:B------:R-:W-:Y:S02]  /*2c80*/  MOV R32, R87 ;  /* 0x0000005700207202 */ /* 0x000fe40000000f00 */
[----:B------:R1:W3:Y:S01]  /*2c90*/  MUFU.EX2 R4, R59 ;  /* 0x0000003b00047308 */ /* 0x0002e20000000800 */
[----:B--2---:R-:W-:-:S07]  /*2ca0*/  FADD.FTZ R27, R57, R8 ;  /* 0x00000008391b7221 */ /* 0x004fce0000010000 */
[----:B------:R2:W4:Y:S01]  /*2cb0*/  MUFU.EX2 R156, R65 ;  /* 0x00000041009c7308 */ /* 0x0005220000000800 */
[----:B0-----:R-:W-:Y:S01]  /*2cc0*/  FADD.FTZ R29, R103, R38 ;  /* 0x00000026671d7221 */ /* 0x001fe20000010000 */
[----:B-1----:R-:W-:-:S06]  /*2cd0*/  IMAD.MOV.U32 R59, RZ, RZ, R87 ;  /* 0x000000ffff3b7224 */ /* 0x002fcc00078e0057 */
[----:B------:R-:W0:Y:S01]  /*2ce0*/  MUFU.EX2 R13, R13 ;  /* 0x0000000d000d7308 */ /* 0x000e220000000800 */
[C---:B---3--:R-:W-:Y:S01]  /*2cf0*/  FADD.FTZ R8, R4.reuse, R27 ;  /* 0x0000001b04087221 */ /* 0x048fe20000010000 */
[----:B------:R-:W-:Y:S01]  /*2d00*/  F2FP.F16.F32.PACK_AB R153, R4, R57 ;  /* 0x000000390499723e */ /* 0x000fe200000000ff */
[--C-:B--2---:R-:W-:Y:S02]  /*2d10*/  IMAD.MOV.U32 R65, RZ, RZ, R87.reuse ;  /* 0x000000ffff417224 */ /* 0x104fe400078e0057 */
[----:B------:R-:W-:-:S03]  /*2d20*/  IMAD.MOV.U32 R57, RZ, RZ, R87 ;  /* 0x000000ffff397224 */ /* 0x000fc600078e0057 */
[----:B------:R-:W1:Y:S01]  /*2d30*/  MUFU.EX2 R105, R105 ;  /* 0x0000006900697308 */ /* 0x000e620000000800 */
[C---:B----4-:R-:W-:Y:S01]  /*2d40*/  FADD.FTZ R38, R156.reuse, R29 ;  /* 0x0000001d9c267221 */ /* 0x050fe20000010000 */
[----:B------:R-:W-:-:S06]  /*2d50*/  F2FP.F16.F32.PACK_AB R156, R156, R103 ;  /* 0x000000679c9c723e */ /* 0x000fcc00000000ff */
[----:B------:R2:W3:Y:S01]  /*2d60*/  MUFU.EX2 R34, R63 ;  /* 0x0000003f00227308 */ /* 0x0004e20000000800 */
[----:B0-----:R-:W-:-:S07]  /*2d70*/  FADD.FTZ R27, R13, R8 ;  /* 0x000000080d1b7221 */ /* 0x001fce0000010000 */
[----:B------:R-:W0:Y:S01]  /*2d80*/  MUFU.EX2 R21, R21 ;  /* 0x0000001500157308 */ /* 0x000e220000000800 */
[----:B-1----:R-:W-:Y:S01]  /*2d90*/  FADD.FTZ R29, R105, R38 ;  /* 0x00000026691d7221 */ /* 0x002fe20000010000 */
[----:B--2---:R-:W-:-:S06]  /*2da0*/  MOV R63, R87 ;  /* 0x00000057003f7202 */ /* 0x004fcc0000000f00 */
[----:B------:R1:W2:Y:S01]  /*2db0*/  MUFU.EX2 R36, R67 ;  /* 0x0000004300247308 */ /* 0x0002a20000000800 */
[C---:B---3--:R-:W-:Y:S01]  /*2dc0*/  FADD.FTZ R40, R34.reuse, R27 ;  /* 0x0000001b22287221 */ /* 0x048fe20000010000 */
[----:B------:R-:W-:Y:S01]  /*2dd0*/  F2FP.F16.F32.PACK_AB R155, R34, R13 ;  /* 0x0000000d229b723e */ /* 0x000fe200000000ff */
[--C-:B------:R-:W-:Y:S02]  /*2de0*/  IMAD.MOV.U32 R34, RZ, RZ, R87.reuse ;  /* 0x000000ffff227224 */ /* 0x100fe400078e0057 */
[----:B------:R-:W-:-:S03]  /*2df0*/  IMAD.MOV.U32 R27, RZ, RZ, R87 ;  /* 0x000000ffff1b7224 */ /* 0x000fc600078e0057 */
[----:B------:R-:W3:Y:S01]  /*2e00*/  MUFU.EX2 R25, R25 ;  /* 0x0000001900197308 */ /* 0x000ee20000000800 */
[----:B0-----:R-:W-:Y:S01]  /*2e10*/  FADD.FTZ R9, R21, R40 ;  /* 0x0000002815097221 */ /* 0x001fe20000010000 */
[----:B-1----:R-:W-:Y:S01]  /*2e20*/  IMAD.MOV.U32 R67, RZ, RZ, R87 ;  /* 0x000000ffff437224 */ /* 0x002fe200078e0057 */
[----:B------:R-:W-:-:S05]  /*2e30*/  MOV R40, R87 ;  /* 0x0000005700287202 */ /* 0x000fca0000000f00 */
[----:B------:R-:W0:Y:S01]  /*2e40*/  MUFU.EX2 R14, R14 ;  /* 0x0000000e000e7308 */ /* 0x000e220000000800 */
[C---:B--2---:R-:W-:Y:S01]  /*2e50*/  FADD.FTZ R10, R36.reuse, R9 ;  /* 0x00000009240a7221 */ /* 0x044fe20000010000 */
[----:B------:R-:W-:Y:S02]  /*2e60*/  F2FP.F16.F32.PACK_AB R157, R36, R21 ;  /* 0x00000015249d723e */ /* 0x000fe400000000ff */
[----:B------:R-:W-:-:S04]  /*2e70*/  MOV R36, R87 ;  /* 0x0000005700247202 */ /* 0x000fc80000000f00 */
[----:B------:R1:W2:Y:S01]  /*2e80*/  MUFU.EX2 R38, R71 ;  /* 0x0000004700267308 */ /* 0x0002a20000000800 */
[----:B---3--:R-:W-:Y:S01]  /*2e90*/  FADD.FTZ R9, R25, R10 ;  /* 0x0000000a19097221 */ /* 0x008fe20000010000 */
[C---:B0-----:R-:W-:Y:S01]  /*2ea0*/  FADD.FTZ R8, R14.reuse, R29 ;  /* 0x0000001d0e087221 */ /* 0x041fe20000010000 */
[----:B------:R-:W-:Y:S01]  /*2eb0*/  F2FP.F16.F32.PACK_AB R158, R14, R105 ;  /* 0x000000690e9e723e */ /* 0x000fe200000000ff */
[--C-:B-1----:R-:W-:Y:S02]  /*2ec0*/  IMAD.MOV.U32 R71, RZ, RZ, R87.reuse ;  /* 0x000000ffff477224 */ /* 0x102fe400078e0057 */
[----:B------:R-:W-:Y:S02]  /*2ed0*/  IMAD.MOV.U32 R29, RZ, RZ, R87 ;  /* 0x000000ffff1d7224 */ /* 0x000fe400078e0057 */
[C---:B--2---:R-:W-:Y:S01]  /*2ee0*/  FADD.FTZ R4, R38.reuse, R9 ;  /* 0x0000000926047221 */ /* 0x044fe20000010000 */
[----:B------:R-:W-:Y:S01]  /*2ef0*/  F2FP.F16.F32.PACK_AB R159, R38, R25 ;  /* 0x00000019269f723e */ /* 0x000fe200000000ff */
[--C-:B------:R-:W-:Y:S01]  /*2f00*/  IMAD.MOV.U32 R38, RZ, RZ, R87.reuse ;  /* 0x000000ffff267224 */ /* 0x100fe200078e0057 */
[----:B------:R-:W-:Y:S01]  /*2f10*/  MOV R9, 0x3f800000 ;  /* 0x3f80000000097802 */ /* 0x000fe20000000f00 */
[----:B------:R-:W-:Y:S01]  /*2f20*/  IMAD.MOV.U32 R25, RZ, RZ, R87 ;  /* 0x000000ffff197224 */ /* 0x000fe200078e0057 */
[----:B------:R-:W-:Y:S06]  /*2f30*/  @!P1 BRA `(.L_x_14) ;  /* 0x0000001c00b09947 */ /* 0x000fec0003800000 */
[----:B------:R-:W-:Y:S01]  /*2f40*/  VIADD R10, R88, 0xfffffffe ;  /* 0xfffffffe580a7836 */ /* 0x000fe20000000000 */
[----:B------:R-:W-:Y:S01]  /*2f50*/  MOV R9, 0x3f800000 ;  /* 0x3f80000000097802 */ /* 0x000fe20000000f00 */
[----:B------:R-:W-:Y:S01]  /*2f60*/  IMAD.MOV.U32 R12, RZ, RZ, R5 ;  /* 0x000000ffff0c7224 */ /* 0x000fe200078e0005 */
[----:B------:R-:W-:Y:S01]  /*2f70*/  CS2R R86, SRZ ;  /* 0x0000000000567805 */ /* 0x000fe2000001ff00 */
[----:B------:R-:W-:Y:S01]  /*2f80*/  IMAD.MOV.U32 R13, RZ, RZ, R3 ;  /* 0x000000ffff0d7224 */ /* 0x000fe200078e0003 */
[----:B------:R-:W-:Y:S02]  /*2f90*/  CS2R R82, SRZ ;  /* 0x0000000000527805 */ /* 0x000fe4000001ff00 */
[----:B------:R-:W-:Y:S02]  /*2fa0*/  CS2R R78, SRZ ;  /* 0x00000000004e7805 */ /* 0x000fe4000001ff00 */
[----:B------:R-:W-:Y:S02]  /*2fb0*/  CS2R R74, SRZ ;  /* 0x00000000004a7805 */ /* 0x000fe4000001ff00 */
[----:B------:R-:W-:-:S02]  /*2fc0*/  CS2R R70, SRZ ;  /* 0x0000000000467805 */ /* 0x000fc4000001ff00 */
[----:B------:R-:W-:Y:S02]  /*2fd0*/  CS2R R66, SRZ ;  /* 0x0000000000427805 */ /* 0x000fe4000001ff00 */
[----:B------:R-:W-:Y:S02]  /*2fe0*/  CS2R R62, SRZ ;  /* 0x00000000003e7805 */ /* 0x000fe4000001ff00 */
        /* <DEDUP_REMOVED lines=24> */
[----:B------:R-:W-:Y:S01]  /*3170*/  CS2R R24, SRZ ;  /* 0x0000000000187805 */ /* 0x000fe2000001ff00 */
[----:B------:R-:W-:Y:S01]  /*3180*/  UMOV UR4, UR39 ;  /* 0x0000002700047c82 */ /* 0x000fe20008000000 */
[----:B------:R-:W-:-:S05]  /*3190*/  UMOV UR5, UR38 ;  /* 0x0000002600057c82 */ /* 0x000fca0008000000 */
.L_x_25:
[----:B------:R-:W-:-:S04]  /*31a0*/  UISETP.NE.AND UP0, UPT, UR5, 0x1, UPT ;  /* 0x000000010500788c */ /* 0x000fc8000bf05270 */
[----:B------:R-:W-:-:S04]  /*31b0*/  USEL UR39, URZ, 0x1, UP0 ;  /* 0x000000013f277887 */ /* 0x000fc80008000000 */
[----:B------:R-:W-:Y:S01]  /*31c0*/  ULOP3.LUT UR39, UR4, UR39, URZ, 0x3c, !UPT ;  /* 0x0000002704277292 */ /* 0x000fe2000f8e3c3f */
[----:B------:R-:W-:Y:S11]  /*31d0*/  @!P0 BRA `(.L_x_15) ;  /* 0x0000000000048947 */ /* 0x000ff60003800000 */
[----:B------:R-:W-:Y:S01]  /*31e0*/  BPT.TRAP 0x1 ;  /* 0x000000040000795c */ /* 0x000fe20000300000 */
.L_x_15:
[----:B------:R-:W0:Y:S01]  /*31f0*/  S2UR UR11, SR_CgaCtaId ;  /* 0x00000000000b79c3 */ /* 0x000e220000008800 */
[----:B------:R-:W-:Y:S01]  /*3200*/  UIADD3 UR38, UR5, 0x1, URZ ;  /* 0x0000000105267890 */ /* 0x000fe2000fffe03f */
[----:B------:R-:W-:Y:S01]  /*3210*/  IMAD.U32 R0, RZ, RZ, UR39 ;  /* 0x00000027ff007e24 */ /* 0x000fe2000f8e00ff */
[----:B------:R-:W-:Y:S02]  /*3220*/  UMOV UR6, 0x400 ;  /* 0x0000040000067882 */ /* 0x000fe40000000000 */
[----:B------:R-:W-:Y:S02]  /*3230*/  UISETP.NE.AND UP0, UPT, UR38, 0x2, UPT ;  /* 0x000000022600788c */ /* 0x000fe4000bf05270 */
[----:B------:R-:W-:Y:S02]  /*3240*/  SHF.L.U32 R0, R0, 0x1f, RZ ;  /* 0x0000001f00007819 */ /* 0x000fe400000006ff */
[----:B------:R-:W-:Y:S02]  /*3250*/  USEL UR38, UR38, URZ, UP0 ;  /* 0x0000003f26267287 */ /* 0x000fe40008000000 */
[----:B0-----:R-:W-:-:S04]  /*3260*/  ULEA UR6, UR11, UR6, 0x18 ;  /* 0x000000060b067291 */ /* 0x001fc8000f8ec03f */
[----:B------:R-:W-:-:S09]  /*3270*/  ULEA UR7, UR38, UR6, 0x3 ;  /* 0x0000000626077291 */ /* 0x000fd2000f8e183f */
[----:B------:R0:W1:Y:S01]  /*3280*/  SYNCS.PHASECHK.TRANS64.TRYWAIT P1, [UR7+0x2a830], R0 ;  /* 0x02a83000ff0075a7 */ /* 0x0000620008020147 */
[----:B------:R-:W-:Y:S05]  /*3290*/  @!P0 BRA `(.L_x_16) ;  /* 0x0000000000048947 */ /* 0x000fea0003800000 */
[----:B------:R-:W-:Y:S01]  /*32a0*/  BPT.TRAP 0x1 ;  /* 0x000000040000795c */ /* 0x000fe20000300000 */
.L_x_16:
[----:B-1----:R-:W-:Y:S05]  /*32b0*/  @P1 BRA `(.L_x_17) ;  /* 0x0000000000081947 */ /* 0x002fea0003800000 */
[----:B------:R-:W1:Y:S02]  /*32c0*/  SYNCS.PHASECHK.TRANS64.TRYWAIT P1, [UR7+0x2a830], R0 ;  /* 0x02a83000ff0075a7 */ /* 0x000e640008020147 */
[----:B-1----:R-:W-:Y:S05]  /*32d0*/  @!P1 BRA `(.L_x_18) ;  /* 0x00000074002c9947 */ /* 0x002fea0003800000 */
.L_x_17:
[----:B------:R-:W-:Y:S01]  /*32e0*/  R2UR UR40, R6 ;  /* 0x00000000062872ca */ /* 0x000fe200000e0000 */
[----:B------:R-:W-:Y:S01]  /*32f0*/  UIMAD UR10, UR38, 0x900, UR60 ;  /* 0x00000900260a78a4 */ /* 0x000fe2000f8e023c */
[----:B------:R-:W-:Y:S01]  /*3300*/  R2UR UR41, R7 ;  /* 0x00000000072972ca */ /* 0x000fe200000e0000 */
[----:B------:R-:W-:Y:S01]  /*3310*/  WARPGROUP.ARRIVE ;  /* 0x00000000000079c5 */ /* 0x000fe20000000000 */
[----:B------:R-:W-:Y:S01]  /*3320*/  UMOV UR43, 0x40000040 ;  /* 0x40000040002b7882 */ /* 0x000fe20000000000 */
[----:B------:R-:W-:Y:S01]  /*3330*/  UIADD3 UR14, UR10, 0x302, URZ ;  /* 0x000003020a0e7890 */ /* 0x000fe2000fffe03f */
[-C--:B------:R-:W-:Y:S01]  /*3340*/  FMUL.FTZ R24, R24, R11.reuse ;  /* 0x0000000b18187220 */ /* 0x080fe20000410000 */
[----:B------:R-:W-:Y:S01]  /*3350*/  UMOV UR15, 0x40000040 ;  /* 0x40000040000f7882 */ /* 0x000fe20000000000 */
[----:B------:R-:W-:Y:S01]  /*3360*/  UMOV UR42, UR10 ;  /* 0x0000000a002a7c82 */ /* 0x000fe20008000000 */
[----:B------:R-:W-:Y:S01]  /*3370*/  UIADD3 UR18, UR10, 0x304, URZ ;  /* 0x000003040a127890 */ /* 0x000fe2000fffe03f */
[-C--:B------:R-:W-:Y:S01]  /*3380*/  FMUL.FTZ R25, R25, R11.reuse ;  /* 0x0000000b19197220 */ /* 0x080fe20000410000 */
[----:B------:R-:W-:Y:S01]  /*3390*/  UMOV UR19, 0x40000040 ;  /* 0x4000004000137882 */ /* 0x000fe20000000000 */
[----:B------:R-:W-:Y:S01]  /*33a0*/  UIADD3 UR22, UR10, 0x306, URZ ;  /* 0x000003060a167890 */ /* 0x000fe2000fffe03f */
[-C--:B------:R-:W-:Y:S01]  /*33b0*/  FMUL.FTZ R28, R28, R11.reuse ;  /* 0x0000000b1c1c7220 */ /* 0x080fe20000410000 */
[----:B------:R-:W-:Y:S01]  /*33c0*/  UMOV UR23, 0x40000040 ;  /* 0x4000004000177882 */ /* 0x000fe20000000000 */
[----:B------:R-:W-:Y:S01]  /*33d0*/  HGMMA.64x96x16.F32 R88, gdesc[UR40], RZ, !UPT, gsb0 ;  /* 0x01600000285879f0 */ /* 0x000fe2000c0008ff */
[----:B------:R-:W-:Y:S01]  /*33e0*/  UIADD3 UR42, UR10, 0x2, URZ ;  /* 0x000000020a2a7890 */ /* 0x000fe2000fffe03f */
[-C--:B------:R-:W-:Y:S01]  /*33f0*/  FMUL.FTZ R29, R29, R11.reuse ;  /* 0x0000000b1d1d7220 */ /* 0x080fe20000410000 */
[----:B------:R-:W-:Y:S01]  /*3400*/  UMOV UR40, UR56 ;  /* 0x0000003800287c82 */ /* 0x000fe20008000000 */
[----:B------:R-:W-:Y:S01]  /*3410*/  UMOV UR41, UR57 ;  /* 0x0000003900297c82 */ /* 0x000fe20008000000 */
[----:B------:R-:W-:Y:S01]  /*3420*/  UMOV UR43, 0x40000040 ;  /* 0x40000040002b7882 */ /* 0x000fe20000000000 */
[----:B------:R-:W-:Y:S01]  /*3430*/  UIADD3 UR26, UR10, 0x600, URZ ;  /* 0x000006000a1a7890 */ /* 0x000fe2000fffe03f */
[-C--:B------:R-:W-:Y:S01]  /*3440*/  FMUL.FTZ R32, R32, R11.reuse ;  /* 0x0000000b20207220 */ /* 0x080fe20000410000 */
[----:B------:R-:W-:Y:S01]  /*3450*/  UMOV UR27, 0x40000040 ;  /* 0x40000040001b7882 */ /* 0x000fe20000000000 */
[----:B------:R-:W-:Y:S01]  /*3460*/  UIADD3 UR30, UR10, 0x602, URZ ;  /* 0x000006020a1e7890 */ /* 0x000fe2000fffe03f */
[-C--:B------:R-:W-:Y:S01]  /*3470*/  FMUL.FTZ R33, R33, R11.reuse ;  /* 0x0000000b21217220 */ /* 0x080fe20000410000 */
[----:B------:R-:W-:Y:S01]  /*3480*/  UMOV UR31, 0x40000040 ;  /* 0x40000040001f7882 */ /* 0x000fe20000000000 */
[----:B------:R-:W-:Y:S01]  /*3490*/  UIADD3 UR34, UR10, 0x604, URZ ;  /* 0x000006040a227890 */ /* 0x000fe2000fffe03f */
[-C--:B------:R-:W-:Y:S01]  /*34a0*/  FMUL.FTZ R36, R36, R11.reuse ;  /* 0x0000000b24247220 */ /* 0x080fe20000410000 */
[----:B------:R-:W-:Y:S01]  /*34b0*/  UMOV UR35, 0x40000040 ;  /* 0x4000004000237882 */ /* 0x000fe20000000000 */
[-C--:B------:R-:W-:Y:S01]  /*34c0*/  FMUL.FTZ R37, R37, R11.reuse ;  /* 0x0000000b25257220 */ /* 0x080fe20000410000 */
        /* <DEDUP_REMOVED lines=23> */
[----:B------:R-:W-:Y:S01]  /*3640*/  FMUL.FTZ R85, R85, R11 ;  /* 0x0000000b55557220 */ /* 0x000fe20000410000 */
        /* <DEDUP_REMOVED lines=32> */
[----:B------:R-:W-:-:S02]  /*3850*/  WARPGROUP.DEPBAR.LE gsb0, 0x0 ;  /* 0x00008000000079c5 */ /* 0x000fc40000010000 */
[----:B------:R-:W-:-:S06]  /*3860*/  WARPGROUP.ARRIVE ;  /* 0x00000000000079c5 */ /* 0x000fcc0000000000 */
[----:B------:R-:W-:Y:S01]  /*3870*/  HGMMA.64x96x16.F32 R88, gdesc[UR40], R88, gsb0 ;  /* 0x01600000285879f0 */ /* 0x000fe20008000858 */
[----:B------:R-:W-:Y:S01]  /*3880*/  UIADD3 UR42, UR10, 0x4, URZ ;  /* 0x000000040a2a7890 */ /* 0x000fe2000fffe03f */
[----:B------:R-:W-:Y:S01]  /*3890*/  UMOV UR40, UR52 ;  /* 0x0000003400287c82 */ /* 0x000fe20008000000 */
[----:B------:R-:W-:Y:S01]  /*38a0*/  UMOV UR41, UR53 ;  /* 0x0000003500297c82 */ /* 0x000fe20008000000 */
[----:B------:R-:W-:Y:S01]  /*38b0*/  UMOV UR43, 0x40000040 ;  /* 0x40000040002b7882 */ /* 0x000fe20000000000 */
[----:B------:R-:W-:Y:S02]  /*38c0*/  WARPGROUP.DEPBAR.LE gsb0, 0x0 ;  /* 0x00008000000079c5 */ /* 0x000fe40000010000 */
        /* <DEDUP_REMOVED lines=44> */
.L_x_19:
[----:B------:R-:W-:Y:S01]  /*3b90*/  ULEA UR10, UR5, UR6, 0x3 ;  /* 0x00000006050a7291 */ /* 0x000fe2000f8e183f */
[----:B01----:R-:W-:-:S05]  /*3ba0*/  IMAD.U32 R0, RZ, RZ, UR4 ;  /* 0x00000004ff007e24 */ /* 0x003fca000f8e00ff */
[----:B------:R-:W-:-:S04]  /*3bb0*/  SHF.L.U32 R0, R0, 0x1f, RZ ;  /* 0x0000001f00007819 */ /* 0x000fc800000006ff */
[----:B------:R0:W1:Y:S01]  /*3bc0*/  SYNCS.PHASECHK.TRANS64.TRYWAIT P1, [UR10+0x2a850], R0 ;  /* 0x02a85000ff0075a7 */ /* 0x000062000802014a */
[----:B------:R-:W-:Y:S05]  /*3bd0*/  @!P0 BRA `(.L_x_20) ;  /* 0x0000000000048947 */ /* 0x000fea0003800000 */
[----:B------:R-:W-:Y:S01]  /*3be0*/  BPT.TRAP 0x1 ;  /* 0x000000040000795c */ /* 0x000fe20000300000 */
.L_x_20:
[----:B-1----:R-:W-:Y:S05]  /*3bf0*/  @P1 BRA `(.L_x_21) ;  /* 0x0000000000081947 */ /* 0x002fea0003800000 */
[----:B------:R-:W1:Y:S02]  /*3c00*/  SYNCS.PHASECHK.TRANS64.TRYWAIT P1, [UR10+0x2a850], R0 ;  /* 0x02a85000ff0075a7 */ /* 0x000e64000802014a */
[----:B-1----:R-:W-:Y:S05]  /*3c10*/  @!P1 BRA `(.L_x_22) ;  /* 0x0000006800f49947 */ /* 0x002fea0003800000 */
.L_x_21:
[----:B------:R-:W-:Y:S01]  /*3c20*/  UIADD3 UR6, UR6, 0x400, URZ ;  /* 0x0000040006067890 */ /* 0x000fe2000fffe03f */
[----:B------:R-:W-:Y:S01]  /*3c30*/  WARPGROUP.ARRIVE ;  /* 0x00000000000079c5 */ /* 0x000fe20000000000 */
[----:B------:R-:W-:Y:S02]  /*3c40*/  UMOV UR15, 0x40000040 ;  /* 0x40000040000f7882 */ /* 0x000fe40000000000 */
[----:B------:R-:W-:-:S04]  /*3c50*/  USHF.R.U32.HI UR6, URZ, 0x4, UR6 ;  /* 0x000000043f067899 */ /* 0x000fc80008011606 */
[----:B------:R-:W-:-:S04]  /*3c60*/  ULOP3.LUT UR6, UR6, 0x3fff, URZ, 0xc0, !UPT ;  /* 0x00003fff06067892 */ /* 0x000fc8000f8ec03f */
[----:B------:R-:W-:-:S04]  /*3c70*/  ULOP3.LUT UR4, UR6, 0x3000000, URZ, 0xfc, !UPT ;  /* 0x0300000006047892 */ /* 0x000fc8000f8efc3f */
[----:B------:R-:W-:-:S07]  /*3c80*/  UIMAD UR4, UR5, 0x600, UR4 ;  /* 0x00000600050478a4 */ /* 0x000fce000f8e0204 */
[----:B------:R-:W-:Y:S02]  /*3c90*/  UMOV UR14, UR4 ;  /* 0x00000004000e7c82 */ /* 0x000fe40008000000 */
[----:B------:R-:W-:Y:S01]  /*3ca0*/  HGMMA.64x128x16.F32 R24, R136, gdesc[UR12].tnspB, R24, gsb0 ;  /* 0x41e0000c88187df0 */ /* 0x000fe20008000818 */
[----:B------:R-:W-:Y:S01]  /*3cb0*/  UIADD3 UR14, UR4, 0x80, URZ ;  /* 0x00000080040e7890 */ /* 0x000fe2000fffe03f */
[----:B------:R-:W-:Y:S01]  /*3cc0*/  UMOV UR15, 0x40000040 ;  /* 0x40000040000f7882 */ /* 0x000fe20000000000 */
[----:B------:R-:W-:Y:S02]  /*3cd0*/  WARPGROUP.DEPBAR.LE gsb0, 0x0 ;  /* 0x00008000000079c5 */ /* 0x000fe40000010000 */
[----:B------:R-:W-:-:S07]  /*3ce0*/  WARPGROUP.ARRIVE ;  /* 0x00000000000079c5 */ /* 0x000fce0000000000 */
        /* <DEDUP_REMOVED lines=13> */
[----:B------:R-:W-:Y:S01]  /*3dc0*/  UIADD3 UR4, UR4, 0x280, URZ ;  /* 0x0000028004047890 */ /* 0x000fe2000fffe03f */
[----:B------:R-:W-:Y:S02]  /*3dd0*/  WARPGROUP.DEPBAR.LE gsb0, 0x0 ;  /* 0x00008000000079c5 */ /* 0x000fe40000010000 */
[----:B------:R-:W-:-:S06]  /*3de0*/  WARPGROUP.ARRIVE ;  /* 0x00000000000079c5 */ /* 0x000fcc0000000000 */
[----:B------:R-:W-:Y:S01]  /*3df0*/  HGMMA.64x128x16.F32 R24, R152, gdesc[UR12].tnspB, R24, gsb0 ;  /* 0x41e0000c98187df0 */ /* 0x000fe20008000818 */
[----:B------:R-:W-:Y:S01]  /*3e00*/  UMOV UR14, UR4 ;  /* 0x00000004000e7c82 */ /* 0x000fe20008000000 */
[----:B------:R-:W-:Y:S01]  /*3e10*/  UMOV UR15, 0x40000040 ;  /* 0x40000040000f7882 */ /* 0x000fe20000000000 */
[----:B------:R-:W-:Y:S02]  /*3e20*/  WARPGROUP.DEPBAR.LE gsb0, 0x0 ;  /* 0x00008000000079c5 */ /* 0x000fe40000010000 */
[----:B------:R-:W-:-:S07]  /*3e30*/  WARPGROUP.ARRIVE ;  /* 0x00000000000079c5 */ /* 0x000fce0000000000 */
[----:B------:R-:W-:Y:S03]  /*3e40*/  HGMMA.64x128x16.F32 R24, R156, gdesc[UR12].tnspB, R24, gsb0 ;  /* 0x41e0000c9c187df0 */ /* 0x000fe60008000818 */
[----:B------:R-:W-:Y:S02]  /*3e50*/  WARPGROUP.DEPBAR.LE gsb0, 0x0 ;  /* 0x00008000000079c5 */ /* 0x000fe40000010000 */
[----:B------:R-:W-:Y:S05]  /*3e60*/  @!P0 BRA `(.L_x_23) ;  /* 0x0000000000048947 */ /* 0x000fea0003800000 */
[----:B------:R-:W-:Y:S01]  /*3e70*/  BPT.TRAP 0x1 ;  /* 0x000000040000795c */ /* 0x000fe20000300000 */
.L_x_23:
[----:B01----:R-:W-:Y:S01]  /*3e80*/  FMNMX.FTZ R0, R88, R13, !PT ;  /* 0x0000000d58007209 */ /* 0x003fe20007810000 */
[----:B------:R-:W-:Y:S01]  /*3e90*/  UIADD3 UR7, UR7, 0x2a840, URZ ;  /* 0x0002a84007077890 */ /* 0x000fe2000fffe03f */
[----:B------:R-:W-:Y:S02]  /*3ea0*/  FMNMX.FTZ R14, R90, R12, !PT ;  /* 0x0000000c5a0e7209 */ /* 0x000fe40007810000 */
[----:B------:R-:W-:Y:S01]  /*3eb0*/  FMNMX.FTZ R3, R89, R0, !PT ;  /* 0x0000000059037209 */ /* 0x000fe20007810000 */
[----:B------:R-:W-:Y:S01]  /*3ec0*/  UPRMT UR7, UR11, 0x654, UR7 ;  /* 0x000006540b077896 */ /* 0x000fe20008000007 */
[----:B------:R-:W-:Y:S02]  /*3ed0*/  FMNMX.FTZ R5, R91, R14, !PT ;  /* 0x0000000e5b057209 */ /* 0x000fe40007810000 */
[----:B------:R-:W-:Y:S02]  /*3ee0*/  FMNMX.FTZ R0, R92, R3, !PT ;  /* 0x000000035c007209 */ /* 0x000fe40007810000 */
[----:B------:R-:W-:-:S02]  /*3ef0*/  FMNMX.FTZ R14, R94, R5, !PT ;  /* 0x000000055e0e7209 */ /* 0x000fc40007810000 */
[----:B------:R-:W-:Y:S02]  /*3f00*/  FMNMX.FTZ R3, R93, R0, !PT ;  /* 0x000000005d037209 */ /* 0x000fe40007810000 */
[----:B------:R-:W-:Y:S01]  /*3f10*/  FMNMX.FTZ R5, R95, R14, !PT ;  /* 0x0000000e5f057209 */ /* 0x000fe20007810000 */
[----:B------:R-:W-:Y:S01]  /*3f20*/  SYNCS.ARRIVE.TRANS64.RED.A1T0 RZ, [UR7], RZ ;  /* 0x000000ffffff79a7 */ /* 0x000fe20008100407 */
[----:B------:R-:W-:Y:S02]  /*3f30*/  FMNMX.FTZ R0, R96, R3, !PT ;  /* 0x0000000360007209 */ /* 0x000fe40007810000 */
[----:B------:R-:W-:Y:S02]  /*3f40*/  FMNMX.FTZ R14, R98, R5, !PT ;  /* 0x00000005620e7209 */ /* 0x000fe40007810000 */
[----:B------:R-:W-:Y:S02]  /*3f50*/  FMNMX.FTZ R3, R97, R0, !PT ;  /* 0x0000000061037209 */ /* 0x000fe40007810000 */
[----:B------:R-:W-:-:S02]  /*3f60*/  FMNMX.FTZ R5, R99, R14, !PT ;  /* 0x0000000e63057209 */ /* 0x000fc40007810000 */
[----:B------:R-:W-:Y:S02]  /*3f70*/  FMNMX.FTZ R0, R100, R3, !PT ;  /* 0x0000000364007209 */ /* 0x000fe40007810000 */
[----:B------:R-:W-:Y:S02]  /*3f80*/  FMNMX.FTZ R14, R102, R5, !PT ;  /* 0x00000005660e7209 */ /* 0x000fe40007810000 */
        /* <DEDUP_REMOVED lines=33> */
[----:B------:R-:W-:-:S03]  /*41a0*/  FMNMX.FTZ R14, R135, R14, !PT ;  /* 0x0000000e870e7209 */ /* 0x000fc60007810000 */
[----:B------:R-:W0:Y:S04]  /*41b0*/  SHFL.BFLY PT, R0, R9, 0x2, 0x1f ;  /* 0x0c401f0009007f89 */ /* 0x000e2800000e0000 */
[----:B------:R-:W1:Y:S01]  /*41c0*/  SHFL.BFLY PT, R3, R14, 0x2, 0x1f ;  /* 0x0c401f000e037f89 */ /* 0x000e6200000e0000 */
[----:B0-----:R-:W-:Y:S02]  /*41d0*/  FMNMX.FTZ R15, R9, R0, !PT ;  /* 0x00000000090f7209 */ /* 0x001fe40007810000 */
[----:B------:R-:W0:Y:S01]  /*41e0*/  LDC R0, c[0x0][0x988] ;  /* 0x00026200ff007b82 */ /* 0x000e220000000800 */
[----:B-1----:R-:W-:Y:S02]  /*41f0*/  FMNMX.FTZ R21, R14, R3, !PT ;  /* 0x000000030e157209 */ /* 0x002fe40007810000 */
[----:B------:R-:W1:Y:S04]  /*4200*/  SHFL.BFLY PT, R20, R15, 0x1, 0x1f ;  /* 0x0c201f000f147f89 */ /* 0x000e6800000e0000 */
[----:B------:R-:W2:Y:S01]  /*4210*/  SHFL.BFLY PT, R136, R21, 0x1, 0x1f ;  /* 0x0c201f0015887f89 */ /* 0x000ea200000e0000 */
[----:B-1----:R-:W-:-:S02]  /*4220*/  FMNMX.FTZ R3, R15, R20, !PT ;  /* 0x000000140f037209 */ /* 0x002fc40007810000 */
[----:B--2---:R-:W-:-:S03]  /*4230*/  FMNMX.FTZ R5, R21, R136, !PT ;  /* 0x0000008815057209 */ /* 0x004fc60007810000 */
[C---:B0-----:R-:W-:Y:S01]  /*4240*/  FMUL.FTZ R137, R3.reuse, R0 ;  /* 0x0000000003897220 */ /* 0x041fe20000410000 */
[----:B------:R-:W-:-:S03]  /*4250*/  FADD.FTZ R11, -R3, R13 ;  /* 0x0000000d030b7221 */ /* 0x000fc60000010100 */
[-CC-:B------:R-:W-:Y:S01]  /*4260*/  FFMA.FTZ R13, R89, R0.reuse, -R137.reuse ;  /* 0x00000000590d7223 */ /* 0x180fe20000010889 */
[-CC-:B------:R-:W-:Y:S01]  /*4270*/  FFMA.FTZ R89, R101, R0.reuse, -R137.reuse ;  /* 0x0000000065597223 */ /* 0x180fe20000010889 */
[-CC-:B------:R-:W-:Y:S01]  /*4280*/  FFMA.FTZ R101, R113, R0.reuse, -R137.reuse ;  /* 0x0000000071657223 */ /* 0x180fe20000010889 */
[-CC-:B------:R-:W-:Y:S01]  /*4290*/  FFMA.FTZ R113, R125, R0.reuse, -R137.reuse ;  /* 0x000000007d717223 */ /* 0x180fe20000010889 */
[C---:B------:R-:W-:Y:S01]  /*42a0*/  FADD.FTZ R9, -R5.reuse, R12 ;  /* 0x0000000c05097221 */ /* 0x040fe20000010100 */
[-C--:B------:R-:W-:Y:S01]  /*42b0*/  FMUL.FTZ R125, R5, R0.reuse ;  /* 0x00000000057d7220 */ /* 0x080fe20000410000 */
[-C--:B------:R-:W-:Y:S01]  /*42c0*/  FMUL.FTZ R11, R11, R0.reuse ;  /* 0x000000000b0b7220 */ /* 0x080fe20000410000 */
[-CC-:B------:R-:W-:Y:S01]  /*42d0*/  FFMA.FTZ R136, R88, R0.reuse, -R137.reuse ;  /* 0x0000000058887223 */ /* 0x180fe20000010889 */
[-C--:B------:R-:W-:Y:S01]  /*42e0*/  FMUL.FTZ R9, R9, R0.reuse ;  /* 0x0000000009097220 */ /* 0x080fe20000410000 */
[-CC-:B------:R-:W-:Y:S01]  /*42f0*/  FFMA.FTZ R15, R93, R0.reuse, -R137.reuse ;  /* 0x000000005d0f7223 */ /* 0x180fe20000010889 */
[-C--:B------:R-:W-:Y:S01]  /*4300*/  FFMA.FTZ R21, R97, R0.reuse, -R137 ;  /* 0x0000000061157223 */ /* 0x080fe20000010889 */
[-C--:B------:R-:W-:Y:S01]  /*4310*/  FFMA.FTZ R12, R90, R0.reuse, -R125 ;  /* 0x000000005a0c7223 */ /* 0x080fe2000001087d */
[-CC-:B------:R-:W-:Y:S01]  /*4320*/  FFMA.FTZ R93, R105, R0.reuse, -R137.reuse ;  /* 0x00000000695d7223 */ /* 0x180fe20000010889 */
        /* <DEDUP_REMOVED lines=15> */
[-C--:B------:R-:W-:Y:S01]  /*4420*/  FFMA.FTZ R121, R133, R0.reuse, -R137 ;  /* 0x0000000085797223 */ /* 0x080fe20000010889 */
        /* <DEDUP_REMOVED lines=17> */
[----:B------:R-:W0:Y:S01]  /*4540*/  MUFU.EX2 R136, R136 ;  /* 0x0000008800887308 */ /* 0x000e220000000800 */
[-CC-:B------:R-:W-:Y:S01]  /*4550*/  FFMA.FTZ R122, R122, R0.reuse, -R125.reuse ;  /* 0x000000007a7a7223 */ /* 0x180fe2000001087d */
[-CC-:B------:R-:W-:Y:S01]  /*4560*/  FFMA.FTZ R123, R123, R0.reuse, -R125.reuse ;  /* 0x000000007b7b7223 */ /* 0x180fe2000001087d */
[-CC-:B------:R-:W-:Y:S01]  /*4570*/  FFMA.FTZ R126, R126, R0.reuse, -R125.reuse ;  /* 0x000000007e7e7223 */ /* 0x180fe2000001087d */
[-CC-:B------:R-:W-:Y:S01]  /*4580*/  FFMA.FTZ R127, R127, R0.reuse, -R125.reuse ;  /* 0x000000007f7f7223 */ /* 0x180fe2000001087d */
[-CC-:B------:R-:W-:Y:S01]  /*4590*/  FFMA.FTZ R130, R130, R0.reuse, -R125.reuse ;  /* 0x0000000082827223 */ /* 0x180fe2000001087d */
[-CC-:B------:R-:W-:Y:S01]  /*45a0*/  FFMA.FTZ R131, R131, R0.reuse, -R125.reuse ;  /* 0x0000000083837223 */ /* 0x180fe2000001087d */
[-CC-:B------:R-:W-:Y:S01]  /*45b0*/  FFMA.FTZ R134, R134, R0.reuse, -R125.reuse ;  /* 0x0000000086867223 */ /* 0x180fe2000001087d */
[----:B------:R-:W1:Y:S01]  /*45c0*/  MUFU.EX2 R12, R12 ;  /* 0x0000000c000c7308 */ /* 0x000e620000000800 */
[----:B------:R-:W-:-:S07]  /*45d0*/  FFMA.FTZ R125, R135, R0, -R125 ;  /* 0x00000000877d7223 */ /* 0x000fce000001087d */
[----:B------:R-:W2:Y:S01]  /*45e0*/  MUFU.EX2 R13, R13 ;  /* 0x0000000d000d7308 */ /* 0x000ea20000000800 */
[----:B0-----:R-:W-:-:S07]  /*45f0*/  FFMA.FTZ R8, R11, R8, R136 ;  /* 0x000000080b087223 */ /* 0x001fce0000010088 */
[----:B------:R-:W0:Y:S01]  /*4600*/  MUFU.EX2 R137, R137 ;  /* 0x0000008900897308 */ /* 0x000e220000000800 */
[----:B-1----:R-:W-:-:S07]  /*4610*/  FFMA.FTZ R4, R9, R4, R12 ;  /* 0x0000000409047223 */ /* 0x002fce000001000c */
[----:B------:R-:W1:Y:S01]  /*4620*/  MUFU.EX2 R138, R138 ;  /* 0x0000008a008a7308 */ /* 0x000e620000000800 */
[----:B--2---:R-:W-:-:S07]  /*4630*/  FADD.FTZ R91, R13, R8 ;  /* 0x000000080d5b7221 */ /* 0x004fce0000010000 */
[----:B------:R-:W2:Y:S01]  /*4640*/  MUFU.EX2 R139, R139 ;  /* 0x0000008b008b7308 */ /* 0x000ea20000000800 */
[----:B0-----:R-:W-:-:S07]  /*4650*/  FADD.FTZ R4, R137, R4 ;  /* 0x0000000489047221 */ /* 0x001fce0000010000 */
[----:B------:R-:W0:Y:S01]  /*4660*/  MUFU.EX2 R15, R15 ;  /* 0x0000000f000f7308 */ /* 0x000e220000000800 */
[----:B-1----:R-:W-:-:S07]  /*4670*/  FADD.FTZ R8, R138, R91 ;  /* 0x0000005b8a087221 */ /* 0x002fce0000010000 */
        /* <DEDUP_REMOVED lines=81> */
[----:B0-----:R-:W-:Y:S01]  /*4b90*/  FADD.FTZ R4, R159, R4 ;  /* 0x000000049f047221 */ /* 0x001fe20000010000 */
[----:B-1----:R-:W-:-:S03]  /*4ba0*/  FADD.FTZ R8, R121, R8 ;  /* 0x0000000879087221 */ /* 0x002fc60000010000 */
[----:B--2---:R-:W-:Y:S01]  /*4bb0*/  FADD.FTZ R4, R125, R4 ;  /* 0x000000047d047221 */ /* 0x004fe20000010000 */
[----:B------:R-:W-:Y:S06]  /*4bc0*/  @!P0 BRA `(.L_x_24) ;  /* 0x0000000000048947 */ /* 0x000fec0003800000 */
[----:B------:R-:W-:Y:S01]  /*4bd0*/  BPT.TRAP 0x1 ;  /* 0x000000040000795c */ /* 0x000fe20000300000 */
.L_x_24:
[----:B------:R-:W-:Y:S01]  /*4be0*/  UIADD3 UR10, UR10, 0x2a860, URZ ;  /* 0x0002a8600a0a7890 */ /* 0x000fe2000fffe03f */
[C---:B------:R-:W-:Y:S01]  /*4bf0*/  ISETP.GT.AND P1, PT, R10.reuse, RZ, PT ;  /* 0x000000ff0a00720c */ /* 0x040fe20003f24270 */
[----:B------:R-:W-:Y:S01]  /*4c00*/  UMOV UR4, UR39 ;  /* 0x0000002700047c82 */ /* 0x000fe20008000000 */
[----:B------:R-:W-:Y:S01]  /*4c10*/  UMOV UR5, UR38 ;  /* 0x0000002600057c82 */ /* 0x000fe20008000000 */
[----:B------:R-:W-:Y:S01]  /*4c20*/  UPRMT UR10, UR11, 0x654, UR10 ;  /* 0x000006540b0a7896 */ /* 0x000fe2000800000a */
[----:B------:R-:W-:Y:S01]  /*4c30*/  F2FP.F16.F32.PACK_AB R136, R13, R136 ;  /* 0x000000880d88723e */ /* 0x000fe200000000ff */
[----:B------:R-:W-:Y:S01]  /*4c40*/  VIADD R10, R10, 0xffffffff ;  /* 0xffffffff0a0a7836 */ /* 0x000fe20000000000 */
[----:B------:R-:W-:Y:S01]  /*4c50*/  F2FP.F16.F32.PACK_AB R137, R137, R12 ;  /* 0x0000000c8989723e */ /* 0x000fe200000000ff */
[----:B------:R-:W-:Y:S01]  /*4c60*/  IMAD.MOV.U32 R13, RZ, RZ, R3 ;  /* 0x000000ffff0d7224 */ /* 0x000fe200078e0003 */
[----:B------:R-:W-:Y:S02]  /*4c70*/  F2FP.F16.F32.PACK_AB R138, R15, R138 ;  /* 0x0000008a0f8a723e */ /* 0x000fe400000000ff */
[----:B------:R-:W-:-:S02]  /*4c80*/  F2FP.F16.F32.PACK_AB R139, R95, R139 ;  /* 0x0000008b5f8b723e */ /* 0x000fc400000000ff */
[----:B------:R-:W-:Y:S01]  /*4c90*/  SYNCS.ARRIVE.TRANS64.RED.A1T0 RZ, [UR10], RZ ;  /* 0x000000ffffff79a7 */ /* 0x000fe2000810040a */
[----:B------:R-:W-:Y:S02]  /*4ca0*/  F2FP.F16.F32.PACK_AB R140, R21, R140 ;  /* 0x0000008c158c723e */ /* 0x000fe400000000ff */
[----:B------:R-:W-:Y:S02]  /*4cb0*/  F2FP.F16.F32.PACK_AB R141, R99, R141 ;  /* 0x0000008d638d723e */ /* 0x000fe400000000ff */
[----:B------:R-:W-:Y:S02]  /*4cc0*/  F2FP.F16.F32.PACK_AB R142, R89, R142 ;  /* 0x0000008e598e723e */ /* 0x000fe400000000ff */
[----:B------:R-:W-:Y:S02]  /*4cd0*/  F2FP.F16.F32.PACK_AB R143, R103, R143 ;  /* 0x0000008f678f723e */ /* 0x000fe400000000ff */
[----:B------:R-:W-:Y:S02]  /*4ce0*/  F2FP.F16.F32.PACK_AB R144, R93, R144 ;  /* 0x000000905d90723e */ /* 0x000fe400000000ff */
[----:B------:R-:W-:-:S02]  /*4cf0*/  F2FP.F16.F32.PACK_AB R145, R107, R145 ;  /* 0x000000916b91723e */ /* 0x000fc400000000ff */
        /* <DEDUP_REMOVED lines=14> */
[----:B------:R-:W-:Y:S01]  /*4de0*/  MOV R12, R5 ;  /* 0x00000005000c7202 */ /* 0x000fe20000000f00 */
[----:B------:R-:W-:Y:S06]  /*4df0*/  @P1 BRA `(.L_x_25) ;  /* 0xffffffe000e81947 */ /* 0x000fec000383ffff */
.L_x_14:
[----:B------:R-:W-:Y:S06]  /*4e00*/  BAR.ARV 0x8, 0x180 ;  /* 0x0206000000007b1d */ /* 0x000fec0000002000 */
        /* <DEDUP_REMOVED lines=64> */
[----:B------:R-:W-:Y:S06]  /*5210*/  @!P0 BRA `(.L_x_26) ;  /* 0x0000000000048947 */ /* 0x000fec0003800000 */
[----:B------:R-:W-:Y:S01]  /*5220*/  BPT.TRAP 0x1 ;  /* 0x000000040000795c */ /* 0x000fe20000300000 */
.L_x_26:
[----:B------:R-:W0:Y:S01]  /*5230*/  S2UR UR13, SR_CgaCtaId ;  /* 0x00000000000d79c3 */ /* 0x000e220000008800 */
[----:B------:R-:W-:Y:S01]  /*5240*/  UMOV UR4, 0x400 ;  /* 0x0000040000047882 */ /* 0x000fe20000000000 */
[----:B------:R-:W-:-:S05]  /*5250*/  IMAD.U32 R6, RZ, RZ, UR39 ;  /* 0x00000027ff067e24 */ /* 0x000fca000f8e00ff */
[----:B------:R-:W-:Y:S01]  /*5260*/  SHF.L.U32 R6, R6, 0x1f, RZ ;  /* 0x0000001f06067819 */ /* 0x000fe200000006ff */
[----:B0-----:R-:W-:-:S04]  /*5270*/  ULEA UR4, UR13, UR4, 0x18 ;  /* 0x000000040d047291 */ /* 0x001fc8000f8ec03f */
[----:B------:R-:W-:-:S09]  /*5280*/  ULEA UR10, UR38, UR4, 0x3 ;  /* 0x00000004260a7291 */ /* 0x000fd2000f8e183f */
[----:B------:R0:W1:Y:S01]  /*5290*/  SYNCS.PHASECHK.TRANS64.TRYWAIT P1, [UR10+0x2a850], R6 ;  /* 0x02a85006ff0075a7 */ /* 0x000062000802014a */
[----:B------:R-:W-:Y:S05]  /*52a0*/  @!P0 BRA `(.L_x_27) ;  /* 0x0000000000048947 */ /* 0x000fea0003800000 */
[----:B------:R-:W-:Y:S01]  /*52b0*/  BPT.TRAP 0x1 ;  /* 0x000000040000795c */ /* 0x000fe20000300000 */
.L_x_27:
[----:B-1----:R-:W-:Y:S05]  /*52c0*/  @P1 BRA `(.L_x_28) ;  /* 0x0000000000081947 */ /* 0x002fea0003800000 */
[----:B------:R-:W1:Y:S02]  /*52d0*/  SYNCS.PHASECHK.TRANS64.TRYWAIT P1, [UR10+0x2a850], R6 ;  /* 0x02a85006ff0075a7 */ /* 0x000e64000802014a */
[----:B-1----:R-:W-:Y:S05]  /*52e0*/  @!P1 BRA `(.L_x_29) ;  /* 0x0000005400589947 */ /* 0x002fea0003800000 */
.L_x_28:
[----:B------:R-:W-:Y:S01]  /*52f0*/  UIADD3 UR5, UR4, 0x400, URZ ;  /* 0x0000040004057890 */ /* 0x000fe2000fffe03f */
[----:B------:R-:W-:Y:S01]  /*5300*/  WARPGROUP.ARRIVE ;  /* 0x00000000000079c5 */ /* 0x000fe20000000000 */
[----:B------:R-:W-:Y:S01]  /*5310*/  UMOV UR7, 0x40000040 ;  /* 0x4000004000077882 */ /* 0x000fe20000000000 */
[----:B------:R-:W-:Y:S01]  /*5320*/  UMOV UR15, 0x40000040 ;  /* 0x40000040000f7882 */ /* 0x000fe20000000000 */
[----:B------:R-:W-:Y:S01]  /*5330*/  USHF.R.U32.HI UR5, URZ, 0x4, UR5 ;  /* 0x000000043f057899 */ /* 0x000fe20008011605 */
[----:B-1----:R-:W1:Y:S01]  /*5340*/  SHFL.BFLY PT, R7, R8, 0x2, 0x1f ;  /* 0x0c401f0008077f89 */ /* 0x002e6200000e0000 */
[----:B------:R-:W-:Y:S02]  /*5350*/  IMAD.MOV.U32 R89, RZ, RZ, -0x800000 ;  /* 0xff800000ff597424 */ /* 0x000fe400078e00ff */
[----:B------:R-:W-:Y:S01]  /*5360*/  ULOP3.LUT UR5, UR5, 0x3fff, URZ, 0xc0, !UPT ;  /* 0x00003fff05057892 */ /* 0x000fe2000f8ec03f */
[----:B------:R-:W2:Y:S01]  /*5370*/  SHFL.BFLY PT, R9, R4, 0x2, 0x1f ;  /* 0x0c401f0004097f89 */ /* 0x000ea200000e0000 */
[----:B------:R-:W-:-:S02]  /*5380*/  IMAD.MOV.U32 R88, RZ, RZ, -0x800000 ;  /* 0xff800000ff587424 */ /* 0x000fc400078e00ff */
[----:B------:R-:W-:-:S04]  /*5390*/  ULOP3.LUT UR5, UR5, 0x3000000, URZ, 0xfc, !UPT ;  /* 0x0300000005057892 */ /* 0x000fc8000f8efc3f */
[----:B------:R-:W-:-:S04]  /*53a0*/  UIMAD UR6, UR38, 0x600, UR5 ;  /* 0x00000600260678a4 */ /* 0x000fc8000f8e0205 */
[----:B------:R-:W-:-:S05]  /*53b0*/  UIADD3 UR8, UR6, 0x80, URZ ;  /* 0x0000008006087890 */ /* 0x000fca000fffe03f */
[----:B------:R-:W-:Y:S01]  /*53c0*/  HGMMA.64x128x16.F32 R24, R136, gdesc[UR4].tnspB, R24, gsb0 ;  /* 0x41e0000488187df0 */ /* 0x000fe20008000818 */
[----:B------:R-:W-:Y:S01]  /*53d0*/  UMOV UR7, 0x40000040 ;  /* 0x4000004000077882 */ /* 0x000fe20000000000 */
[----:B------:R-:W-:Y:S01]  /*53e0*/  UMOV UR14, UR8 ;  /* 0x00000008000e7c82 */ /* 0x000fe20008000000 */
[----:B------:R-:W-:Y:S01]  /*53f0*/  UIADD3 UR8, UR6, 0x100, URZ ;  /* 0x0000010006087890 */ /* 0x000fe2000fffe03f */
[----:B-1----:R-:W-:Y:S01]  /*5400*/  FADD.FTZ R7, R7, R8 ;  /* 0x0000000807077221 */ /* 0x002fe20000010000 */
[----:B--2---:R-:W-:-:S04]  /*5410*/  FADD.FTZ R9, R9, R4 ;  /* 0x0000000409097221 */ /* 0x004fc80000010000 */
[----:B0-----:R-:W0:Y:S01]  /*5420*/  SHFL.BFLY PT, R6, R7, 0x1, 0x1f ;  /* 0x0c201f0007067f89 */ /* 0x001e2200000e0000 */
[----:B------:R-:W-:-:S03]  /*5430*/  IMAD.MOV.U32 R4, RZ, RZ, RZ ;  /* 0x000000ffff047224 */ /* 0x000fc600078e00ff */
[----:B------:R-:W1:Y:S01]  /*5440*/  SHFL.BFLY PT, R10, R9, 0x1, 0x1f ;  /* 0x0c201f00090a7f89 */ /* 0x000e6200000e0000 */
[----:B0-----:R-:W-:Y:S01]  /*5450*/  FADD.FTZ R12, R7, R6 ;  /* 0x00000006070c7221 */ /* 0x001fe20000010000 */
[----:B-1----:R-:W-:-:S04]  /*5460*/  FADD.FTZ R13, R9, R10 ;  /* 0x0000000a090d7221 */ /* 0x002fc80000010000 */
[----:B------:R-:W-:Y:S02]  /*5470*/  FSETP.NE.FTZ.AND P1, PT, R12, RZ, PT ;  /* 0x000000ff0c00720b */ /* 0x000fe40003f35000 */
[----:B------:R-:W-:Y:S02]  /*5480*/  MOV R10, RZ ;  /* 0x000000ff000a7202 */ /* 0x000fe40000000f00 */
[----:B------:R-:W-:-:S09]  /*5490*/  FSETP.NE.FTZ.AND P2, PT, R13, RZ, PT ;  /* 0x000000ff0d00720b */ /* 0x000fd20003f55000 */
[----:B------:R-:W0:Y:S01]  /*54a0*/  @P1 MUFU.LG2 R8, R12 ;  /* 0x0000000c00081308 */ /* 0x000e220000000c00 */
[----:B------:R-:W-:-:S03]  /*54b0*/  @P1 FMUL.FTZ R6, R0, 0.69314718246459960938 ;  /* 0x3f31721800061820 */ /* 0x000fc60000410000 */
[----:B------:R-:W-:-:S04]  /*54c0*/  @P2 FMUL.FTZ R9, R0, 0.69314718246459960938 ;  /* 0x3f31721800092820 */ /* 0x000fc80000410000 */
[----:B------:R-:W1:Y:S08]  /*54d0*/  @P2 MUFU.LG2 R11, R13 ;  /* 0x0000000d000b2308 */ /* 0x000e700000000c00 */
[----:B------:R2:W3:Y:S01]  /*54e0*/  @P1 MUFU.RCP R4, R12 ;  /* 0x0000000c00041308 */ /* 0x0004e20000001000 */
[----:B0-----:R-:W-:-:S04]  /*54f0*/  @P1 FMUL.FTZ R7, R8, 0.69314718246459960938 ;  /* 0x3f31721808071820 */ /* 0x001fc80000410000 */
[----:B------:R-:W-:-:S03]  /*5500*/  @P1 FFMA.FTZ R89, R6, R3, R7 ;  /* 0x0000000306591223 */ /* 0x000fc60000010007 */
[----:B------:R2:W0:Y:S01]  /*5510*/  @P2 MUFU.RCP R10, R13 ;  /* 0x0000000d000a2308 */ /* 0x0004220000001000 */
[----:B-1----:R-:W-:-:S04]  /*5520*/  @P2 FMUL.FTZ R0, R11, 0.69314718246459960938 ;  /* 0x3f3172180b002820 */ /* 0x002fc80000410000 */
[----:B------:R-:W-:Y:S01]  /*5530*/  @P2 FFMA.FTZ R88, R9, R5, R0 ;  /* 0x0000000509582223 */ /* 0x000fe20000010000 */
[----:B------:R-:W-:Y:S02]  /*5540*/  WARPGROUP.DEPBAR.LE gsb0, 0x0 ;  /* 0x00008000000079c5 */ /* 0x000fe40000010000 */
[----:B------:R-:W-:-:S06]  /*5550*/  WARPGROUP.ARRIVE ;  /* 0x00000000000079c5 */ /* 0x000fcc0000000000 */
[----:B------:R-:W-:Y:S01]  /*5560*/  HGMMA.64x128x16.F32 R24, R140, gdesc[UR12].tnspB, R24, gsb0 ;  /* 0x41e0000c8c187df0 */ /* 0x000fe20008000818 */
[----:B------:R-:W-:Y:S01]  /*5570*/  UMOV UR14, UR8 ;  /* 0x00000008000e7c82 */ /* 0x000fe20008000000 */
[----:B------:R-:W-:Y:S01]  /*5580*/  UMOV UR15, 0x40000040 ;  /* 0x40000040000f7882 */ /* 0x000fe20000000000 */
[----:B------:R-:W-:Y:S01]  /*5590*/  UIADD3 UR8, UR6, 0x180, URZ ;  /* 0x0000018006087890 */ /* 0x000fe2000fffe03f */
[----:B------:R-:W-:Y:S02]  /*55a0*/  WARPGROUP.DEPBAR.LE gsb0, 0x0 ;  /* 0x00008000000079c5 */ /* 0x000fe40000010000 */
[----:B------:R-:W-:-:S06]  /*55b0*/  WARPGROUP.ARRIVE ;  /* 0x00000000000079c5 */ /* 0x000fcc0000000000 */
[----:B------:R-:W-:Y:S01]  /*55c0*/  HGMMA.64x128x16.F32 R24, R144, gdesc[UR12].tnspB, R24, gsb0 ;  /* 0x41e0000c90187df0 */ /* 0x000fe20008000818 */
[----:B------:R-:W-:Y:S01]  /*55d0*/  UMOV UR14, UR8 ;  /* 0x00000008000e7c82 */ /* 0x000fe20008000000 */
[----:B------:R-:W-:Y:S01]  /*55e0*/  UMOV UR15, 0x40000040 ;  /* 0x40000040000f7882 */ /* 0x000fe20000000000 */
[----:B------:R-:W-:Y:S02]  /*55f0*/  UIADD3 UR8, UR6, 0x200, URZ ;  /* 0x0000020006087890 */ /* 0x000fe4000fffe03f */
        /* <DEDUP_REMOVED lines=10> */
[----:B------:R-:W-:-:S07]  /*56a0*/  WARPGROUP.ARRIVE ;  /* 0x00000000000079c5 */ /* 0x000fce0000000000 */
[----:B------:R-:W-:Y:S03]  /*56b0*/  HGMMA.64x128x16.F32 R24, R156, gdesc[UR4].tnspB, R24, gsb0 ;  /* 0x41e000049c187df0 */ /* 0x000fe60008000818 */
[----:B------:R-:W-:Y:S02]  /*56c0*/  WARPGROUP.DEPBAR.LE gsb0, 0x0 ;  /* 0x00008000000079c5 */ /* 0x000fe40000010000 */
[----:B0-23--:R-:W-:Y:S05]  /*56d0*/  @!P0 BRA `(.L_x_30) ;  /* 0x0000000000048947 */ /* 0x00dfea0003800000 */
[----:B------:R-:W-:Y:S01]  /*56e0*/  BPT.TRAP 0x1 ;  /* 0x000000040000795c */ /* 0x000fe20000300000 */
.L_x_30:
[----:B------:R-:W0:Y:S01]  /*56f0*/  S2UR UR5, SR_SWINHI ;  /* 0x00000000000579c3 */ /* 0x000e220000002f00 */
        /* <DEDUP_REMOVED lines=23> */
[----:B------:R-:W-:Y:S01]  /*5870*/  UMOV UR6, UR4 ;  /* 0x0000000400067c82 */ /* 0x000fe20008000000 */
[----:B0-----:R-:W-:Y:S01]  /*5880*/  UMOV UR7, UR5 ;  /* 0x0000000500077c82 */ /* 0x001fe20008000000 */
[----:B------:R-:W-:Y:S01]  /*5890*/  FMUL.FTZ R68, R68, R4 ;  /* 0x0000000444447220 */ /* 0x000fe20000410000 */
[----:B------:R-:W-:Y:S01]  /*58a0*/  MOV R37, UR7 ;  /* 0x0000000700257c02 */ /* 0x000fe20008000f00 */
[----:B------:R-:W-:-:S02]  /*58b0*/  IMAD.U32 R36, RZ, RZ, UR6 ;  /* 0x00000006ff247e24 */ /* 0x000fc4000f8e00ff */
        /* <DEDUP_REMOVED lines=8> */
[----:B------:R-:W-:-:S04]  /*5940*/  IMAD.WIDE R4, R165, 0x2, R36 ;  /* 0x00000002a5047825 */ /* 0x000fc800078e0224 */
[-C--:B------:R-:W-:Y:S01]  /*5950*/  FMUL.FTZ R104, R27, R10.reuse ;  /* 0x0000000a1b687220 */ /* 0x080fe20000410000 */
[-C--:B------:R-:W-:Y:S01]  /*5960*/  FMUL.FTZ R105, R38, R10.reuse ;  /* 0x0000000a26697220 */ /* 0x080fe20000410000 */
[----:B------:R-:W-:Y:S01]  /*5970*/  R2UR UR15, R161 ;  /* 0x00000000a10f72ca */ /* 0x000fe200000e0000 */
[----:B------:R-:W-:Y:S01]  /*5980*/  UIADD3 UR5, -UR61, URZ, URZ ;  /* 0x0000003f3d057290 */ /* 0x000fe2000fffe13f */
[C---:B------:R-:W-:Y:S01]  /*5990*/  IADD3 R27, P3, R4.reuse, 0x4000, RZ ;  /* 0x00004000041b7810 */ /* 0x040fe20007f7e0ff */
[----:B------:R-:W-:Y:S01]  /*59a0*/  ULDC UR11, c[0x0][0xc44] ;  /* 0x00031100000b7ab9 */ /* 0x000fe20000000800 */
[----:B------:R-:W-:Y:S01]  /*59b0*/  IADD3 R29, P2, R4, 0x4020, RZ ;  /* 0x00004020041d7810 */ /* 0x000fe20007f5e0ff */
[-C--:B------:R-:W-:Y:S01]  /*59c0*/  FMUL.FTZ R106, R31, R10.reuse ;  /* 0x0000000a1f6a7220 */ /* 0x080fe20000410000 */
[----:B------:R-:W-:Y:S01]  /*59d0*/  LOP3.LUT R0, R27, 0x380, RZ, 0xc0, !PT ;  /* 0x000003801b007812 */ /* 0x000fe200078ec0ff */
[----:B------:R-:W-:Y:S01]  /*59e0*/  ULDC.64 UR8, c[0x0][0xb90] ;  /* 0x0002e40000087ab9 */ /* 0x000fe20000000a00 */
[----:B------:R-:W-:Y:S01]  /*59f0*/  LOP3.LUT R8, R29, 0x380, RZ, 0xc0, !PT ;  /* 0x000003801d087812 */ /* 0x000fe200078ec0ff */
[----:B------:R-:W-:Y:S01]  /*5a00*/  FMUL.FTZ R98, R43, R10 ;  /* 0x0000000a2b627220 */ /* 0x000fe20000410000 */
[----:B------:R-:W-:Y:S01]  /*5a10*/  SHF.R.U64 R0, R0, 0x3, RZ ;  /* 0x0000000300007819 */ /* 0x000fe200000012ff */
[----:B------:R-:W-:Y:S01]  /*5a20*/  IMAD R9, R22, 0x40, R2 ;  /* 0x0000004016097824 */ /* 0x000fe200078e0202 */
[----:B------:R-:W-:Y:S01]  /*5a30*/  IADD3 R31, P1, R4, 0x4040, RZ ;  /* 0x00004040041f7810 */ /* 0x000fe20007f3e0ff */
[----:B------:R-:W-:Y:S01]  /*5a40*/  UIMAD UR11, UR11, UR5, UR15 ;  /* 0x000000050b0b72a4 */ /* 0x000fe2000f8e020f */
[----:B------:R-:W-:Y:S01]  /*5a50*/  LOP3.LUT R38, R0, R27, RZ, 0x3c, !PT ;  /* 0x0000001b00267212 */ /* 0x000fe200078e3cff */
[----:B------:R-:W0:Y:S01]  /*5a60*/  LDC R100, c[0x0][0xc38] ;  /* 0x00030e00ff647b82 */ /* 0x000e220000000800 */
[----:B------:R-:W-:Y:S01]  /*5a70*/  SHF.R.U64 R8, R8, 0x3, RZ ;  /* 0x0000000308087819 */ /* 0x000fe200000012ff */
[----:B------:R-:W-:Y:S01]  /*5a80*/  USHF.R.S32.HI UR12, URZ, 0x1f, UR11 ;  /* 0x0000001f3f0c7899 */ /* 0x000fe2000801140b */
[----:B------:R-:W-:Y:S01]  /*5a90*/  IADD3 R13, P6, R4, 0x20, RZ ;  /* 0x00000020040d7810 */ /* 0x000fe20007fde0ff */
[----:B------:R-:W-:Y:S01]  /*5aa0*/  IMAD.X R43, RZ, RZ, R5, P1 ;  /* 0x000000ffff2b7224 */ /* 0x000fe200008e0605 */
[----:B------:R-:W-:Y:S01]  /*5ab0*/  LOP3.LUT R40, R8, R29, RZ, 0x3c, !PT ;  /* 0x0000001d08287212 */ /* 0x000fe200078e3cff */
[----:B------:R-:W-:Y:S01]  /*5ac0*/  UIMAD UR5, UR12, UR8, URZ ;  /* 0x000000080c0572a4 */ /* 0x000fe2000f8e023f */
[----:B------:R-:W-:Y:S01]  /*5ad0*/  LOP3.LUT R8, R13, 0x380, RZ, 0xc0, !PT ;  /* 0x000003800d087812 */ /* 0x000fe200078ec0ff */
[----:B------:R-:W1:Y:S01]  /*5ae0*/  LDC R0, c[0x0][0xbe8] ;  /* 0x0002fa00ff007b82 */ /* 0x000e620000000800 */
[----:B------:R-:W-:Y:S01]  /*5af0*/  UIMAD.WIDE.U32 UR6, UR11, UR8, URZ ;  /* 0x000000080b0672a5 */ /* 0x000fe2000f8e003f */
[----:B------:R-:W-:Y:S01]  /*5b00*/  IMAD.WIDE R36, R9, 0x2, R36 ;  /* 0x0000000209247825 */ /* 0x000fe200078e0224 */
[----:B------:R-:W-:Y:S01]  /*5b10*/  UIMAD UR5, UR11, UR9, UR5 ;  /* 0x000000090b0572a4 */ /* 0x000fe2000f8e0205 */
[----:B------:R-:W-:-:S02]  /*5b20*/  SHF.R.U64 R8, R8, 0x3, RZ ;  /* 0x0000000308087819 */ /* 0x000fc400000012ff */
[-C--:B------:R-:W-:Y:S01]  /*5b30*/  FMUL.FTZ R108, R35, R10.reuse ;  /* 0x0000000a236c7220 */ /* 0x080fe20000410000 */
[--C-:B------:R-:W-:Y:S01]  /*5b40*/  IMAD.X R15, RZ, RZ, R5.reuse, P6 ;  /* 0x000000ffff0f7224 */ /* 0x100fe200030e0605 */
[----:B------:R-:W-:Y:S01]  /*5b50*/  UIADD3 UR5, UR7, UR5, URZ ;  /* 0x0000000507057290 */ /* 0x000fe2000fffe03f */
[----:B------:R-:W-:Y:S01]  /*5b60*/  LOP3.LUT R14, R8, R13, RZ, 0x3c, !PT ;  /* 0x0000000d080e7212 */ /* 0x000fe200078e3cff */
[----:B------:R-:W-:Y:S01]  /*5b70*/  IMAD.U32 R13, RZ, RZ, UR7 ;  /* 0x00000007ff0d7e24 */ /* 0x000fe2000f8e00ff */
[----:B------:R-:W-:Y:S01]  /*5b80*/  IADD3 R35, P6, R36, 0x1000, RZ ;  /* 0x0000100024237810 */ /* 0x000fe20007fde0ff */
[-C--:B------:R-:W-:Y:S01]  /*5b90*/  FMUL.FTZ R111, R34, R10.reuse ;  /* 0x0000000a226f7220 */ /* 0x080fe20000410000 */
[----:B------:R-:W-:Y:S01]  /*5ba0*/  R2UR UR14, R160 ;  /* 0x00000000a00e72ca */ /* 0x000fe200000e0000 */
[----:B------:R-:W-:Y:S01]  /*5bb0*/  IMAD.U32 R13, RZ, RZ, UR5 ;  /* 0x00000005ff0d7e24 */ /* 0x000fe2000f8e00ff */
[----:B------:R-:W-:Y:S01]  /*5bc0*/  UIADD3 UR5, UR10, 0x2a860, URZ ;  /* 0x0002a8600a057890 */ /* 0x000fe2000fffe03f */
[C---:B------:R-:W-:Y:S01]  /*5bd0*/  IADD3 R45, P0, R4.reuse, 0x4060, RZ ;  /* 0x00004060042d7810 */ /* 0x040fe20007f1e0ff */
[----:B------:R-:W-:Y:S01]  /*5be0*/  IMAD R103, RZ, RZ, -UR15 ;  /* 0x8000000fff677e24 */ /* 0x000fe2000f8e02ff */
[----:B------:R-:W-:Y:S01]  /*5bf0*/  LOP3.LUT R34, R35, 0x380, RZ, 0xc0, !PT ;  /* 0x0000038023227812 */ /* 0x000fe200078ec0ff */
[----:B------:R-:W-:Y:S01]  /*5c00*/  UPRMT UR5, UR13, 0x654, UR5 ;  /* 0x000006540d057896 */ /* 0x000fe20008000005 */
[----:B------:R-:W-:Y:S01]  /*5c10*/  LOP3.LUT R9, R4, 0x380, RZ, 0xc0, !PT ;  /* 0x0000038004097812 */ /* 0x000fe200078ec0ff */
[-C--:B------:R-:W-:Y:S01]  /*5c20*/  FMUL.FTZ R109, R30, R10.reuse ;  /* 0x0000000a1e6d7220 */ /* 0x080fe20000410000 */
[----:B------:R-:W-:Y:S01]  /*5c30*/  LOP3.LUT R44, R45, 0x380, RZ, 0xc0, !PT ;  /* 0x000003802d2c7812 */ /* 0x000fe200078ec0ff */
[-C--:B------:R-:W-:Y:S01]  /*5c40*/  FMUL.FTZ R102, R39, R10.reuse ;  /* 0x0000000a27667220 */ /* 0x080fe20000410000 */
[----:B------:R-:W-:Y:S01]  /*5c50*/  SHF.R.U64 R34, R34, 0x3, RZ ;  /* 0x0000000322227819 */ /* 0x000fe200000012ff */
[--C-:B------:R-:W-:Y:S01]  /*5c60*/  IMAD.X R39, RZ, RZ, R5.reuse, P3 ;  /* 0x000000ffff277224 */ /* 0x100fe200018e0605 */
[----:B-1----:R-:W-:Y:S01]  /*5c70*/  ISETP.NE.AND P1, PT, R0, 0x1, PT ;  /* 0x000000010000780c */ /* 0x002fe20003f25270 */
[----:B0-----:R-:W-:Y:S01]  /*5c80*/  IMAD R103, R100, R103, UR14 ;  /* 0x0000000e64677e24 */ /* 0x001fe2000f8e0267 */
[----:B------:R-:W-:Y:S01]  /*5c90*/  SHF.R.U64 R9, R9, 0x3, RZ ;  /* 0x0000000309097819 */ /* 0x000fe200000012ff */
[----:B------:R-:W-:Y:S01]  /*5ca0*/  SYNCS.ARRIVE.TRANS64.RED.A1T0 RZ, [UR5], RZ ;  /* 0x000000ffffff79a7 */ /* 0x000fe20008100405 */
[----:B------:R-:W-:Y:S01]  /*5cb0*/  SHF.R.U64 R44, R44, 0x3, RZ ;  /* 0x000000032c2c7819 */ /* 0x000fe200000012ff */
[-C--:B------:R-:W-:Y:S01]  /*5cc0*/  FMUL.FTZ R107, R26, R10.reuse ;  /* 0x0000000a1a6b7220 */ /* 0x080fe20000410000 */
[----:B------:R-:W-:Y:S01]  /*5cd0*/  IADD3 R25, P4, R4, 0x60, RZ ;  /* 0x0000006004197810 */ /* 0x000fe20007f9e0ff */
[-C--:B------:R-:W-:Y:S01]  /*5ce0*/  FMUL.FTZ R99, R42, R10.reuse ;  /* 0x0000000a2a637220 */ /* 0x080fe20000410000 */
[----:B------:R-:W-:Y:S01]  /*5cf0*/  IADD3 R21, P5, R4, 0x40, RZ ;  /* 0x0000004004157810 */ /* 0x000fe20007fbe0ff */
[----:B------:R-:W-:Y:S01]  /*5d00*/  FMUL.FTZ R47, R47, R10 ;  /* 0x0000000a2f2f7220 */ /* 0x000fe20000410000 */
[----:B------:R-:W-:Y:S01]  /*5d10*/  LOP3.LUT R34, R34, R35, RZ, 0x3c, !PT ;  /* 0x0000002322227212 */ /* 0x000fe200078e3cff */
[--C-:B------:R-:W-:Y:S01]  /*5d20*/  IMAD.X R11, RZ, RZ, R5.reuse, P4 ;  /* 0x000000ffff0b7224 */ /* 0x100fe200020e0605 */
[----:B------:R-:W-:Y:S01]  /*5d30*/  LOP3.LUT R4, R9, R4, RZ, 0x3c, !PT ;  /* 0x0000000409047212 */ /* 0x000fe200078e3cff */
[----:B------:R-:W0:Y:S01]  /*5d40*/  @P1 LDC R112, c[0x0][0xbec] ;  /* 0x0002fb00ff701b82 */ /* 0x000e220000000800 */
[----:B------:R-:W-:Y:S01]  /*5d50*/  IADD3.X R35, RZ, R37, RZ, P6, !PT ;  /* 0x00000025ff237210 */ /* 0x000fe200037fe4ff */
[-C--:B------:R-:W-:Y:S01]  /*5d60*/  FMUL.FTZ R46, R46, R10.reuse ;  /* 0x0000000a2e2e7220 */ /* 0x080fe20000410000 */
[----:B------:R-:W-:Y:S01]  /*5d70*/  IADD3 R113, P6, R36, 0x7000, RZ ;  /* 0x0000700024717810 */ /* 0x000fe20007fde0ff */
[-C--:B------:R-:W-:Y:S01]  /*5d80*/  FMUL.FTZ R51, R51, R10.reuse ;  /* 0x0000000a33337220 */ /* 0x080fe20000410000 */
[----:B------:R-:W-:Y:S01]  /*5d90*/  LOP3.LUT R44, R44, R45, RZ, 0x3c, !PT ;  /* 0x0000002d2c2c7212 */ /* 0x000fe200078e3cff */
[----:B------:R-:W-:Y:S01]  /*5da0*/  IMAD.X R45, RZ, RZ, R5, P0 ;  /* 0x000000ffff2d7224 */ /* 0x000fe200000e0605 */
[-C--:B------:R-:W-:Y:S01]  /*5db0*/  IADD3.X R41, RZ, R5.reuse, RZ, P2, !PT ;  /* 0x00000005ff297210 */ /* 0x080fe200017fe4ff */
[----:B------:R-:W1:Y:S01]  /*5dc0*/  @P1 LDC R115, c[0x0][0xbf0] ;  /* 0x0002fc00ff731b82 */ /* 0x000e620000000800 */
[-C--:B------:R-:W-:Y:S01]  /*5dd0*/  IADD3.X R9, RZ, R5.reuse, RZ, P5, !PT ;  /* 0x00000005ff097210 */ /* 0x080fe20002ffe4ff */
[----:B------:R-:W-:Y:S01]  /*5de0*/  FMUL.FTZ R50, R50, R10 ;  /* 0x0000000a32327220 */ /* 0x000fe20000410000 */
[----:B------:R-:W-:Y:S01]  /*5df0*/  MOV R110, R4 ;  /* 0x00000004006e7202 */ /* 0x000fe20000000f00 */
[-C--:B------:R-:W-:Y:S01]  /*5e00*/  FMUL.FTZ R55, R55, R10.reuse ;  /* 0x0000000a37377220 */ /* 0x080fe20000410000 */
[-C--:B------:R-:W-:Y:S01]  /*5e10*/  FMUL.FTZ R54, R54, R10.reuse ;  /* 0x0000000a36367220 */ /* 0x080fe20000410000 */
[-C--:B------:R-:W-:Y:S01]  /*5e20*/  FMUL.FTZ R59, R59, R10.reuse ;  /* 0x0000000a3b3b7220 */ /* 0x080fe20000410000 */
[-C--:B------:R-:W-:Y:S01]  /*5e30*/  FMUL.FTZ R58, R58, R10.reuse ;  /* 0x0000000a3a3a7220 */ /* 0x080fe20000410000 */
[----:B------:R-:W2:Y:S01]  /*5e40*/  LDC.64 R100, c[0x0][0xb98] ;  /* 0x0002e600ff647b82 */ /* 0x000ea20000000a00 */
        /* <DEDUP_REMOVED lines=14> */
[----:B------:R-:W-:Y:S01]  /*5f30*/  LOP3.LUT R5, R113, 0x380, RZ, 0xc0, !PT ;  /* 0x0000038071057812 */ /* 0x000fe200078ec0ff */
[----:B------:R-:W-:Y:S01]  /*5f40*/  USHF.R.S32.HI UR10, URZ, 0x1f, UR61 ;  /* 0x0000001f3f0a7899 */ /* 0x000fe2000801143d */
[----:B------:R-:W-:Y:S01]  /*5f50*/  LOP3.LUT R10, R31, 0x380, RZ, 0xc0, !PT ;  /* 0x000003801f0a7812 */ /* 0x000fe200078ec0ff */
[----:B------:R-:W-:Y:S01]  /*5f60*/  IMAD.U32 R12, RZ, RZ, UR6 ;  /* 0x00000006ff0c7e24 */ /* 0x000fe2000f8e00ff */
[----:B------:R-:W-:Y:S01]  /*5f70*/  F2FP.F16.F32.PACK_AB R6, R6, R7 ;  /* 0x000000070606723e */ /* 0x000fe200000000ff */
[----:B------:R-:W-:Y:S01]  /*5f80*/  ULDC.64 UR6, c[0x0][0xb88] ;  /* 0x0002e20000067ab9 */ /* 0x000fe20000000a00 */
[----:B------:R-:W-:Y:S01]  /*5f90*/  R2UR UR13, R18 ;  /* 0x00000000120d72ca */ /* 0x000fe200000e0000 */
[----:B------:R-:W-:Y:S01]  /*5fa0*/  ULDC UR5, c[0x0][0xa88] ;  /* 0x0002a20000057ab9 */ /* 0x000fe20000000800 */
[----:B------:R-:W-:Y:S01]  /*5fb0*/  F2FP.F16.F32.PACK_AB R7, R106, R109 ;  /* 0x0000006d6a07723e */ /* 0x000fe200000000ff */
[----:B--2---:R-:W-:Y:S01]  /*5fc0*/  IMAD.WIDE.U32 R12, R100, UR61, R12 ;  /* 0x0000003d640c7c25 */ /* 0x004fe2000f8e000c */
[----:B------:R-:W-:Y:S01]  /*5fd0*/  SHF.R.U64 R18, R5, 0x3, RZ ;  /* 0x0000000305127819 */ /* 0x000fe200000012ff */
[----:B------:R-:W-:Y:S01]  /*5fe0*/  ULDC.64 UR8, c[0x0][0xae8] ;  /* 0x0002ba0000087ab9 */ /* 0x000fe20000000a00 */
[----:B------:R-:W-:-:S02]  /*5ff0*/  LEA R109, R103, R164, 0x7 ;  /* 0x000000a4676d7211 */ /* 0x000fc400078e38ff */
[----:B------:R-:W-:Y:S02]  /*6000*/  SHF.R.U64 R10, R10, 0x3, RZ ;  /* 0x000000030a0a7819 */ /* 0x000fe400000012ff */
[----:B------:R-:W-:Y:S02]  /*6010*/  F2FP.F16.F32.PACK_AB R4, R20, R97 ;  /* 0x000000611404723e */ /* 0x000fe400000000ff */
[----:B------:R-:W-:Y:S01]  /*6020*/  LOP3.LUT R20, R18, R113, RZ, 0x3c, !PT ;  /* 0x0000007112147212 */ /* 0x000fe200078e3cff */
[----:B0-----:R-:W-:Y:S01]  /*6030*/  @P1 IMAD.HI.U32 R18, R109, R112, RZ ;  /* 0x000000706d121227 */ /* 0x001fe200078e00ff */
[----:B------:R-:W-:Y:S02]  /*6040*/  LOP3.LUT R42, R10, R31, RZ, 0x3c, !PT ;  /* 0x0000001f0a2a7212 */ /* 0x000fe400078e3cff */
[----:B------:R-:W-:Y:S02]  /*6050*/  LOP3.LUT R10, R25, 0x380, RZ, 0xc0, !PT ;  /* 0x00000380190a7812 */ /* 0x000fe400078ec0ff */
[----:B------:R-:W-:Y:S01]  /*6060*/  MOV R97, R44 ;  /* 0x0000002c00617202 */ /* 0x000fe20000000f00 */
[----:B------:R-:W-:Y:S01]  /*6070*/  IMAD.MOV.U32 R45, RZ, RZ, R109 ;  /* 0x000000ffff2d7224 */ /* 0x000fe200078e006d */
[----:B------:R-:W-:-:S02]  /*6080*/  SHF.R.U64 R10, R10, 0x3, RZ ;  /* 0x000000030a0a7819 */ /* 0x000fc400000012ff */
[----:B------:R-:W-:Y:S02]  /*6090*/  IADD3 R29, P0, R36, 0x6000, RZ ;  /* 0x00006000241d7810 */ /* 0x000fe40007f1e0ff */
[----:B-1----:R-:W-:Y:S02]  /*60a0*/  @P1 SHF.R.U32.HI R45, RZ, R115, R18 ;  /* 0x00000073ff2d1219 */ /* 0x002fe40000011612 */
[----:B------:R-:W-:Y:S01]  /*60b0*/  F2FP.F16.F32.PACK_AB R5, R104, R107 ;  /* 0x0000006b6805723e */ /* 0x000fe200000000ff */
[----:B------:R-:W-:Y:S01]  /*60c0*/  BAR.SYNC.DEFER_BLOCKING 0x1, 0x100 ;  /* 0x0044000000007b1d */ /* 0x000fe20000010000 */
[----:B------:R-:W-:Y:S02]  /*60d0*/  LOP3.LUT R10, R10, R25, RZ, 0x3c, !PT ;  /* 0x000000190a0a7212 */ /* 0x000fe400078e3cff */
[----:B------:R-:W-:Y:S02]  /*60e0*/  LOP3.LUT R28, R29, 0x380, RZ, 0xc0, !PT ;  /* 0x000003801d1c7812 */ /* 0x000fe400078ec0ff */
[----:B------:R-:W-:Y:S01]  /*60f0*/  MOV R18, R38 ;  /* 0x0000002600127202 */ /* 0x000fe20000000f00 */
[----:B------:R-:W-:Y:S01]  /*6100*/  IMAD.MOV R39, RZ, RZ, -R45 ;  /* 0x000000ffff277224 */ /* 0x000fe200078e0a2d */
[----:B------:R-:W-:-:S02]  /*6110*/  SHF.R.U64 R28, R28, 0x3, RZ ;  /* 0x000000031c1c7819 */ /* 0x000fc400000012ff */
[----:B------:R-:W-:Y:S01]  /*6120*/  MOV R107, R10 ;  /* 0x0000000a006b7202 */ /* 0x000fe20000000f00 */
[----:B------:R-:W-:Y:S01]  /*6130*/  IMAD R11, R0, R39, R109 ;  /* 0x00000027000b7224 */ /* 0x000fe200078e026d */
[----:B------:R-:W-:Y:S02]  /*6140*/  LOP3.LUT R8, R21, 0x380, RZ, 0xc0, !PT ;  /* 0x0000038015087812 */ /* 0x000fe400078ec0ff */
[----:B------:R-:W-:Y:S01]  /*6150*/  LOP3.LUT R28, R28, R29, RZ, 0x3c, !PT ;  /* 0x0000001d1c1c7212 */ /* 0x000fe200078e3cff */
[----:B------:R-:W-:Y:S01]  /*6160*/  IMAD.X R29, RZ, RZ, R37, P0 ;  /* 0x000000ffff1d7224 */ /* 0x000fe200000e0625 */
[----:B------:R-:W-:Y:S02]  /*6170*/  IADD3 R25, P3, R36, 0x4000, RZ ;  /* 0x0000400024197810 */ /* 0x000fe40007f7e0ff */
[----:B------:R-:W-:Y:S02]  /*6180*/  SHF.R.S32.HI R39, RZ, 0x1f, R45 ;  /* 0x0000001fff277819 */ /* 0x000fe4000001142d */
[----:B------:R-:W-:-:S02]  /*6190*/  SHF.R.S32.HI R10, RZ, 0x1f, R11 ;  /* 0x0000001fff0a7819 */ /* 0x000fc4000001140b */
[----:B------:R-:W-:Y:S02]  /*61a0*/  IADD3 R12, P0, R45, R12, RZ ;  /* 0x0000000c2d0c7210 */ /* 0x000fe40007f1e0ff */
[----:B------:R-:W-:Y:S01]  /*61b0*/  SHF.R.U64 R8, R8, 0x3, RZ ;  /* 0x0000000308087819 */ /* 0x000fe200000012ff */
[----:B------:R0:W-:Y:S01]  /*61c0*/  STSM.16.M88.4 [R110], R4 ;  /* 0x000000046e007844 */ /* 0x0001e20000000200 */
[----:B------:R-:W-:Y:S01]  /*61d0*/  IADD3 R27, P2, R36, 0x5000, RZ ;  /* 0x00005000241b7810 */ /* 0x000fe20007f5e0ff */
[----:B------:R-:W-:Y:S01]  /*61e0*/  IMAD R10, R10, UR6, RZ ;  /* 0x000000060a0a7c24 */ /* 0x000fe2000f8e02ff */
[----:B------:R-:W-:Y:S02]  /*61f0*/  LOP3.LUT R24, R25, 0x380, RZ, 0xc0, !PT ;  /* 0x0000038019187812 */ /* 0x000fe400078ec0ff */
[----:B------:R-:W-:Y:S02]  /*6200*/  LOP3.LUT R8, R8, R21, RZ, 0x3c, !PT ;  /* 0x0000001508087212 */ /* 0x000fe400078e3cff */
[----:B------:R-:W-:-:S02]  /*6210*/  LOP3.LUT R26, R27, 0x380, RZ, 0xc0, !PT ;  /* 0x000003801b1a7812 */ /* 0x000fc400078ec0ff */
[----:B------:R-:W-:Y:S02]  /*6220*/  MOV R15, R14 ;  /* 0x0000000e000f7202 */ /* 0x000fe40000000f00 */
[----:B------:R-:W-:Y:S02]  /*6230*/  SHF.R.U64 R24, R24, 0x3, RZ ;  /* 0x0000000318187819 */ /* 0x000fe400000012ff */
[----:B------:R-:W-:Y:S01]  /*6240*/  MOV R106, R40 ;  /* 0x00000028006a7202 */ /* 0x000fe20000000f00 */
[----:B------:R-:W-:Y:S01]  /*6250*/  IMAD R40, R103, 0x80, R163 ;  /* 0x0000008067287824 */ /* 0x000fe200078e02a3 */
[----:B------:R-:W-:Y:S01]  /*6260*/  MOV R14, R8 ;  /* 0x00000008000e7202 */ /* 0x000fe20000000f00 */
[----:B0-----:R-:W-:Y:S01]  /*6270*/  IMAD R4, R100, UR10, RZ ;  /* 0x0000000a64047c24 */ /* 0x001fe2000f8e02ff */
[----:B------:R-:W-:Y:S02]  /*6280*/  F2FP.F16.F32.PACK_AB R5, R108, R111 ;  /* 0x0000006f6c05723e */ /* 0x000fe400000000ff */
[----:B------:R-:W-:Y:S01]  /*6290*/  F2FP.F16.F32.PACK_AB R6, R93, R94 ;  /* 0x0000005e5d06723e */ /* 0x000fe200000000ff */
[----:B------:R-:W-:Y:S01]  /*62a0*/  IMAD R101, R101, UR61, R4 ;  /* 0x0000003d65657c24 */ /* 0x000fe2000f8e0204 */
[----:B------:R-:W-:-:S02]  /*62b0*/  F2FP.F16.F32.PACK_AB R4, R95, R96 ;  /* 0x000000605f04723e */ /* 0x000fc400000000ff */
[----:B------:R-:W-:Y:S02]  /*62c0*/  F2FP.F16.F32.PACK_AB R7, R102, R105 ;  /* 0x000000696607723e */ /* 0x000fe400000000ff */
[----:B------:R-:W-:Y:S01]  /*62d0*/  IADD3.X R13, R39, R13, R101, P0, !PT ;  /* 0x0000000d270d7210 */ /* 0x000fe200007fe465 */
[----:B------:R-:W-:Y:S01]  /*62e0*/  IMAD R39, R11, UR7, R10 ;  /* 0x000000070b277c24 */ /* 0x000fe2000f8e020a */
[----:B------:R-:W-:Y:S01]  /*62f0*/  SHF.R.U64 R26, R26, 0x3, RZ ;  /* 0x000000031a1a7819 */ /* 0x000fe200000012ff */
[----:B------:R0:W-:Y:S01]  /*6300*/  STSM.16.M88.4 [R15], R4 ;  /* 0x000000040f007844 */ /* 0x0001e20000000200 */
[----:B------:R-:W-:Y:S01]  /*6310*/  F2FP.F16.F32.PACK_AB R8, R3, R92 ;  /* 0x0000005c0308723e */ /* 0x000fe200000000ff */
[----:B------:R-:W-:Y:S01]  /*6320*/  IMAD.WIDE.U32 R12, R11, UR6, R12 ;  /* 0x000000060b0c7c25 */ /* 0x000fe2000f8e000c */
[----:B------:R-:W-:Y:S01]  /*6330*/  LOP3.LUT R24, R24, R25, RZ, 0x3c, !PT ;  /* 0x0000001918187212 */ /* 0x000fe200078e3cff */
[----:B------:R-:W-:Y:S01]  /*6340*/  ULDC.64 UR6, c[0x0][0xb50] ;  /* 0x0002d40000067ab9 */ /* 0x000fe20000000a00 */
[----:B------:R-:W-:Y:S01]  /*6350*/  LOP3.LUT P0, RZ, R23, 0x3, RZ, 0xc0, !PT ;  /* 0x0000000317ff7812 */ /* 0x000fe2000780c0ff */
[----:B------:R-:W-:Y:S01]  /*6360*/  IMAD R3, R0, UR5, RZ ;  /* 0x0000000500037c24 */ /* 0x000fe2000f8e02ff */
[----:B------:R-:W-:Y:S01]  /*6370*/  F2FP.F16.F32.PACK_AB R9, R98, R99 ;  /* 0x000000636209723e */ /* 0x000fe200000000ff */
[----:B------:R-:W-:Y:S01]  /*6380*/  IMAD.X R25, RZ, RZ, R37, P3 ;  /* 0x000000ffff197224 */ /* 0x000fe200018e0625 */
[----:B------:R-:W-:-:S02]  /*6390*/  F2FP.F16.F32.PACK_AB R10, R90, R91 ;  /* 0x0000005b5a0a723e */ /* 0x000fc400000000ff */
[----:B------:R-:W-:Y:S02]  /*63a0*/  F2FP.F16.F32.PACK_AB R11, R47, R46 ;  /* 0x0000002e2f0b723e */ /* 0x000fe400000000ff */
[----:B------:R-:W-:Y:S02]  /*63b0*/  LEA R38, P3, R12, UR6, 0x2 ;  /* 0x000000060c267c11 */ /* 0x000fe4000f8610ff */
[----:B------:R-:W-:Y:S01]  /*63c0*/  LOP3.LUT R26, R26, R27, RZ, 0x3c, !PT ;  /* 0x0000001b1a1a7212 */ /* 0x000fe200078e3cff */
[----:B0-----:R-:W-:Y:S01]  /*63d0*/  IMAD.IADD R5, R13, 0x1, R39 ;  /* 0x000000010d057824 */ /* 0x001fe200078e0227 */
[C---:B------:R-:W-:Y:S01]  /*63e0*/  IADD3 R4, R40.reuse, 0x8, RZ ;  /* 0x0000000828047810 */ /* 0x040fe20007ffe0ff */
[----:B------:R0:W-:Y:S01]  /*63f0*/  STSM.16.M88.4 [R14], R8 ;  /* 0x000000080e007844 */ /* 0x0001e20000000200 */
[----:B------:R-:W-:Y:S02]  /*6400*/  IADD3.X R27, RZ, R37, RZ, P2, !PT ;  /* 0x00000025ff1b7210 */ /* 0x000fe400017fe4ff */
[-C--:B------:R-:W-:Y:S01]  /*6410*/  ISETP.GE.OR P2, PT, R40, R3.reuse, P0 ;  /* 0x000000032800720c */ /* 0x080fe20000746670 */
[----:B------:R-:W-:Y:S01]  /*6420*/  SHFL.IDX PT, R90, R38, RZ, 0x1c1f ;  /* 0x001c1fff265a7589 */ /* 0x000fe200000e0000 */
[----:B------:R-:W-:-:S02]  /*6430*/  ISETP.GE.OR P0, PT, R4, R3, P0 ;  /* 0x000000030400720c */ /* 0x000fc40000706670 */
[----:B------:R-:W-:Y:S02]  /*6440*/  LEA.HI.X R39, R12, UR7, R5, 0x2, P3 ;  /* 0x000000070c277c11 */ /* 0x000fe400098f1405 */
[----:B------:R-:W-:Y:S02]  /*6450*/  F2FP.F16.F32.PACK_AB R4, R49, R48 ;  /* 0x000000303104723e */ /* 0x000fe400000000ff */
[----:B------:R-:W-:Y:S01]  /*6460*/  F2FP.F16.F32.PACK_AB R5, R51, R50 ;  /* 0x000000323305723e */ /* 0x000fe200000000ff */
[----:B------:R-:W1:Y:S01]  /*6470*/  SHFL.IDX PT, R91, R39, RZ, 0x1c1f ;  /* 0x001c1fff275b7589 */ /* 0x000e6200000e0000 */
[----:B------:R-:W-:Y:S02]  /*6480*/  F2FP.F16.F32.PACK_AB R6, R53, R52 ;  /* 0x000000343506723e */ /* 0x000fe400000000ff */
[----:B------:R-:W-:Y:S02]  /*6490*/  F2FP.F16.F32.PACK_AB R7, R55, R54 ;  /* 0x000000363707723e */ /* 0x000fe400000000ff */
[----:B------:R-:W-:-:S02]  /*64a0*/  F2FP.F16.F32.PACK_AB R12, R57, R56 ;  /* 0x00000038390c723e */ /* 0x000fc400000000ff */
[----:B------:R-:W-:Y:S01]  /*64b0*/  F2FP.F16.F32.PACK_AB R13, R59, R58 ;  /* 0x0000003a3b0d723e */ /* 0x000fe200000000ff */
[----:B------:R-:W-:Y:S01]  /*64c0*/  STSM.16.M88.4 [R107], R4 ;  /* 0x000000046b007844 */ /* 0x000fe20000000200 */
[----:B0-----:R-:W-:Y:S01]  /*64d0*/  F2FP.F16.F32.PACK_AB R14, R61, R60 ;  /* 0x0000003c3d0e723e */ /* 0x001fe200000000ff */
[----:B------:R-:W0:Y:S01]  /*64e0*/  @P1 LDC R59, c[0x0][0xbec] ;  /* 0x0002fb00ff3b1b82 */ /* 0x000e220000000800 */
[----:B------:R-:W-:Y:S01]  /*64f0*/  F2FP.F16.F32.PACK_AB R15, R63, R62 ;  /* 0x0000003e3f0f723e */ /* 0x000fe200000000ff */
[----:B------:R-:W-:Y:S01]  /*6500*/  SHFL.IDX PT, R56, R38, 0x1, 0x1c1f ;  /* 0x003c1f0026387f89 */ /* 0x000fe200000e0000 */
[----:B------:R-:W-:Y:S02]  /*6510*/  F2FP.F16.F32.PACK_AB R72, R73, R72 ;  /* 0x000000484948723e */ /* 0x000fe400000000ff */
[----:B------:R-:W-:Y:S01]  /*6520*/  F2FP.F16.F32.PACK_AB R8, R65, R64 ;  /* 0x000000404108723e */ /* 0x000fe200000000ff */
[----:B------:R2:W-:Y:S01]  /*6530*/  STSM.16.M88.4 [R18], R12 ;  /* 0x0000000c12007844 */ /* 0x0005e20000000200 */
[----:B------:R-:W-:Y:S01]  /*6540*/  F2FP.F16.F32.PACK_AB R9, R67, R66 ;  /* 0x000000424309723e */ /* 0x000fe200000000ff */
[----:B------:R-:W3:Y:S01]  /*6550*/  @P1 LDC R61, c[0x0][0xbf0] ;  /* 0x0002fc00ff3d1b82 */ /* 0x000ee20000000800 */
[----:B------:R-:W-:Y:S01]  /*6560*/  F2FP.F16.F32.PACK_AB R10, R69, R68 ;  /* 0x00000044450a723e */ /* 0x000fe200000000ff */
[----:B------:R-:W4:Y:S01]  /*6570*/  SHFL.IDX PT, R57, R39, 0x1, 0x1c1f ;  /* 0x003c1f0027397f89 */ /* 0x000f2200000e0000 */
[----:B------:R-:W-:-:S02]  /*6580*/  F2FP.F16.F32.PACK_AB R11, R71, R70 ;  /* 0x00000046470b723e */ /* 0x000fc400000000ff */
[----:B------:R-:W-:Y:S02]  /*6590*/  F2FP.F16.F32.PACK_AB R73, R75, R74 ;  /* 0x0000004a4b49723e */ /* 0x000fe400000000ff */
[----:B------:R-:W-:Y:S01]  /*65a0*/  F2FP.F16.F32.PACK_AB R80, R81, R80 ;  /* 0x000000505150723e */ /* 0x000fe200000000ff */
[----:B------:R4:W-:Y:S01]  /*65b0*/  STSM.16.M88.4 [R106], R8 ;  /* 0x000000086a007844 */ /* 0x0009e20000000200 */
[----:B------:R-:W-:Y:S02]  /*65c0*/  MOV R104, R42 ;  /* 0x0000002a00687202 */ /* 0x000fe40000000f00 */
[----:B------:R-:W-:Y:S02]  /*65d0*/  F2FP.F16.F32.PACK_AB R74, R77, R76 ;  /* 0x0000004c4d4a723e */ /* 0x000fe400000000ff */
[----:B------:R-:W-:Y:S02]  /*65e0*/  F2FP.F16.F32.PACK_AB R75, R79, R78 ;  /* 0x0000004e4f4b723e */ /* 0x000fe400000000ff */
[----:B------:R-:W-:-:S02]  /*65f0*/  F2FP.F16.F32.PACK_AB R81, R83, R82 ;  /* 0x000000525351723e */ /* 0x000fc400000000ff */
[----:B------:R-:W-:Y:S01]  /*6600*/  F2FP.F16.F32.PACK_AB R82, R85, R84 ;  /* 0x000000545552723e */ /* 0x000fe200000000ff */
[----:B------:R0:W-:Y:S01]  /*6610*/  STSM.16.M88.4 [R104], R72 ;  /* 0x0000004868007844 */ /* 0x0001e20000000200 */
[----:B------:R-:W-:Y:S02]  /*6620*/  F2FP.F16.F32.PACK_AB R83, R87, R86 ;  /* 0x000000565753723e */ /* 0x000fe400000000ff */
[C---:B------:R-:W-:Y:S02]  /*6630*/  LOP3.LUT R21, R36.reuse, 0x380, RZ, 0xc0, !PT ;  /* 0x0000038024157812 */ /* 0x040fe400078ec0ff */
[C---:B------:R-:W-:Y:S01]  /*6640*/  IADD3 R33, P5, R36.reuse, 0x2000, RZ ;  /* 0x0000200024217810 */ /* 0x040fe20007fbe0ff */
[----:B------:R0:W-:Y:S01]  /*6650*/  STSM.16.M88.4 [R97], R80 ;  /* 0x0000005061007844 */ /* 0x0001e20000000200 */
[----:B--2---:R-:W-:Y:S01]  /*6660*/  IMAD R18, R17, 0x20, R22 ;  /* 0x0000002011127824 */ /* 0x004fe200078e0216 */
[----:B------:R-:W-:Y:S01]  /*6670*/  SHF.R.U64 R21, R21, 0x3, RZ ;  /* 0x0000000315157819 */ /* 0x000fe200000012ff */
[----:B------:R-:W-:Y:S01]  /*6680*/  BAR.SYNC.DEFER_BLOCKING 0x1, 0x100 ;  /* 0x0044000000007b1d */ /* 0x000fe20000010000 */
[----:B------:R-:W-:Y:S01]  /*6690*/  IADD3 R31, P4, R36, 0x3000, RZ ;  /* 0x00003000241f7810 */ /* 0x000fe20007f9e0ff */
[----:B------:R-:W-:Y:S01]  /*66a0*/  UIMAD UR5, UR12, UR8, URZ ;  /* 0x000000080c0572a4 */ /* 0x000fe2000f8e023f */
[----:B------:R-:W-:Y:S01]  /*66b0*/  LOP3.LUT R36, R21, R36, RZ, 0x3c, !PT ;  /* 0x0000002415247212 */ /* 0x000fe200078e3cff */
[----:B------:R-:W-:Y:S01]  /*66c0*/  IMAD.X R21, RZ, RZ, R37, P6 ;  /* 0x000000ffff157224 */ /* 0x000fe200030e0625 */
[----:B------:R-:W-:Y:S01]  /*66d0*/  UIMAD.WIDE.U32 UR6, UR11, UR8, URZ ;  /* 0x000000080b0672a5 */ /* 0x000fe2000f8e003f */
[----:B------:R-:W-:Y:S01]  /*66e0*/  LOP3.LUT R32, R33, 0x380, RZ, 0xc0, !PT ;  /* 0x0000038021207812 */ /* 0x000fe200078ec0ff */
[----:B------:R-:W-:Y:S01]  /*66f0*/  UIMAD UR5, UR11, UR9, UR5 ;  /* 0x000000090b0572a4 */ /* 0x000fe2000f8e0205 */
[----:B------:R-:W-:-:S02]  /*6700*/  LOP3.LUT R30, R31, 0x380, RZ, 0xc0, !PT ;  /* 0x000003801f1e7812 */ /* 0x000fc400078ec0ff */
[----:B------:R-:W-:Y:S01]  /*6710*/  ULDC.64 UR8, c[0x0][0xaf0] ;  /* 0x0002bc0000087ab9 */ /* 0x000fe20000000a00 */
[----:B-1----:R1:W-:Y:S01]  /*6720*/  @!P2 ST.E desc[UR36][R90.64], R89 ;  /* 0x000000595a00a985 */ /* 0x0023e2000c101924 */
[----:B------:R-:W-:Y:S01]  /*6730*/  UIADD3 UR7, UR7, UR5, URZ ;  /* 0x0000000507077290 */ /* 0x000fe2000fffe03f */
[----:B------:R-:W-:Y:S02]  /*6740*/  SHF.R.U64 R32, R32, 0x3, RZ ;  /* 0x0000000320207819 */ /* 0x000fe400000012ff */
[----:B----4-:R1:W-:Y:S01]  /*6750*/  @!P0 ST.E desc[UR36][R56.64], R88 ;  /* 0x0000005838008985 */ /* 0x0103e2000c101924 */
[----:B------:R-:W-:Y:S01]  /*6760*/  UIMAD UR5, UR10, UR8, URZ ;  /* 0x000000080a0572a4 */ /* 0x000fe2000f8e023f */
[----:B------:R-:W-:Y:S02]  /*6770*/  SHF.R.U64 R30, R30, 0x3, RZ ;  /* 0x000000031e1e7819 */ /* 0x000fe400000012ff */
[----:B------:R2:W5:Y:S01]  /*6780*/  LD.E.128 R44, desc[UR36][R34.64] ;  /* 0x00000024222c7980 */ /* 0x000562000c101d00 */
[----:B------:R-:W-:Y:S01]  /*6790*/  UIMAD.WIDE.U32 UR6, UR61, UR8, UR6 ;  /* 0x000000083d0672a5 */ /* 0x000fe2000f8e0006 */
[----:B------:R-:W-:-:S02]  /*67a0*/  LOP3.LUT R32, R32, R33, RZ, 0x3c, !PT ;  /* 0x0000002120207212 */ /* 0x000fc400078e3cff */
[----:B------:R4:W5:Y:S04]  /*67b0*/  LD.E.128 R52, desc[UR36][R24.64] ;  /* 0x0000002418347980 */ /* 0x000968000c101d00 */
[----:B------:R3:W5:Y:S01]  /*67c0*/  LD.E.128 R8, desc[UR36][R20.64] ;  /* 0x0000002414087980 */ /* 0x000762000c101d00 */
[----:B------:R-:W-:Y:S01]  /*67d0*/  UIMAD UR5, UR61, UR9, UR5 ;  /* 0x000000093d0572a4 */ /* 0x000fe2000f8e0205 */
[----:B--2---:R-:W2:Y:S01]  /*67e0*/  LDC.64 R34, c[0x0][0xae0] ;  /* 0x0002b800ff227b82 */ /* 0x004ea20000000a00 */
[----:B------:R-:W-:Y:S01]  /*67f0*/  LOP3.LUT R30, R30, R31, RZ, 0x3c, !PT ;  /* 0x0000001f1e1e7212 */ /* 0x000fe200078e3cff */
[----:B------:R-:W-:Y:S01]  /*6800*/  IMAD.X R33, RZ, RZ, R37, P5 ;  /* 0x000000ffff217224 */ /* 0x000fe200028e0625 */
[----:B------:R1:W5:Y:S01]  /*6810*/  LD.E.128 R48, desc[UR36][R26.64] ;  /* 0x000000241a307980 */ /* 0x000362000c101d00 */
[----:B----4-:R-:W-:-:S02]  /*6820*/  IMAD R24, R103, 0x80, R18 ;  /* 0x0000008067187824 */ /* 0x010fc400078e0212 */
[----:B------:R-:W-:Y:S01]  /*6830*/  IMAD.X R31, RZ, RZ, R37, P4 ;  /* 0x000000ffff1f7224 */ /* 0x000fe200020e0625 */
[----:B------:R-:W-:Y:S01]  /*6840*/  UIADD3 UR7, UR7, UR5, URZ ;  /* 0x0000000507077290 */ /* 0x000fe2000fffe03f */
[----:B0-----:R-:W-:Y:S01]  /*6850*/  @P1 IMAD.HI.U32 R18, R24, R59, RZ ;  /* 0x0000003b18121227 */ /* 0x001fe200078e00ff */
[----:B---3--:R-:W-:Y:S01]  /*6860*/  MOV R20, R24 ;  /* 0x0000001800147202 */ /* 0x008fe20000000f00 */
[----:B------:R-:W5:Y:S03]  /*6870*/  LD.E.128 R36, desc[UR36][R36.64] ;  /* 0x0000002424247980 */ /* 0x000f66000c101d00 */
[----:B------:R-:W-:Y:S01]  /*6880*/  @P1 SHF.R.U32.HI R20, RZ, R61, R18 ;  /* 0x0000003dff141219 */ /* 0x000fe20000011612 */
[----:B------:R-:W5:Y:S03]  /*6890*/  LD.E.128 R40, desc[UR36][R32.64] ;  /* 0x0000002420287980 */ /* 0x000f66000c101d00 */
[--C-:B------:R-:W-:Y:S01]  /*68a0*/  SHF.R.S32.HI R21, RZ, 0x1f, R20.reuse ;  /* 0x0000001fff157819 */ /* 0x100fe20000011414 */
[----:B------:R-:W-:Y:S01]  /*68b0*/  IMAD.MOV R25, RZ, RZ, -R20 ;  /* 0x000000ffff197224 */ /* 0x000fe200078e0a14 */
[----:B------:R0:W5:Y:S03]  /*68c0*/  LD.E.128 R4, desc[UR36][R30.64] ;  /* 0x000000241e047980 */ /* 0x000166000c101d00 */
[----:B------:R-:W-:Y:S01]  /*68d0*/  IMAD R25, R0, R25, R24 ;  /* 0x0000001900197224 */ /* 0x000fe200078e0218 */
[----:B------:R3:W5:Y:S01]  /*68e0*/  LD.E.128 R12, desc[UR36][R28.64] ;  /* 0x000000241c0c7980 */ /* 0x000762000c101d00 */
[-C--:B--2---:R-:W-:Y:S01]  /*68f0*/  IMAD R21, R21, R34.reuse, RZ ;  /* 0x0000002215157224 */ /* 0x084fe200078e02ff */
[----:B------:R-:W-:Y:S01]  /*6900*/  @!PT LDS RZ, [RZ] ;  /* 0x00000000fffff984 */ /* 0x000fe20000000800 */
[----:B------:R-:W-:Y:S01]  /*6910*/  @!PT LDS RZ, [RZ] ;  /* 0x00000000fffff984 */ /* 0x000fe20000000800 */
[----:B------:R-:W-:Y:S01]  /*6920*/  @!PT LDS RZ, [RZ] ;  /* 0x00000000fffff984 */ /* 0x000fe20000000800 */
[----:B------:R-:W-:Y:S01]  /*6930*/  @!PT LDS RZ, [RZ] ;  /* 0x00000000fffff984 */ /* 0x000fe20000000800 */
[----:B------:R2:W-:Y:S06]  /*6940*/  MEMBAR.ALL.CTA ;  /* 0x0000000000007992 */ /* 0x0005ec0000008000 */
[----:B--2---:R-:W2:Y:S01]  /*6950*/  FENCE.VIEW.ASYNC.S ;  /* 0x00000000000073c6 */ /* 0x004ea20000000000 */
[C---:B-1----:R-:W-:Y:S01]  /*6960*/  IMAD R27, R20.reuse, R35, R21 ;  /* 0x00000023141b7224 */ /* 0x042fe200078e0215 */
[----:B------:R-:W-:Y:S01]  /*6970*/  SHF.R.S32.HI R0, RZ, 0x1f, R25 ;  /* 0x0000001fff007819 */ /* 0x000fe20000011419 */
[----:B------:R-:W-:Y:S01]  /*6980*/  IMAD.WIDE.U32 R20, R20, R34, UR6 ;  /* 0x0000000614147e25 */ /* 0x000fe2000f8e0022 */
[----:B------:R-:W-:-:S03]  /*6990*/  ULDC.64 UR6, c[0x0][0xad8] ;  /* 0x0002b60000067ab9 */ /* 0x000fc60000000a00 */
[----:B------:R-:W-:Y:S02]  /*69a0*/  IMAD.IADD R21, R21, 0x1, R27 ;  /* 0x0000000115157824 */ /* 0x000fe400078e021b */
[----:B------:R-:W-:Y:S02]  /*69b0*/  IMAD R18, R0, UR6, RZ ;  /* 0x0000000600127c24 */ /* 0x000fe4000f8e02ff */
[----:B0-----:R-:W-:Y:S01]  /*69c0*/  IMAD R30, R103, 0x80, R22 ;  /* 0x00000080671e7824 */ /* 0x001fe200078e0216 */
[----:B------:R-:W-:Y:S01]  /*69d0*/  UIADD3 UR4, UR4, 0x2a820, URZ ;  /* 0x0002a82004047890 */ /* 0x000fe2000fffe03f */
[C---:B------:R-:W-:Y:S02]  /*69e0*/  IMAD R27, R25.reuse, UR7, R18 ;  /* 0x00000007191b7c24 */ /* 0x040fe4000f8e0212 */
[----:B------:R-:W-:Y:S01]  /*69f0*/  IMAD.WIDE.U32 R20, R25, UR6, R20 ;  /* 0x0000000619147c25 */ /* 0x000fe2000f8e0014 */
[----:B------:R-:W-:Y:S01]  /*6a00*/  UIADD3 UR38, UR38, 0x1, URZ ;  /* 0x0000000126267890 */ /* 0x000fe2000fffe03f */
[-C--:B------:R-:W-:Y:S01]  /*6a10*/  ISETP.GE.AND P1, PT, R30, R3.reuse, PT ;  /* 0x000000031e00720c */ /* 0x080fe20003f26270 */
[----:B------:R-:W-:Y:S01]  /*6a20*/  ULDC.64 UR6, c[0x0][0xa80] ;  /* 0x0002a00000067ab9 */ /* 0x000fe20000000a00 */
[----:B------:R-:W-:Y:S01]  /*6a30*/  IMAD.IADD R21, R21, 0x1, R27 ;  /* 0x0000000115157824 */ /* 0x000fe200078e021b */
[----:B------:R-:W-:Y:S01]  /*6a40*/  UPRMT UR4, URZ, 0x654, UR4 ;  /* 0x000006543f047896 */ /* 0x000fe20008000004 */
[----:B---3--:R-:W-:Y:S01]  /*6a50*/  LEA R28, P2, R20, UR6, 0x1 ;  /* 0x00000006141c7c11 */ /* 0x008fe2000f8408ff */
[----:B------:R-:W-:Y:S01]  /*6a60*/  ULDC UR5, c[0x0][0xc] ;  /* 0x0000030000057ab9 */ /* 0x000fe20000000800 */
[----:B------:R-:W-:Y:S01]  /*6a70*/  UISETP.NE.AND UP0, UPT, UR38, 0x2, UPT ;  /* 0x000000022600788c */ /* 0x000fe2000bf05270 */
[----:B------:R-:W-:Y:S01]  /*6a80*/  IADD3 R0, R30, 0x20, RZ ;  /* 0x000000201e007810 */ /* 0x000fe20007ffe0ff */
[----:B------:R-:W-:Y:S01]  /*6a90*/  UIADD3 UR13, UR5, UR13, URZ ;  /* 0x0000000d050d7290 */ /* 0x000fe2000fffe03f */
[----:B------:R-:W-:Y:S01]  /*6aa0*/  LEA.HI.X R29, R20, UR7, R21, 0x1, P2 ;  /* 0x00000007141d7c11 */ /* 0x000fe200090f0c15 */
[----:B------:R-:W-:Y:S01]  /*6ab0*/  USEL UR6, URZ, 0x1, UP0 ;  /* 0x000000013f067887 */ /* 0x000fe20008000000 */
[-C--:B------:R-:W-:Y:S01]  /*6ac0*/  ISETP.GE.AND P3, PT, R0, R3.reuse, PT ;  /* 0x000000030000720c */ /* 0x080fe20003f66270 */
[----:B------:R-:W-:Y:S01]  /*6ad0*/  VIADD R0, R30, 0x40 ;  /* 0x000000401e007836 */ /* 0x000fe20000000000 */
[----:B------:R-:W-:Y:S01]  /*6ae0*/  USEL UR38, UR38, URZ, UP0 ;  /* 0x0000003f26267287 */ /* 0x000fe20008000000 */
[----:B--2---:R0:W1:Y:S01]  /*6af0*/  SHFL.IDX PT, R26, R28, RZ, 0x181f ;  /* 0x00181fff1c1a7589 */ /* 0x00406200000e0000 */
[----:B------:R-:W-:Y:S01]  /*6b00*/  ULOP3.LUT UR39, UR39, UR6, URZ, 0x3c, !UPT ;  /* 0x0000000627277292 */ /* 0x000fe2000f8e3c3f */
[----:B------:R-:W-:Y:S01]  /*6b10*/  IMAD.U32 R18, RZ, RZ, UR13 ;  /* 0x0000000dff127e24 */ /* 0x000fe2000f8e00ff */
[----:B------:R-:W-:Y:S01]  /*6b20*/  SYNCS.ARRIVE.TRANS64.RED.A1T0 RZ, [UR4], RZ ;  /* 0x000000ffffff79a7 */ /* 0x000fe20008100404 */
[----:B------:R0:W2:Y:S01]  /*6b30*/  SHFL.IDX PT, R27, R29, RZ, 0x181f ;  /* 0x00181fff1d1b7589 */ /* 0x0000a200000e0000 */
[----:B------:R-:W-:Y:S01]  /*6b40*/  BSSY B0, `(.L_x_31) ;  /* 0x000000b000007945 */ /* 0x000fe20003800000 */
[----:B------:R-:W-:-:S03]  /*6b50*/  ISETP.GE.AND P0, PT, R0, R3, PT ;  /* 0x000000030000720c */ /* 0x000fc60003f06270 */
[----:B------:R-:W-:Y:S10]  /*6b60*/  @P1 BRA `(.L_x_32) ;  /* 0x0000000000201947 */ /* 0x000ff40003800000 */
[----:B------:R-:W-:Y:S02]  /*6b70*/  ULDC UR4, c[0x0][0xac8] ;  /* 0x0002b20000047ab9 */ /* 0x000fe40000000800 */
[----:B------:R-:W-:Y:S02]  /*6b80*/  ISETP.GE.AND P2, PT, R16, UR4, PT ;  /* 0x0000000410007c0c */ /* 0x000fe4000bf46270 */
[----:B------:R-:W-:-:S11]  /*6b90*/  ISETP.GE.AND P1, PT, R2, UR4, PT ;  /* 0x0000000402007c0c */ /* 0x000fd6000bf26270 */
[----:B-1----:R-:W-:Y:S02]  /*6ba0*/  @!P2 LEA R24, P4, R16, R26, 0x1 ;  /* 0x0000001a1018a211 */ /* 0x002fe400078808ff */
[----:B--2---:R-:W-:Y:S02]  /*6bb0*/  @!P1 IMAD.WIDE R20, R2, 0x2, R26 ;  /* 0x0000000202149825 */ /* 0x004fe400078e021a */
[----:B------:R-:W-:-:S03]  /*6bc0*/  @!P2 LEA.HI.X R25, R16, R27, R168, 0x1, P4 ;  /* 0x0000001b1019a211 */ /* 0x000fc600020f0ca8 */
[----:B-----5:R3:W-:Y:S04]  /*6bd0*/  @!P1 ST.E.128 desc[UR36][R20.64], R36 ;  /* 0x0000002414009985 */ /* 0x0207e8000c101d24 */
[----:B------:R3:W-:Y:S02]  /*6be0*/  @!P2 ST.E.128 desc[UR36][R24.64], R52 ;  /* 0x000000341800a985 */ /* 0x0007e4000c101d24 */
.L_x_32:
[----:B------:R-:W-:Y:S05]  /*6bf0*/  BSYNC B0 ;  /* 0x0000000000007941 */ /* 0x000fea0003800000 */
.L_x_31:
[----:B--2---:R2:W4:Y:S01]  /*6c00*/  SHFL.IDX PT, R27, R29, 0x1, 0x181f ;  /* 0x00381f001d1b7f89 */ /* 0x00452200000e0000 */
[----:B------:R-:W-:Y:S03]  /*6c10*/  BSSY B0, `(.L_x_33) ;  /* 0x000000b000007945 */ /* 0x000fe60003800000 */
[----:B-1----:R2:W1:Y:S01]  /*6c20*/  SHFL.IDX PT, R26, R28, 0x1, 0x181f ;  /* 0x00381f001c1a7f89 */ /* 0x00246200000e0000 */
[----:B------:R-:W-:Y:S05]  /*6c30*/  @P3 BRA `(.L_x_34) ;  /* 0x0000000000203947 */ /* 0x000fea0003800000 */
[----:B------:R-:W-:Y:S02]  /*6c40*/  ULDC UR4, c[0x0][0xac8] ;  /* 0x0002b20000047ab9 */ /* 0x000fe40000000800 */
[----:B------:R-:W-:Y:S02]  /*6c50*/  ISETP.GE.AND P3, PT, R16, UR4, PT ;  /* 0x0000000410007c0c */ /* 0x000fe4000bf66270 */
[----:B------:R-:W-:-:S11]  /*6c60*/  ISETP.GE.AND P2, PT, R2, UR4, PT ;  /* 0x0000000402007c0c */ /* 0x000fd6000bf46270 */
[----:B-1-3--:R-:W-:Y:S02]  /*6c70*/  @!P3 LEA R24, P1, R16, R26, 0x1 ;  /* 0x0000001a1018b211 */ /* 0x00afe400078208ff */
[----:B----4-:R-:W-:Y:S02]  /*6c80*/  @!P2 IMAD.WIDE R20, R2, 0x2, R26 ;  /* 0x000000020214a825 */ /* 0x010fe400078e021a */
[----:B------:R-:W-:-:S03]  /*6c90*/  @!P3 LEA.HI.X R25, R16, R27, R168, 0x1, P1 ;  /* 0x0000001b1019b211 */ /* 0x000fc600008f0ca8 */
[----:B-----5:R1:W-:Y:S04]  /*6ca0*/  @!P2 ST.E.128 desc[UR36][R20.64], R44 ;  /* 0x0000002c1400a985 */ /* 0x0203e8000c101d24 */
[----:B------:R1:W-:Y:S02]  /*6cb0*/  @!P3 ST.E.128 desc[UR36][R24.64], R48 ;  /* 0x000000301800b985 */ /* 0x0003e4000c101d24 */
.L_x_34:
[----:B------:R-:W-:Y:S05]  /*6cc0*/  BSYNC B0 ;  /* 0x0000000000007941 */ /* 0x000fea0003800000 */
.L_x_33:
[----:B----4-:R4:W0:Y:S01]  /*6cd0*/  SHFL.IDX PT, R27, R29, 0x2, 0x181f ;  /* 0x00581f001d1b7f89 */ /* 0x01082200000e0000 */
[----:B------:R-:W-:Y:S03]  /*6ce0*/  BSSY B0, `(.L_x_35) ;  /* 0x000000b000007945 */ /* 0x000fe60003800000 */
[----:B-1----:R4:W1:Y:S01]  /*6cf0*/  SHFL.IDX PT, R26, R28, 0x2, 0x181f ;  /* 0x00581f001c1a7f89 */ /* 0x00286200000e0000 */
[----:B------:R-:W-:Y:S05]  /*6d00*/  @P0 BRA `(.L_x_36) ;  /* 0x0000000000200947 */ /* 0x000fea0003800000 */
[----:B------:R-:W-:Y:S02]  /*6d10*/  ULDC UR4, c[0x0][0xac8] ;  /* 0x0002b20000047ab9 */ /* 0x000fe40000000800 */
[----:B------:R-:W-:Y:S02]  /*6d20*/  ISETP.GE.AND P2, PT, R16, UR4, PT ;  /* 0x0000000410007c0c */ /* 0x000fe4000bf46270 */
[----:B------:R-:W-:-:S11]  /*6d30*/  ISETP.GE.AND P1, PT, R2, UR4, PT ;  /* 0x0000000402007c0c */ /* 0x000fd6000bf26270 */
[----:B-1-3--:R-:W-:Y:S02]  /*6d40*/  @!P2 LEA R24, P0, R16, R26, 0x1 ;  /* 0x0000001a1018a211 */ /* 0x00afe400078008ff */
[----:B0-----:R-:W-:Y:S02]  /*6d50*/  @!P1 IMAD.WIDE R20, R2, 0x2, R26 ;  /* 0x0000000202149825 */ /* 0x001fe400078e021a */
[----:B------:R-:W-:-:S03]  /*6d60*/  @!P2 LEA.HI.X R25, R16, R27, R168, 0x1, P0 ;  /* 0x0000001b1019a211 */ /* 0x000fc600000f0ca8 */
[----:B-----5:R0:W-:Y:S04]  /*6d70*/  @!P1 ST.E.128 desc[UR36][R20.64], R40 ;  /* 0x0000002814009985 */ /* 0x0201e8000c101d24 */
[----:B------:R0:W-:Y:S02]  /*6d80*/  @!P2 ST.E.128 desc[UR36][R24.64], R12 ;  /* 0x0000000c1800a985 */ /* 0x0001e4000c101d24 */
.L_x_36:
[----:B------:R-:W-:Y:S05]  /*6d90*/  BSYNC B0 ;  /* 0x0000000000007941 */ /* 0x000fea0003800000 */
.L_x_35:
[----:B------:R-:W-:Y:S01]  /*6da0*/  IADD3 R0, R30, 0x60, RZ ;  /* 0x000000601e007810 */ /* 0x000fe20007ffe0ff */
[----:B0--3--:R0:W3:Y:S01]  /*6db0*/  SHFL.IDX PT, R21, R29, 0x3, 0x181f ;  /* 0x00781f001d157f89 */ /* 0x0090e200000e0000 */
[----:B------:R-:W-:Y:S01]  /*6dc0*/  BSSY B0, `(.L_x_37) ;  /* 0x000000d000007945 */ /* 0x000fe20003800000 */
[----:B------:R-:W-:Y:S01]  /*6dd0*/  VIADD R19, R19, 0x1 ;  /* 0x0000000113137836 */ /* 0x000fe20000000000 */
[----:B------:R-:W-:Y:S01]  /*6de0*/  ISETP.GE.AND P0, PT, R0, R3, PT ;  /* 0x000000030000720c */ /* 0x000fe20003f06270 */
[----:B------:R0:W0:-:S12]  /*6df0*/  SHFL.IDX PT, R20, R28, 0x3, 0x181f ;  /* 0x00781f001c147f89 */ /* 0x00001800000e0000 */
[----:B------:R-:W-:Y:S05]  /*6e00*/  @P0 BRA `(.L_x_38) ;  /* 0x0000000000200947 */ /* 0x000fea0003800000 */
[----:B------:R-:W-:Y:S02]  /*6e10*/  ULDC UR4, c[0x0][0xac8] ;  /* 0x0002b20000047ab9 */ /* 0x000fe40000000800 */
[----:B------:R-:W-:Y:S02]  /*6e20*/  ISETP.GE.AND P2, PT, R16, UR4, PT ;  /* 0x0000000410007c0c */ /* 0x000fe4000bf46270 */
[----:B------:R-:W-:-:S11]  /*6e30*/  ISETP.GE.AND P1, PT, R2, UR4, PT ;  /* 0x0000000402007c0c */ /* 0x000fd6000bf26270 */
[----:B0----5:R-:W-:Y:S02]  /*6e40*/  @!P2 LEA R14, P0, R16, R20, 0x1 ;  /* 0x00000014100ea211 */ /* 0x021fe400078008ff */
[----:B---3--:R-:W-:Y:S02]  /*6e50*/  @!P1 IMAD.WIDE R12, R2, 0x2, R20 ;  /* 0x00000002020c9825 */ /* 0x008fe400078e0214 */
[----:B------:R-:W-:-:S03]  /*6e60*/  @!P2 LEA.HI.X R15, R16, R21, R168, 0x1, P0 ;  /* 0x00000015100fa211 */ /* 0x000fc600000f0ca8 */
[----:B------:R0:W-:Y:S04]  /*6e70*/  @!P1 ST.E.128 desc[UR36][R12.64], R4 ;  /* 0x000000040c009985 */ /* 0x0001e8000c101d24 */
[----:B------:R0:W-:Y:S02]  /*6e80*/  @!P2 ST.E.128 desc[UR36][R14.64], R8 ;  /* 0x000000080e00a985 */ /* 0x0001e4000c101d24 */
.L_x_38:
[----:B------:R-:W-:Y:S05]  /*6e90*/  BSYNC B0 ;  /* 0x0000000000007941 */ /* 0x000fea0003800000 */
.L_x_37:
[----:B------:R-:W1:Y:S01]  /*6ea0*/  LDC R0, c[0x0][0xc34] ;  /* 0x00030d00ff007b82 */ /* 0x000e620000000800 */
[----:B------:R-:W-:-:S13]  /*6eb0*/  R2UR UR4, R18 ;  /* 0x00000000120472ca */ /* 0x000fda00000e0000 */
[----:B-1----:R-:W-:-:S13]  /*6ec0*/  ISETP.LE.AND P0, PT, R0, UR4, PT ;  /* 0x0000000400007c0c */ /* 0x002fda000bf03270 */
[----:B------:R-:W-:Y:S05]  /*6ed0*/  @!P0 BRA `(.L_x_39) ;  /* 0xffffff9c00848947 */ /* 0x000fea000383ffff */
[----:B------:R-:W-:Y:S05]  /*6ee0*/  EXIT ;  /* 0x000000000000794d */ /* 0x000fea0003800000 */
.L_x_5:
[----:B------:R-:W-:-:S08]  /*6ef0*/  NOP ;  /* 0x0000000000007918 */ /* 0x000fd00000000000 */
[----:B0-----:R-:W0:-:S00]  /*6f00*/  USETMAXREG.DEALLOC.CTAPOOL 0x28 ;  /* 0x00000028000079c8 */ /* 0x001e0000080e0500 */
[----:B------:R-:W1:Y:S01]  /*6f10*/  S2UR UR9, SR_CTAID.X ;  /* 0x00000000000979c3 */ /* 0x000e620000002500 */
[----:B0-----:R-:W-:Y:S01]  /*6f20*/  IMAD.MOV.U32 R0, RZ, RZ, 0x1 ;  /* 0x00000001ff007424 */ /* 0x001fe200078e00ff */
[----:B------:R-:W-:Y:S01]  /*6f30*/  MOV R25, 0x1 ;  /* 0x0000000100197802 */ /* 0x000fe20000000f00 */
[----:B------:R-:W-:-:S05]  /*6f40*/  IMAD.MOV.U32 R22, RZ, RZ, RZ ;  /* 0x000000ffff167224 */ /* 0x000fca00078e00ff */
[----:B------:R-:W1:Y:S02]  /*6f50*/  LDC R2, c[0x0][0xc34] ;  /* 0x00030d00ff027b82 */ /* 0x000e640000000800 */
[----:B-1----:R-:W-:-:S13]  /*6f60*/  ISETP.LE.AND P0, PT, R2, UR9, PT ;  /* 0x0000000902007c0c */ /* 0x002fda000bf03270 */
[----:B------:R-:W-:Y:S05]  /*6f70*/  @P0 BRA `(.L_x_40) ;  /* 0x0000003000fc0947 */ /* 0x000fea0003800000 */
[----:B------:R-:W2:Y:S01]  /*6f80*/  LDL R4, [R1+0x4] ;  /* 0x0000040001047983 */ /* 0x000ea20000100800 */
[----:B------:R-:W-:Y:S01]  /*6f90*/  IMAD.SHL.U32 R27, R3, 0x8, RZ ;  /* 0x00000008031b7824 */ /* 0x000fe200078e00ff */
[----:B------:R-:W-:Y:S01]  /*6fa0*/  ULDC.64 UR38, c[0x0][0x2f0] ;  /* 0x0000bc0000267ab9 */ /* 0x000fe20000000a00 */
[----:B------:R-:W-:Y:S01]  /*6fb0*/  ULDC.64 UR4, c[0x0][0x418] ;  /* 0x0001060000047ab9 */ /* 0x000fe20000000a00 */
[----:B------:R-:W-:Y:S01]  /*6fc0*/  ULDC UR7, c[0x0][0x320] ;  /* 0x0000c80000077ab9 */ /* 0x000fe20000000800 */
[----:B------:R-:W-:Y:S01]  /*6fd0*/  UISETP.NE.U32.AND UP0, UPT, UR4, URZ, UPT ;  /* 0x0000003f0400728c */ /* 0x000fe2000bf05070 */
[C---:B------:R-:W-:Y:S01]  /*6fe0*/  LOP3.LUT R0, R27.reuse, 0x1f8, RZ, 0xc0, !PT ;  /* 0x000001f81b007812 */ /* 0x040fe200078ec0ff */
[----:B------:R-:W-:Y:S01]  /*6ff0*/  ULDC UR8, c[0x0][0x2b8] ;  /* 0x0000ae0000087ab9 */ /* 0x000fe20000000800 */
[----:B------:R-:W-:Y:S01]  /*7000*/  LOP3.LUT R37, R27, 0x38, RZ, 0xc0, !PT ;  /* 0x000000381b257812 */ /* 0x000fe200078ec0ff */
[----:B------:R-:W-:Y:S01]  /*7010*/  UISETP.NE.AND.EX UP0, UPT, UR5, URZ, UPT, UP0 ;  /* 0x0000003f0500728c */ /* 0x000fe2000bf05300 */
[----:B------:R-:W-:Y:S01]  /*7020*/  LOP3.LUT R0, R0, 0x38, R3, 0x78, !PT ;  /* 0x0000003800007812 */ /* 0x000fe200078e7803 */
[----:B------:R-:W-:Y:S01]  /*7030*/  ULDC UR4, c[0x0][0x424] ;  /* 0x0001090000047ab9 */ /* 0x000fe20000000800 */
[----:B------:R-:W-:Y:S01]  /*7040*/  LOP3.LUT R16, R16, 0xfffffffe, RZ, 0xc0, !PT ;  /* 0xfffffffe10107812 */ /* 0x000fe200078ec0ff */
[----:B------:R-:W-:Y:S01]  /*7050*/  USEL UR4, UR4, 0x1, UP0 ;  /* 0x0000000104047887 */ /* 0x000fe20008000000 */
[----:B------:R-:W-:Y:S01]  /*7060*/  LOP3.LUT R27, R0, 0x200, R27, 0xf8, !PT ;  /* 0x00000200001b7812 */ /* 0x000fe200078ef81b */
[----:B------:R-:W0:Y:S01]  /*7070*/  S2UR UR6, SR_CgaCtaId ;  /* 0x00000000000679c3 */ /* 0x000e220000008800 */
[C---:B------:R-:W-:Y:S01]  /*7080*/  LOP3.LUT R0, R37.reuse, 0x40, RZ, 0xfc, !PT ;  /* 0x0000004025007812 */ /* 0x040fe200078efcff */
[----:B------:R-:W-:Y:S01]  /*7090*/  UIMAD UR38, UR4, UR38, URZ ;  /* 0x00000026042672a4 */ /* 0x000fe2000f8e023f */
[----:B------:R-:W-:Y:S01]  /*70a0*/  LOP3.LUT R16, R16, 0xfffffff7, RZ, 0xc0, !PT ;  /* 0xfffffff710107812 */ /* 0x000fe200078ec0ff */
[----:B------:R1:W-:Y:S01]  /*70b0*/  STL [R1], RZ ;  /* 0x000000ff01007387 */ /* 0x0003e20000100800 */
[C---:B------:R-:W-:Y:S01]  /*70c0*/  ISETP.GE.AND P0, PT, R0.reuse, UR39, PT ;  /* 0x0000002700007c0c */ /* 0x040fe2000bf06270 */
[----:B------:R-:W-:Y:S01]  /*70d0*/  UIADD3 UR4, UR38, 0x5f, URZ ;  /* 0x0000005f26047890 */ /* 0x000fe2000fffe03f */
[----:B------:R-:W-:Y:S01]  /*70e0*/  ISETP.GE.AND P1, PT, R0, UR7, PT ;  /* 0x0000000700007c0c */ /* 0x000fe2000bf26270 */
[----:B------:R-:W-:Y:S01]  /*70f0*/  IMAD.MOV.U32 R25, RZ, RZ, 0x1 ;  /* 0x00000001ff197424 */ /* 0x000fe200078e00ff */
[----:B------:R-:W-:Y:S01]  /*7100*/  LOP3.LUT R2, R37, 0x80, RZ, 0xfc, !PT ;  /* 0x0000008025027812 */ /* 0x000fe200078efcff */
[----:B------:R-:W-:Y:S01]  /*7110*/  UIMAD.WIDE UR4, UR4, 0x2aaaaaab, URZ ;  /* 0x2aaaaaab040478a5 */ /* 0x000fe2000f8e023f */
[----:B------:R-:W-:Y:S01]  /*7120*/  SHF.R.U32.HI R34, RZ, 0x3, R3 ;  /* 0x00000003ff227819 */ /* 0x000fe20000011603 */
[----:B------:R-:W-:Y:S01]  /*7130*/  IMAD.SHL.U32 R3, R3, 0x10, RZ ;  /* 0x0000001003037824 */ /* 0x000fe200078e00ff */
[----:B------:R-:W-:Y:S01]  /*7140*/  ISETP.GE.AND P2, PT, R2, UR39, PT ;  /* 0x0000002702007c0c */ /* 0x000fe2000bf46270 */
[----:B------:R-:W-:Y:S01]  /*7150*/  USHF.R.U32.HI UR4, URZ, 0x1f, UR5 ;  /* 0x0000001f3f047899 */ /* 0x000fe20008011605 */
[----:B------:R-:W-:Y:S01]  /*7160*/  LOP3.LUT R34, R34, 0xf, RZ, 0xc0, !PT ;  /* 0x0000000f22227812 */ /* 0x000fe200078ec0ff */
[----:B------:R-:W-:Y:S01]  /*7170*/  IMAD.MOV.U32 R22, RZ, RZ, RZ ;  /* 0x000000ffff167224 */ /* 0x000fe200078e00ff */
[----:B------:R-:W-:Y:S01]  /*7180*/  MOV R36, UR9 ;  /* 0x0000000900247c02 */ /* 0x000fe20008000f00 */
[----:B------:R-:W-:Y:S01]  /*7190*/  ULEA.HI.SX32 UR5, UR5, UR4, 0x1c ;  /* 0x0000000405057291 */ /* 0x000fe2000f8fe23f */
[----:B------:R-:W-:Y:S01]  /*71a0*/  @P0 LOP3.LUT R16, R16, 0x8, RZ, 0xfc, !PT ;  /* 0x0000000810100812 */ /* 0x000fe200078efcff */
[----:B------:R-:W-:Y:S01]  /*71b0*/  ULDC UR40, c[0x0][0x448] ;  /* 0x0001120000287ab9 */ /* 0x000fe20000000800 */
[----:B------:R-:W-:Y:S01]  /*71c0*/  ISETP.GE.AND P0, PT, R0, UR8, PT ;  /* 0x0000000800007c0c */ /* 0x000fe2000bf06270 */
[----:B------:R-:W-:Y:S01]  /*71d0*/  UIADD3 UR43, UR5, -0x1, URZ ;  /* 0xffffffff052b7890 */ /* 0x000fe2000fffe03f */
[----:B------:R-:W-:Y:S01]  /*71e0*/  @P1 LOP3.LUT R16, R16, 0x1, RZ, 0xfc, !PT ;  /* 0x0000000110101812 */ /* 0x000fe200078efcff */
[----:B------:R-:W-:Y:S01]  /*71f0*/  ULDC UR4, c[0x0][0x288] ;  /* 0x0000a20000047ab9 */ /* 0x000fe20000000800 */
[----:B------:R-:W-:Y:S01]  /*7200*/  ISETP.GE.AND P1, PT, R2, UR8, PT ;  /* 0x0000000802007c0c */ /* 0x000fe2000bf26270 */
[----:B------:R-:W-:Y:S01]  /*7210*/  ULDC UR44, c[0x0][0xc] ;  /* 0x00000300002c7ab9 */ /* 0x000fe20000000800 */
[----:B------:R-:W-:Y:S01]  /*7220*/  LOP3.LUT R16, R16, 0xfffffdff, RZ, 0xc0, !PT ;  /* 0xfffffdff10107812 */ /* 0x000fe200078ec0ff */
[----:B------:R-:W-:Y:S01]  /*7230*/  UIMAD UR40, UR40, UR4, URZ ;  /* 0x00000004282872a4 */ /* 0x000fe2000f8e023f */
[----:B------:R-:W-:Y:S01]  /*7240*/  LOP3.LUT R26, R34, 0x70, R3, 0xf8, !PT ;  /* 0x00000070221a7812 */ /* 0x000fe200078ef803 */
[----:B------:R-:W-:Y:S01]  /*7250*/  IMAD.U32 R3, RZ, RZ, UR43 ;  /* 0x0000002bff037e24 */ /* 0x000fe2000f8e00ff */
[----:B------:R-:W-:-:S03]  /*7260*/  UIADD3 UR41, UR5, -0x2, URZ ;  /* 0xfffffffe05297890 */ /* 0x000fc6000fffe03f */
[----:B------:R-:W-:Y:S02]  /*7270*/  @P0 LOP3.LUT R16, R16, 0x200, RZ, 0xfc, !PT ;  /* 0x0000020010100812 */ /* 0x000fe400078efcff */
[----:B------:R-:W-:Y:S01]  /*7280*/  ISETP.GE.AND P0, PT, R37, UR39, PT ;  /* 0x0000002725007c0c */ /* 0x000fe2000bf06270 */
[----:B------:R-:W-:Y:S01]  /*7290*/  UMOV UR39, 0x400 ;  /* 0x0000040000277882 */ /* 0x000fe20000000000 */
[----:B------:R-:W-:Y:S01]  /*72a0*/  LOP3.LUT R16, R16, 0xfffffffb, RZ, 0xc0, !PT ;  /* 0xfffffffb10107812 */ /* 0x000fe200078ec0ff */
[----:B0-----:R-:W-:Y:S02]  /*72b0*/  ULEA UR39, UR6, UR39, 0x18 ;  /* 0x0000002706277291 */ /* 0x001fe4000f8ec03f */
[----:B------:R-:W-:Y:S01]  /*72c0*/  UIMAD UR6, UR43, -0x60, UR38 ;  /* 0xffffffa02b0678a4 */ /* 0x000fe2000f8e0226 */
[----:B------:R-:W-:-:S03]  /*72d0*/  @P2 LOP3.LUT R16, R16, 0x4, RZ, 0xfc, !PT ;  /* 0x0000000410102812 */ /* 0x000fc600078efcff */
[----:B------:R-:W-:Y:S02]  /*72e0*/  LEA R0, R27, UR39, 0x1 ;  /* 0x000000271b007c11 */ /* 0x000fe4000f8e08ff */
[----:B------:R-:W-:Y:S02]  /*72f0*/  LOP3.LUT R16, R16, 0xfffffeff, RZ, 0xc0, !PT ;  /* 0xfffffeff10107812 */ /* 0x000fe400078ec0ff */
[----:B------:R-:W-:Y:S02]  /*7300*/  IADD3 R33, -R34, UR6, RZ ;  /* 0x0000000622217c10 */ /* 0x000fe4000fffe1ff */
[----:B------:R-:W-:Y:S02]  /*7310*/  @P1 LOP3.LUT R16, R16, 0x100, RZ, 0xfc, !PT ;  /* 0x0000010010101812 */ /* 0x000fe400078efcff */
[----:B------:R-:W-:Y:S02]  /*7320*/  ISETP.GE.AND P1, PT, R37, UR7, PT ;  /* 0x0000000725007c0c */ /* 0x000fe4000bf26270 */
[----:B------:R-:W-:-:S04]  /*7330*/  LOP3.LUT R16, R16, 0xffffffef, RZ, 0xc0, !PT ;  /* 0xffffffef10107812 */ /* 0x000fc800078ec0ff */
[----:B------:R-:W-:-:S04]  /*7340*/  @P0 LOP3.LUT R16, R16, 0x10, RZ, 0xfc, !PT ;  /* 0x0000001010100812 */ /* 0x000fc800078efcff */
[----:B------:R-:W-:Y:S02]  /*7350*/  LOP3.LUT R16, R16, 0xffffff7f, RZ, 0xc0, !PT ;  /* 0xffffff7f10107812 */ /* 0x000fe400078ec0ff */
[----:B--2---:R-:W-:Y:S01]  /*7360*/  R2UR UR10, R4 ;  /* 0x00000000040a72ca */ /* 0x004fe200000e0000 */
[----:B------:R-:W-:-:S05]  /*7370*/  IMAD R4, R3, 0x60, R26 ;  /* 0x0000006003047824 */ /* 0x000fca00078e021a */
[----:B------:R-:W-:-:S04]  /*7380*/  ISETP.GE.AND P0, PT, R4, UR38, PT ;  /* 0x0000002604007c0c */ /* 0x000fc8000bf06270 */
[----:B------:R-:W-:Y:S02]  /*7390*/  ISETP.LT.U32.AND P2, PT, R26, 0x60, !P0 ;  /* 0x000000601a00780c */ /* 0x000fe40004741070 */
[----:B------:R-:W-:Y:S01]  /*73a0*/  ISETP.GE.AND P0, PT, R37, UR8, PT ;  /* 0x0000000825007c0c */ /* 0x000fe2000bf06270 */
[----:B------:R-:W-:-:S10]  /*73b0*/  ULOP3.LUT UR42, UR10, 0x2, URZ, 0xfc, !UPT ;  /* 0x000000020a2a7892 */ /* 0x000fd4000f8efc3f */
[----:B------:R-:W-:-:S04]  /*73c0*/  @P2 LOP3.LUT R16, R16, 0x80, RZ, 0xfc, !PT ;  /* 0x0000008010102812 */ /* 0x000fc800078efcff */
[----:B------:R-:W-:-:S04]  /*73d0*/  LOP3.LUT R16, R16, 0xfffffbff, RZ, 0xc0, !PT ;  /* 0xfffffbff10107812 */ /* 0x000fc800078ec0ff */
[----:B------:R-:W-:-:S04]  /*73e0*/  LOP3.LUT R16, R16, 0xfffffffd, RZ, 0xc0, !PT ;  /* 0xfffffffd10107812 */ /* 0x000fc800078ec0ff */
[----:B------:R-:W-:-:S04]  /*73f0*/  @P1 LOP3.LUT R16, R16, 0x2, RZ, 0xfc, !PT ;  /* 0x0000000210101812 */ /* 0x000fc800078efcff */
[----:B-1----:R-:W-:-:S07]  /*7400*/  @P0 LOP3.LUT R16, R16, 0x400, RZ, 0xfc, !PT ;  /* 0x0000040010100812 */ /* 0x002fce00078efcff */
.L_x_75:
[----:B0-----:R-:W0:Y:S01]  /*7410*/  LDC R0, c[0x0][0xc38] ;  /* 0x00030e00ff007b82 */ /* 0x001e220000000800 */
[----:B------:R-:W-:Y:S01]  /*7420*/  IMAD.MOV.U32 R24, RZ, RZ, R36 ;  /* 0x000000ffff187224 */ /* 0x000fe200078e0024 */
[----:B------:R-:W-:Y:S05]  /*7430*/  YIELD ;  /* 0x0000000000007946 */ /* 0x000fea0003800000 */
[----:B------:R-:W-:Y:S01]  /*7440*/  ULDC.64 UR4, c[0x0][0xa28] ;  /* 0x00028a0000047ab9 */ /* 0x000fe20000000a00 */
[----:B------:R-:W-:Y:S01]  /*7450*/  IMAD.MOV.U32 R31, RZ, RZ, RZ ;  /* 0x000000ffff1f7224 */ /* 0x000fe200078e00ff */
[----:B0-----:R-:W-:-:S13]  /*7460*/  ISETP.NE.AND P0, PT, R0, 0x1, PT ;  /* 0x000000010000780c */ /* 0x001fda0003f05270 */
[----:B------:R-:W0:Y:S08]  /*7470*/  @P0 LDC R3, c[0x0][0xc3c] ;  /* 0x00030f00ff030b82 */ /* 0x000e300000000800 */
[----:B------:R-:W1:Y:S01]  /*7480*/  @P0 LDC R5, c[0x0][0xc40] ;  /* 0x00031000ff050b82 */ /* 0x000e620000000800 */
[----:B0-----:R-:W-:-:S05]  /*7490*/  @P0 IMAD.HI.U32 R0, R36, R3, RZ ;  /* 0x0000000324000227 */ /* 0x001fca00078e00ff */
[----:B-1----:R-:W-:Y:S02]  /*74a0*/  @P0 SHF.R.U32.HI R24, RZ, R5, R0 ;  /* 0x00000005ff180219 */ /* 0x002fe40000011600 */
[----:B------:R-:W0:Y:S02]  /*74b0*/  LDC R0, c[0x0][0xc44] ;  /* 0x00031100ff007b82 */ /* 0x000e240000000800 */
[----:B------:R-:W-:Y:S02]  /*74c0*/  MOV R23, R24 ;  /* 0x0000001800177202 */ /* 0x000fe40000000f00 */
[----:B0-----:R-:W-:-:S13]  /*74d0*/  ISETP.NE.AND P0, PT, R0, 0x1, PT ;  /* 0x000000010000780c */ /* 0x001fda0003f05270 */
[----:B------:R-:W0:Y:S02]  /*74e0*/  @P0 LDC.64 R2, c[0x0][0xc48] ;  /* 0x00031200ff020b82 */ /* 0x000e240000000a00 */
[----:B0-----:R-:W-:-:S05]  /*74f0*/  @P0 IMAD.HI.U32 R0, R24, R2, RZ ;  /* 0x0000000218000227 */ /* 0x001fca00078e00ff */
[----:B------:R-:W-:Y:S02]  /*7500*/  @P0 SHF.R.U32.HI R23, RZ, R3, R0 ;  /* 0x00000003ff170219 */ /* 0x000fe40000011600 */
[----:B------:R-:W-:-:S04]  /*7510*/  ISETP.NE.U32.AND P0, PT, RZ, UR4, PT ;  /* 0x00000004ff007c0c */ /* 0x000fc8000bf05070 */
[----:B------:R-:W-:-:S13]  /*7520*/  ISETP.NE.AND.EX P0, PT, RZ, UR5, PT, P0 ;  /* 0x00000005ff007c0c */ /* 0x000fda000bf05300 */
[----:B------:R-:W0:Y:S01]  /*7530*/  @P0 LDC.64 R2, c[0x0][0xa28] ;  /* 0x00028a00ff020b82 */ /* 0x000e220000000a00 */
[----:B------:R-:W-:-:S04]  /*7540*/  UIADD3 UR4, UR39, 0x18400, URZ ;  /* 0x0001840027047890 */ /* 0x000fc8000fffe03f */
[----:B------:R-:W-:Y:S01]  /*7550*/  ULOP3.LUT UP0, URZ, UR4, 0x3ff, URZ, 0xc0, !UPT ;  /* 0x000003ff043f7892 */ /* 0x000fe2000f80c03f */
[----:B0-----:R-:W-:-:S05]  /*7560*/  @P0 IMAD.WIDE R2, R23, 0x4, R2 ;  /* 0x0000000417020825 */ /* 0x001fca00078e0202 */
[----:B------:R0:W5:Y:S01]  /*7570*/  @P0 LDG.E R31, desc[UR36][R2.64] ;  /* 0x00000024021f0981 */ /* 0x000162000c1e1900 */
[----:B------:R-:W-:-:S13]  /*7580*/  PLOP3.LUT P0, PT, PT, PT, UP0, 0x80, 0x0 ;  /* 0x000000000000781c */ /* 0x000fda0003f0f008 */
[----:B0-----:R-:W-:Y:S05]  /*7590*/  @!P0 BRA `(.L_x_41) ;  /* 0x0000000000408947 */ /* 0x001fea0003800000 */
[----:B------:R-:W-:Y:S01]  /*75a0*/  MOV R2, 0x0 ;  /* 0x0000000000027802 */ /* 0x000fe20000000f00 */
[----:B------:R-:W-:Y:S01]  /*75b0*/  ULDC.64 UR4, c[0x4][0x90] ;  /* 0x0100240000047ab9 */ /* 0x000fe20000000a00 */
[----:B------:R-:W-:Y:S01]  /*75c0*/  ULDC.64 UR6, c[0x4][0x98] ;  /* 0x0100260000067ab9 */ /* 0x000fe20000000a00 */
[----:B------:R-:W-:Y:S01]  /*75d0*/  IMAD.U32 R4, RZ, RZ, UR4 ;  /* 0x00000004ff047e24 */ /* 0x000fe2000f8e00ff */
[----:B------:R-:W-:Y:S01]  /*75e0*/  MOV R6, UR6 ;  /* 0x0000000600067c02 */ /* 0x000fe20008000f00 */
[----:B------:R-:W-:Y:S01]  /*75f0*/  IMAD.U32 R5, RZ, RZ, UR5 ;  /* 0x00000005ff057e24 */ /* 0x000fe2000f8e00ff */
[----:B------:R-:W0:Y:S01]  /*7600*/  LDC.64 R2, c[0x4][R2] ;  /* 0x0100000002027b82 */ /* 0x000e220000000a00 */
[----:B------:R-:W-:Y:S01]  /*7610*/  ULDC.64 UR4, c[0x4][0x8] ;  /* 0x0100020000047ab9 */ /* 0x000fe20000000a00 */
[----:B------:R-:W-:Y:S01]  /*7620*/  IMAD.U32 R7, RZ, RZ, UR7 ;  /* 0x00000007ff077e24 */ /* 0x000fe2000f8e00ff */
[----:B------:R-:W-:Y:S01]  /*7630*/  MOV R8, 0x70 ;  /* 0x0000007000087802 */ /* 0x000fe20000000f00 */
[----:B------:R-:W-:-:S02]  /*7640*/  IMAD.U32 R10, RZ, RZ, UR4 ;  /* 0x00000004ff0a7e24 */ /* 0x000fc4000f8e00ff */
[----:B------:R-:W-:Y:S02]  /*7650*/  IMAD.U32 R11, RZ, RZ, UR5 ;  /* 0x00000005ff0b7e24 */ /* 0x000fe4000f8e00ff */
[----:B------:R-:W-:Y:S02]  /*7660*/  IMAD.MOV.U32 R12, RZ, RZ, 0x1 ;  /* 0x00000001ff0c7424 */ /* 0x000fe400078e00ff */
[----:B------:R-:W-:-:S07]  /*7670*/  IMAD.MOV.U32 R13, RZ, RZ, RZ ;  /* 0x000000ffff0d7224 */ /* 0x000fce00078e00ff */
[----:B------:R-:W-:-:S07]  /*7680*/  LEPC R20, `(.L_x_41) ;  /* 0x000000001014794e */ /* 0x000fce0000000000 */
[----:B0----5:R-:W-:Y:S05]  /*7690*/  CALL.ABS.NOINC R2 ;  /* 0x0000000002007343 */ /* 0x021fea0003c00000 */
.L_x_41:
[----:B------:R-:W-:-:S04]  /*76a0*/  UIADD3 UR4, UR39, 0x400, URZ ;  /* 0x0000040027047890 */ /* 0x000fc8000fffe03f */
[----:B------:R-:W-:-:S06]  /*76b0*/  ULOP3.LUT UP0, URZ, UR4, 0x3ff, URZ, 0xc0, !UPT ;  /* 0x000003ff043f7892 */ /* 0x000fcc000f80c03f */
[----:B------:R-:W-:-:S13]  /*76c0*/  PLOP3.LUT P0, PT, PT, PT, UP0, 0x80, 0x0 ;  /* 0x000000000000781c */ /* 0x000fda0003f0f008 */
[----:B------:R-:W-:Y:S05]  /*76d0*/  @!P0 BRA `(.L_x_42) ;  /* 0x00000000007c8947 */ /* 0x000fea0003800000 */
[----:B------:R-:W-:Y:S01]  /*76e0*/  MOV R17, 0x0 ;  /* 0x0000000000117802 */ /* 0x000fe20000000f00 */
[----:B------:R-:W-:Y:S01]  /*76f0*/  ULDC.64 UR6, c[0x4][0x90] ;  /* 0x0100240000067ab9 */ /* 0x000fe20000000a00 */
[----:B------:R-:W-:Y:S01]  /*7700*/  ULDC.64 UR8, c[0x4][0x98] ;  /* 0x0100260000087ab9 */ /* 0x000fe20000000a00 */
[----:B------:R-:W-:Y:S01]  /*7710*/  ULDC.64 UR4, c[0x4][0x10] ;  /* 0x0100040000047ab9 */ /* 0x000fe20000000a00 */
[----:B------:R0:W1:Y:S01]  /*7720*/  LDC.64 R2, c[0x4][R17] ;  /* 0x0100000011027b82 */ /* 0x0000620000000a00 */
[----:B------:R-:W-:Y:S01]  /*7730*/  IMAD.U32 R4, RZ, RZ, UR6 ;  /* 0x00000006ff047e24 */ /* 0x000fe2000f8e00ff */
[----:B------:R-:W-:Y:S01]  /*7740*/  MOV R5, UR7 ;  /* 0x0000000700057c02 */ /* 0x000fe20008000f00 */
[----:B------:R-:W-:Y:S01]  /*7750*/  IMAD.U32 R6, RZ, RZ, UR8 ;  /* 0x00000008ff067e24 */ /* 0x000fe2000f8e00ff */
[----:B------:R-:W-:Y:S01]  /*7760*/  MOV R11, UR5 ;  /* 0x00000005000b7c02 */ /* 0x000fe20008000f00 */
[----:B------:R-:W-:Y:S02]  /*7770*/  IMAD.U32 R7, RZ, RZ, UR9 ;  /* 0x00000009ff077e24 */ /* 0x000fe4000f8e00ff */
[----:B------:R-:W-:-:S02]  /*7780*/  IMAD.U32 R10, RZ, RZ, UR4 ;  /* 0x00000004ff0a7e24 */ /* 0x000fc4000f8e00ff */
[----:B------:R-:W-:Y:S02]  /*7790*/  IMAD.MOV.U32 R8, RZ, RZ, 0x70 ;  /* 0x00000070ff087424 */ /* 0x000fe400078e00ff */
[----:B------:R-:W-:Y:S02]  /*77a0*/  IMAD.MOV.U32 R12, RZ, RZ, 0x1 ;  /* 0x00000001ff0c7424 */ /* 0x000fe400078e00ff */
[----:B0-----:R-:W-:-:S07]  /*77b0*/  IMAD.MOV.U32 R13, RZ, RZ, RZ ;  /* 0x000000ffff0d7224 */ /* 0x001fce00078e00ff */
[----:B------:R-:W-:-:S07]  /*77c0*/  LEPC R20, `(.L_x_43) ;  /* 0x000000001014794e */ /* 0x000fce0000000000 */
[----:B-1---5:R-:W-:Y:S05]  /*77d0*/  CALL.ABS.NOINC R2 ;  /* 0x0000000002007343 */ /* 0x022fea0003c00000 */
.L_x_43:
[----:B------:R0:W1:Y:S01]  /*77e0*/  LDC.64 R2, c[0x4][R17] ;  /* 0x0100000011027b82 */ /* 0x0000620000000a00 */
[----:B------:R-:W-:Y:S01]  /*77f0*/  ULDC.64 UR4, c[0x4][0x90] ;  /* 0x0100240000047ab9 */ /* 0x000fe20000000a00 */
[----:B------:R-:W-:Y:S01]  /*7800*/  ULDC.64 UR6, c[0x4][0x98] ;  /* 0x0100260000067ab9 */ /* 0x000fe20000000a00 */
[----:B------:R-:W-:Y:S01]  /*7810*/  MOV R4, UR4 ;  /* 0x0000000400047c02 */ /* 0x000fe20008000f00 */
[----:B------:R-:W-:Y:S01]  /*7820*/  IMAD.U32 R5, RZ, RZ, UR5 ;  /* 0x00000005ff057e24 */ /* 0x000fe2000f8e00ff */
[----:B------:R-:W-:Y:S01]  /*7830*/  ULDC.64 UR4, c[0x4][0x18] ;  /* 0x0100060000047ab9 */ /* 0x000fe20000000a00 */
[----:B------:R-:W-:Y:S01]  /*7840*/  IMAD.U32 R6, RZ, RZ, UR6 ;  /* 0x00000006ff067e24 */ /* 0x000fe2000f8e00ff */
[----:B------:R-:W-:Y:S01]  /*7850*/  MOV R10, UR4 ;  /* 0x00000004000a7c02 */ /* 0x000fe20008000f00 */
[----:B------:R-:W-:Y:S01]  /*7860*/  IMAD.U32 R7, RZ, RZ, UR7 ;  /* 0x00000007ff077e24 */ /* 0x000fe2000f8e00ff */
[----:B------:R-:W-:Y:S01]  /*7870*/  MOV R13, RZ ;  /* 0x000000ff000d7202 */ /* 0x000fe20000000f00 */
[----:B------:R-:W-:-:S02]  /*7880*/  IMAD.U32 R11, RZ, RZ, UR5 ;  /* 0x00000005ff0b7e24 */ /* 0x000fc4000f8e00ff */
[----:B------:R-:W-:Y:S02]  /*7890*/  IMAD.MOV.U32 R8, RZ, RZ, 0x70 ;  /* 0x00000070ff087424 */ /* 0x000fe400078e00ff */
[----:B0-----:R-:W-:-:S07]  /*78a0*/  IMAD.MOV.U32 R12, RZ, RZ, 0x1 ;  /* 0x00000001ff0c7424 */ /* 0x001fce00078e00ff */
[----:B------:R-:W-:-:S07]  /*78b0*/  LEPC R20, `(.L_x_42) ;  /* 0x000000001014794e */ /* 0x000fce0000000000 */
[----:B-1----:R-:W-:Y:S05]  /*78c0*/  CALL.ABS.NOINC R2 ;  /* 0x0000000002007343 */ /* 0x002fea0003c00000 */
.L_x_42:
[----:B------:R-:W-:Y:S01]  /*78d0*/  ULDC.64 UR4, c[0x0][0x9f8] ;  /* 0x00027e0000047ab9 */ /* 0x000fe20000000a00 */
[--C-:B------:R-:W-:Y:S01]  /*78e0*/  IMAD.MOV.U32 R30, RZ, RZ, R23.reuse ;  /* 0x000000ffff1e7224 */ /* 0x100fe200078e0017 */
[----:B------:R-:W-:Y:S01]  /*78f0*/  ISETP.NE.U32.AND P0, PT, RZ, UR4, PT ;  /* 0x00000004ff007c0c */ /* 0x000fe2000bf05070 */
[----:B------:R-:W0:Y:S01]  /*7900*/  LDC R8, c[0x0][0x430] ;  /* 0x00010c00ff087b82 */ /* 0x000e220000000800 */
[----:B------:R-:W-:Y:S01]  /*7910*/  IMAD.MOV R19, RZ, RZ, -R23 ;  /* 0x000000ffff137224 */ /* 0x000fe200078e0a17 */
[----:B------:R-:W-:Y:S01]  /*7920*/  ULDC UR4, c[0x0][0xc44] ;  /* 0x0003110000047ab9 */ /* 0x000fe20000000800 */
[----:B------:R-:W-:-:S13]  /*7930*/  ISETP.NE.AND.EX P0, PT, RZ, UR5, PT, P0 ;  /* 0x00000005ff007c0c */ /* 0x000fda000bf05300 */
[----:B------:R-:W1:Y:S02]  /*7940*/  @P0 LDC.64 R2, c[0x0][0x9f8] ;  /* 0x00027e00ff020b82 */ /* 0x000e640000000a00 */
[----:B-1----:R-:W-:-:S05]  /*7950*/  @P0 IMAD.WIDE R2, R23, 0x4, R2 ;  /* 0x0000000417020825 */ /* 0x002fca00078e0202 */
[----:B------:R1:W5:Y:S01]  /*7960*/  @P0 LDG.E R30, desc[UR36][R2.64] ;  /* 0x00000024021e0981 */ /* 0x000362000c1e1900 */
[----:B------:R-:W-:Y:S01]  /*7970*/  UMOV UR5, 0xffffffff ;  /* 0xffffffff00057882 */ /* 0x000fe20000000000 */
[----:B------:R-:W-:Y:S02]  /*7980*/  IMAD R19, R19, UR4, R24 ;  /* 0x0000000413137c24 */ /* 0x000fe4000f8e0218 */
[----:B0-----:R-:W-:Y:S05]  /*7990*/  BRA.DIV UR5, `(.L_x_44) ;  /* 0x0000002e05c47947 */ /* 0x001fea000b800000 */
.L_x_92:
[----:B------:R-:W-:Y:S01]  /*79a0*/  ISETP.NE.AND P0, PT, R8, 0x1, PT ;  /* 0x000000010800780c */ /* 0x000fe20003f05270 */
[----:B------:R-:W-:Y:S01]  /*79b0*/  IMAD.U32 R0, RZ, RZ, UR43 ;  /* 0x0000002bff007e24 */ /* 0x000fe2000f8e00ff */
[----:B------:R-:W-:Y:S02]  /*79c0*/  LOP3.LUT P1, RZ, R16, 0x80, RZ, 0xc0, !PT ;  /* 0x0000008010ff7812 */ /* 0x000fe4000782c0ff */
[----:B-----5:R-:W-:Y:S01]  /*79d0*/  SHF.R.S32.HI R32, RZ, 0x1f, R30 ;  /* 0x0000001fff207819 */ /* 0x020fe2000001141e */
[----:B------:R-:W-:Y:S01]  /*79e0*/  IMAD R0, R0, 0x60, R26 ;  /* 0x0000006000007824 */ /* 0x000fe200078e021a */
[----:B------:R-:W-:-:S04]  /*79f0*/  LOP3.LUT R16, R16, 0xffffffbf, RZ, 0xc0, !PT ;  /* 0xffffffbf10107812 */ /* 0x000fc800078ec0ff */
[----:B------:R-:W-:-:S03]  /*7a00*/  IADD3 R0, R0, R31, RZ ;  /* 0x0000001f00007210 */ /* 0x000fc60007ffe0ff */
[----:B-1----:R-:W0:Y:S01]  /*7a10*/  @P0 LDC R3, c[0x0][0x434] ;  /* 0x00010d00ff030b82 */ /* 0x002e220000000800 */
[----:B------:R-:W-:Y:S01]  /*7a20*/  @P0 LOP3.LUT R16, R16, 0x40, RZ, 0xfc, !PT ;  /* 0x0000004010100812 */ /* 0x000fe200078efcff */
[----:B------:R-:W-:-:S06]  /*7a30*/  IMAD.MOV.U32 R9, RZ, RZ, R0 ;  /* 0x000000ffff097224 */ /* 0x000fcc00078e0000 */
[----:B------:R-:W1:Y:S08]  /*7a40*/  @P0 LDC R5, c[0x0][0x438] ;  /* 0x00010e00ff050b82 */ /* 0x000e700000000800 */
[----:B------:R-:W2:Y:S01]  /*7a50*/  @P1 LDC.64 R6, c[0x0][0x428] ;  /* 0x00010a00ff061b82 */ /* 0x000ea20000000a00 */
[----:B0-----:R-:W-:-:S05]  /*7a60*/  @P0 IMAD.HI.U32 R2, R0, R3, RZ ;  /* 0x0000000300020227 */ /* 0x001fca00078e00ff */
[----:B-1----:R-:W-:Y:S02]  /*7a70*/  @P0 SHF.R.U32.HI R9, RZ, R5, R2 ;  /* 0x00000005ff090219 */ /* 0x002fe40000011602 */
[----:B------:R-:W0:Y:S02]  /*7a80*/  @P1 LDC.64 R4, c[0x0][0x418] ;  /* 0x00010600ff041b82 */ /* 0x000e240000000a00 */
[----:B------:R-:W-:Y:S01]  /*7a90*/  @P1 SHF.R.S32.HI R3, RZ, 0x1f, R9 ;  /* 0x0000001fff031819 */ /* 0x000fe20000011409 */
[----:B--2---:R-:W-:-:S04]  /*7aa0*/  @P1 IMAD R2, R32, R6, RZ ;  /* 0x0000000620021224 */ /* 0x004fc800078e02ff */
[----:B------:R-:W-:Y:S02]  /*7ab0*/  @P1 IMAD R7, R30, R7, R2 ;  /* 0x000000071e071224 */ /* 0x000fe400078e0202 */
[----:B------:R-:W-:-:S04]  /*7ac0*/  @P1 IMAD.MOV.U32 R2, RZ, RZ, R9 ;  /* 0x000000ffff021224 */ /* 0x000fc800078e0009 */
[----:B------:R-:W-:Y:S01]  /*7ad0*/  @P1 IMAD.WIDE.U32 R2, R30, R6, R2 ;  /* 0x000000061e021225 */ /* 0x000fe200078e0002 */
[----:B------:R-:W-:-:S03]  /*7ae0*/  MOV R6, RZ ;  /* 0x000000ff00067202 */ /* 0x000fc60000000f00 */
[----:B------:R-:W-:Y:S01]  /*7af0*/  @P1 IMAD.IADD R3, R3, 0x1, R7 ;  /* 0x0000000103031824 */ /* 0x000fe200078e0207 */
[----:B0-----:R-:W-:-:S04]  /*7b00*/  @P1 LEA R4, P0, R2, R4, 0x2 ;  /* 0x0000000402041211 */ /* 0x001fc800078010ff */
[----:B------:R-:W-:Y:S01]  /*7b10*/  @P1 LEA.HI.X R5, R2, R5, R3, 0x2, P0 ;  /* 0x0000000502051211 */ /* 0x000fe200000f1403 */
[----:B------:R-:W-:-:S04]  /*7b20*/  IMAD.MOV R3, RZ, RZ, -R9 ;  /* 0x000000ffff037224 */ /* 0x000fc800078e0a09 */
[----:B------:R0:W5:Y:S01]  /*7b30*/  @P1 LDG.E R6, desc[UR36][R4.64] ;  /* 0x0000002404061981 */ /* 0x000162000c1e1900 */
[----:B------:R-:W-:Y:S02]  /*7b40*/  LOP3.LUT R16, R16, 0xffffffdf, RZ, 0xc0, !PT ;  /* 0xffffffdf10107812 */ /* 0x000fe400078ec0ff */
[----:B------:R-:W-:Y:S01]  /*7b50*/  SHF.R.S32.HI R29, RZ, 0x1f, R19 ;  /* 0x0000001fff1d7819 */ /* 0x000fe20000011413 */
[----:B0-----:R-:W-:Y:S02]  /*7b60*/  IMAD R5, R8, R3, R0 ;  /* 0x0000000308057224 */ /* 0x001fe400078e0200 */
[----:B------:R-:W-:-:S05]  /*7b70*/  IMAD.U32 R0, RZ, RZ, UR42 ;  /* 0x0000002aff007e24 */ /* 0x000fca000f8e00ff */
[----:B------:R-:W-:-:S13]  /*7b80*/  ISETP.NE.AND P0, PT, R0, 0x3, PT ;  /* 0x000000030000780c */ /* 0x000fda0003f05270 */
[----:B------:R-:W-:Y:S01]  /*7b90*/  @P0 LOP3.LUT R16, R16, 0x20, RZ, 0xfc, !PT ;  /* 0x0000002010100812 */ /* 0x000fe200078efcff */
[----:B------:R-:W-:Y:S06]  /*7ba0*/  @!P0 BRA `(.L_x_45) ;  /* 0x0000000000048947 */ /* 0x000fec0003800000 */
[----:B------:R-:W-:Y:S01]  /*7bb0*/  BPT.TRAP 0x1 ;  /* 0x000000040000795c */ /* 0x000fe20000300000 */
.L_x_45:
[----:B------:R-:W-:Y:S01]  /*7bc0*/  SHF.R.S32.HI R7, RZ, 0x1f, R5 ;  /* 0x0000001fff077819 */ /* 0x000fe20000011405 */
[----:B------:R-:W-:Y:S01]  /*7bd0*/  ULDC.64 UR4, c[0x0][0x328] ;  /* 0x0000ca0000047ab9 */ /* 0x000fe20000000a00 */
[----:B-----5:R-:W-:Y:S01]  /*7be0*/  SHF.R.S32.HI R4, RZ, 0x1f, R6 ;  /* 0x0000001fff047819 */ /* 0x020fe20000011406 */
[----:B------:R-:W-:Y:S01]  /*7bf0*/  IMAD.WIDE.U32 R2, R5, UR4, RZ ;  /* 0x0000000405027c25 */ /* 0x000fe2000f8e00ff */
[----:B------:R-:W-:Y:S03]  /*7c00*/  BSSY B0, `(.L_x_46) ;  /* 0x0000015000007945 */ /* 0x000fe60003800000 */
[----:B------:R-:W-:-:S04]  /*7c10*/  IMAD R0, R7, UR4, RZ ;  /* 0x0000000407007c24 */ /* 0x000fc8000f8e02ff */
[----:B------:R-:W-:Y:S01]  /*7c20*/  IMAD R9, R5, UR5, R0 ;  /* 0x0000000505097c24 */ /* 0x000fe2000f8e0200 */
[----:B------:R-:W-:-:S03]  /*7c30*/  ULDC.64 UR4, c[0x0][0x338] ;  /* 0x0000ce0000047ab9 */ /* 0x000fc60000000a00 */
[----:B------:R-:W-:Y:S02]  /*7c40*/  IMAD.IADD R3, R3, 0x1, R9 ;  /* 0x0000000103037824 */ /* 0x000fe400078e0209 */
[----:B------:R-:W-:Y:S02]  /*7c50*/  IMAD R9, R4, UR4, RZ ;  /* 0x0000000404097c24 */ /* 0x000fe4000f8e02ff */
[----:B------:R-:W-:-:S04]  /*7c60*/  IMAD.WIDE.U32 R2, R6, UR4, R2 ;  /* 0x0000000406027c25 */ /* 0x000fc8000f8e0002 */
[----:B------:R-:W-:Y:S01]  /*7c70*/  IMAD R9, R6, UR5, R9 ;  /* 0x0000000506097c24 */ /* 0x000fe2000f8e0209 */
[----:B------:R-:W-:Y:S02]  /*7c80*/  ULDC.64 UR4, c[0x0][0x330] ;  /* 0x0000cc0000047ab9 */ /* 0x000fe40000000a00 */
[----:B------:R-:W-:Y:S02]  /*7c90*/  IMAD R0, R29, UR4, RZ ;  /* 0x000000041d007c24 */ /* 0x000fe4000f8e02ff */
[----:B------:R-:W-:Y:S02]  /*7ca0*/  IADD3 R3, R3, R9, RZ ;  /* 0x0000000903037210 */ /* 0x000fe40007ffe0ff */
[C---:B------:R-:W-:Y:S01]  /*7cb0*/  IMAD R9, R19.reuse, UR5, R0 ;  /* 0x0000000513097c24 */ /* 0x040fe2000f8e0200 */
[----:B------:R-:W-:Y:S01]  /*7cc0*/  LEA R0, R22, UR39, 0x3 ;  /* 0x0000002716007c11 */ /* 0x000fe2000f8e18ff */
[----:B------:R-:W-:Y:S01]  /*7cd0*/  IMAD.WIDE.U32 R2, R19, UR4, R2 ;  /* 0x0000000413027c25 */ /* 0x000fe2000f8e0002 */
[----:B------:R-:W-:-:S03]  /*7ce0*/  ULDC.64 UR4, c[0x0][0x318] ;  /* 0x0000c60000047ab9 */ /* 0x000fc60000000a00 */
[----:B------:R-:W-:Y:S01]  /*7cf0*/  IMAD.IADD R3, R3, 0x1, R9 ;  /* 0x0000000103037824 */ /* 0x000fe200078e0209 */
[----:B------:R-:W-:-:S04]  /*7d00*/  LEA R17, P0, R2, UR4, 0x1 ;  /* 0x0000000402117c11 */ /* 0x000fc8000f8008ff */
[----:B------:R-:W-:Y:S02]  /*7d10*/  LEA.HI.X R18, R2, UR5, R3, 0x1, P0 ;  /* 0x0000000502127c11 */ /* 0x000fe400080f0c03 */
[----:B------:R-:W-:-:S06]  /*7d20*/  SHF.L.U32 R3, R25, 0x1f, RZ ;  /* 0x0000001f19037819 */ /* 0x000fcc00000006ff */
[----:B------:R-:W0:Y:S02]  /*7d30*/  SYNCS.PHASECHK.TRANS64.TRYWAIT P0, [R0+URZ+0x2a840], R3 ;  /* 0x02a84003000075a7 */ /* 0x000e24000800017f */
[----:B0-----:R-:W-:Y:S05]  /*7d40*/  @!P0 BRA `(.L_x_47) ;  /* 0x0000002c000c8947 */ /* 0x001fea0003800000 */
.L_x_93:
[----:B------:R-:W-:Y:S05]  /*7d50*/  BSYNC B0 ;  /* 0x0000000000007941 */ /* 0x000fea0003800000 */
.L_x_46:
[----:B------:R-:W-:Y:S01]  /*7d60*/  ULDC.64 UR4, c[0x0][0x300] ;  /* 0x0000c00000047ab9 */ /* 0x000fe20000000a00 */
[C---:B------:R-:W-:Y:S01]  /*7d70*/  LOP3.LUT P4, RZ, R16.reuse, 0x10, RZ, 0xc0, !PT ;  /* 0x0000001010ff7812 */ /* 0x040fe2000788c0ff */
[----:B------:R-:W-:Y:S01]  /*7d80*/  IMAD R2, R7, UR4, RZ ;  /* 0x0000000407027c24 */ /* 0x000fe2000f8e02ff */
[C---:B------:R-:W-:Y:S02]  /*7d90*/  LOP3.LUT P3, RZ, R16.reuse, 0x8, RZ, 0xc0, !PT ;  /* 0x0000000810ff7812 */ /* 0x040fe4000786c0ff */
[----:B------:R-:W-:Y:S01]  /*7da0*/  LOP3.LUT P2, RZ, R16, 0x4, RZ, 0xc0, !PT ;  /* 0x0000000410ff7812 */ /* 0x000fe2000784c0ff */
[C---:B------:R-:W-:Y:S02]  /*7db0*/  IMAD R7, R5.reuse, UR5, R2 ;  /* 0x0000000505077c24 */ /* 0x040fe4000f8e0202 */
[----:B0-----:R-:W-:Y:S01]  /*7dc0*/  IMAD.WIDE.U32 R2, R5, UR4, RZ ;  /* 0x0000000405027c25 */ /* 0x001fe2000f8e00ff */
[----:B------:R-:W-:-:S03]  /*7dd0*/  ULDC.64 UR4, c[0x0][0x310] ;  /* 0x0000c40000047ab9 */ /* 0x000fc60000000a00 */
[----:B------:R-:W-:Y:S02]  /*7de0*/  IMAD.IADD R3, R3, 0x1, R7 ;  /* 0x0000000103037824 */ /* 0x000fe400078e0207 */
[----:B------:R-:W-:Y:S02]  /*7df0*/  IMAD R5, R4, UR4, RZ ;  /* 0x0000000404057c24 */ /* 0x000fe4000f8e02ff */
[----:B------:R-:W-:-:S04]  /*7e00*/  IMAD.WIDE.U32 R2, R6, UR4, R2 ;  /* 0x0000000406027c25 */ /* 0x000fc8000f8e0002 */
[----:B------:R-:W-:Y:S01]  /*7e10*/  IMAD R5, R6, UR5, R5 ;  /* 0x0000000506057c24 */ /* 0x000fe2000f8e0205 */
[----:B------:R-:W-:Y:S02]  /*7e20*/  ULDC.64 UR4, c[0x0][0x308] ;  /* 0x0000c20000047ab9 */ /* 0x000fe40000000a00 */
[----:B------:R-:W-:Y:S02]  /*7e30*/  IMAD R4, R29, UR4, RZ ;  /* 0x000000041d047c24 */ /* 0x000fe4000f8e02ff */
[----:B------:R-:W-:Y:S02]  /*7e40*/  IMAD.IADD R3, R3, 0x1, R5 ;  /* 0x0000000103037824 */ /* 0x000fe400078e0205 */
[C---:B------:R-:W-:Y:S02]  /*7e50*/  IMAD R5, R19.reuse, UR5, R4 ;  /* 0x0000000513057c24 */ /* 0x040fe4000f8e0204 */
[----:B------:R-:W-:Y:S01]  /*7e60*/  IMAD.WIDE.U32 R2, R19, UR4, R2 ;  /* 0x0000000413027c25 */ /* 0x000fe2000f8e0002 */
[----:B------:R-:W-:-:S04]  /*7e70*/  ULDC.64 UR4, c[0x0][0x2e8] ;  /* 0x0000ba0000047ab9 */ /* 0x000fc80000000a00 */
[----:B------:R-:W-:Y:S01]  /*7e80*/  IADD3 R3, R3, R5, RZ ;  /* 0x0000000503037210 */ /* 0x000fe20007ffe0ff */
[----:B------:R-:W-:Y:S01]  /*7e90*/  IMAD R5, R22, 0x4800, R27 ;  /* 0x0000480016057824 */ /* 0x000fe200078e021b */
[----:B------:R-:W-:Y:S01]  /*7ea0*/  LEA R4, P0, R2, UR4, 0x1 ;  /* 0x0000000402047c11 */ /* 0x000fe2000f8008ff */
[----:B------:R-:W-:-:S03]  /*7eb0*/  UMOV UR4, 0xffffffff ;  /* 0xffffffff00047882 */ /* 0x000fc60000000000 */
[----:B------:R-:W-:Y:S01]  /*7ec0*/  LEA.HI.X R6, R2, UR5, R3, 0x1, P0 ;  /* 0x0000000502067c11 */ /* 0x000fe200080f0c03 */
[----:B------:R-:W-:Y:S08]  /*7ed0*/  BRA.DIV UR4, `(.L_x_48) ;  /* 0x0000002a04bc7947 */ /* 0x000ff0000b800000 */
[----:B------:R-:W0:Y:S01]  /*7ee0*/  SHFL.IDX PT, R14, R4, RZ, 0x181f ;  /* 0x00181fff040e7589 */ /* 0x000e2200000e0000 */
[----:B------:R-:W-:-:S03]  /*7ef0*/  ISETP.GE.AND P0, PT, R33, 0x1, PT ;  /* 0x000000012100780c */ /* 0x000fc60003f06270 */
[----:B------:R-:W1:Y:S04]  /*7f00*/  SHFL.IDX PT, R2, R6, RZ, 0x181f ;  /* 0x00181fff06027589 */ /* 0x000e6800000e0000 */
[----:B------:R-:W-:Y:S06]  /*7f10*/  SHFL.IDX PT, R8, R6, 0x1, 0x181f ;  /* 0x00381f0006087f89 */ /* 0x000fec00000e0000 */
[----:B------:R-:W-:-:S02]  /*7f20*/  @P0 LEA R7, R5, UR39, 0x1 ;  /* 0x0000002705070c11 */ /* 0x000fc4000f8e08ff */
[----:B0-----:R-:W-:-:S05]  /*7f30*/  @P0 LEA R14, P1, R37, R14, 0x1 ;  /* 0x0000000e250e0211 */ /* 0x001fca00078208ff */
[----:B-1----:R-:W-:Y:S02]  /*7f40*/  @P0 IMAD.X R3, RZ, RZ, R2, P1 ;  /* 0x000000ffff030224 */ /* 0x002fe400008e0602 */
[----:B------:R-:W-:Y:S02]  /*7f50*/  @P0 IMAD.MOV.U32 R2, RZ, RZ, R14 ;  /* 0x000000ffff020224 */ /* 0x000fe400078e000e */
[----:B------:R-:W0:Y:S04]  /*7f60*/  SHFL.IDX PT, R14, R4, 0x1, 0x181f ;  /* 0x00381f00040e7f89 */ /* 0x000e2800000e0000 */
[----:B------:R-:W-:Y:S04]  /*7f70*/  @P0 LDGSTS.E.BYPASS.LTC128B.128 [R7+0x18400], desc[UR36][R2.64], !P4 ;  /* 0x1840000002070fae */ /* 0x000fe8000e101d64 */
[----:B------:R-:W-:Y:S04]  /*7f80*/  @P0 LDGSTS.E.BYPASS.LTC128B.128 [R7+0x1b400], desc[UR36][R2.64+0x80], !P3 ;  /* 0x1b40008002070fae */ /* 0x000fe8000d901d64 */
[----:B------:R1:W-:Y:S01]  /*7f90*/  @P0 LDGSTS.E.BYPASS.LTC128B.128 [R7+0x1e400], desc[UR36][R2.64+0x100], !P2 ;  /* 0x1e40010002070fae */ /* 0x0003e2000d101d64 */
[----:B------:R-:W-:-:S03]  /*7fa0*/  ISETP.GE.AND P0, PT, R33, 0x11, PT ;  /* 0x000000112100780c */ /* 0x000fc60003f06270 */
[----:B-1----:R-:W-:Y:S10]  /*7fb0*/  SHFL.IDX PT, R7, R6, 0x2, 0x181f ;  /* 0x00581f0006077f89 */ /* 0x002ff400000e0000 */
[----:B0-----:R-:W-:-:S02]  /*7fc0*/  @P0 LEA R14, P1, R37, R14, 0x1 ;  /* 0x0000000e250e0211 */ /* 0x001fc400078208ff */
[----:B------:R-:W-:Y:S02]  /*7fd0*/  @P0 LEA R21, R5, UR39, 0x1 ;  /* 0x0000002705150c11 */ /* 0x000fe4000f8e08ff */
[----:B------:R-:W-:Y:S01]  /*7fe0*/  @P0 MOV R2, R14 ;  /* 0x0000000e00020202 */ /* 0x000fe20000000f00 */
[----:B------:R-:W-:Y:S01]  /*7ff0*/  @P0 IMAD.X R9, RZ, RZ, R8, P1 ;  /* 0x000000ffff090224 */ /* 0x000fe200008e0608 */
[----:B------:R-:W0:Y:S03]  /*8000*/  SHFL.IDX PT, R14, R4, 0x2, 0x181f ;  /* 0x00581f00040e7f89 */ /* 0x000e2600000e0000 */
[----:B------:R-:W-:-:S05]  /*8010*/  @P0 IMAD.MOV.U32 R3, RZ, RZ, R9 ;  /* 0x000000ffff030224 */ /* 0x000fca00078e0009 */
[----:B------:R-:W-:Y:S04]  /*8020*/  @P0 LDGSTS.E.BYPASS.LTC128B.128 [R21+0x18c00], desc[UR36][R2.64], !P4 ;  /* 0x18c0000002150fae */ /* 0x000fe8000e101d64 */
[----:B------:R-:W-:Y:S04]  /*8030*/  @P0 LDGSTS.E.BYPASS.LTC128B.128 [R21+0x1bc00], desc[UR36][R2.64+0x80], !P3 ;  /* 0x1bc0008002150fae */ /* 0x000fe8000d901d64 */
[----:B------:R1:W-:Y:S01]  /*8040*/  @P0 LDGSTS.E.BYPASS.LTC128B.128 [R21+0x1ec00], desc[UR36][R2.64+0x100], !P2 ;  /* 0x1ec0010002150fae */ /* 0x0003e2000d101d64 */
[----:B------:R-:W-:-:S13]  /*8050*/  ISETP.GE.AND P0, PT, R33, 0x21, PT ;  /* 0x000000212100780c */ /* 0x000fda0003f06270 */
[----:B0-----:R-:W-:Y:S02]  /*8060*/  @P0 LEA R14, P1, R37, R14, 0x1 ;  /* 0x0000000e250e0211 */ /* 0x001fe400078208ff */
[----:B------:R-:W-:-:S03]  /*8070*/  @P0 LEA R9, R5, UR39, 0x1 ;  /* 0x0000002705090c11 */ /* 0x000fc6000f8e08ff */
[----:B------:R-:W-:Y:S02]  /*8080*/  @P0 IMAD.X R7, RZ, RZ, R7, P1 ;  /* 0x000000ffff070224 */ /* 0x000fe400008e0607 */
[----:B-1----:R-:W-:Y:S02]  /*8090*/  @P0 IMAD.MOV.U32 R2, RZ, RZ, R14 ;  /* 0x000000ffff020224 */ /* 0x002fe400078e000e */
[----:B------:R-:W0:Y:S01]  /*80a0*/  SHFL.IDX PT, R14, R4, 0x3, 0x181f ;  /* 0x00781f00040e7f89 */ /* 0x000e2200000e0000 */
[----:B------:R-:W-:-:S03]  /*80b0*/  @P0 MOV R3, R7 ;  /* 0x0000000700030202 */ /* 0x000fc60000000f00 */
[----:B------:R-:W1:Y:S04]  /*80c0*/  SHFL.IDX PT, R7, R6, 0x3, 0x181f ;  /* 0x00781f0006077f89 */ /* 0x000e6800000e0000 */
[----:B------:R-:W-:Y:S04]  /*80d0*/  @P0 LDGSTS.E.BYPASS.LTC128B.128 [R9+0x19400], desc[UR36][R2.64], !P4 ;  /* 0x1940000002090fae */ /* 0x000fe8000e101d64 */
[----:B------:R-:W-:Y:S04]  /*80e0*/  @P0 LDGSTS.E.BYPASS.LTC128B.128 [R9+0x1c400], desc[UR36][R2.64+0x80], !P3 ;  /* 0x1c40008002090fae */ /* 0x000fe8000d901d64 */
[----:B------:R2:W-:Y:S01]  /*80f0*/  @P0 LDGSTS.E.BYPASS.LTC128B.128 [R9+0x1f400], desc[UR36][R2.64+0x100], !P2 ;  /* 0x1f40010002090fae */ /* 0x0005e2000d101d64 */
[----:B------:R-:W-:-:S13]  /*8100*/  ISETP.GE.AND P0, PT, R33, 0x31, PT ;  /* 0x000000312100780c */ /* 0x000fda0003f06270 */
[----:B0-----:R-:W-:Y:S02]  /*8110*/  @P0 LEA R14, P1, R37, R14, 0x1 ;  /* 0x0000000e250e0211 */ /* 0x001fe400078208ff */
[----:B------:R-:W-:-:S03]  /*8120*/  @P0 LEA R21, R5, UR39, 0x1 ;  /* 0x0000002705150c11 */ /* 0x000fc6000f8e08ff */
[----:B-1----:R-:W-:Y:S02]  /*8130*/  @P0 IMAD.X R7, RZ, RZ, R7, P1 ;  /* 0x000000ffff070224 */ /* 0x002fe400008e0607 */
[----:B--2---:R-:W-:Y:S02]  /*8140*/  @P0 IMAD.MOV.U32 R2, RZ, RZ, R14 ;  /* 0x000000ffff020224 */ /* 0x004fe400078e000e */
[----:B------:R-:W0:Y:S01]  /*8150*/  SHFL.IDX PT, R14, R4, 0x4, 0x181f ;  /* 0x00981f00040e7f89 */ /* 0x000e2200000e0000 */
[----:B------:R-:W-:-:S03]  /*8160*/  @P0 IMAD.MOV.U32 R3, RZ, RZ, R7 ;  /* 0x000000ffff030224 */ /* 0x000fc600078e0007 */
[----:B------:R-:W1:Y:S04]  /*8170*/  SHFL.IDX PT, R7, R6, 0x4, 0x181f ;  /* 0x00981f0006077f89 */ /* 0x000e6800000e0000 */
[----:B------:R-:W-:Y:S04]  /*8180*/  @P0 LDGSTS.E.BYPASS.LTC128B.128 [R21+0x19c00], desc[UR36][R2.64], !P4 ;  /* 0x19c0000002150fae */ /* 0x000fe8000e101d64 */
[----:B------:R-:W-:Y:S04]  /*8190*/  @P0 LDGSTS.E.BYPASS.LTC128B.128 [R21+0x1cc00], desc[UR36][R2.64+0x80], !P3 ;  /* 0x1cc0008002150fae */ /* 0x000fe8000d901d64 */
[----:B------:R2:W-:Y:S01]  /*81a0*/  @P0 LDGSTS.E.BYPASS.LTC128B.128 [R21+0x1fc00], desc[UR36][R2.64+0x100], !P2 ;  /* 0x1fc0010002150fae */ /* 0x0005e2000d101d64 */
[----:B------:R-:W-:-:S13]  /*81b0*/  ISETP.GE.AND P0, PT, R33, 0x41, PT ;  /* 0x000000412100780c */ /* 0x000fda0003f06270 */
[----:B0-----:R-:W-:Y:S02]  /*81c0*/  @P0 LEA R14, P1, R37, R14, 0x1 ;  /* 0x0000000e250e0211 */ /* 0x001fe400078208ff */
[----:B------:R-:W-:Y:S02]  /*81d0*/  @P0 LEA R9, R5, UR39, 0x1 ;  /* 0x0000002705090c11 */ /* 0x000fe4000f8e08ff */
[----:B-1----:R-:W-:Y:S01]  /*81e0*/  @P0 IADD3.X R7, RZ, R7, RZ, P1, !PT ;  /* 0x00000007ff070210 */ /* 0x002fe20000ffe4ff */
[----:B--2---:R-:W-:Y:S02]  /*81f0*/  @P0 IMAD.MOV.U32 R2, RZ, RZ, R14 ;  /* 0x000000ffff020224 */ /* 0x004fe400078e000e */
[----:B------:R0:W1:Y:S02]  /*8200*/  SHFL.IDX PT, R14, R4, 0x5, 0x181f ;  /* 0x00b81f00040e7f89 */ /* 0x00006400000e0000 */
[----:B------:R-:W-:Y:S02]  /*8210*/  @P0 IMAD.MOV.U32 R3, RZ, RZ, R7 ;  /* 0x000000ffff030224 */ /* 0x000fe400078e0007 */
[----:B------:R0:W2:Y:S04]  /*8220*/  SHFL.IDX PT, R7, R6, 0x5, 0x181f ;  /* 0x00b81f0006077f89 */ /* 0x0000a800000e0000 */
[----:B------:R0:W-:Y:S04]  /*8230*/  @P0 LDGSTS.E.BYPASS.LTC128B.128 [R9+0x1a400], desc[UR36][R2.64], !P4 ;  /* 0x1a40000002090fae */ /* 0x0001e8000e101d64 */
[----:B------:R0:W-:Y:S04]  /*8240*/  @P0 LDGSTS.E.BYPASS.LTC128B.128 [R9+0x1d400], desc[UR36][R2.64+0x80], !P3 ;  /* 0x1d40008002090fae */ /* 0x0001e8000d901d64 */
[----:B------:R0:W-:Y:S02]  /*8250*/  @P0 LDGSTS.E.BYPASS.LTC128B.128 [R9+0x20400], desc[UR36][R2.64+0x100], !P2 ;  /* 0x2040010002090fae */ /* 0x0001e4000d101d64 */
.L_x_107:
[----:B------:R-:W-:-:S13]  /*8260*/  ISETP.GE.AND P0, PT, R33, 0x51, PT ;  /* 0x000000512100780c */ /* 0x000fda0003f06270 */
[----:B01----:R-:W-:Y:S02]  /*8270*/  @P0 LEA R2, P1, R37, R14, 0x1 ;  /* 0x0000000e25020211 */ /* 0x003fe400078208ff */
[----:B------:R-:W-:-:S03]  /*8280*/  @P0 LEA R5, R5, UR39, 0x1 ;  /* 0x0000002705050c11 */ /* 0x000fc6000f8e08ff */
[----:B--2---:R-:W-:-:S05]  /*8290*/  @P0 IMAD.X R3, RZ, RZ, R7, P1 ;  /* 0x000000ffff030224 */ /* 0x004fca00008e0607 */
[----:B------:R-:W-:Y:S01]  /*82a0*/  @!PT LDS RZ, [RZ] ;  /* 0x00000000fffff984 */ /* 0x000fe20000000800 */
[----:B------:R-:W-:Y:S01]  /*82b0*/  @!PT LDS RZ, [RZ] ;  /* 0x00000000fffff984 */ /* 0x000fe20000000800 */
[----:B------:R-:W-:Y:S01]  /*82c0*/  @!PT LDS RZ, [RZ] ;  /* 0x00000000fffff984 */ /* 0x000fe20000000800 */
[----:B------:R0:W-:Y:S04]  /*82d0*/  @P0 LDGSTS.E.BYPASS.LTC128B.128 [R5+0x1ac00], desc[UR36][R2.64], !P4 ;  /* 0x1ac0000002050fae */ /* 0x0001e8000e101d64 */
[----:B------:R0:W-:Y:S04]  /*82e0*/  @P0 LDGSTS.E.BYPASS.LTC128B.128 [R5+0x1dc00], desc[UR36][R2.64+0x80], !P3 ;  /* 0x1dc0008002050fae */ /* 0x0001e8000d901d64 */
[----:B------:R0:W-:Y:S01]  /*82f0*/  @P0 LDGSTS.E.BYPASS.LTC128B.128 [R5+0x20c00], desc[UR36][R2.64+0x100], !P2 ;  /* 0x20c0010002050fae */ /* 0x0001e2000d101d64 */
[----:B------:R-:W-:Y:S01]  /*8300*/  PLOP3.LUT P0, PT, PT, PT, PT, 0x80, 0x0 ;  /* 0x000000000000781c */ /* 0x000fe20003f0f070 */
[----:B------:R-:W-:-:S12]  /*8310*/  NOP ;  /* 0x0000000000007918 */ /* 0x000fd80000000000 */
.L_x_49:
[----:B------:R-:W-:Y:S02]  /*8320*/  PLOP3.LUT P1, PT, P1, P0, PT, 0xa2, 0x0 ;  /* 0x000000000000781c */ /* 0x000fe40000f21472 */
[----:B------:R-:W-:-:S08]  /*8330*/  @P0 R2UR P1, UR4, R0 ;  /* 0x00000000000402ca */ /* 0x000fd00000020000 */
[----:B------:R-:W-:-:S05]  /*8340*/  @P0 PLOP3.LUT P0, PT, P1, PT, PT, 0x80, 0x0 ;  /* 0x000000000000081c */ /* 0x000fca0000f0f070 */
[----:B------:R-:W-:Y:S01]  /*8350*/  @!P1 SYNCS.ARRIVE.TRANS64.RED.A0T1 RZ, [UR4+0x2a830], RZ ;  /* 0x02a830ffffff99a7 */ /* 0x000fe20008200404 */
[----:B------:R-:W-:Y:S07]  /*8360*/  @!P1 ARRIVES.LDGSTSBAR.64.TRANSCNT [UR4+0x2a830] ;  /* 0x02a83000ff0099b0 */ /* 0x000fee0008000a84 */
[----:B------:R-:W-:Y:S05]  /*8370*/  @P0 BRA.U.ANY `(.L_x_49) ;  /* 0xfffffffd00e80947 */ /* 0x000fea000393ffff */
[----:B------:R-:W-:Y:S01]  /*8380*/  NOP ;  /* 0x0000000000007918 */ /* 0x000fe20000000000 */
[----:B------:R-:W-:-:S13]  /*8390*/  LOP3.LUT P2, RZ, R16, 0x20, RZ, 0xc0, !PT ;  /* 0x0000002010ff7812 */ /* 0x000fda000784c0ff */
[----:B------:R-:W-:Y:S05]  /*83a0*/  @!P2 BRA `(.L_x_50) ;  /* 0x000000000004a947 */ /* 0x000fea0003800000 */
[----:B------:R-:W-:Y:S01]  /*83b0*/  BPT.TRAP 0x1 ;  /* 0x000000040000795c */ /* 0x000fe20000300000 */
.L_x_50:
[----:B------:R1:W-:Y:S02]  /*83c0*/  SYNCS.ARRIVE.TRANS64.A1T0 RZ, [R0+URZ+0x2a830], RZ ;  /* 0x02a830ff00ff79a7 */ /* 0x0003e4000810003f */
[----:B------:R-:W-:Y:S05]  /*83d0*/  WARPSYNC.ALL ;  /* 0x0000000000007948 */ /* 0x000fea0003800000 */
[----:B------:R-:W-:-:S04]  /*83e0*/  UIADD3 UR4, UR39, 0xc400, URZ ;  /* 0x0000c40027047890 */ /* 0x000fc8000fffe03f */
[----:B------:R-:W-:Y:S01]  /*83f0*/  ULOP3.LUT UP0, URZ, UR4, 0x3ff, URZ, 0xc0, !UPT ;  /* 0x000003ff043f7892 */ /* 0x000fe2000f80c03f */
[----:B------:R-:W-:Y:S05]  /*8400*/  BAR.SYNC.DEFER_BLOCKING 0x8, 0x180 ;  /* 0x0206000000007b1d */ /* 0x000fea0000010000 */
[----:B------:R-:W-:-:S13]  /*8410*/  PLOP3.LUT P0, PT, PT, PT, UP0, 0x80, 0x0 ;  /* 0x000000000000781c */ /* 0x000fda0003f0f008 */
[----:B------:R-:W-:Y:S05]  /*8420*/  @!P0 BRA `(.L_x_51) ;  /* 0x0000000000408947 */ /* 0x000fea0003800000 */
[----:B0-----:R-:W-:Y:S01]  /*8430*/  MOV R2, 0x0 ;  /* 0x0000000000027802 */ /* 0x001fe20000000f00 */
[----:B------:R-:W-:Y:S01]  /*8440*/  ULDC.64 UR6, c[0x4][0x90] ;  /* 0x0100240000067ab9 */ /* 0x000fe20000000a00 */
[----:B------:R-:W-:Y:S01]  /*8450*/  ULDC.64 UR8, c[0x4][0x98] ;  /* 0x0100260000087ab9 */ /* 0x000fe20000000a00 */
[----:B------:R-:W-:Y:S01]  /*8460*/  ULDC.64 UR4, c[0x4][0x20] ;  /* 0x0100080000047ab9 */ /* 0x000fe20000000a00 */
[----:B------:R-:W-:Y:S01]  /*8470*/  MOV R4, UR6 ;  /* 0x0000000600047c02 */ /* 0x000fe20008000f00 */
[----:B------:R-:W-:Y:S01]  /*8480*/  IMAD.U32 R5, RZ, RZ, UR7 ;  /* 0x00000007ff057e24 */ /* 0x000fe2000f8e00ff */
[----:B------:R-:W0:Y:S01]  /*8490*/  LDC.64 R2, c[0x4][R2] ;  /* 0x0100000002027b82 */ /* 0x000e220000000a00 */
[----:B------:R-:W-:Y:S01]  /*84a0*/  IMAD.U32 R6, RZ, RZ, UR8 ;  /* 0x00000008ff067e24 */ /* 0x000fe2000f8e00ff */
[----:B------:R-:W-:Y:S01]  /*84b0*/  MOV R10, UR4 ;  /* 0x00000004000a7c02 */ /* 0x000fe20008000f00 */
[----:B------:R-:W-:Y:S01]  /*84c0*/  IMAD.U32 R7, RZ, RZ, UR9 ;  /* 0x00000009ff077e24 */ /* 0x000fe2000f8e00ff */
[----:B------:R-:W-:Y:S01]  /*84d0*/  MOV R13, RZ ;  /* 0x000000ff000d7202 */ /* 0x000fe20000000f00 */
[----:B------:R-:W-:-:S02]  /*84e0*/  IMAD.U32 R11, RZ, RZ, UR5 ;  /* 0x00000005ff0b7e24 */ /* 0x000fc4000f8e00ff */
[----:B------:R-:W-:Y:S02]  /*84f0*/  IMAD.MOV.U32 R8, RZ, RZ, 0x70 ;  /* 0x00000070ff087424 */ /* 0x000fe400078e00ff */
[----:B------:R-:W-:-:S07]  /*8500*/  IMAD.MOV.U32 R12, RZ, RZ, 0x1 ;  /* 0x00000001ff0c7424 */ /* 0x000fce00078e00ff */
[----:B------:R-:W-:-:S07]  /*8510*/  LEPC R20, `(.L_x_51) ;  /* 0x000000001014794e */ /* 0x000fce0000000000 */
[----:B01----:R-:W-:Y:S05]  /*8520*/  CALL.ABS.NOINC R2 ;  /* 0x0000000002007343 */ /* 0x003fea0003c00000 */
.L_x_51:
[----:B-1----:R-:W1:Y:S01]  /*8530*/  LDC R0, c[0x0][0x448] ;  /* 0x00011200ff007b82 */ /* 0x002e620000000800 */
[----:B0-----:R-:W-:Y:S01]  /*8540*/  IMAD.MOV R3, RZ, RZ, -R24 ;  /* 0x000000ffff037224 */ /* 0x001fe200078e0a18 */
[----:B------:R-:W-:Y:S01]  /*8550*/  ULDC UR4, c[0x0][0xc38] ;  /* 0x00030e0000047ab9 */ /* 0x000fe20000000800 */
[----:B------:R-:W-:Y:S02]  /*8560*/  SHF.R.S32.HI R6, RZ, 0x1f, R23 ;  /* 0x0000001fff067819 */ /* 0x000fe40000011417 */
[----:B------:R-:W-:Y:S01]  /*8570*/  IMAD R4, R3, UR4, R36 ;  /* 0x0000000403047c24 */ /* 0x000fe2000f8e0224 */
[----:B------:R-:W-:Y:S01]  /*8580*/  ULDC.64 UR4, c[0x0][0x2d8] ;  /* 0x0000b60000047ab9 */ /* 0x000fe20000000a00 */
[----:B------:R-:W-:Y:S02]  /*8590*/  LOP3.LUT P3, RZ, R16, 0x400, RZ, 0xc0, !PT ;  /* 0x0000040010ff7812 */ /* 0x000fe4000786c0ff */
[----:B------:R-:W-:Y:S01]  /*85a0*/  IMAD.SHL.U32 R4, R4, 0x80, RZ ;  /* 0x0000008004047824 */ /* 0x000fe200078e00ff */
[----:B------:R-:W-:-:S02]  /*85b0*/  LOP3.LUT P4, RZ, R16, 0x200, RZ, 0xc0, !PT ;  /* 0x0000020010ff7812 */ /* 0x000fc4000788c0ff */
[----:B------:R-:W-:Y:S02]  /*85c0*/  LOP3.LUT P5, RZ, R16, 0x100, RZ, 0xc0, !PT ;  /* 0x0000010010ff7812 */ /* 0x000fe400078ac0ff */
[----:B------:R-:W-:Y:S02]  /*85d0*/  LOP3.LUT R7, R26, R4, RZ, 0xfc, !PT ;  /* 0x000000041a077212 */ /* 0x000fe400078efcff */
[----:B------:R-:W-:-:S03]  /*85e0*/  LEA R20, R27, UR39, 0x1 ;  /* 0x000000271b147c11 */ /* 0x000fc6000f8e08ff */
[----:B------:R-:W-:Y:S01]  /*85f0*/  IMAD.MOV.U32 R5, RZ, RZ, R7 ;  /* 0x000000ffff057224 */ /* 0x000fe200078e0007 */
[----:B-1----:R-:W-:-:S13]  /*8600*/  ISETP.NE.AND P0, PT, R0, 0x1, PT ;  /* 0x000000010000780c */ /* 0x002fda0003f05270 */
[----:B------:R-:W0:Y:S08]  /*8610*/  @P0 LDC R2, c[0x0][0x44c] ;  /* 0x00011300ff020b82 */ /* 0x000e300000000800 */
[----:B------:R-:W1:Y:S01]  /*8620*/  @P0 LDC R9, c[0x0][0x450] ;  /* 0x00011400ff090b82 */ /* 0x000e620000000800 */
[----:B0-----:R-:W-:-:S05]  /*8630*/  @P0 IMAD.HI.U32 R2, R7, R2, RZ ;  /* 0x0000000207020227 */ /* 0x001fca00078e00ff */
[----:B-1----:R-:W-:Y:S01]  /*8640*/  @P0 SHF.R.U32.HI R5, RZ, R9, R2 ;  /* 0x00000009ff050219 */ /* 0x002fe20000011602 */
[----:B------:R-:W-:-:S04]  /*8650*/  IMAD R2, R29, UR4, RZ ;  /* 0x000000041d027c24 */ /* 0x000fc8000f8e02ff */
[C---:B------:R-:W-:Y:S02]  /*8660*/  IMAD R9, R19.reuse, UR5, R2 ;  /* 0x0000000513097c24 */ /* 0x040fe4000f8e0202 */
[----:B------:R-:W-:Y:S01]  /*8670*/  IMAD.WIDE.U32 R2, R19, UR4, RZ ;  /* 0x0000000413027c25 */ /* 0x000fe2000f8e00ff */
[----:B------:R-:W-:-:S03]  /*8680*/  ULDC.64 UR4, c[0x0][0x2e0] ;  /* 0x0000b80000047ab9 */ /* 0x000fc60000000a00 */
[----:B------:R-:W-:Y:S01]  /*8690*/  IMAD R6, R6, UR4, RZ ;  /* 0x0000000406067c24 */ /* 0x000fe2000f8e02ff */
[----:B------:R-:W-:-:S03]  /*86a0*/  IADD3 R3, R3, R9, RZ ;  /* 0x0000000903037210 */ /* 0x000fc60007ffe0ff */
[C---:B------:R-:W-:Y:S02]  /*86b0*/  IMAD R9, R23.reuse, UR5, R6 ;  /* 0x0000000517097c24 */ /* 0x040fe4000f8e0206 */
[----:B------:R-:W-:Y:S02]  /*86c0*/  IMAD.MOV R6, RZ, RZ, -R5 ;  /* 0x000000ffff067224 */ /* 0x000fe400078e0a05 */
[----:B------:R-:W-:Y:S01]  /*86d0*/  IMAD.WIDE.U32 R2, R23, UR4, R2 ;  /* 0x0000000417027c25 */ /* 0x000fe2000f8e0002 */
[----:B------:R-:W-:-:S03]  /*86e0*/  ULDC.64 UR4, c[0x0][0x2d0] ;  /* 0x0000b40000047ab9 */ /* 0x000fc60000000a00 */
[----:B------:R-:W-:Y:S01]  /*86f0*/  IMAD R7, R0, R6, R7 ;  /* 0x0000000600077224 */ /* 0x000fe200078e0207 */
[----:B------:R-:W-:Y:S01]  /*8700*/  SHF.R.S32.HI R0, RZ, 0x1f, R5 ;  /* 0x0000001fff007819 */ /* 0x000fe20000011405 */
[----:B------:R-:W-:-:S04]  /*8710*/  IMAD.IADD R3, R3, 0x1, R9 ;  /* 0x0000000103037824 */ /* 0x000fc800078e0209 */
[----:B------:R-:W-:Y:S02]  /*8720*/  IMAD R0, R0, UR4, RZ ;  /* 0x0000000400007c24 */ /* 0x000fe4000f8e02ff */
[----:B------:R-:W-:-:S04]  /*8730*/  IMAD.WIDE.U32 R2, R5, UR4, R2 ;  /* 0x0000000405027c25 */ /* 0x000fc8000f8e0002 */
[----:B------:R-:W-:Y:S01]  /*8740*/  IMAD R5, R5, UR5, R0 ;  /* 0x0000000505057c24 */ /* 0x000fe2000f8e0200 */
[----:B------:R-:W-:Y:S01]  /*8750*/  SHF.R.S32.HI R0, RZ, 0x1f, R7 ;  /* 0x0000001fff007819 */ /* 0x000fe20000011407 */
[----:B------:R-:W-:Y:S02]  /*8760*/  ULDC.64 UR4, c[0x0][0x2c8] ;  /* 0x0000b20000047ab9 */ /* 0x000fe40000000a00 */
[----:B------:R-:W-:Y:S02]  /*8770*/  IMAD.IADD R3, R3, 0x1, R5 ;  /* 0x0000000103037824 */ /* 0x000fe400078e0205 */
[----:B------:R-:W-:Y:S02]  /*8780*/  IMAD R0, R0, UR4, RZ ;  /* 0x0000000400007c24 */ /* 0x000fe4000f8e02ff */
[----:B------:R-:W-:-:S04]  /*8790*/  IMAD.WIDE.U32 R2, R7, UR4, R2 ;  /* 0x0000000407027c25 */ /* 0x000fc8000f8e0002 */
[----:B------:R-:W-:Y:S01]  /*87a0*/  IMAD R5, R7, UR5, R0 ;  /* 0x0000000507057c24 */ /* 0x000fe2000f8e0200 */
[----:B------:R-:W-:Y:S02]  /*87b0*/  ULDC.64 UR4, c[0x0][0x280] ;  /* 0x0000a00000047ab9 */ /* 0x000fe40000000a00 */
[----:B------:R-:W-:Y:S01]  /*87c0*/  LEA R0, P0, R2, UR4, 0x1 ;  /* 0x0000000402007c11 */ /* 0x000fe2000f8008ff */
[----:B------:R-:W-:Y:S01]  /*87d0*/  UMOV UR4, 0xffffffff ;  /* 0xffffffff00047882 */ /* 0x000fe20000000000 */
[----:B------:R-:W-:-:S04]  /*87e0*/  IADD3 R5, R3, R5, RZ ;  /* 0x0000000503057210 */ /* 0x000fc80007ffe0ff */
[----:B------:R-:W-:Y:S01]  /*87f0*/  LEA.HI.X R5, R2, UR5, R5, 0x1, P0 ;  /* 0x0000000502057c11 */ /* 0x000fe200080f0c05 */
[----:B------:R-:W-:Y:S06]  /*8800*/  BRA.DIV UR4, `(.L_x_52) ;  /* 0x0000002a046c7947 */ /* 0x000fec000b800000 */
[----:B------:R-:W0:Y:S01]  /*8810*/  SHFL.IDX PT, R14, R0, RZ, 0x181f ;  /* 0x00181fff000e7589 */ /* 0x000e2200000e0000 */
[----:B------:R-:W-:-:S03]  /*8820*/  IMAD.IADD R4, R34, 0x1, R4 ;  /* 0x0000000122047824 */ /* 0x000fc600078e0204 */
[----:B------:R-:W1:Y:S02]  /*8830*/  SHFL.IDX PT, R2, R5, RZ, 0x181f ;  /* 0x00181fff05027589 */ /* 0x000e6400000e0000 */
[C---:B------:R-:W-:Y:S02]  /*8840*/  ISETP.GE.AND P0, PT, R4.reuse, UR40, PT ;  /* 0x0000002804007c0c */ /* 0x040fe4000bf06270 */
[----:B------:R-:W-:Y:S01]  /*8850*/  SHFL.IDX PT, R6, R5, 0x1, 0x181f ;  /* 0x00381f0005067f89 */ /* 0x000fe200000e0000 */
[----:B------:R-:W-:-:S10]  /*8860*/  IADD3 R7, R4, 0x10, RZ ;  /* 0x0000001004077810 */ /* 0x000fd40007ffe0ff */
[----:B0-----:R-:W-:-:S05]  /*8870*/  @!P0 LEA R14, P1, R37, R14, 0x1 ;  /* 0x0000000e250e8211 */ /* 0x001fca00078208ff */
[----:B-1----:R-:W-:Y:S02]  /*8880*/  @!P0 IMAD.X R3, RZ, RZ, R2, P1 ;  /* 0x000000ffff038224 */ /* 0x002fe400008e0602 */
[----:B------:R-:W-:Y:S02]  /*8890*/  @!P0 IMAD.MOV.U32 R2, RZ, RZ, R14 ;  /* 0x000000ffff028224 */ /* 0x000fe400078e000e */
[----:B------:R-:W0:Y:S04]  /*88a0*/  SHFL.IDX PT, R14, R0, 0x1, 0x181f ;  /* 0x00381f00000e7f89 */ /* 0x000e2800000e0000 */
[----:B------:R-:W-:Y:S04]  /*88b0*/  @!P0 LDGSTS.E.BYPASS.LTC128B.128 [R20+0xc400], desc[UR36][R2.64], !P3 ;  /* 0x0c40000002148fae */ /* 0x000fe8000d901d64 */
[----:B------:R-:W-:Y:S04]  /*88c0*/  @!P0 LDGSTS.E.BYPASS.LTC128B.128 [R20+0x10400], desc[UR36][R2.64+0x80], !P4 ;  /* 0x1040008002148fae */ /* 0x000fe8000e101d64 */
[----:B------:R1:W-:Y:S01]  /*88d0*/  @!P0 LDGSTS.E.BYPASS.LTC128B.128 [R20+0x14400], desc[UR36][R2.64+0x100], !P5 ;  /* 0x1440010002148fae */ /* 0x0003e2000e901d64 */
[----:B------:R-:W-:-:S13]  /*88e0*/  ISETP.GE.AND P0, PT, R7, UR40, PT ;  /* 0x0000002807007c0c */ /* 0x000fda000bf06270 */
[----:B0-----:R-:W-:-:S05]  /*88f0*/  @!P0 LEA R14, P1, R37, R14, 0x1 ;  /* 0x0000000e250e8211 */ /* 0x001fca00078208ff */
[----:B------:R-:W-:Y:S02]  /*8900*/  @!P0 IMAD.X R7, RZ, RZ, R6, P1 ;  /* 0x000000ffff078224 */ /* 0x000fe400008e0606 */
[----:B-1----:R-:W-:Y:S01]  /*8910*/  @!P0 IMAD.MOV.U32 R2, RZ, RZ, R14 ;  /* 0x000000ffff028224 */ /* 0x002fe200078e000e */
[----:B------:R-:W-:Y:S01]  /*8920*/  SHFL.IDX PT, R6, R5, 0x2, 0x181f ;  /* 0x00581f0005067f89 */ /* 0x000fe200000e0000 */
[----:B------:R-:W-:Y:S01]  /*8930*/  @!P0 IMAD.MOV.U32 R3, RZ, RZ, R7 ;  /* 0x000000ffff038224 */ /* 0x000fe200078e0007 */
[----:B------:R-:W-:Y:S02]  /*8940*/  IADD3 R7, R4, 0x20, RZ ;  /* 0x0000002004077810 */ /* 0x000fe40007ffe0ff */
        /* <DEDUP_REMOVED lines=52> */
[----:B------:R0:W1:Y:S01]  /*8c90*/  SHFL.IDX PT, R6, R5, 0x7, 0x181f ;  /* 0x00f81f0005067f89 */ /* 0x00006200000e0000 */
[----:B------:R-:W-:-:S03]  /*8ca0*/  @!P0 IMAD.MOV.U32 R3, RZ, RZ, R7 ;  /* 0x000000ffff038224 */ /* 0x000fc600078e0007 */
[----:B------:R0:W2:Y:S04]  /*8cb0*/  SHFL.IDX PT, R14, R0, 0x7, 0x181f ;  /* 0x00f81f00000e7f89 */ /* 0x0000a800000e0000 */
[----:B------:R0:W-:Y:S04]  /*8cc0*/  @!P0 LDGSTS.E.BYPASS.LTC128B.128 [R20+0xf400], desc[UR36][R2.64], !P3 ;  /* 0x0f40000002148fae */ /* 0x0001e8000d901d64 */
[----:B------:R0:W-:Y:S04]  /*8cd0*/  @!P0 LDGSTS.E.BYPASS.LTC128B.128 [R20+0x13400], desc[UR36][R2.64+0x80], !P4 ;  /* 0x1340008002148fae */ /* 0x0001e8000e101d64 */
[----:B------:R0:W-:Y:S02]  /*8ce0*/  @!P0 LDGSTS.E.BYPASS.LTC128B.128 [R20+0x17400], desc[UR36][R2.64+0x100], !P5 ;  /* 0x1740010002148fae */ /* 0x0001e4000e901d64 */
.L_x_124:
[----:B0-----:R-:W3:Y:S01]  /*8cf0*/  LDL R0, [R1] ;  /* 0x0000000001007983 */ /* 0x001ee20000100800 */
[----:B------:R-:W-:-:S04]  /*8d00*/  IADD3 R4, R4, 0x70, RZ ;  /* 0x0000007004047810 */ /* 0x000fc80007ffe0ff */
[----:B------:R-:W-:-:S13]  /*8d10*/  ISETP.GE.AND P0, PT, R4, UR40, PT ;  /* 0x0000002804007c0c */ /* 0x000fda000bf06270 */
[----:B--2---:R-:W-:-:S05]  /*8d20*/  @!P0 LEA R2, P1, R37, R14, 0x1 ;  /* 0x0000000e25028211 */ /* 0x004fca00078208ff */
[----:B-1----:R-:W-:-:S05]  /*8d30*/  @!P0 IMAD.X R3, RZ, RZ, R6, P1 ;  /* 0x000000ffff038224 */ /* 0x002fca00008e0606 */
[----:B------:R-:W-:Y:S01]  /*8d40*/  @!PT LDS RZ, [RZ] ;  /* 0x00000000fffff984 */ /* 0x000fe20000000800 */
[----:B------:R-:W-:Y:S01]  /*8d50*/  @!PT LDS RZ, [RZ] ;  /* 0x00000000fffff984 */ /* 0x000fe20000000800 */
[----:B------:R-:W-:Y:S01]  /*8d60*/  @!PT LDS RZ, [RZ] ;  /* 0x00000000fffff984 */ /* 0x000fe20000000800 */
[----:B------:R0:W-:Y:S04]  /*8d70*/  @!P0 LDGSTS.E.BYPASS.LTC128B.128 [R20+0xfc00], desc[UR36][R2.64], !P3 ;  /* 0x0fc0000002148fae */ /* 0x0001e8000d901d64 */
[----:B------:R0:W-:Y:S04]  /*8d80*/  @!P0 LDGSTS.E.BYPASS.LTC128B.128 [R20+0x13c00], desc[UR36][R2.64+0x80], !P4 ;  /* 0x13c0008002148fae */ /* 0x0001e8000e101d64 */
[----:B------:R0:W-:Y:S01]  /*8d90*/  @!P0 LDGSTS.E.BYPASS.LTC128B.128 [R20+0x17c00], desc[UR36][R2.64+0x100], !P5 ;  /* 0x17c0010002148fae */ /* 0x0001e2000e901d64 */
[----:B------:R-:W-:Y:S01]  /*8da0*/  NOP ;  /* 0x0000000000007918 */ /* 0x000fe20000000000 */
[----:B------:R-:W-:Y:S02]  /*8db0*/  SYNCS.ARRIVE.TRANS64.RED.A0T1 RZ, [UR39+0x2a800], RZ ;  /* 0x02a800ffffff79a7 */ /* 0x000fe40008200427 */
[----:B------:R-:W-:Y:S01]  /*8dc0*/  ARRIVES.LDGSTSBAR.64.TRANSCNT [UR39+0x2a800] ;  /* 0x02a80000ff0079b0 */ /* 0x000fe20008000aa7 */
[----:B---3--:R-:W-:-:S04]  /*8dd0*/  LOP3.LUT R0, R0, 0x1, RZ, 0xc, !PT ;  /* 0x0000000100007812 */ /* 0x008fc800078e0cff */
[----:B------:R-:W-:Y:S01]  /*8de0*/  SHF.L.U32 R0, R0, 0x1f, RZ ;  /* 0x0000001f00007819 */ /* 0x000fe200000006ff */
[----:B------:R-:W-:Y:S01]  /*8df0*/  NOP ;  /* 0x0000000000007918 */ /* 0x000fe20000000000 */
[----:B------:R-:W-:Y:S01]  /*8e00*/  SYNCS.ARRIVE.TRANS64.A1T0 RZ, [UR39+0x2a800], RZ ;  /* 0x02a800ffffff79a7 */ /* 0x000fe20008100027 */
[----:B------:R-:W-:Y:S01]  /*8e10*/  BSSY B0, `(.L_x_53) ;  /* 0x0000003000007945 */ /* 0x000fe20003800000 */
[----:B------:R-:W1:Y:S03]  /*8e20*/  SYNCS.PHASECHK.TRANS64.TRYWAIT P0, [UR39+0x2a820], R0 ;  /* 0x02a82000ff0075a7 */ /* 0x000e660008000167 */
[----:B01----:R-:W-:Y:S05]  /*8e30*/  @!P0 BRA `(.L_x_54) ;  /* 0x0000002c00788947 */ /* 0x003fea0003800000 */
.L_x_125:
[----:B------:R-:W-:Y:S05]  /*8e40*/  BSYNC B0 ;  /* 0x0000000000007941 */ /* 0x000fea0003800000 */
.L_x_53:
[----:B------:R-:W-:Y:S01]  /*8e50*/  UISETP.GE.AND UP0, UPT, UR38, 0x61, UPT ;  /* 0x000000612600788c */ /* 0x000fe2000bf06270 */
[----:B------:R-:W-:-:S05]  /*8e60*/  IMAD.U32 R20, RZ, RZ, UR43 ;  /* 0x0000002bff147e24 */ /* 0x000fca000f8e00ff */
[----:B------:R-:W-:-:S13]  /*8e70*/  PLOP3.LUT P0, PT, PT, PT, UP0, 0x40, 0x0 ;  /* 0x000000000000781c */ /* 0x000fda0003f0e808 */
[----:B------:R-:W-:Y:S05]  /*8e80*/  @P0 BRA `(.L_x_55) ;  /* 0x0000000c00b80947 */ /* 0x000fea0003800000 */
[----:B------:R-:W-:Y:S01]  /*8e90*/  BSSY B0, `(.L_x_55) ;  /* 0x00000ed000007945 */ /* 0x000fe20003800000 */
[----:B------:R-:W-:Y:S01]  /*8ea0*/  IMAD.MOV.U32 R21, RZ, RZ, R25 ;  /* 0x000000ffff157224 */ /* 0x000fe200078e0019 */
[----:B------:R-:W-:Y:S01]  /*8eb0*/  MOV R7, R22 ;  /* 0x0000001600077202 */ /* 0x000fe20000000f00 */
[----:B------:R-:W-:Y:S02]  /*8ec0*/  IMAD.U32 R6, RZ, RZ, UR41 ;  /* 0x00000029ff067e24 */ /* 0x000fe4000f8e00ff */
[----:B------:R-:W-:-:S07]  /*8ed0*/  IMAD.U32 R28, RZ, RZ, UR43 ;  /* 0x0000002bff1c7e24 */ /* 0x000fce000f8e00ff */
.L_x_68:
[----:B0-----:R-:W0:Y:S01]  /*8ee0*/  LDC R0, c[0x0][0x430] ;  /* 0x00010c00ff007b82 */ /* 0x001e220000000800 */
[----:B------:R-:W-:Y:S01]  /*8ef0*/  ISETP.GT.U32.AND P0, PT, R26, 0x5f, PT ;  /* 0x0000005f1a00780c */ /* 0x000fe20003f04070 */
[----:B------:R-:W-:Y:S01]  /*8f00*/  IMAD R3, R6, 0x60, R31 ;  /* 0x0000006006037824 */ /* 0x000fe200078e021f */
[----:B------:R-:W-:Y:S01]  /*8f10*/  LOP3.LUT P2, RZ, R16, 0x20, RZ, 0xc0, !PT ;  /* 0x0000002010ff7812 */ /* 0x000fe2000784c0ff */
[----:B------:R-:W-:Y:S02]  /*8f20*/  ULDC UR4, c[0x0][0x430] ;  /* 0x00010c0000047ab9 */ /* 0x000fe40000000800 */
[----:B------:R-:W-:-:S05]  /*8f30*/  IMAD.IADD R10, R26, 0x1, R3 ;  /* 0x000000011a0a7824 */ /* 0x000fca00078e0203 */
[----:B------:R-:W-:-:S03]  /*8f40*/  MOV R11, R10 ;  /* 0x0000000a000b7202 */ /* 0x000fc60000000f00 */
[----:B------:R-:W1:Y:S01]  /*8f50*/  @!P0 LDC.64 R8, c[0x0][0x428] ;  /* 0x00010a00ff088b82 */ /* 0x000e620000000a00 */
[----:B0-----:R-:W-:-:S13]  /*8f60*/  ISETP.NE.AND P1, PT, R0, 0x1, PT ;  /* 0x000000010000780c */ /* 0x001fda0003f25270 */
[----:B------:R-:W0:Y:S08]  /*8f70*/  @P1 LDC R5, c[0x0][0x434] ;  /* 0x00010d00ff051b82 */ /* 0x000e300000000800 */
[----:B------:R-:W2:Y:S01]  /*8f80*/  @P1 LDC R3, c[0x0][0x438] ;  /* 0x00010e00ff031b82 */ /* 0x000ea20000000800 */
[----:B0-----:R-:W-:-:S07]  /*8f90*/  @P1 IMAD.HI.U32 R0, R10, R5, RZ ;  /* 0x000000050a001227 */ /* 0x001fce00078e00ff */
[----:B------:R-:W0:Y:S01]  /*8fa0*/  @!P0 LDC.64 R4, c[0x0][0x418] ;  /* 0x00010600ff048b82 */ /* 0x000e220000000a00 */
[----:B--2---:R-:W-:Y:S01]  /*8fb0*/  @P1 SHF.R.U32.HI R11, RZ, R3, R0 ;  /* 0x00000003ff0b1219 */ /* 0x004fe20000011600 */
[----:B-1----:R-:W-:-:S03]  /*8fc0*/  @!P0 IMAD R0, R32, R8, RZ ;  /* 0x0000000820008224 */ /* 0x002fc600078e02ff */
[--C-:B------:R-:W-:Y:S01]  /*8fd0*/  @!P0 SHF.R.S32.HI R3, RZ, 0x1f, R11.reuse ;  /* 0x0000001fff038819 */ /* 0x100fe2000001140b */
[----:B------:R-:W-:Y:S02]  /*8fe0*/  @!P0 IMAD.MOV.U32 R2, RZ, RZ, R11 ;  /* 0x000000ffff028224 */ /* 0x000fe400078e000b */
[C---:B------:R-:W-:Y:S02]  /*8ff0*/  @!P0 IMAD R9, R30.reuse, R9, R0 ;  /* 0x000000091e098224 */ /* 0x040fe400078e0200 */
[----:B------:R-:W-:-:S04]  /*9000*/  @!P0 IMAD.WIDE.U32 R2, R30, R8, R2 ;  /* 0x000000081e028225 */ /* 0x000fc800078e0002 */
[----:B------:R-:W-:Y:S01]  /*9010*/  @!P0 IMAD.IADD R0, R9, 0x1, R3 ;  /* 0x0000000109008824 */ /* 0x000fe200078e0203 */
[----:B0-----:R-:W-:-:S04]  /*9020*/  @!P0 LEA R4, P1, R2, R4, 0x2 ;  /* 0x0000000402048211 */ /* 0x001fc800078210ff */
[----:B------:R-:W-:Y:S01]  /*9030*/  @!P0 LEA.HI.X R5, R2, R5, R0, 0x2, P1 ;  /* 0x0000000502058211 */ /* 0x000fe200008f1400 */
[----:B------:R-:W-:Y:S01]  /*9040*/  IMAD.MOV.U32 R0, RZ, RZ, RZ ;  /* 0x000000ffff007224 */ /* 0x000fe200078e00ff */
[----:B------:R-:W-:Y:S01]  /*9050*/  IADD3 R22, R7, 0x1, RZ ;  /* 0x0000000107167810 */ /* 0x000fe20007ffe0ff */
[----:B------:R-:W-:-:S04]  /*9060*/  IMAD.MOV R3, RZ, RZ, -R11 ;  /* 0x000000ffff037224 */ /* 0x000fc800078e0a0b */
[----:B------:R0:W5:Y:S01]  /*9070*/  @!P0 LDG.E R0, desc[UR36][R4.64] ;  /* 0x0000002404008981 */ /* 0x000162000c1e1900 */
[----:B------:R-:W-:Y:S01]  /*9080*/  ISETP.NE.AND P0, PT, R22, 0x2, PT ;  /* 0x000000021600780c */ /* 0x000fe20003f05270 */
[----:B------:R-:W-:-:S03]  /*9090*/  IMAD.MOV.U32 R20, RZ, RZ, R6 ;  /* 0x000000ffff147224 */ /* 0x000fc600078e0006 */
[----:B------:R-:W-:Y:S02]  /*90a0*/  SEL R2, RZ, 0x1, P0 ;  /* 0x00000001ff027807 */ /* 0x000fe40000000000 */
[----:B------:R-:W-:Y:S02]  /*90b0*/  SEL R22, R22, RZ, P0 ;  /* 0x000000ff16167207 */ /* 0x000fe40000000000 */
[----:B------:R-:W-:Y:S01]  /*90c0*/  LOP3.LUT R25, R21, R2, RZ, 0x3c, !PT ;  /* 0x0000000215197212 */ /* 0x000fe200078e3cff */
[----:B0-----:R-:W-:Y:S01]  /*90d0*/  IMAD R4, R3, UR4, R10 ;  /* 0x0000000403047c24 */ /* 0x001fe2000f8e020a */
[----:B------:R-:W-:Y:S06]  /*90e0*/  @!P2 BRA `(.L_x_56) ;  /* 0x000000000004a947 */ /* 0x000fec0003800000 */
[----:B------:R-:W-:Y:S01]  /*90f0*/  BPT.TRAP 0x1 ;  /* 0x000000040000795c */ /* 0x000fe20000300000 */
.L_x_56:
[----:B------:R-:W-:Y:S01]  /*9100*/  LEA R6, R22, UR39, 0x3 ;  /* 0x0000002716067c11 */ /* 0x000fe2000f8e18ff */
[----:B------:R-:W-:Y:S01]  /*9110*/  BSSY B1, `(.L_x_57) ;  /* 0x0000004000017945 */ /* 0x000fe20003800000 */
[----:B------:R-:W-:-:S04]  /*9120*/  SHF.L.U32 R3, R25, 0x1f, RZ ;  /* 0x0000001f19037819 */ /* 0x000fc800000006ff */
[----:B------:R-:W0:Y:S02]  /*9130*/  SYNCS.PHASECHK.TRANS64.TRYWAIT P0, [R6+URZ+0x2a840], R3 ;  /* 0x02a84003060075a7 */ /* 0x000e24000800017f */
[----:B0-----:R-:W-:Y:S05]  /*9140*/  @!P0 BRA `(.L_x_58) ;  /* 0x0000002800cc8947 */ /* 0x001fea0003800000 */
.L_x_126:
[----:B------:R-:W-:Y:S05]  /*9150*/  BSYNC B1 ;  /* 0x0000000000017941 */ /* 0x000fea0003800000 */
.L_x_57:
[----:B------:R-:W-:Y:S01]  /*9160*/  SHF.R.S32.HI R23, RZ, 0x1f, R4 ;  /* 0x0000001fff177819 */ /* 0x000fe20000011404 */
[----:B------:R-:W-:Y:S01]  /*9170*/  ULDC.64 UR4, c[0x0][0x300] ;  /* 0x0000c00000047ab9 */ /* 0x000fe20000000a00 */
[----:B-----5:R-:W-:Y:S01]  /*9180*/  SHF.R.S32.HI R24, RZ, 0x1f, R0 ;  /* 0x0000001fff187819 */ /* 0x020fe20000011400 */
[----:B------:R-:W-:Y:S01]  /*9190*/  IMAD R9, R22, 0x4800, R27 ;  /* 0x0000480016097824 */ /* 0x000fe200078e021b */
[C---:B------:R-:W-:Y:S01]  /*91a0*/  LOP3.LUT P3, RZ, R16.reuse, 0x10, RZ, 0xc0, !PT ;  /* 0x0000001010ff7812 */ /* 0x040fe2000786c0ff */
[----:B0-----:R-:W-:Y:S01]  /*91b0*/  IMAD R3, R23, UR4, RZ ;  /* 0x0000000417037c24 */ /* 0x001fe2000f8e02ff */
[C---:B------:R-:W-:Y:S02]  /*91c0*/  LOP3.LUT P2, RZ, R16.reuse, 0x8, RZ, 0xc0, !PT ;  /* 0x0000000810ff7812 */ /* 0x040fe4000784c0ff */
[----:B------:R-:W-:Y:S01]  /*91d0*/  LOP3.LUT P1, RZ, R16, 0x4, RZ, 0xc0, !PT ;  /* 0x0000000410ff7812 */ /* 0x000fe2000782c0ff */
[C---:B------:R-:W-:Y:S02]  /*91e0*/  IMAD R5, R4.reuse, UR5, R3 ;  /* 0x0000000504057c24 */ /* 0x040fe4000f8e0203 */
[----:B------:R-:W-:Y:S01]  /*91f0*/  IMAD.WIDE.U32 R2, R4, UR4, RZ ;  /* 0x0000000404027c25 */ /* 0x000fe2000f8e00ff */
        /* <DEDUP_REMOVED lines=8> */
[C---:B------:R-:W-:Y:S02]  /*9280*/  IMAD R5, R19.reuse, UR5, R8 ;  /* 0x0000000513057c24 */ /* 0x040fe4000f8e0208 */
[----:B------:R-:W-:Y:S01]  /*9290*/  IMAD.WIDE.U32 R2, R19, UR4, R2 ;  /* 0x0000000413027c25 */ /* 0x000fe2000f8e0002 */
[----:B------:R-:W-:-:S03]  /*92a0*/  ULDC.64 UR4, c[0x0][0x2e8] ;  /* 0x0000ba0000047ab9 */ /* 0x000fc60000000a00 */
[----:B------:R-:W-:Y:S01]  /*92b0*/  IMAD.IADD R3, R5, 0x1, R3 ;  /* 0x0000000105037824 */ /* 0x000fe200078e0203 */
[----:B------:R-:W-:Y:S01]  /*92c0*/  LEA R8, P0, R2, UR4, 0x1 ;  /* 0x0000000402087c11 */ /* 0x000fe2000f8008ff */
[----:B------:R-:W-:-:S03]  /*92d0*/  UMOV UR4, 0xffffffff ;  /* 0xffffffff00047882 */ /* 0x000fc60000000000 */
[----:B------:R-:W-:Y:S01]  /*92e0*/  LEA.HI.X R10, R2, UR5, R3, 0x1, P0 ;  /* 0x00000005020a7c11 */ /* 0x000fe200080f0c03 */
[----:B------:R-:W-:Y:S08]  /*92f0*/  BRA.DIV UR4, `(.L_x_59) ;  /* 0x0000002a04747947 */ /* 0x000ff0000b800000 */
[----:B------:R-:W0:Y:S01]  /*9300*/  SHFL.IDX PT, R14, R8, RZ, 0x181f ;  /* 0x00181fff080e7589 */ /* 0x000e2200000e0000 */
[----:B------:R-:W-:Y:S01]  /*9310*/  IMAD.SHL.U32 R5, R37, 0x2, RZ ;  /* 0x0000000225057824 */ /* 0x000fe200078e00ff */
[----:B------:R-:W-:Y:S02]  /*9320*/  LEA R9, R9, UR39, 0x1 ;  /* 0x0000002709097c11 */ /* 0x000fe4000f8e08ff */
[----:B------:R-:W1:Y:S04]  /*9330*/  SHFL.IDX PT, R3, R10, RZ, 0x181f ;  /* 0x00181fff0a037589 */ /* 0x000e6800000e0000 */
[----:B------:R-:W-:Y:S01]  /*9340*/  SHFL.IDX PT, R35, R10, 0x2, 0x181f ;  /* 0x00581f000a237f89 */ /* 0x000fe200000e0000 */
[----:B0-----:R-:W-:-:S03]  /*9350*/  IADD3 R2, P0, R14, R5, RZ ;  /* 0x000000050e027210 */ /* 0x001fc60007f1e0ff */
[----:B------:R-:W0:Y:S02]  /*9360*/  SHFL.IDX PT, R14, R8, 0x1, 0x181f ;  /* 0x00381f00080e7f89 */ /* 0x000e2400000e0000 */
[----:B-1----:R-:W-:-:S05]  /*9370*/  IMAD.X R3, RZ, RZ, R3, P0 ;  /* 0x000000ffff037224 */ /* 0x002fca00000e0603 */
[----:B------:R-:W-:Y:S04]  /*9380*/  LDGSTS.E.BYPASS.LTC128B.128 [R9+0x18400], desc[UR36][R2.64], !P3 ;  /* 0x1840000002097fae */ /* 0x000fe8000d901d64 */
[----:B------:R-:W-:Y:S04]  /*9390*/  LDGSTS.E.BYPASS.LTC128B.128 [R9+0x1b400], desc[UR36][R2.64+0x80], !P2 ;  /* 0x1b40008002097fae */ /* 0x000fe8000d101d64 */
[----:B------:R1:W-:Y:S04]  /*93a0*/  LDGSTS.E.BYPASS.LTC128B.128 [R9+0x1e400], desc[UR36][R2.64+0x100], !P1 ;  /* 0x1e40010002097fae */ /* 0x0003e8000c901d64 */
[----:B-1----:R-:W1:Y:S01]  /*93b0*/  SHFL.IDX PT, R3, R10, 0x1, 0x181f ;  /* 0x00381f000a037f89 */ /* 0x002e6200000e0000 */
[----:B0-----:R-:W-:-:S03]  /*93c0*/  IADD3 R2, P0, R14, R5, RZ ;  /* 0x000000050e027210 */ /* 0x001fc60007f1e0ff */
[----:B------:R-:W0:Y:S01]  /*93d0*/  SHFL.IDX PT, R14, R8, 0x2, 0x181f ;  /* 0x00581f00080e7f89 */ /* 0x000e2200000e0000 */
[----:B-1----:R-:W-:-:S05]  /*93e0*/  IADD3.X R3, RZ, R3, RZ, P0, !PT ;  /* 0x00000003ff037210 */ /* 0x002fca00007fe4ff */
[----:B------:R-:W-:Y:S04]  /*93f0*/  LDGSTS.E.BYPASS.LTC128B.128 [R9+0x18c00], desc[UR36][R2.64], !P3 ;  /* 0x18c0000002097fae */ /* 0x000fe8000d901d64 */
[----:B------:R-:W-:Y:S04]  /*9400*/  LDGSTS.E.BYPASS.LTC128B.128 [R9+0x1bc00], desc[UR36][R2.64+0x80], !P2 ;  /* 0x1bc0008002097fae */ /* 0x000fe8000d101d64 */
[----:B------:R0:W-:Y:S02]  /*9410*/  LDGSTS.E.BYPASS.LTC128B.128 [R9+0x1ec00], desc[UR36][R2.64+0x100], !P1 ;  /* 0x1ec0010002097fae */ /* 0x0001e4000c901d64 */
[----:B0-----:R-:W-:-:S02]  /*9420*/  IADD3 R2, P0, R14, R5, RZ ;  /* 0x000000050e027210 */ /* 0x001fc40007f1e0ff */
[----:B------:R-:W0:Y:S03]  /*9430*/  SHFL.IDX PT, R14, R8, 0x3, 0x181f ;  /* 0x00781f00080e7f89 */ /* 0x000e2600000e0000 */
[----:B------:R-:W-:Y:S02]  /*9440*/  IMAD.X R3, RZ, RZ, R35, P0 ;  /* 0x000000ffff037224 */ /* 0x000fe400000e0623 */
[----:B------:R-:W1:Y:S04]  /*9450*/  SHFL.IDX PT, R35, R10, 0x3, 0x181f ;  /* 0x00781f000a237f89 */ /* 0x000e6800000e0000 */
[----:B------:R-:W-:Y:S04]  /*9460*/  LDGSTS.E.BYPASS.LTC128B.128 [R9+0x19400], desc[UR36][R2.64], !P3 ;  /* 0x1940000002097fae */ /* 0x000fe8000d901d64 */
[----:B------:R-:W-:Y:S04]  /*9470*/  LDGSTS.E.BYPASS.LTC128B.128 [R9+0x1c400], desc[UR36][R2.64+0x80], !P2 ;  /* 0x1c40008002097fae */ /* 0x000fe8000d101d64 */
[----:B------:R0:W-:Y:S02]  /*9480*/  LDGSTS.E.BYPASS.LTC128B.128 [R9+0x1f400], desc[UR36][R2.64+0x100], !P1 ;  /* 0x1f40010002097fae */ /* 0x0001e4000c901d64 */
[----:B0-----:R-:W-:-:S02]  /*9490*/  IADD3 R2, P0, R14, R5, RZ ;  /* 0x000000050e027210 */ /* 0x001fc40007f1e0ff */
[----:B------:R-:W0:Y:S03]  /*94a0*/  SHFL.IDX PT, R14, R8, 0x4, 0x181f ;  /* 0x00981f00080e7f89 */ /* 0x000e2600000e0000 */
[----:B-1----:R-:W-:Y:S02]  /*94b0*/  IMAD.X R3, RZ, RZ, R35, P0 ;  /* 0x000000ffff037224 */ /* 0x002fe400000e0623 */
[----:B------:R-:W1:Y:S04]  /*94c0*/  SHFL.IDX PT, R35, R10, 0x4, 0x181f ;  /* 0x00981f000a237f89 */ /* 0x000e6800000e0000 */
[----:B------:R-:W-:Y:S04]  /*94d0*/  LDGSTS.E.BYPASS.LTC128B.128 [R9+0x19c00], desc[UR36][R2.64], !P3 ;  /* 0x19c0000002097fae */ /* 0x000fe8000d901d64 */
[----:B------:R-:W-:Y:S04]  /*94e0*/  LDGSTS.E.BYPASS.LTC128B.128 [R9+0x1cc00], desc[UR36][R2.64+0x80], !P2 ;  /* 0x1cc0008002097fae */ /* 0x000fe8000d101d64 */
[----:B------:R0:W-:Y:S02]  /*94f0*/  LDGSTS.E.BYPASS.LTC128B.128 [R9+0x1fc00], desc[UR36][R2.64+0x100], !P1 ;  /* 0x1fc0010002097fae */ /* 0x0001e4000c901d64 */
[----:B0-----:R-:W-:-:S02]  /*9500*/  IADD3 R2, P0, R14, R5, RZ ;  /* 0x000000050e027210 */ /* 0x001fc40007f1e0ff */
[----:B------:R0:W2:Y:S03]  /*9510*/  SHFL.IDX PT, R14, R8, 0x5, 0x181f ;  /* 0x00b81f00080e7f89 */ /* 0x0000a600000e0000 */
[----:B-1----:R-:W-:Y:S02]  /*9520*/  IMAD.X R3, RZ, RZ, R35, P0 ;  /* 0x000000ffff037224 */ /* 0x002fe400000e0623 */
[----:B------:R0:W1:Y:S04]  /*9530*/  SHFL.IDX PT, R35, R10, 0x5, 0x181f ;  /* 0x00b81f000a237f89 */ /* 0x00006800000e0000 */
[----:B------:R0:W-:Y:S04]  /*9540*/  LDGSTS.E.BYPASS.LTC128B.128 [R9+0x1a400], desc[UR36][R2.64], !P3 ;  /* 0x1a40000002097fae */ /* 0x0001e8000d901d64 */
[----:B------:R0:W-:Y:S04]  /*9550*/  LDGSTS.E.BYPASS.LTC128B.128 [R9+0x1d400], desc[UR36][R2.64+0x80], !P2 ;  /* 0x1d40008002097fae */ /* 0x0001e8000d101d64 */
[----:B------:R0:W-:Y:S02]  /*9560*/  LDGSTS.E.BYPASS.LTC128B.128 [R9+0x20400], desc[UR36][R2.64+0x100], !P1 ;  /* 0x2040010002097fae */ /* 0x0001e4000c901d64 */
.L_x_140:
[----:B0-2---:R-:W-:-:S04]  /*9570*/  IADD3 R2, P0, R14, R5, RZ ;  /* 0x000000050e027210 */ /* 0x005fc80007f1e0ff */
[----:B-1----:R-:W-:Y:S02]  /*9580*/  IADD3.X R3, RZ, R35, RZ, P0, !PT ;  /* 0x00000023ff037210 */ /* 0x002fe400007fe4ff */
[----:B------:R-:W-:-:S03]  /*9590*/  PLOP3.LUT P0, PT, PT, PT, PT, 0x80, 0x0 ;  /* 0x000000000000781c */ /* 0x000fc60003f0f070 */
[----:B------:R-:W-:Y:S01]  /*95a0*/  @!PT LDS RZ, [RZ] ;  /* 0x00000000fffff984 */ /* 0x000fe20000000800 */
[----:B------:R-:W-:Y:S01]  /*95b0*/  @!PT LDS RZ, [RZ] ;  /* 0x00000000fffff984 */ /* 0x000fe20000000800 */
[----:B------:R-:W-:Y:S01]  /*95c0*/  @!PT LDS RZ, [RZ] ;  /* 0x00000000fffff984 */ /* 0x000fe20000000800 */
[----:B------:R0:W-:Y:S04]  /*95d0*/  LDGSTS.E.BYPASS.LTC128B.128 [R9+0x1ac00], desc[UR36][R2.64], !P3 ;  /* 0x1ac0000002097fae */ /* 0x0001e8000d901d64 */
[----:B------:R0:W-:Y:S04]  /*95e0*/  LDGSTS.E.BYPASS.LTC128B.128 [R9+0x1dc00], desc[UR36][R2.64+0x80], !P2 ;  /* 0x1dc0008002097fae */ /* 0x0001e8000d101d64 */
[----:B------:R0:W-:Y:S01]  /*95f0*/  LDGSTS.E.BYPASS.LTC128B.128 [R9+0x20c00], desc[UR36][R2.64+0x100], !P1 ;  /* 0x20c0010002097fae */ /* 0x0001e2000c901d64 */
[----:B------:R-:W-:Y:S01]  /*9600*/  NOP ;  /* 0x0000000000007918 */ /* 0x000fe20000000000 */
.L_x_60:
        /* <DEDUP_REMOVED lines=10> */
.L_x_61:
[----:B------:R1:W-:Y:S01]  /*96b0*/  SYNCS.ARRIVE.TRANS64.A1T0 RZ, [R6+URZ+0x2a830], RZ ;  /* 0x02a830ff06ff79a7 */ /* 0x0003e2000810003f */
[----:B------:R-:W-:Y:S05]  /*96c0*/  @!P2 BRA `(.L_x_62) ;  /* 0x000000000004a947 */ /* 0x000fea0003800000 */
[----:B------:R-:W-:Y:S01]  /*96d0*/  BPT.TRAP 0x1 ;  /* 0x000000040000795c */ /* 0x000fe20000300000 */
.L_x_62:
[----:B0-----:R-:W-:Y:S01]  /*96e0*/  SHF.L.U32 R9, R21, 0x1f, RZ ;  /* 0x0000001f15097819 */ /* 0x001fe200000006ff */
[----:B------:R-:W-:Y:S01]  /*96f0*/  IMAD.MOV.U32 R3, RZ, RZ, -0x60 ;  /* 0xffffffa0ff037424 */ /* 0x000fe200078e00ff */
[----:B-1----:R-:W-:Y:S01]  /*9700*/  LEA R6, R7, UR39, 0x3 ;  /* 0x0000002707067c11 */ /* 0x002fe2000f8e18ff */
[----:B------:R-:W-:Y:S02]  /*9710*/  BSSY B1, `(.L_x_63) ;  /* 0x0000004000017945 */ /* 0x000fe40003800000 */
[----:B------:R-:W-:Y:S01]  /*9720*/  IMAD R3, R28, R3, UR38 ;  /* 0x000000261c037e24 */ /* 0x000fe2000f8e0203 */
[----:B------:R-:W0:Y:S02]  /*9730*/  SYNCS.PHASECHK.TRANS64.TRYWAIT P0, [R6+URZ+0x2a860], R9 ;  /* 0x02a86009060075a7 */ /* 0x000e24000800017f */
[----:B0-----:R-:W-:Y:S05]  /*9740*/  @!P0 BRA `(.L_x_64) ;  /* 0x0000002c00188947 */ /* 0x001fea0003800000 */
.L_x_141:
[----:B------:R-:W-:Y:S05]  /*9750*/  BSYNC B1 ;  /* 0x0000000000017941 */ /* 0x000fea0003800000 */
.L_x_63:
[----:B------:R-:W-:Y:S01]  /*9760*/  UMOV UR4, 0xffffffff ;  /* 0xffffffff00047882 */ /* 0x000fe20000000000 */
[C---:B------:R-:W-:Y:S01]  /*9770*/  LOP3.LUT P2, RZ, R16.reuse, 0x2, RZ, 0xc0, !PT ;  /* 0x0000000210ff7812 */ /* 0x040fe2000784c0ff */
[----:B------:R-:W-:Y:S01]  /*9780*/  IMAD R7, R7, 0x3000, R27 ;  /* 0x0000300007077824 */ /* 0x000fe200078e021b */
[----:B------:R-:W-:Y:S01]  /*9790*/  LOP3.LUT P1, RZ, R16, 0x1, RZ, 0xc0, !PT ;  /* 0x0000000110ff7812 */ /* 0x000fe2000782c0ff */
[----:B------:R-:W-:Y:S01]  /*97a0*/  IMAD.IADD R8, R3, 0x1, -R34 ;  /* 0x0000000103087824 */ /* 0x000fe200078e0a22 */
[----:B------:R-:W-:Y:S11]  /*97b0*/  BRA.DIV UR4, `(.L_x_65) ;  /* 0x0000002e04107947 */ /* 0x000ff6000b800000 */
[----:B------:R-:W1:Y:S01]  /*97c0*/  SHFL.IDX PT, R14, R17, RZ, 0x181f ;  /* 0x00181fff110e7589 */ /* 0x000e6200000e0000 */
[----:B------:R-:W-:-:S03]  /*97d0*/  LEA R7, R7, UR39, 0x1 ;  /* 0x0000002707077c11 */ /* 0x000fc6000f8e08ff */
[----:B------:R-:W2:Y:S01]  /*97e0*/  SHFL.IDX PT, R3, R18, RZ, 0x181f ;  /* 0x00181fff12037589 */ /* 0x000ea200000e0000 */
[----:B-1----:R-:W-:-:S03]  /*97f0*/  IADD3 R2, P0, R14, R5, RZ ;  /* 0x000000050e027210 */ /* 0x002fc60007f1e0ff */
[----:B------:R-:W1:Y:S02]  /*9800*/  SHFL.IDX PT, R14, R17, 0x1, 0x181f ;  /* 0x00381f00110e7f89 */ /* 0x000e6400000e0000 */
[----:B--2---:R-:W-:Y:S01]  /*9810*/  IMAD.X R3, RZ, RZ, R3, P0 ;  /* 0x000000ffff037224 */ /* 0x004fe200000e0603 */
[----:B------:R-:W-:-:S13]  /*9820*/  ISETP.LT.OR P0, PT, R8, 0x1, P2 ;  /* 0x000000010800780c */ /* 0x000fda0001701670 */
[----:B------:R-:W-:Y:S01]  /*9830*/  LDGSTS.E.BYPASS.LTC128B.128 [R7+0x400], desc[UR36][R2.64], !P0 ;  /* 0x0040000002077fae */ /* 0x000fe2000c101d64 */
[----:B------:R-:W-:-:S13]  /*9840*/  ISETP.LT.OR P0, PT, R8, 0x1, P1 ;  /* 0x000000010800780c */ /* 0x000fda0000f01670 */
[----:B------:R2:W-:Y:S04]  /*9850*/  LDGSTS.E.BYPASS.LTC128B.128 [R7+0x3400], desc[UR36][R2.64+0x80], !P0 ;  /* 0x0340008002077fae */ /* 0x0005e8000c101d64 */
[----:B--2---:R-:W2:Y:S01]  /*9860*/  SHFL.IDX PT, R3, R18, 0x1, 0x181f ;  /* 0x00381f0012037f89 */ /* 0x004ea200000e0000 */
[----:B-1----:R-:W-:-:S03]  /*9870*/  IADD3 R2, P0, R14, R5, RZ ;  /* 0x000000050e027210 */ /* 0x002fc60007f1e0ff */
[----:B------:R-:W1:Y:S01]  /*9880*/  SHFL.IDX PT, R14, R17, 0x2, 0x181f ;  /* 0x00581f00110e7f89 */ /* 0x000e6200000e0000 */
[----:B--2---:R-:W-:Y:S02]  /*9890*/  IADD3.X R3, RZ, R3, RZ, P0, !PT ;  /* 0x00000003ff037210 */ /* 0x004fe400007fe4ff */
[----:B------:R-:W-:-:S13]  /*98a0*/  ISETP.LT.OR P0, PT, R8, 0x11, P2 ;  /* 0x000000110800780c */ /* 0x000fda0001701670 */
[----:B------:R-:W-:Y:S01]  /*98b0*/  LDGSTS.E.BYPASS.LTC128B.128 [R7+0xc00], desc[UR36][R2.64], !P0 ;  /* 0x00c0000002077fae */ /* 0x000fe2000c101d64 */
[----:B------:R-:W-:-:S13]  /*98c0*/  ISETP.LT.OR P0, PT, R8, 0x11, P1 ;  /* 0x000000110800780c */ /* 0x000fda0000f01670 */
[----:B------:R2:W-:Y:S04]  /*98d0*/  LDGSTS.E.BYPASS.LTC128B.128 [R7+0x3c00], desc[UR36][R2.64+0x80], !P0 ;  /* 0x03c0008002077fae */ /* 0x0005e8000c101d64 */
[----:B--2---:R-:W2:Y:S01]  /*98e0*/  SHFL.IDX PT, R3, R18, 0x2, 0x181f ;  /* 0x00581f0012037f89 */ /* 0x004ea200000e0000 */
        /* <DEDUP_REMOVED lines=17> */
[----:B------:R-:W1:Y:S04]  /*9a00*/  SHFL.IDX PT, R18, R18, 0x5, 0x181f ;  /* 0x00b81f0012127f89 */ /* 0x000e6800000e0000 */
[----:B------:R3:W4:Y:S01]  /*9a10*/  SHFL.IDX PT, R14, R17, 0x5, 0x181f ;  /* 0x00b81f00110e7f89 */ /* 0x00072200000e0000 */
[----:B--2---:R-:W-:Y:S01]  /*9a20*/  IMAD.X R3, RZ, RZ, R3, P0 ;  /* 0x000000ffff037224 */ /* 0x004fe200000e0603 */
[----:B------:R-:W-:-:S13]  /*9a30*/  ISETP.LT.OR P0, PT, R8, 0x41, P2 ;  /* 0x000000410800780c */ /* 0x000fda0001701670 */
[----:B------:R3:W-:Y:S01]  /*9a40*/  LDGSTS.E.BYPASS.LTC128B.128 [R7+0x2400], desc[UR36][R2.64], !P0 ;  /* 0x0240000002077fae */ /* 0x0007e2000c101d64 */
[----:B------:R-:W-:-:S13]  /*9a50*/  ISETP.LT.OR P0, PT, R8, 0x41, P1 ;  /* 0x000000410800780c */ /* 0x000fda0000f01670 */
[----:B-1--4-:R3:W-:Y:S02]  /*9a60*/  LDGSTS.E.BYPASS.LTC128B.128 [R7+0x5400], desc[UR36][R2.64+0x80], !P0 ;  /* 0x0540008002077fae */ /* 0x0127e4000c101d64 */
.L_x_155:
[----:B0--3--:R-:W-:Y:S01]  /*9a70*/  IADD3 R2, P0, R14, R5, RZ ;  /* 0x000000050e027210 */ /* 0x009fe20007f1e0ff */
[----:B------:R-:W-:Y:S02]  /*9a80*/  ULDC.64 UR4, c[0x0][0x328] ;  /* 0x0000ca0000047ab9 */ /* 0x000fe40000000a00 */
[----:B------:R-:W-:Y:S01]  /*9a90*/  IMAD R23, R23, UR4, RZ ;  /* 0x0000000417177c24 */ /* 0x000fe2000f8e02ff */
[----:B------:R-:W-:Y:S02]  /*9aa0*/  IADD3.X R3, RZ, R18, RZ, P0, !PT ;  /* 0x00000012ff037210 */ /* 0x000fe400007fe4ff */
[----:B------:R-:W-:Y:S01]  /*9ab0*/  ISETP.LT.OR P0, PT, R8, 0x51, P2 ;  /* 0x000000510800780c */ /* 0x000fe20001701670 */
[----:B------:R-:W-:-:S12]  /*9ac0*/  IMAD R23, R4, UR5, R23 ;  /* 0x0000000504177c24 */ /* 0x000fd8000f8e0217 */
[----:B------:R-:W-:Y:S01]  /*9ad0*/  @!PT LDS RZ, [RZ] ;  /* 0x00000000fffff984 */ /* 0x000fe20000000800 */
[----:B------:R-:W-:Y:S01]  /*9ae0*/  @!PT LDS RZ, [RZ] ;  /* 0x00000000fffff984 */ /* 0x000fe20000000800 */
[----:B------:R-:W-:Y:S01]  /*9af0*/  @!PT LDS RZ, [RZ] ;  /* 0x00000000fffff984 */ /* 0x000fe20000000800 */
[----:B------:R-:W-:Y:S01]  /*9b00*/  LDGSTS.E.BYPASS.LTC128B.128 [R7+0x2c00], desc[UR36][R2.64], !P0 ;  /* 0x02c0000002077fae */ /* 0x000fe2000c101d64 */
[----:B------:R-:W-:-:S13]  /*9b10*/  ISETP.LT.OR P0, PT, R8, 0x51, P1 ;  /* 0x000000510800780c */ /* 0x000fda0000f01670 */
[----:B------:R0:W-:Y:S01]  /*9b20*/  LDGSTS.E.BYPASS.LTC128B.128 [R7+0x5c00], desc[UR36][R2.64+0x80], !P0 ;  /* 0x05c0008002077fae */ /* 0x0001e2000c101d64 */
[----:B------:R-:W-:Y:S01]  /*9b30*/  PLOP3.LUT P0, PT, PT, PT, PT, 0x80, 0x0 ;  /* 0x000000000000781c */ /* 0x000fe20003f0f070 */
[----:B------:R-:W-:Y:S01]  /*9b40*/  NOP ;  /* 0x0000000000007918 */ /* 0x000fe20000000000 */
[----:B0-----:R-:W-:Y:S01]  /*9b50*/  IMAD.WIDE.U32 R2, R4, UR4, RZ ;  /* 0x0000000404027c25 */ /* 0x001fe2000f8e00ff */
[----:B------:R-:W-:-:S03]  /*9b60*/  ULDC.64 UR4, c[0x0][0x338] ;  /* 0x0000ce0000047ab9 */ /* 0x000fc60000000a00 */
[----:B------:R-:W-:Y:S02]  /*9b70*/  IMAD.IADD R3, R3, 0x1, R23 ;  /* 0x0000000103037824 */ /* 0x000fe400078e0217 */
[----:B------:R-:W-:Y:S02]  /*9b80*/  IMAD R5, R24, UR4, RZ ;  /* 0x0000000418057c24 */ /* 0x000fe4000f8e02ff */
[----:B------:R-:W-:-:S04]  /*9b90*/  IMAD.WIDE.U32 R2, R0, UR4, R2 ;  /* 0x0000000400027c25 */ /* 0x000fc8000f8e0002 */
[----:B------:R-:W-:-:S04]  /*9ba0*/  IMAD R5, R0, UR5, R5 ;  /* 0x0000000500057c24 */ /* 0x000fc8000f8e0205 */
[----:B------:R-:W-:-:S07]  /*9bb0*/  IMAD.IADD R5, R3, 0x1, R5 ;  /* 0x0000000103057824 */ /* 0x000fce00078e0205 */
.L_x_66:
        /* <DEDUP_REMOVED lines=10> */
.L_x_67:
[----:B------:R-:W-:Y:S01]  /*9c60*/  ULDC.64 UR4, c[0x0][0x330] ;  /* 0x0000cc0000047ab9 */ /* 0x000fe20000000a00 */
[----:B------:R-:W-:Y:S01]  /*9c70*/  IMAD.MOV.U32 R3, RZ, RZ, R5 ;  /* 0x000000ffff037224 */ /* 0x000fe200078e0005 */
[----:B------:R0:W-:Y:S01]  /*9c80*/  SYNCS.ARRIVE.TRANS64.A1T0 RZ, [R6+URZ+0x2a850], RZ ;  /* 0x02a850ff06ff79a7 */ /* 0x0001e2000810003f */
[----:B------:R-:W-:Y:S01]  /*9c90*/  IMAD R0, R29, UR4, RZ ;  /* 0x000000041d007c24 */ /* 0x000fe2000f8e02ff */
[----:B------:R-:W-:Y:S01]  /*9ca0*/  MOV R28, R20 ;  /* 0x00000014001c7202 */ /* 0x000fe20000000f00 */
[----:B------:R-:W-:-:S04]  /*9cb0*/  IMAD.WIDE.U32 R2, R19, UR4, R2 ;  /* 0x0000000413027c25 */ /* 0x000fc8000f8e0002 */
[----:B------:R-:W-:Y:S01]  /*9cc0*/  IMAD R5, R19, UR5, R0 ;  /* 0x0000000513057c24 */ /* 0x000fe2000f8e0200 */
[----:B------:R-:W-:Y:S01]  /*9cd0*/  ULDC.64 UR4, c[0x0][0x318] ;  /* 0x0000c60000047ab9 */ /* 0x000fe20000000a00 */
[----:B0-----:R-:W-:Y:S01]  /*9ce0*/  VIADD R6, R20, 0xffffffff ;  /* 0xffffffff14067836 */ /* 0x001fe20000000000 */
[----:B------:R-:W-:Y:S01]  /*9cf0*/  LEA R17, P0, R2, UR4, 0x1 ;  /* 0x0000000402117c11 */ /* 0x000fe2000f8008ff */
[----:B------:R-:W-:Y:S01]  /*9d00*/  IMAD.MOV.U32 R21, RZ, RZ, R25 ;  /* 0x000000ffff157224 */ /* 0x000fe200078e0019 */
[----:B------:R-:W-:Y:S01]  /*9d10*/  IADD3 R3, R5, R3, RZ ;  /* 0x0000000305037210 */ /* 0x000fe20007ffe0ff */
[----:B------:R-:W-:-:S03]  /*9d20*/  IMAD.MOV.U32 R7, RZ, RZ, R22 ;  /* 0x000000ffff077224 */ /* 0x000fc600078e0016 */
[----:B------:R-:W-:Y:S02]  /*9d30*/  LEA.HI.X R18, R2, UR5, R3, 0x1, P0 ;  /* 0x0000000502127c11 */ /* 0x000fe400080f0c03 */
[----:B------:R-:W-:-:S13]  /*9d40*/  ISETP.GT.AND P0, PT, R20, RZ, PT ;  /* 0x000000ff1400720c */ /* 0x000fda0003f04270 */
[----:B------:R-:W-:Y:S05]  /*9d50*/  @P0 BRA `(.L_x_68) ;  /* 0xfffffff000600947 */ /* 0x000fea000383ffff */
[----:B------:R-:W-:Y:S05]  /*9d60*/  BSYNC B0 ;  /* 0x0000000000007941 */ /* 0x000fea0003800000 */
.L_x_55:
[----:B------:R-:W-:-:S13]  /*9d70*/  LOP3.LUT P0, RZ, R16, 0x20, RZ, 0xc0, !PT ;  /* 0x0000002010ff7812 */ /* 0x000fda000780c0ff */
[----:B------:R-:W-:Y:S05]  /*9d80*/  @!P0 BRA `(.L_x_69) ;  /* 0x0000000000048947 */ /* 0x000fea0003800000 */
[----:B------:R-:W-:Y:S01]  /*9d90*/  BPT.TRAP 0x1 ;  /* 0x000000040000795c */ /* 0x000fe20000300000 */
.L_x_69:
[----:B------:R-:W-:Y:S01]  /*9da0*/  LEA R4, R22, UR39, 0x3 ;  /* 0x0000002716047c11 */ /* 0x000fe2000f8e18ff */
[----:B------:R-:W-:Y:S01]  /*9db0*/  IMAD.MOV.U32 R5, RZ, RZ, -0x60 ;  /* 0xffffffa0ff057424 */ /* 0x000fe200078e00ff */
[----:B0-----:R-:W-:Y:S01]  /*9dc0*/  SHF.L.U32 R3, R25, 0x1f, RZ ;  /* 0x0000001f19037819 */ /* 0x001fe200000006ff */
[----:B------:R-:W-:Y:S02]  /*9dd0*/  BSSY B0, `(.L_x_70) ;  /* 0x0000004000007945 */ /* 0x000fe40003800000 */
[----:B------:R-:W-:Y:S01]  /*9de0*/  IMAD R5, R20, R5, UR38 ;  /* 0x0000002614057e24 */ /* 0x000fe2000f8e0205 */
[----:B------:R-:W0:Y:S02]  /*9df0*/  SYNCS.PHASECHK.TRANS64.TRYWAIT P0, [R4+URZ+0x2a860], R3 ;  /* 0x02a86003040075a7 */ /* 0x000e24000800017f */
[----:B0-----:R-:W-:Y:S05]  /*9e00*/  @!P0 BRA `(.L_x_71) ;  /* 0x0000002c00508947 */ /* 0x001fea0003800000 */
.L_x_156:
[----:B------:R-:W-:Y:S05]  /*9e10*/  BSYNC B0 ;  /* 0x0000000000007941 */ /* 0x000fea0003800000 */
.L_x_70:
[----:B------:R-:W-:Y:S01]  /*9e20*/  UMOV UR4, 0xffffffff ;  /* 0xffffffff00047882 */ /* 0x000fe20000000000 */
[----:B------:R-:W-:Y:S01]  /*9e30*/  LOP3.LUT P2, RZ, R16, 0x2, RZ, 0xc0, !PT ;  /* 0x0000000210ff7812 */ /* 0x000fe2000784c0ff */
[----:B------:R-:W-:Y:S01]  /*9e40*/  IMAD R7, R22, 0x3000, R27 ;  /* 0x0000300016077824 */ /* 0x000fe200078e021b */
[----:B------:R-:W-:Y:S01]  /*9e50*/  LOP3.LUT P1, RZ, R16, 0x1, RZ, 0xc0, !PT ;  /* 0x0000000110ff7812 */ /* 0x000fe2000782c0ff */
[----:B------:R-:W-:Y:S01]  /*9e60*/  IMAD.IADD R5, R5, 0x1, -R34 ;  /* 0x0000000105057824 */ /* 0x000fe200078e0a22 */
[----:B------:R-:W-:Y:S11]  /*9e70*/  BRA.DIV UR4, `(.L_x_72) ;  /* 0x0000002e04487947 */ /* 0x000ff6000b800000 */
[----:B------:R-:W1:Y:S01]  /*9e80*/  SHFL.IDX PT, R14, R17, RZ, 0x181f ;  /* 0x00181fff110e7589 */ /* 0x000e6200000e0000 */
[----:B------:R-:W-:-:S03]  /*9e90*/  IMAD.SHL.U32 R6, R37, 0x2, RZ ;  /* 0x0000000225067824 */ /* 0x000fc600078e00ff */
[----:B------:R-:W0:Y:S02]  /*9ea0*/  SHFL.IDX PT, R0, R18, RZ, 0x181f ;  /* 0x00181fff12007589 */ /* 0x000e2400000e0000 */
[----:B-1----:R-:W-:Y:S02]  /*9eb0*/  IADD3 R2, P0, R14, R6, RZ ;  /* 0x000000060e027210 */ /* 0x002fe40007f1e0ff */
[----:B------:R-:W1:Y:S02]  /*9ec0*/  SHFL.IDX PT, R14, R17, 0x1, 0x181f ;  /* 0x00381f00110e7f89 */ /* 0x000e6400000e0000 */
[----:B0-----:R-:W-:Y:S02]  /*9ed0*/  IADD3.X R3, RZ, R0, RZ, P0, !PT ;  /* 0x00000000ff037210 */ /* 0x001fe400007fe4ff */
[----:B------:R-:W-:Y:S02]  /*9ee0*/  ISETP.LT.OR P0, PT, R5, 0x1, P2 ;  /* 0x000000010500780c */ /* 0x000fe40001701670 */
[----:B------:R-:W-:-:S02]  /*9ef0*/  LEA R0, R7, UR39, 0x1 ;  /* 0x0000002707007c11 */ /* 0x000fc4000f8e08ff */
[----:B------:R-:W0:Y:S09]  /*9f00*/  SHFL.IDX PT, R7, R18, 0x1, 0x181f ;  /* 0x00381f0012077f89 */ /* 0x000e3200000e0000 */
[----:B------:R-:W-:Y:S01]  /*9f10*/  LDGSTS.E.BYPASS.LTC128B.128 [R0+0x400], desc[UR36][R2.64], !P0 ;  /* 0x0040000002007fae */ /* 0x000fe2000c101d64 */
[----:B------:R-:W-:-:S13]  /*9f20*/  ISETP.LT.OR P0, PT, R5, 0x1, P1 ;  /* 0x000000010500780c */ /* 0x000fda0000f01670 */
[----:B------:R1:W-:Y:S02]  /*9f30*/  LDGSTS.E.BYPASS.LTC128B.128 [R0+0x3400], desc[UR36][R2.64+0x80], !P0 ;  /* 0x0340008002007fae */ /* 0x0003e4000c101d64 */
[----:B-1----:R-:W-:Y:S02]  /*9f40*/  IADD3 R2, P0, R14, R6, RZ ;  /* 0x000000060e027210 */ /* 0x002fe40007f1e0ff */
[----:B------:R-:W1:Y:S03]  /*9f50*/  SHFL.IDX PT, R14, R17, 0x2, 0x181f ;  /* 0x00581f00110e7f89 */ /* 0x000e6600000e0000 */
[----:B0-----:R-:W-:Y:S01]  /*9f60*/  IMAD.X R3, RZ, RZ, R7, P0 ;  /* 0x000000ffff037224 */ /* 0x001fe200000e0607 */
[----:B------:R-:W-:Y:S01]  /*9f70*/  ISETP.LT.OR P0, PT, R5, 0x11, P2 ;  /* 0x000000110500780c */ /* 0x000fe20001701670 */
[----:B------:R-:W0:-:S12]  /*9f80*/  SHFL.IDX PT, R7, R18, 0x2, 0x181f ;  /* 0x00581f0012077f89 */ /* 0x000e1800000e0000 */
        /* <DEDUP_REMOVED lines=20> */
[----:B------:R1:W2:Y:S02]  /*a0d0*/  SHFL.IDX PT, R14, R17, 0x5, 0x181f ;  /* 0x00b81f00110e7f89 */ /* 0x0002a400000e0000 */
[----:B0-----:R-:W-:Y:S02]  /*a0e0*/  IADD3.X R3, RZ, R7, RZ, P0, !PT ;  /* 0x00000007ff037210 */ /* 0x001fe400007fe4ff */
[----:B------:R-:W-:Y:S01]  /*a0f0*/  ISETP.LT.OR P0, PT, R5, 0x41, P2 ;  /* 0x000000410500780c */ /* 0x000fe20001701670 */
[----:B------:R1:W3:-:S12]  /*a100*/  SHFL.IDX PT, R7, R18, 0x5, 0x181f ;  /* 0x00b81f0012077f89 */ /* 0x0002d800000e0000 */
[----:B------:R1:W-:Y:S01]  /*a110*/  LDGSTS.E.BYPASS.LTC128B.128 [R0+0x2400], desc[UR36][R2.64], !P0 ;  /* 0x0240000002007fae */ /* 0x0003e2000c101d64 */
[----:B------:R-:W-:-:S13]  /*a120*/  ISETP.LT.OR P0, PT, R5, 0x41, P1 ;  /* 0x000000410500780c */ /* 0x000fda0000f01670 */
[----:B--23--:R1:W-:Y:S02]  /*a130*/  LDGSTS.E.BYPASS.LTC128B.128 [R0+0x5400], desc[UR36][R2.64+0x80], !P0 ;  /* 0x0540008002007fae */ /* 0x00c3e4000c101d64 */
.L_x_170:
[----:B01----:R-:W-:-:S05]  /*a140*/  IADD3 R2, P0, R14, R6, RZ ;  /* 0x000000060e027210 */ /* 0x003fca0007f1e0ff */
[----:B------:R-:W-:Y:S01]  /*a150*/  IMAD.X R3, RZ, RZ, R7, P0 ;  /* 0x000000ffff037224 */ /* 0x000fe200000e0607 */
[----:B------:R-:W-:-:S13]  /*a160*/  ISETP.LT.OR P0, PT, R5, 0x51, P2 ;  /* 0x000000510500780c */ /* 0x000fda0001701670 */
[----:B------:R-:W-:Y:S01]  /*a170*/  @!PT LDS RZ, [RZ] ;  /* 0x00000000fffff984 */ /* 0x000fe20000000800 */
[----:B------:R-:W-:Y:S01]  /*a180*/  @!PT LDS RZ, [RZ] ;  /* 0x00000000fffff984 */ /* 0x000fe20000000800 */
[----:B------:R-:W-:Y:S01]  /*a190*/  @!PT LDS RZ, [RZ] ;  /* 0x00000000fffff984 */ /* 0x000fe20000000800 */
[----:B------:R0:W-:Y:S01]  /*a1a0*/  LDGSTS.E.BYPASS.LTC128B.128 [R0+0x2c00], desc[UR36][R2.64], !P0 ;  /* 0x02c0000002007fae */ /* 0x0001e2000c101d64 */
[----:B------:R-:W-:-:S13]  /*a1b0*/  ISETP.LT.OR P0, PT, R5, 0x51, P1 ;  /* 0x000000510500780c */ /* 0x000fda0000f01670 */
[----:B------:R0:W-:Y:S01]  /*a1c0*/  LDGSTS.E.BYPASS.LTC128B.128 [R0+0x5c00], desc[UR36][R2.64+0x80], !P0 ;  /* 0x05c0008002007fae */ /* 0x0001e2000c101d64 */
[----:B------:R-:W-:Y:S01]  /*a1d0*/  PLOP3.LUT P0, PT, PT, PT, PT, 0x80, 0x0 ;  /* 0x000000000000781c */ /* 0x000fe20003f0f070 */
[----:B------:R-:W-:-:S12]  /*a1e0*/  NOP ;  /* 0x0000000000007918 */ /* 0x000fd80000000000 */
.L_x_73:
        /* <DEDUP_REMOVED lines=10> */
.L_x_74:
[----:B0-----:R-:W2:Y:S01]  /*a290*/  LDL.LU R2, [R1] ;  /* 0x0000000001027983 */ /* 0x001ea20000300800 */
[----:B------:R-:W-:Y:S01]  /*a2a0*/  VIADD R22, R22, 0x1 ;  /* 0x0000000116167836 */ /* 0x000fe20000000000 */
[----:B------:R-:W-:Y:S01]  /*a2b0*/  ULDC UR4, c[0x0][0xc34] ;  /* 0x00030d0000047ab9 */ /* 0x000fe20000000800 */
[----:B------:R-:W-:Y:S01]  /*a2c0*/  VIADD R36, R36, UR44 ;  /* 0x0000002c24247c36 */ /* 0x000fe20008000000 */
[----:B------:R0:W-:Y:S02]  /*a2d0*/  SYNCS.ARRIVE.TRANS64.A1T0 RZ, [R4+URZ+0x2a850], RZ ;  /* 0x02a850ff04ff79a7 */ /* 0x0001e4000810003f */
[----:B------:R-:W-:-:S04]  /*a2e0*/  ISETP.NE.AND P0, PT, R22, 0x2, PT ;  /* 0x000000021600780c */ /* 0x000fc80003f05270 */
[----:B------:R-:W-:Y:S02]  /*a2f0*/  SEL R22, R22, RZ, P0 ;  /* 0x000000ff16167207 */ /* 0x000fe40000000000 */
[----:B------:R-:W-:Y:S02]  /*a300*/  SEL R0, RZ, 0x1, P0 ;  /* 0x00000001ff007807 */ /* 0x000fe40000000000 */
[----:B------:R-:W-:Y:S02]  /*a310*/  ISETP.GE.AND P0, PT, R36, UR4, PT ;  /* 0x0000000424007c0c */ /* 0x000fe4000bf06270 */
[----:B------:R-:W-:Y:S02]  /*a320*/  LOP3.LUT R25, R25, R0, RZ, 0x3c, !PT ;  /* 0x0000000019197212 */ /* 0x000fe400078e3cff */
[----:B--2---:R-:W-:-:S05]  /*a330*/  IADD3 R2, R2, 0x1, RZ ;  /* 0x0000000102027810 */ /* 0x004fca0007ffe0ff */
[----:B------:R0:W-:Y:S04]  /*a340*/  STL [R1], R2 ;  /* 0x0000000201007387 */ /* 0x0001e80000100800 */
[----:B------:R-:W-:Y:S05]  /*a350*/  @!P0 BRA `(.L_x_75) ;  /* 0xffffffd0002c8947 */ /* 0x000fea000383ffff */
[----:B------:R-:W-:-:S07]  /*a360*/  LOP3.LUT R0, R2, 0x1, RZ, 0xc, !PT ;  /* 0x0000000102007812 */ /* 0x000fce00078e0cff */
.L_x_40:
[----:B------:R-:W1:Y:S01]  /*a370*/  S2R R3, SR_CgaCtaId ;  /* 0x0000000000037919 */ /* 0x000e620000008800 */
[----:B0-----:R-:W-:Y:S01]  /*a380*/  MOV R2, 0x400 ;  /* 0x0000040000027802 */ /* 0x001fe20000000f00 */
[----:B------:R-:W-:Y:S01]  /*a390*/  BSSY B0, `(.L_x_76) ;  /* 0x0000005000007945 */ /* 0x000fe20003800000 */
[----:B------:R-:W-:Y:S02]  /*a3a0*/  SHF.L.U32 R0, R0, 0x1f, RZ ;  /* 0x0000001f00007819 */ /* 0x000fe400000006ff */
[----:B-1----:R-:W-:-:S04]  /*a3b0*/  LEA R5, R3, R2, 0x18 ;  /* 0x0000000203057211 */ /* 0x002fc800078ec0ff */
[----:B------:R-:W0:Y:S02]  /*a3c0*/  SYNCS.PHASECHK.TRANS64.TRYWAIT P0, [R5+URZ+0x2a820], R0 ;  /* 0x02a82000050075a7 */ /* 0x000e24000800017f */
[----:B0-----:R-:W-:Y:S05]  /*a3d0*/  @!P0 BRA `(.L_x_77) ;  /* 0x0000002c00f88947 */ /* 0x001fea0003800000 */
.L_x_171:
[----:B------:R-:W-:Y:S05]  /*a3e0*/  BSYNC B0 ;  /* 0x0000000000007941 */ /* 0x000fea0003800000 */
.L_x_76:
[----:B------:R-:W-:-:S03]  /*a3f0*/  UMOV UR4, 0xffffffff ;  /* 0xffffffff00047882 */ /* 0x000fc60000000000 */
[----:B------:R-:W-:Y:S05]  /*a400*/  BRA.DIV UR4, `(.L_x_78) ;  /* 0x0000003204007947 */ /* 0x000fea000b800000 */
[----:B0-----:R-:W0:Y:S02]  /*a410*/  S2R R0, SR_TID.X ;  /* 0x0000000000007919 */ /* 0x001e240000002100 */
[----:B0-----:R-:W-:-:S04]  /*a420*/  SHF.R.U32.HI R0, RZ, 0x5, R0 ;  /* 0x00000005ff007819 */ /* 0x001fc80000011600 */
[----:B------:R-:W-:-:S05]  /*a430*/  LOP3.LUT R0, R0, 0x3, RZ, 0xc0, !PT ;  /* 0x0000000300007812 */ /* 0x000fca00078ec0ff */
[----:B------:R0:W1:Y:S02]  /*a440*/  SHFL.IDX PT, R14, R0, RZ, 0x1f ;  /* 0x00001fff000e7589 */ /* 0x00006400000e0000 */
.L_x_174:
[----:B-1----:R-:W-:Y:S01]  /*a450*/  ISETP.NE.AND P0, PT, R14, RZ, PT ;  /* 0x000000ff0e00720c */ /* 0x002fe20003f05270 */
[----:B------:R-:W-:-:S12]  /*a460*/  BSSY B0, `(.L_x_79) ;  /* 0x0000026000007945 */ /* 0x000fd80003800000 */
[----:B------:R-:W-:Y:S05]  /*a470*/  @P0 BRA `(.L_x_80) ;  /* 0x0000000000900947 */ /* 0x000fea0003800000 */
[----:B------:R-:W-:-:S03]  /*a480*/  UMOV UR4, 0xffffffff ;  /* 0xffffffff00047882 */ /* 0x000fc60000000000 */
[----:B------:R-:W-:Y:S05]  /*a490*/  BRA.DIV UR4, `(.L_x_81) ;  /* 0x0000003204107947 */ /* 0x000fea000b800000 */
[----:B------:R-:W-:-:S13]  /*a4a0*/  ELECT P6, URZ, PT ;  /* 0x00000000003f782f */ /* 0x000fda00038c0000 */
.L_x_177:
[----:B------:R-:W-:Y:S05]  /*a4b0*/  @!P6 BRA `(.L_x_80) ;  /* 0x000000000080e947 */ /* 0x000fea0003800000 */
[----:B0-----:R-:W2:Y:S02]  /*a4c0*/  LDL R0, [R1+0x4] ;  /* 0x0000040001007983 */ /* 0x001ea40000100800 */
[----:B--2---:R-:W-:-:S13]  /*a4d0*/  R2UR UR4, R0 ;  /* 0x00000000000472ca */ /* 0x004fda00000e0000 */
[----:B------:R-:W-:-:S06]  /*a4e0*/  ULOP3.LUT UR4, UR4, 0x2, URZ, 0xfc, !UPT ;  /* 0x0000000204047892 */ /* 0x000fcc000f8efc3f */
[----:B------:R-:W-:-:S05]  /*a4f0*/  IMAD.U32 R0, RZ, RZ, UR4 ;  /* 0x00000004ff007e24 */ /* 0x000fca000f8e00ff */
[----:B------:R-:W-:-:S13]  /*a500*/  ISETP.NE.AND P0, PT, R0, 0x3, PT ;  /* 0x000000030000780c */ /* 0x000fda0003f05270 */
[----:B------:R-:W-:Y:S05]  /*a510*/  @!P0 BRA `(.L_x_82) ;  /* 0x0000000000048947 */ /* 0x000fea0003800000 */
[----:B------:R-:W-:Y:S01]  /*a520*/  BPT.TRAP 0x1 ;  /* 0x000000040000795c */ /* 0x000fe20000300000 */
.L_x_82:
[C---:B------:R-:W-:Y:S01]  /*a530*/  IMAD R3, R22.reuse, 0x8, R5 ;  /* 0x0000000816037824 */ /* 0x040fe200078e0205 */
[----:B------:R-:W-:Y:S01]  /*a540*/  SHF.L.U32 R2, R25, 0x1f, RZ ;  /* 0x0000001f19027819 */ /* 0x000fe200000006ff */
[----:B------:R-:W-:-:S03]  /*a550*/  VIADD R22, R22, 0x1 ;  /* 0x0000000116167836 */ /* 0x000fc60000000000 */
[----:B------:R-:W0:Y:S02]  /*a560*/  SYNCS.PHASECHK.TRANS64.TRYWAIT P1, [R3+URZ+0x2a840], R2 ;  /* 0x02a84002030075a7 */ /* 0x000e24000802017f */
[----:B------:R-:W-:-:S04]  /*a570*/  ISETP.NE.AND P2, PT, R22, 0x2, PT ;  /* 0x000000021600780c */ /* 0x000fc80003f45270 */
[----:B------:R-:W-:Y:S01]  /*a580*/  SEL R0, RZ, 0x1, P2 ;  /* 0x00000001ff007807 */ /* 0x000fe20001000000 */
[----:B0-----:R-:W-:Y:S08]  /*a590*/  @!P1 BRA `(.L_x_83) ;  /* 0x0000002c00f09947 */ /* 0x001ff00003800000 */
.L_x_178:
[----:B------:R-:W-:Y:S02]  /*a5a0*/  SEL R22, R22, RZ, P2 ;  /* 0x000000ff16167207 */ /* 0x000fe40001000000 */
[----:B------:R-:W-:Y:S01]  /*a5b0*/  LOP3.LUT R0, R25, R0, RZ, 0x3c, !PT ;  /* 0x0000000019007212 */ /* 0x000fe200078e3cff */
[----:B------:R-:W-:Y:S06]  /*a5c0*/  @!P0 BRA `(.L_x_84) ;  /* 0x0000000000048947 */ /* 0x000fec0003800000 */
[----:B------:R-:W-:Y:S01]  /*a5d0*/  BPT.TRAP 0x1 ;  /* 0x000000040000795c */ /* 0x000fe20000300000 */
.L_x_84:
[----:B------:R-:W-:Y:S02]  /*a5e0*/  LEA R5, R22, R5, 0x3 ;  /* 0x0000000516057211 */ /* 0x000fe400078e18ff */
[----:B------:R-:W-:-:S04]  /*a5f0*/  SHF.L.U32 R0, R0, 0x1f, RZ ;  /* 0x0000001f00007819 */ /* 0x000fc800000006ff */
[----:B------:R-:W1:Y:S02]  /*a600*/  SYNCS.PHASECHK.TRANS64.TRYWAIT P1, [R5+URZ+0x2a840], R0 ;  /* 0x02a84000050075a7 */ /* 0x000e64000802017f */
[----:B-1----:R-:W-:Y:S05]  /*a610*/  @!P1 BRA `(.L_x_85) ;  /* 0x0000002c00e49947 */ /* 0x002fea0003800000 */
.L_x_179:
[----:B------:R-:W-:Y:S05]  /*a620*/  @!P0 BRA `(.L_x_86) ;  /* 0x0000000000048947 */ /* 0x000fea0003800000 */
[----:B------:R-:W-:Y:S01]  /*a630*/  BPT.TRAP 0x1 ;  /* 0x000000040000795c */ /* 0x000fe20000300000 */
.L_x_86:
[----:B------:R-:W2:Y:S02]  /*a640*/  SYNCS.PHASECHK.TRANS64.TRYWAIT P1, [R3+URZ+0x2a860], R2 ;  /* 0x02a86002030075a7 */ /* 0x000ea4000802017f */
[----:B--2---:R-:W-:Y:S05]  /*a650*/  @!P1 BRA `(.L_x_87) ;  /* 0x0000002c00e89947 */ /* 0x004fea0003800000 */
.L_x_180:
[----:B------:R-:W-:Y:S05]  /*a660*/  @!P0 BRA `(.L_x_88) ;  /* 0x0000000000048947 */ /* 0x000fea0003800000 */
[----:B------:R-:W-:Y:S01]  /*a670*/  BPT.TRAP 0x1 ;  /* 0x000000040000795c */ /* 0x000fe20000300000 */
.L_x_88:
[----:B---3--:R3:W4:Y:S02]  /*a680*/  SYNCS.PHASECHK.TRANS64.TRYWAIT P0, [R5+URZ+0x2a860], R0 ;  /* 0x02a86000050075a7 */ /* 0x008724000800017f */
[----:B----4-:R-:W-:Y:S05]  /*a690*/  @!P0 NANOSLEEP.SYNCS 0x989680 ;  /* 0x009896800000895d */ /* 0x010fea0003900000 */
[----:B------:R-:W4:Y:S02]  /*a6a0*/  @!P0 SYNCS.PHASECHK.TRANS64 P0, [R5+URZ+0x2a860], R0 ;  /* 0x02a86000050085a7 */ /* 0x000f24000800007f */
[----:B----4-:R-:W-:Y:S05]  /*a6b0*/  @!P0 BRA `(.L_x_88) ;  /* 0xfffffffc00f08947 */ /* 0x010fea000383ffff */
.L_x_80:
[----:B------:R-:W-:Y:S05]  /*a6c0*/  BSYNC B0 ;  /* 0x0000000000007941 */ /* 0x000fea0003800000 */
.L_x_79:
[----:B------:R-:W-:Y:S05]  /*a6d0*/  EXIT ;  /* 0x000000000000794d */ /* 0x000fea0003800000 */
.L_x_8:
[----:B0-----:R-:W-:-:S04]  /*a6e0*/  IMAD.U32 R3, RZ, RZ, UR41 ;  /* 0x00000029ff037e24 */ /* 0x001fc8000f8e00ff */
[----:B------:R0:W1:Y:S03]  /*a6f0*/  SYNCS.PHASECHK.TRANS64.TRYWAIT P1, [R3+URZ+0x2a800], R0 ;  /* 0x02a80000030075a7 */ /* 0x000066000802017f */
[----:B-1----:R-:W-:Y:S05]  /*a700*/  @!P1 NANOSLEEP.SYNCS 0x989680 ;  /* 0x009896800000995d */ /* 0x002fea0003900000 */
[----:B------:R-:W1:Y:S02]  /*a710*/  @!P1 SYNCS.PHASECHK.TRANS64 P1, [R3+URZ+0x2a800], R0 ;  /* 0x02a80000030095a7 */ /* 0x000e64000802007f */
[----:B-1----:R-:W-:Y:S05]  /*a720*/  @!P1 BRA `(.L_x_8) ;  /* 0xfffffffc00ec9947 */ /* 0x002fea000383ffff */
[----:B------:R-:W-:Y:S05]  /*a730*/  BRA `(.L_x_89) ;  /* 0xffffff6800747947 */ /* 0x000fea000383ffff */
.L_x_12:
[----:B-1----:R1:W2:Y:S02]  /*a740*/  SYNCS.PHASECHK.TRANS64.TRYWAIT P1, [R4+URZ+0x2a830], R3 ;  /* 0x02a83003040075a7 */ /* 0x0022a4000802017f */
[----:B--2---:R-:W-:Y:S05]  /*a750*/  @!P1 NANOSLEEP.SYNCS 0x989680 ;  /* 0x009896800000995d */ /* 0x004fea0003900000 */
[----:B------:R-:W2:Y:S02]  /*a760*/  @!P1 SYNCS.PHASECHK.TRANS64 P1, [R4+URZ+0x2a830], R3 ;  /* 0x02a83003040095a7 */ /* 0x000ea4000802007f */
[----:B--2---:R-:W-:Y:S05]  /*a770*/  @!P1 BRA `(.L_x_12) ;  /* 0xfffffffc00f09947 */ /* 0x004fea000383ffff */
[----:B------:R-:W-:Y:S05]  /*a780*/  BRA `(.L_x_11) ;  /* 0xffffff6800947947 */ /* 0x000fea000383ffff */
.L_x_18:
[----:B-1----:R-:W-:-:S04]  /*a790*/  IMAD.U32 R3, RZ, RZ, UR7 ;  /* 0x00000007ff037e24 */ /* 0x002fc8000f8e00ff */
[----:B------:R1:W2:Y:S03]  /*a7a0*/  SYNCS.PHASECHK.TRANS64.TRYWAIT P1, [R3+URZ+0x2a830], R0 ;  /* 0x02a83000030075a7 */ /* 0x0002a6000802017f */
[----:B--2---:R-:W-:Y:S05]  /*a7b0*/  @!P1 NANOSLEEP.SYNCS 0x989680 ;  /* 0x009896800000995d */ /* 0x004fea0003900000 */
[----:B------:R-:W2:Y:S02]  /*a7c0*/  @!P1 SYNCS.PHASECHK.TRANS64 P1, [R3+URZ+0x2a830], R0 ;  /* 0x02a83000030095a7 */ /* 0x000ea4000802007f */
[----:B--2---:R-:W-:Y:S05]  /*a7d0*/  @!P1 BRA `(.L_x_18) ;  /* 0xfffffffc00ec9947 */ /* 0x004fea000383ffff */
[----:B------:R-:W-:Y:S05]  /*a7e0*/  BRA `(.L_x_17) ;  /* 0xffffff8800bc7947 */ /* 0x000fea000383ffff */
.L_x_22:
[----:B-1----:R-:W-:-:S04]  /*a7f0*/  IMAD.U32 R3, RZ, RZ, UR10 ;  /* 0x0000000aff037e24 */ /* 0x002fc8000f8e00ff */
[----:B------:R1:W2:Y:S03]  /*a800*/  SYNCS.PHASECHK.TRANS64.TRYWAIT P1, [R3+URZ+0x2a850], R0 ;  /* 0x02a85000030075a7 */ /* 0x0002a6000802017f */
[----:B--2---:R-:W-:Y:S05]  /*a810*/  @!P1 NANOSLEEP.SYNCS 0x989680 ;  /* 0x009896800000995d */ /* 0x004fea0003900000 */
[----:B------:R-:W2:Y:S02]  /*a820*/  @!P1 SYNCS.PHASECHK.TRANS64 P1, [R3+URZ+0x2a850], R0 ;  /* 0x02a85000030095a7 */ /* 0x000ea4000802007f */
[----:B--2---:R-:W-:Y:S05]  /*a830*/  @!P1 BRA `(.L_x_22) ;  /* 0xfffffffc00ec9947 */ /* 0x004fea000383ffff */
[----:B------:R-:W-:Y:S05]  /*a840*/  BRA `(.L_x_21) ;  /* 0xffffff9000f47947 */ /* 0x000fea000383ffff */
.L_x_29:
[----:B-1----:R-:W-:-:S04]  /*a850*/  MOV R7, UR10 ;  /* 0x0000000a00077c02 */ /* 0x002fc80008000f00 */
[----:B------:R1:W2:Y:S03]  /*a860*/  SYNCS.PHASECHK.TRANS64.TRYWAIT P1, [R7+URZ+0x2a850], R6 ;  /* 0x02a85006070075a7 */ /* 0x0002a6000802017f */
[----:B--2---:R-:W-:Y:S05]  /*a870*/  @!P1 NANOSLEEP.SYNCS 0x989680 ;  /* 0x009896800000995d */ /* 0x004fea0003900000 */
[----:B------:R-:W2:Y:S02]  /*a880*/  @!P1 SYNCS.PHASECHK.TRANS64 P1, [R7+URZ+0x2a850], R6 ;  /* 0x02a85006070095a7 */ /* 0x000ea4000802007f */
[----:B--2---:R-:W-:Y:S05]  /*a890*/  @!P1 BRA `(.L_x_29) ;  /* 0xfffffffc00ec9947 */ /* 0x004fea000383ffff */
[----:B------:R-:W-:Y:S05]  /*a8a0*/  BRA `(.L_x_28) ;  /* 0xffffffa800907947 */ /* 0x000fea000383ffff */
.L_x_44:
[----:B------:R-:W0:Y:S01]  /*a8b0*/  S2R R17, SR_TID.X ;  /* 0x0000000000117919 */ /* 0x000e220000002100 */
[----:B------:R-:W-:Y:S01]  /*a8c0*/  BSSY B0, `(.L_x_90) ;  /* 0x000000a000007945 */ /* 0x000fe20003800000 */
[----:B------:R-:W-:Y:S01]  /*a8d0*/  IMAD.MOV.U32 R12, RZ, RZ, RZ ;  /* 0x000000ffff0c7224 */ /* 0x000fe200078e00ff */
[----:B------:R-:W-:Y:S01]  /*a8e0*/  MOV R15, 0xffffffff ;  /* 0xffffffff000f7802 */ /* 0x000fe20000000f00 */
[----:B------:R-:W-:Y:S01]  /*a8f0*/  IMAD.MOV.U32 R11, RZ, RZ, 0x1f ;  /* 0x0000001fff0b7424 */ /* 0x000fe200078e00ff */
[----:B0-----:R-:W-:-:S04]  /*a900*/  SHF.R.U32.HI R17, RZ, 0x5, R17 ;  /* 0x00000005ff117819 */ /* 0x001fc80000011611 */
[----:B------:R-:W-:-:S05]  /*a910*/  LOP3.LUT R17, R17, 0x3, RZ, 0xc0, !PT ;  /* 0x0000000311117812 */ /* 0x000fca00078ec0ff */
[----:B------:R-:W-:-:S07]  /*a920*/  IMAD.MOV.U32 R13, RZ, RZ, R17 ;  /* 0x000000ffff0d7224 */ /* 0x000fce00078e0011 */
[----:B-1---5:R-:W-:Y:S05]  /*a930*/  WARPSYNC.COLLECTIVE R15, `(.L_x_91) ;  /* 0x000000000f087348 */ /* 0x022fea0003c00000 */
[----:B------:R0:W2:Y:S02]  /*a940*/  SHFL.IDX P6, R14, R13, R12, R11 ;  /* 0x0000000c0d0e7389 */ /* 0x0000a400000c000b */
[----:B012--5:R-:W-:Y:S01]  /*a950*/  ENDCOLLECTIVE ;  /* 0x000000000000791b */ /* 0x027fe20003800000 */
.L_x_91:
[----:B------:R-:W-:Y:S05]  /*a960*/  BSYNC B0 ;  /* 0x0000000000007941 */ /* 0x000fea0003800000 */
.L_x_90:
[----:B------:R-:W-:Y:S05]  /*a970*/  BRA `(.L_x_92) ;  /* 0xffffffd000087947 */ /* 0x000fea000383ffff */
.L_x_47:
[----:B0-----:R0:W1:Y:S02]  /*a980*/  SYNCS.PHASECHK.TRANS64.TRYWAIT P0, [R0+URZ+0x2a840], R3 ;  /* 0x02a84003000075a7 */ /* 0x001064000800017f */
[----:B-1----:R-:W-:Y:S05]  /*a990*/  @!P0 NANOSLEEP.SYNCS 0x989680 ;  /* 0x009896800000895d */ /* 0x002fea0003900000 */
[----:B------:R-:W1:Y:S02]  /*a9a0*/  @!P0 SYNCS.PHASECHK.TRANS64 P0, [R0+URZ+0x2a840], R3 ;  /* 0x02a84003000085a7 */ /* 0x000e64000800007f */
[----:B-1----:R-:W-:Y:S05]  /*a9b0*/  @!P0 BRA `(.L_x_47) ;  /* 0xfffffffc00f08947 */ /* 0x002fea000383ffff */
[----:B------:R-:W-:Y:S05]  /*a9c0*/  BRA `(.L_x_93) ;  /* 0xffffffd000e07947 */ /* 0x000fea000383ffff */
.L_x_48:
[----:B------:R-:W-:Y:S01]  /*a9d0*/  BSSY B0, `(.L_x_94) ;  /* 0x0000008000007945 */ /* 0x000fe20003800000 */
[----:B------:R-:W-:Y:S01]  /*a9e0*/  IMAD.MOV.U32 R13, RZ, RZ, R6 ;  /* 0x000000ffff0d7224 */ /* 0x000fe200078e0006 */
[----:B------:R-:W-:Y:S01]  /*a9f0*/  MOV R15, 0xffffffff ;  /* 0xffffffff000f7802 */ /* 0x000fe20000000f00 */
[----:B------:R-:W-:Y:S02]  /*aa00*/  IMAD.MOV.U32 R12, RZ, RZ, RZ ;  /* 0x000000ffff0c7224 */ /* 0x000fe400078e00ff */
[----:B------:R-:W-:-:S07]  /*aa10*/  IMAD.MOV.U32 R11, RZ, RZ, 0x181f ;  /* 0x0000181fff0b7424 */ /* 0x000fce00078e00ff */
[----:B------:R-:W-:Y:S05]  /*aa20*/  WARPSYNC.COLLECTIVE R15, `(.L_x_95) ;  /* 0x000000000f087348 */ /* 0x000fea0003c00000 */
[----:B------:R0:W1:Y:S02]  /*aa30*/  SHFL.IDX P6, R14, R13, R12, R11 ;  /* 0x0000000c0d0e7389 */ /* 0x00006400000c000b */
[----:B01----:R-:W-:Y:S01]  /*aa40*/  ENDCOLLECTIVE ;  /* 0x000000000000791b */ /* 0x003fe20003800000 */
.L_x_95:
[----:B------:R-:W-:Y:S05]  /*aa50*/  BSYNC B0 ;  /* 0x0000000000007941 */ /* 0x000fea0003800000 */
.L_x_94:
[----:B------:R-:W-:Y:S01]  /*aa60*/  IMAD.MOV.U32 R13, RZ, RZ, R4 ;  /* 0x000000ffff0d7224 */ /* 0x000fe200078e0004 */
[----:B------:R-:W-:Y:S01]  /*aa70*/  MOV R11, 0x181f ;  /* 0x0000181f000b7802 */ /* 0x000fe20000000f00 */
[----:B------:R-:W-:Y:S01]  /*aa80*/  IMAD.MOV.U32 R12, RZ, RZ, RZ ;  /* 0x000000ffff0c7224 */ /* 0x000fe200078e00ff */
[----:B------:R-:W-:Y:S01]  /*aa90*/  ISETP.GE.AND P0, PT, R33, 0x1, PT ;  /* 0x000000012100780c */ /* 0x000fe20003f06270 */
[----:B------:R-:W-:Y:S02]  /*aaa0*/  IMAD.MOV.U32 R15, RZ, RZ, -0x1 ;  /* 0xffffffffff0f7424 */ /* 0x000fe400078e00ff */
[----:B------:R-:W-:-:S10]  /*aab0*/  IMAD.MOV.U32 R2, RZ, RZ, R14 ;  /* 0x000000ffff027224 */ /* 0x000fd400078e000e */
[----:B------:R-:W-:Y:S05]  /*aac0*/  WARPSYNC.COLLECTIVE R15, `(.L_x_96) ;  /* 0x000000000f087348 */ /* 0x000fea0003c00000 */
[----:B------:R0:W1:Y:S02]  /*aad0*/  SHFL.IDX P6, R14, R13, R12, R11 ;  /* 0x0000000c0d0e7389 */ /* 0x00006400000c000b */
[----:B01----:R-:W-:Y:S01]  /*aae0*/  ENDCOLLECTIVE ;  /* 0x000000000000791b */ /* 0x003fe20003800000 */
.L_x_96:
[----:B------:R-:W-:Y:S02]  /*aaf0*/  @P0 LEA R7, R5, UR39, 0x1 ;  /* 0x0000002705070c11 */ /* 0x000fe4000f8e08ff */
[----:B------:R-:W-:Y:S01]  /*ab00*/  MOV R13, R6 ;  /* 0x00000006000d7202 */ /* 0x000fe20000000f00 */
[----:B------:R-:W-:Y:S01]  /*ab10*/  IMAD.MOV.U32 R12, RZ, RZ, 0x1 ;  /* 0x00000001ff0c7424 */ /* 0x000fe200078e00ff */
[----:B------:R-:W-:-:S05]  /*ab20*/  @P0 LEA R14, P1, R37, R14, 0x1 ;  /* 0x0000000e250e0211 */ /* 0x000fca00078208ff */
[----:B------:R-:W-:Y:S02]  /*ab30*/  @P0 IMAD.X R3, RZ, RZ, R2, P1 ;  /* 0x000000ffff030224 */ /* 0x000fe400008e0602 */
[----:B------:R-:W-:-:S07]  /*ab40*/  @P0 IMAD.MOV.U32 R2, RZ, RZ, R14 ;  /* 0x000000ffff020224 */ /* 0x000fce00078e000e */
[----:B------:R-:W-:Y:S05]  /*ab50*/  WARPSYNC.COLLECTIVE R15, `(.L_x_97) ;  /* 0x000000000f087348 */ /* 0x000fea0003c00000 */
[----:B------:R0:W1:Y:S02]  /*ab60*/  SHFL.IDX P6, R14, R13, R12, R11 ;  /* 0x0000000c0d0e7389 */ /* 0x00006400000c000b */
[----:B01----:R-:W-:Y:S01]  /*ab70*/  ENDCOLLECTIVE ;  /* 0x000000000000791b */ /* 0x003fe20003800000 */
.L_x_97:
[----:B------:R-:W-:Y:S01]  /*ab80*/  @!PT LDS RZ, [RZ] ;  /* 0x00000000fffff984 */ /* 0x000fe20000000800 */
[----:B------:R-:W-:Y:S01]  /*ab90*/  @!PT LDS RZ, [RZ] ;  /* 0x00000000fffff984 */ /* 0x000fe20000000800 */
[----:B------:R-:W-:Y:S01]  /*aba0*/  @!PT LDS RZ, [RZ] ;  /* 0x00000000fffff984 */ /* 0x000fe20000000800 */
[----:B------:R0:W-:Y:S04]  /*abb0*/  @P0 LDGSTS.E.BYPASS.LTC128B.128 [R7+0x18400], desc[UR36][R2.64], !P4 ;  /* 0x1840000002070fae */ /* 0x0001e8000e101d64 */
[----:B------:R0:W-:Y:S04]  /*abc0*/  @P0 LDGSTS.E.BYPASS.LTC128B.128 [R7+0x1b400], desc[UR36][R2.64+0x80], !P3 ;  /* 0x1b40008002070fae */ /* 0x0001e8000d901d64 */
[----:B------:R0:W-:Y:S01]  /*abd0*/  @P0 LDGSTS.E.BYPASS.LTC128B.128 [R7+0x1e400], desc[UR36][R2.64+0x100], !P2 ;  /* 0x1e40010002070fae */ /* 0x0001e2000d101d64 */
[----:B------:R-:W-:Y:S01]  /*abe0*/  ISETP.GE.AND P0, PT, R33, 0x11, PT ;  /* 0x000000112100780c */ /* 0x000fe20003f06270 */
[----:B------:R-:W-:-:S02]  /*abf0*/  IMAD.MOV.U32 R13, RZ, RZ, R4 ;  /* 0x000000ffff0d7224 */ /* 0x000fc400078e0004 */
[----:B------:R-:W-:-:S10]  /*ac00*/  IMAD.MOV.U32 R8, RZ, RZ, R14 ;  /* 0x000000ffff087224 */ /* 0x000fd400078e000e */
[----:B0-----:R-:W-:Y:S05]  /*ac10*/  WARPSYNC.COLLECTIVE R15, `(.L_x_98) ;  /* 0x000000000f087348 */ /* 0x001fea0003c00000 */
[----:B------:R1:W2:Y:S02]  /*ac20*/  SHFL.IDX P6, R14, R13, R12, R11 ;  /* 0x0000000c0d0e7389 */ /* 0x0002a400000c000b */
[----:B012---:R-:W-:Y:S01]  /*ac30*/  ENDCOLLECTIVE ;  /* 0x000000000000791b */ /* 0x007fe20003800000 */
.L_x_98:
[----:B------:R-:W-:Y:S01]  /*ac40*/  @P0 LEA R21, R5, UR39, 0x1 ;  /* 0x0000002705150c11 */ /* 0x000fe2000f8e08ff */
[----:B------:R-:W-:Y:S01]  /*ac50*/  IMAD.MOV.U32 R13, RZ, RZ, R6 ;  /* 0x000000ffff0d7224 */ /* 0x000fe200078e0006 */
[----:B------:R-:W-:Y:S02]  /*ac60*/  MOV R12, 0x2 ;  /* 0x00000002000c7802 */ /* 0x000fe40000000f00 */
[----:B------:R-:W-:-:S04]  /*ac70*/  @P0 LEA R14, P1, R37, R14, 0x1 ;  /* 0x0000000e250e0211 */ /* 0x000fc800078208ff */
[----:B------:R-:W-:Y:S01]  /*ac80*/  @P0 IADD3.X R9, RZ, R8, RZ, P1, !PT ;  /* 0x00000008ff090210 */ /* 0x000fe20000ffe4ff */
[----:B------:R-:W-:-:S08]  /*ac90*/  @P0 IMAD.MOV.U32 R2, RZ, RZ, R14 ;  /* 0x000000ffff020224 */ /* 0x000fd000078e000e */
[----:B------:R-:W-:Y:S05]  /*aca0*/  WARPSYNC.COLLECTIVE R15, `(.L_x_99) ;  /* 0x000000000f087348 */ /* 0x000fea0003c00000 */
[----:B------:R0:W1:Y:S02]  /*acb0*/  SHFL.IDX P6, R14, R13, R12, R11 ;  /* 0x0000000c0d0e7389 */ /* 0x00006400000c000b */
[----:B01----:R-:W-:Y:S01]  /*acc0*/  ENDCOLLECTIVE ;  /* 0x000000000000791b */ /* 0x003fe20003800000 */
.L_x_99:
[----:B------:R-:W-:-:S05]  /*acd0*/  @P0 IMAD.MOV.U32 R3, RZ, RZ, R9 ;  /* 0x000000ffff030224 */ /* 0x000fca00078e0009 */
[----:B------:R-:W-:Y:S01]  /*ace0*/  @!PT LDS RZ, [RZ] ;  /* 0x00000000fffff984 */ /* 0x000fe20000000800 */
[----:B------:R-:W-:Y:S01]  /*acf0*/  @!PT LDS RZ, [RZ] ;  /* 0x00000000fffff984 */ /* 0x000fe20000000800 */
[----:B------:R-:W-:Y:S01]  /*ad00*/  @!PT LDS RZ, [RZ] ;  /* 0x00000000fffff984 */ /* 0x000fe20000000800 */
[----:B------:R0:W-:Y:S04]  /*ad10*/  @P0 LDGSTS.E.BYPASS.LTC128B.128 [R21+0x18c00], desc[UR36][R2.64], !P4 ;  /* 0x18c0000002150fae */ /* 0x0001e8000e101d64 */
[----:B------:R0:W-:Y:S01]  /*ad20*/  @P0 LDGSTS.E.BYPASS.LTC128B.128 [R21+0x1bc00], desc[UR36][R2.64+0x80], !P3 ;  /* 0x1bc0008002150fae */ /* 0x0001e2000d901d64 */
[----:B------:R-:W-:-:S03]  /*ad30*/  IMAD.MOV.U32 R13, RZ, RZ, R4 ;  /* 0x000000ffff0d7224 */ /* 0x000fc600078e0004 */
[----:B------:R0:W-:Y:S01]  /*ad40*/  @P0 LDGSTS.E.BYPASS.LTC128B.128 [R21+0x1ec00], desc[UR36][R2.64+0x100], !P2 ;  /* 0x1ec0010002150fae */ /* 0x0001e2000d101d64 */
[----:B------:R-:W-:Y:S01]  /*ad50*/  ISETP.GE.AND P0, PT, R33, 0x21, PT ;  /* 0x000000212100780c */ /* 0x000fe20003f06270 */
[----:B------:R-:W-:-:S12]  /*ad60*/  IMAD.MOV.U32 R7, RZ, RZ, R14 ;  /* 0x000000ffff077224 */ /* 0x000fd800078e000e */
[----:B0-----:R-:W-:Y:S05]  /*ad70*/  WARPSYNC.COLLECTIVE R15, `(.L_x_100) ;  /* 0x000000000f087348 */ /* 0x001fea0003c00000 */
[----:B------:R1:W2:Y:S02]  /*ad80*/  SHFL.IDX P6, R14, R13, R12, R11 ;  /* 0x0000000c0d0e7389 */ /* 0x0002a400000c000b */
[----:B012---:R-:W-:Y:S01]  /*ad90*/  ENDCOLLECTIVE ;  /* 0x000000000000791b */ /* 0x007fe20003800000 */
.L_x_100:
[----:B------:R-:W-:Y:S01]  /*ada0*/  @P0 LEA R9, R5, UR39, 0x1 ;  /* 0x0000002705090c11 */ /* 0x000fe2000f8e08ff */
[----:B------:R-:W-:Y:S02]  /*adb0*/  IMAD.MOV.U32 R13, RZ, RZ, R6 ;  /* 0x000000ffff0d7224 */ /* 0x000fe400078e0006 */
[----:B------:R-:W-:Y:S01]  /*adc0*/  IMAD.MOV.U32 R12, RZ, RZ, 0x3 ;  /* 0x00000003ff0c7424 */ /* 0x000fe200078e00ff */
[----:B------:R-:W-:-:S04]  /*add0*/  @P0 LEA R14, P1, R37, R14, 0x1 ;  /* 0x0000000e250e0211 */ /* 0x000fc800078208ff */
[----:B------:R-:W-:Y:S01]  /*ade0*/  @P0 MOV R2, R14 ;  /* 0x0000000e00020202 */ /* 0x000fe20000000f00 */
[----:B------:R-:W-:-:S08]  /*adf0*/  @P0 IMAD.X R7, RZ, RZ, R7, P1 ;  /* 0x000000ffff070224 */ /* 0x000fd000008e0607 */
[----:B------:R-:W-:Y:S05]  /*ae00*/  WARPSYNC.COLLECTIVE R15, `(.L_x_101) ;  /* 0x000000000f087348 */ /* 0x000fea0003c00000 */
[----:B------:R0:W1:Y:S02]  /*ae10*/  SHFL.IDX P6, R14, R13, R12, R11 ;  /* 0x0000000c0d0e7389 */ /* 0x00006400000c000b */
[----:B01----:R-:W-:Y:S01]  /*ae20*/  ENDCOLLECTIVE ;  /* 0x000000000000791b */ /* 0x003fe20003800000 */
.L_x_101:
        /* <DEDUP_REMOVED lines=8> */
[----:B------:R-:W-:Y:S02]  /*aeb0*/  ISETP.GE.AND P0, PT, R33, 0x31, PT ;  /* 0x000000312100780c */ /* 0x000fe40003f06270 */
[----:B------:R-:W-:-:S11]  /*aec0*/  MOV R7, R14 ;  /* 0x0000000e00077202 */ /* 0x000fd60000000f00 */
[----:B0-----:R-:W-:Y:S05]  /*aed0*/  WARPSYNC.COLLECTIVE R15, `(.L_x_102) ;  /* 0x000000000f087348 */ /* 0x001fea0003c00000 */
[----:B------:R1:W2:Y:S02]  /*aee0*/  SHFL.IDX P6, R14, R13, R12, R11 ;  /* 0x0000000c0d0e7389 */ /* 0x0002a400000c000b */
[----:B012---:R-:W-:Y:S01]  /*aef0*/  ENDCOLLECTIVE ;  /* 0x000000000000791b */ /* 0x007fe20003800000 */
.L_x_102:
[----:B------:R-:W-:Y:S01]  /*af00*/  @P0 LEA R21, R5, UR39, 0x1 ;  /* 0x0000002705150c11 */ /* 0x000fe2000f8e08ff */
[----:B------:R-:W-:Y:S02]  /*af10*/  IMAD.MOV.U32 R13, RZ, RZ, R6 ;  /* 0x000000ffff0d7224 */ /* 0x000fe400078e0006 */
[----:B------:R-:W-:Y:S01]  /*af20*/  IMAD.MOV.U32 R12, RZ, RZ, 0x4 ;  /* 0x00000004ff0c7424 */ /* 0x000fe200078e00ff */
[----:B------:R-:W-:-:S05]  /*af30*/  @P0 LEA R14, P1, R37, R14, 0x1 ;  /* 0x0000000e250e0211 */ /* 0x000fca00078208ff */
[----:B------:R-:W-:-:S08]  /*af40*/  @P0 IMAD.MOV.U32 R2, RZ, RZ, R14 ;  /* 0x000000ffff020224 */ /* 0x000fd000078e000e */
[----:B------:R-:W-:Y:S05]  /*af50*/  WARPSYNC.COLLECTIVE R15, `(.L_x_103) ;  /* 0x000000000f087348 */ /* 0x000fea0003c00000 */
[----:B------:R0:W1:Y:S02]  /*af60*/  SHFL.IDX P6, R14, R13, R12, R11 ;  /* 0x0000000c0d0e7389 */ /* 0x00006400000c000b */
[----:B01----:R-:W-:Y:S01]  /*af70*/  ENDCOLLECTIVE ;  /* 0x000000000000791b */ /* 0x003fe20003800000 */
.L_x_103:
[----:B------:R-:W-:-:S05]  /*af80*/  @P0 IMAD.X R7, RZ, RZ, R7, P1 ;  /* 0x000000ffff070224 */ /* 0x000fca00008e0607 */
[----:B------:R-:W-:-:S05]  /*af90*/  @P0 MOV R3, R7 ;  /* 0x0000000700030202 */ /* 0x000fca0000000f00 */
[----:B------:R-:W-:Y:S01]  /*afa0*/  @!PT LDS RZ, [RZ] ;  /* 0x00000000fffff984 */ /* 0x000fe20000000800 */
[----:B------:R-:W-:Y:S01]  /*afb0*/  @!PT LDS RZ, [RZ] ;  /* 0x00000000fffff984 */ /* 0x000fe20000000800 */
[----:B------:R-:W-:Y:S01]  /*afc0*/  @!PT LDS RZ, [RZ] ;  /* 0x00000000fffff984 */ /* 0x000fe20000000800 */
[----:B------:R0:W-:Y:S01]  /*afd0*/  @P0 LDGSTS.E.BYPASS.LTC128B.128 [R21+0x19c00], desc[UR36][R2.64], !P4 ;  /* 0x19c0000002150fae */ /* 0x0001e2000e101d64 */
[----:B------:R-:W-:-:S03]  /*afe0*/  MOV R13, R4 ;  /* 0x00000004000d7202 */ /* 0x000fc60000000f00 */
[----:B------:R0:W-:Y:S04]  /*aff0*/  @P0 LDGSTS.E.BYPASS.LTC128B.128 [R21+0x1cc00], desc[UR36][R2.64+0x80], !P3 ;  /* 0x1cc0008002150fae */ /* 0x0001e8000d901d64 */
[----:B------:R0:W-:Y:S01]  /*b000*/  @P0 LDGSTS.E.BYPASS.LTC128B.128 [R21+0x1fc00], desc[UR36][R2.64+0x100], !P2 ;  /* 0x1fc0010002150fae */ /* 0x0001e2000d101d64 */
[----:B------:R-:W-:Y:S01]  /*b010*/  ISETP.GE.AND P0, PT, R33, 0x41, PT ;  /* 0x000000412100780c */ /* 0x000fe20003f06270 */
[----:B------:R-:W-:-:S12]  /*b020*/  IMAD.MOV.U32 R7, RZ, RZ, R14 ;  /* 0x000000ffff077224 */ /* 0x000fd800078e000e */
[----:B0-----:R-:W-:Y:S05]  /*b030*/  WARPSYNC.COLLECTIVE R15, `(.L_x_104) ;  /* 0x000000000f087348 */ /* 0x001fea0003c00000 */
[----:B------:R1:W2:Y:S02]  /*b040*/  SHFL.IDX P6, R14, R13, R12, R11 ;  /* 0x0000000c0d0e7389 */ /* 0x0002a400000c000b */
[----:B012---:R-:W-:Y:S01]  /*b050*/  ENDCOLLECTIVE ;  /* 0x000000000000791b */ /* 0x007fe20003800000 */
.L_x_104:
[----:B------:R-:W-:Y:S02]  /*b060*/  @P0 LEA R9, R5, UR39, 0x1 ;  /* 0x0000002705090c11 */ /* 0x000fe4000f8e08ff */
[----:B------:R-:W-:Y:S01]  /*b070*/  MOV R13, R6 ;  /* 0x00000006000d7202 */ /* 0x000fe20000000f00 */
[----:B------:R-:W-:Y:S01]  /*b080*/  IMAD.MOV.U32 R12, RZ, RZ, 0x5 ;  /* 0x00000005ff0c7424 */ /* 0x000fe200078e00ff */
[----:B------:R-:W-:-:S05]  /*b090*/  @P0 LEA R14, P1, R37, R14, 0x1 ;  /* 0x0000000e250e0211 */ /* 0x000fca00078208ff */
[----:B------:R-:W-:-:S08]  /*b0a0*/  @P0 IMAD.MOV.U32 R2, RZ, RZ, R14 ;  /* 0x000000ffff020224 */ /* 0x000fd000078e000e */
[----:B------:R-:W-:Y:S05]  /*b0b0*/  WARPSYNC.COLLECTIVE R15, `(.L_x_105) ;  /* 0x000000000f087348 */ /* 0x000fea0003c00000 */
[----:B------:R0:W1:Y:S02]  /*b0c0*/  SHFL.IDX P6, R14, R13, R12, R11 ;  /* 0x0000000c0d0e7389 */ /* 0x00006400000c000b */
[----:B01----:R-:W-:Y:S01]  /*b0d0*/  ENDCOLLECTIVE ;  /* 0x000000000000791b */ /* 0x003fe20003800000 */
.L_x_105:
[----:B------:R-:W-:-:S04]  /*b0e0*/  @P0 IMAD.X R7, RZ, RZ, R7, P1 ;  /* 0x000000ffff070224 */ /* 0x000fc800008e0607 */
[----:B------:R-:W-:-:S05]  /*b0f0*/  @P0 IMAD.MOV.U32 R3, RZ, RZ, R7 ;  /* 0x000000ffff030224 */ /* 0x000fca00078e0007 */
[----:B------:R-:W-:Y:S01]  /*b100*/  @!PT LDS RZ, [RZ] ;  /* 0x00000000fffff984 */ /* 0x000fe20000000800 */
[----:B------:R-:W-:Y:S01]  /*b110*/  @!PT LDS RZ, [RZ] ;  /* 0x00000000fffff984 */ /* 0x000fe20000000800 */
[----:B------:R-:W-:Y:S01]  /*b120*/  @!PT LDS RZ, [RZ] ;  /* 0x00000000fffff984 */ /* 0x000fe20000000800 */
[----:B------:R0:W-:Y:S01]  /*b130*/  @P0 LDGSTS.E.BYPASS.LTC128B.128 [R9+0x1a400], desc[UR36][R2.64], !P4 ;  /* 0x1a40000002090fae */ /* 0x0001e2000e101d64 */
[----:B------:R-:W-:-:S03]  /*b140*/  IMAD.MOV.U32 R13, RZ, RZ, R4 ;  /* 0x000000ffff0d7224 */ /* 0x000fc600078e0004 */
[----:B------:R0:W-:Y:S04]  /*b150*/  @P0 LDGSTS.E.BYPASS.LTC128B.128 [R9+0x1d400], desc[UR36][R2.64+0x80], !P3 ;  /* 0x1d40008002090fae */ /* 0x0001e8000d901d64 */
[----:B------:R0:W-:Y:S01]  /*b160*/  @P0 LDGSTS.E.BYPASS.LTC128B.128 [R9+0x20400], desc[UR36][R2.64+0x100], !P2 ;  /* 0x2040010002090fae */ /* 0x0001e2000d101d64 */
[----:B------:R-:W-:-:S07]  /*b170*/  IMAD.MOV.U32 R7, RZ, RZ, R14 ;  /* 0x000000ffff077224 */ /* 0x000fce00078e000e */
[----:B0-----:R-:W-:Y:S05]  /*b180*/  WARPSYNC.COLLECTIVE R15, `(.L_x_106) ;  /* 0x000000000f087348 */ /* 0x001fea0003c00000 */
[----:B------:R1:W2:Y:S02]  /*b190*/  SHFL.IDX P6, R14, R13, R12, R11 ;  /* 0x0000000c0d0e7389 */ /* 0x0002a400000c000b */
[----:B012---:R-:W-:Y:S01]  /*b1a0*/  ENDCOLLECTIVE ;  /* 0x000000000000791b */ /* 0x007fe20003800000 */
.L_x_106:
[----:B------:R-:W-:Y:S05]  /*b1b0*/  BRA `(.L_x_107) ;  /* 0xffffffd000287947 */ /* 0x000fea000383ffff */
.L_x_52:
[----:B------:R-:W-:Y:S01]  /*b1c0*/  MOV R13, R5 ;  /* 0x00000005000d7202 */ /* 0x000fe20000000f00 */
[----:B------:R-:W-:Y:S02]  /*b1d0*/  IMAD.MOV.U32 R12, RZ, RZ, RZ ;  /* 0x000000ffff0c7224 */ /* 0x000fe400078e00ff */
[----:B------:R-:W-:Y:S02]  /*b1e0*/  IMAD.MOV.U32 R11, RZ, RZ, 0x181f ;  /* 0x0000181fff0b7424 */ /* 0x000fe400078e00ff */
[----:B------:R-:W-:Y:S02]  /*b1f0*/  IMAD.MOV.U32 R15, RZ, RZ, -0x1 ;  /* 0xffffffffff0f7424 */ /* 0x000fe400078e00ff */
[----:B------:R-:W-:-:S07]  /*b200*/  IMAD.IADD R4, R34, 0x1, R4 ;  /* 0x0000000122047824 */ /* 0x000fce00078e0204 */
[----:B------:R-:W-:Y:S05]  /*b210*/  WARPSYNC.COLLECTIVE R15, `(.L_x_108) ;  /* 0x000000000f087348 */ /* 0x000fea0003c00000 */
[----:B------:R0:W1:Y:S02]  /*b220*/  SHFL.IDX P6, R14, R13, R12, R11 ;  /* 0x0000000c0d0e7389 */ /* 0x00006400000c000b */
[----:B01----:R-:W-:Y:S01]  /*b230*/  ENDCOLLECTIVE ;  /* 0x000000000000791b */ /* 0x003fe20003800000 */
.L_x_108:
[C---:B------:R-:W-:Y:S01]  /*b240*/  VIADD R6, R4.reuse, 0x10 ;  /* 0x0000001004067836 */ /* 0x040fe20000000000 */
[----:B------:R-:W-:Y:S01]  /*b250*/  ISETP.GE.AND P0, PT, R4, UR40, PT ;  /* 0x0000002804007c0c */ /* 0x000fe2000bf06270 */
[----:B------:R-:W-:Y:S01]  /*b260*/  IMAD.MOV.U32 R13, RZ, RZ, R0 ;  /* 0x000000ffff0d7224 */ /* 0x000fe200078e0000 */
[----:B------:R-:W-:-:S11]  /*b270*/  MOV R2, R14 ;  /* 0x0000000e00027202 */ /* 0x000fd60000000f00 */
[----:B------:R-:W-:Y:S05]  /*b280*/  WARPSYNC.COLLECTIVE R15, `(.L_x_109) ;  /* 0x000000000f087348 */ /* 0x000fea0003c00000 */
[----:B------:R0:W1:Y:S02]  /*b290*/  SHFL.IDX P6, R14, R13, R12, R11 ;  /* 0x0000000c0d0e7389 */ /* 0x00006400000c000b */
[----:B01----:R-:W-:Y:S01]  /*b2a0*/  ENDCOLLECTIVE ;  /* 0x000000000000791b */ /* 0x003fe20003800000 */
.L_x_109:
[----:B------:R-:W-:Y:S02]  /*b2b0*/  IMAD.MOV.U32 R13, RZ, RZ, R5 ;  /* 0x000000ffff0d7224 */ /* 0x000fe400078e0005 */
[----:B------:R-:W-:Y:S01]  /*b2c0*/  IMAD.MOV.U32 R12, RZ, RZ, 0x1 ;  /* 0x00000001ff0c7424 */ /* 0x000fe200078e00ff */
[----:B------:R-:W-:-:S05]  /*b2d0*/  @!P0 LEA R14, P1, R37, R14, 0x1 ;  /* 0x0000000e250e8211 */ /* 0x000fca00078208ff */
[----:B------:R-:W-:Y:S01]  /*b2e0*/  @!P0 IMAD.X R3, RZ, RZ, R2, P1 ;  /* 0x000000ffff038224 */ /* 0x000fe200008e0602 */
[----:B------:R-:W-:-:S07]  /*b2f0*/  @!P0 MOV R2, R14 ;  /* 0x0000000e00028202 */ /* 0x000fce0000000f00 */
[----:B------:R-:W-:Y:S05]  /*b300*/  WARPSYNC.COLLECTIVE R15, `(.L_x_110) ;  /* 0x000000000f087348 */ /* 0x000fea0003c00000 */
[----:B------:R0:W1:Y:S02]  /*b310*/  SHFL.IDX P6, R14, R13, R12, R11 ;  /* 0x0000000c0d0e7389 */ /* 0x00006400000c000b */
[----:B01----:R-:W-:Y:S01]  /*b320*/  ENDCOLLECTIVE ;  /* 0x000000000000791b */ /* 0x003fe20003800000 */
.L_x_110:
[----:B------:R-:W-:Y:S01]  /*b330*/  @!PT LDS RZ, [RZ] ;  /* 0x00000000fffff984 */ /* 0x000fe20000000800 */
[----:B------:R-:W-:Y:S01]  /*b340*/  @!PT LDS RZ, [RZ] ;  /* 0x00000000fffff984 */ /* 0x000fe20000000800 */
[----:B------:R-:W-:Y:S01]  /*b350*/  @!PT LDS RZ, [RZ] ;  /* 0x00000000fffff984 */ /* 0x000fe20000000800 */
[----:B------:R0:W-:Y:S04]  /*b360*/  @!P0 LDGSTS.E.BYPASS.LTC128B.128 [R20+0xc400], desc[UR36][R2.64], !P3 ;  /* 0x0c40000002148fae */ /* 0x0001e8000d901d64 */
[----:B------:R0:W-:Y:S04]  /*b370*/  @!P0 LDGSTS.E.BYPASS.LTC128B.128 [R20+0x10400], desc[UR36][R2.64+0x80], !P4 ;  /* 0x1040008002148fae */ /* 0x0001e8000e101d64 */
[----:B------:R0:W-:Y:S01]  /*b380*/  @!P0 LDGSTS.E.BYPASS.LTC128B.128 [R20+0x14400], desc[UR36][R2.64+0x100], !P5 ;  /* 0x1440010002148fae */ /* 0x0001e2000e901d64 */
[----:B------:R-:W-:Y:S01]  /*b390*/  ISETP.GE.AND P0, PT, R6, UR40, PT ;  /* 0x0000002806007c0c */ /* 0x000fe2000bf06270 */
[----:B------:R-:W-:Y:S01]  /*b3a0*/  IMAD.MOV.U32 R13, RZ, RZ, R0 ;  /* 0x000000ffff0d7224 */ /* 0x000fe200078e0000 */
[----:B------:R-:W-:-:S11]  /*b3b0*/  MOV R6, R14 ;  /* 0x0000000e00067202 */ /* 0x000fd60000000f00 */
[----:B0-----:R-:W-:Y:S05]  /*b3c0*/  WARPSYNC.COLLECTIVE R15, `(.L_x_111) ;  /* 0x000000000f087348 */ /* 0x001fea0003c00000 */
[----:B------:R1:W2:Y:S02]  /*b3d0*/  SHFL.IDX P6, R14, R13, R12, R11 ;  /* 0x0000000c0d0e7389 */ /* 0x0002a400000c000b */
[----:B012---:R-:W-:Y:S01]  /*b3e0*/  ENDCOLLECTIVE ;  /* 0x000000000000791b */ /* 0x007fe20003800000 */
.L_x_111:
[----:B------:R-:W-:Y:S02]  /*b3f0*/  IMAD.MOV.U32 R13, RZ, RZ, R5 ;  /* 0x000000ffff0d7224 */ /* 0x000fe400078e0005 */
[----:B------:R-:W-:Y:S01]  /*b400*/  IMAD.MOV.U32 R12, RZ, RZ, 0x2 ;  /* 0x00000002ff0c7424 */ /* 0x000fe200078e00ff */
[----:B------:R-:W-:-:S05]  /*b410*/  @!P0 LEA R14, P1, R37, R14, 0x1 ;  /* 0x0000000e250e8211 */ /* 0x000fca00078208ff */
[----:B------:R-:W-:-:S08]  /*b420*/  @!P0 IMAD.MOV.U32 R2, RZ, RZ, R14 ;  /* 0x000000ffff028224 */ /* 0x000fd000078e000e */
[----:B------:R-:W-:Y:S05]  /*b430*/  WARPSYNC.COLLECTIVE R15, `(.L_x_112) ;  /* 0x000000000f087348 */ /* 0x000fea0003c00000 */
[----:B------:R0:W1:Y:S02]  /*b440*/  SHFL.IDX P6, R14, R13, R12, R11 ;  /* 0x0000000c0d0e7389 */ /* 0x00006400000c000b */
[----:B01----:R-:W-:Y:S01]  /*b450*/  ENDCOLLECTIVE ;  /* 0x000000000000791b */ /* 0x003fe20003800000 */
.L_x_112:
[----:B------:R-:W-:Y:S02]  /*b460*/  @!P0 IMAD.X R7, RZ, RZ, R6, P1 ;  /* 0x000000ffff078224 */ /* 0x000fe400008e0606 */
[----:B------:R-:W-:-:S03]  /*b470*/  VIADD R6, R4, 0x20 ;  /* 0x0000002004067836 */ /* 0x000fc60000000000 */
[----:B------:R-:W-:-:S05]  /*b480*/  @!P0 MOV R3, R7 ;  /* 0x0000000700038202 */ /* 0x000fca0000000f00 */
[----:B------:R-:W-:Y:S01]  /*b490*/  @!PT LDS RZ, [RZ] ;  /* 0x00000000fffff984 */ /* 0x000fe20000000800 */
[----:B------:R-:W-:Y:S01]  /*b4a0*/  @!PT LDS RZ, [RZ] ;  /* 0x00000000fffff984 */ /* 0x000fe20000000800 */
[----:B------:R-:W-:Y:S01]  /*b4b0*/  @!PT LDS RZ, [RZ] ;  /* 0x00000000fffff984 */ /* 0x000fe20000000800 */
[----:B------:R0:W-:Y:S01]  /*b4c0*/  @!P0 LDGSTS.E.BYPASS.LTC128B.128 [R20+0xcc00], desc[UR36][R2.64], !P3 ;  /* 0x0cc0000002148fae */ /* 0x0001e2000d901d64 */
[----:B------:R-:W-:-:S03]  /*b4d0*/  IMAD.MOV.U32 R13, RZ, RZ, R0 ;  /* 0x000000ffff0d7224 */ /* 0x000fc600078e0000 */
[----:B------:R0:W-:Y:S04]  /*b4e0*/  @!P0 LDGSTS.E.BYPASS.LTC128B.128 [R20+0x10c00], desc[UR36][R2.64+0x80], !P4 ;  /* 0x10c0008002148fae */ /* 0x0001e8000e101d64 */
[----:B------:R0:W-:Y:S01]  /*b4f0*/  @!P0 LDGSTS.E.BYPASS.LTC128B.128 [R20+0x14c00], desc[UR36][R2.64+0x100], !P5 ;  /* 0x14c0010002148fae */ /* 0x0001e2000e901d64 */
[----:B------:R-:W-:Y:S02]  /*b500*/  ISETP.GE.AND P0, PT, R6, UR40, PT ;  /* 0x0000002806007c0c */ /* 0x000fe4000bf06270 */
[----:B------:R-:W-:-:S11]  /*b510*/  MOV R6, R14 ;  /* 0x0000000e00067202 */ /* 0x000fd60000000f00 */
[----:B0-----:R-:W-:Y:S05]  /*b520*/  WARPSYNC.COLLECTIVE R15, `(.L_x_113) ;  /* 0x000000000f087348 */ /* 0x001fea0003c00000 */
[----:B------:R1:W2:Y:S02]  /*b530*/  SHFL.IDX P6, R14, R13, R12, R11 ;  /* 0x0000000c0d0e7389 */ /* 0x0002a400000c000b */
[----:B012---:R-:W-:Y:S01]  /*b540*/  ENDCOLLECTIVE ;  /* 0x000000000000791b */ /* 0x007fe20003800000 */
.L_x_113:
[----:B------:R-:W-:Y:S02]  /*b550*/  IMAD.MOV.U32 R13, RZ, RZ, R5 ;  /* 0x000000ffff0d7224 */ /* 0x000fe400078e0005 */
[----:B------:R-:W-:Y:S01]  /*b560*/  IMAD.MOV.U32 R12, RZ, RZ, 0x3 ;  /* 0x00000003ff0c7424 */ /* 0x000fe200078e00ff */
[----:B------:R-:W-:-:S05]  /*b570*/  @!P0 LEA R14, P1, R37, R14, 0x1 ;  /* 0x0000000e250e8211 */ /* 0x000fca00078208ff */
[----:B------:R-:W-:-:S08]  /*b580*/  @!P0 IMAD.MOV.U32 R2, RZ, RZ, R14 ;  /* 0x000000ffff028224 */ /* 0x000fd000078e000e */
[----:B------:R-:W-:Y:S05]  /*b590*/  WARPSYNC.COLLECTIVE R15, `(.L_x_114) ;  /* 0x000000000f087348 */ /* 0x000fea0003c00000 */
[----:B------:R0:W1:Y:S02]  /*b5a0*/  SHFL.IDX P6, R14, R13, R12, R11 ;  /* 0x0000000c0d0e7389 */ /* 0x00006400000c000b */
[----:B01----:R-:W-:Y:S01]  /*b5b0*/  ENDCOLLECTIVE ;  /* 0x000000000000791b */ /* 0x003fe20003800000 */
.L_x_114:
        /* <DEDUP_REMOVED lines=15> */
.L_x_115:
[----:B------:R-:W-:Y:S02]  /*b6b0*/  IMAD.MOV.U32 R13, RZ, RZ, R5 ;  /* 0x000000ffff0d7224 */ /* 0x000fe400078e0005 */
[----:B------:R-:W-:Y:S01]  /*b6c0*/  IMAD.MOV.U32 R12, RZ, RZ, 0x4 ;  /* 0x00000004ff0c7424 */ /* 0x000fe200078e00ff */
[----:B------:R-:W-:-:S05]  /*b6d0*/  @!P0 LEA R14, P1, R37, R14, 0x1 ;  /* 0x0000000e250e8211 */ /* 0x000fca00078208ff */
[----:B------:R-:W-:-:S08]  /*b6e0*/  @!P0 IMAD.MOV.U32 R2, RZ, RZ, R14 ;  /* 0x000000ffff028224 */ /* 0x000fd000078e000e */
[----:B------:R-:W-:Y:S05]  /*b6f0*/  WARPSYNC.COLLECTIVE R15, `(.L_x_116) ;  /* 0x000000000f087348 */ /* 0x000fea0003c00000 */
[----:B------:R0:W1:Y:S02]  /*b700*/  SHFL.IDX P6, R14, R13, R12, R11 ;  /* 0x0000000c0d0e7389 */ /* 0x00006400000c000b */
[----:B01----:R-:W-:Y:S01]  /*b710*/  ENDCOLLECTIVE ;  /* 0x000000000000791b */ /* 0x003fe20003800000 */
.L_x_116:
        /* <DEDUP_REMOVED lines=15> */
.L_x_117:
[----:B------:R-:W-:Y:S02]  /*b810*/  IMAD.MOV.U32 R13, RZ, RZ, R5 ;  /* 0x000000ffff0d7224 */ /* 0x000fe400078e0005 */
[----:B------:R-:W-:Y:S01]  /*b820*/  IMAD.MOV.U32 R12, RZ, RZ, 0x5 ;  /* 0x00000005ff0c7424 */ /* 0x000fe200078e00ff */
[----:B------:R-:W-:-:S05]  /*b830*/  @!P0 LEA R14, P1, R37, R14, 0x1 ;  /* 0x0000000e250e8211 */ /* 0x000fca00078208ff */
[----:B------:R-:W-:-:S08]  /*b840*/  @!P0 IMAD.MOV.U32 R2, RZ, RZ, R14 ;  /* 0x000000ffff028224 */ /* 0x000fd000078e000e */
[----:B------:R-:W-:Y:S05]  /*b850*/  WARPSYNC.COLLECTIVE R15, `(.L_x_118) ;  /* 0x000000000f087348 */ /* 0x000fea0003c00000 */
[----:B------:R0:W1:Y:S02]  /*b860*/  SHFL.IDX P6, R14, R13, R12, R11 ;  /* 0x0000000c0d0e7389 */ /* 0x00006400000c000b */
[----:B01----:R-:W-:Y:S01]  /*b870*/  ENDCOLLECTIVE ;  /* 0x000000000000791b */ /* 0x003fe20003800000 */
.L_x_118:
        /* <DEDUP_REMOVED lines=15> */
.L_x_119:
[----:B------:R-:W-:Y:S02]  /*b970*/  IMAD.MOV.U32 R13, RZ, RZ, R5 ;  /* 0x000000ffff0d7224 */ /* 0x000fe400078e0005 */
[----:B------:R-:W-:Y:S01]  /*b980*/  IMAD.MOV.U32 R12, RZ, RZ, 0x6 ;  /* 0x00000006ff0c7424 */ /* 0x000fe200078e00ff */
[----:B------:R-:W-:-:S05]  /*b990*/  @!P0 LEA R14, P1, R37, R14, 0x1 ;  /* 0x0000000e250e8211 */ /* 0x000fca00078208ff */
[----:B------:R-:W-:-:S08]  /*b9a0*/  @!P0 IMAD.MOV.U32 R2, RZ, RZ, R14 ;  /* 0x000000ffff028224 */ /* 0x000fd000078e000e */
[----:B------:R-:W-:Y:S05]  /*b9b0*/  WARPSYNC.COLLECTIVE R15, `(.L_x_120) ;  /* 0x000000000f087348 */ /* 0x000fea0003c00000 */
[----:B------:R0:W1:Y:S02]  /*b9c0*/  SHFL.IDX P6, R14, R13, R12, R11 ;  /* 0x0000000c0d0e7389 */ /* 0x00006400000c000b */
[----:B01----:R-:W-:Y:S01]  /*b9d0*/  ENDCOLLECTIVE ;  /* 0x000000000000791b */ /* 0x003fe20003800000 */
.L_x_120:
        /* <DEDUP_REMOVED lines=15> */
.L_x_121:
[----:B------:R-:W-:Y:S02]  /*bad0*/  IMAD.MOV.U32 R13, RZ, RZ, R5 ;  /* 0x000000ffff0d7224 */ /* 0x000fe400078e0005 */
[----:B------:R-:W-:Y:S01]  /*bae0*/  IMAD.MOV.U32 R12, RZ, RZ, 0x7 ;  /* 0x00000007ff0c7424 */ /* 0x000fe200078e00ff */
[----:B------:R-:W-:-:S05]  /*baf0*/  @!P0 LEA R14, P1, R37, R14, 0x1 ;  /* 0x0000000e250e8211 */ /* 0x000fca00078208ff */
[----:B------:R-:W-:-:S08]  /*bb00*/  @!P0 IMAD.MOV.U32 R2, RZ, RZ, R14 ;  /* 0x000000ffff028224 */ /* 0x000fd000078e000e */
[----:B------:R-:W-:Y:S05]  /*bb10*/  WARPSYNC.COLLECTIVE R15, `(.L_x_122) ;  /* 0x000000000f087348 */ /* 0x000fea0003c00000 */
[----:B------:R0:W1:Y:S02]  /*bb20*/  SHFL.IDX P6, R14, R13, R12, R11 ;  /* 0x0000000c0d0e7389 */ /* 0x00006400000c000b */
[----:B01----:R-:W-:Y:S01]  /*bb30*/  ENDCOLLECTIVE ;  /* 0x000000000000791b */ /* 0x003fe20003800000 */
.L_x_122:
[----:B------:R-:W-:-:S05]  /*bb40*/  @!P0 IMAD.X R7, RZ, RZ, R6, P1 ;  /* 0x000000ffff078224 */ /* 0x000fca00008e0606 */
[----:B------:R-:W-:-:S05]  /*bb50*/  @!P0 MOV R3, R7 ;  /* 0x0000000700038202 */ /* 0x000fca0000000f00 */
[----:B------:R-:W-:Y:S01]  /*bb60*/  @!PT LDS RZ, [RZ] ;  /* 0x00000000fffff984 */ /* 0x000fe20000000800 */
[----:B------:R-:W-:Y:S01]  /*bb70*/  @!PT LDS RZ, [RZ] ;  /* 0x00000000fffff984 */ /* 0x000fe20000000800 */
[----:B------:R-:W-:Y:S01]  /*bb80*/  @!PT LDS RZ, [RZ] ;  /* 0x00000000fffff984 */ /* 0x000fe20000000800 */
[----:B------:R0:W-:Y:S01]  /*bb90*/  @!P0 LDGSTS.E.BYPASS.LTC128B.128 [R20+0xf400], desc[UR36][R2.64], !P3 ;  /* 0x0f40000002148fae */ /* 0x0001e2000d901d64 */
[----:B------:R-:W-:-:S03]  /*bba0*/  MOV R13, R0 ;  /* 0x00000000000d7202 */ /* 0x000fc60000000f00 */
[----:B------:R0:W-:Y:S04]  /*bbb0*/  @!P0 LDGSTS.E.BYPASS.LTC128B.128 [R20+0x13400], desc[UR36][R2.64+0x80], !P4 ;  /* 0x1340008002148fae */ /* 0x0001e8000e101d64 */
[----:B------:R0:W-:Y:S01]  /*bbc0*/  @!P0 LDGSTS.E.BYPASS.LTC128B.128 [R20+0x17400], desc[UR36][R2.64+0x100], !P5 ;  /* 0x1740010002148fae */ /* 0x0001e2000e901d64 */
[----:B------:R-:W-:-:S07]  /*bbd0*/  IMAD.MOV.U32 R6, RZ, RZ, R14 ;  /* 0x000000ffff067224 */ /* 0x000fce00078e000e */
[----:B0-----:R-:W-:Y:S05]  /*bbe0*/  WARPSYNC.COLLECTIVE R15, `(.L_x_123) ;  /* 0x000000000f087348 */ /* 0x001fea0003c00000 */
[----:B------:R1:W2:Y:S02]  /*bbf0*/  SHFL.IDX P6, R14, R13, R12, R11 ;  /* 0x0000000c0d0e7389 */ /* 0x0002a400000c000b */
[----:B012---:R-:W-:Y:S01]  /*bc00*/  ENDCOLLECTIVE ;  /* 0x000000000000791b */ /* 0x007fe20003800000 */
.L_x_123:
[----:B------:R-:W-:Y:S05]  /*bc10*/  BRA `(.L_x_124) ;  /* 0xffffffd000347947 */ /* 0x000fea000383ffff */
.L_x_54:
[----:B0-----:R-:W-:-:S04]  /*bc20*/  IMAD.U32 R3, RZ, RZ, UR39 ;  /* 0x00000027ff037e24 */ /* 0x001fc8000f8e00ff */
[----:B------:R0:W1:Y:S03]  /*bc30*/  SYNCS.PHASECHK.TRANS64.TRYWAIT P0, [R3+URZ+0x2a820], R0 ;  /* 0x02a82000030075a7 */ /* 0x000066000800017f */
[----:B-1----:R-:W-:Y:S05]  /*bc40*/  @!P0 NANOSLEEP.SYNCS 0x989680 ;  /* 0x009896800000895d */ /* 0x002fea0003900000 */
[----:B------:R-:W1:Y:S02]  /*bc50*/  @!P0 SYNCS.PHASECHK.TRANS64 P0, [R3+URZ+0x2a820], R0 ;  /* 0x02a82000030085a7 */ /* 0x000e64000800007f */
[----:B-1----:R-:W-:Y:S05]  /*bc60*/  @!P0 BRA `(.L_x_54) ;  /* 0xfffffffc00ec8947 */ /* 0x002fea000383ffff */
[----:B------:R-:W-:Y:S05]  /*bc70*/  BRA `(.L_x_125) ;  /* 0xffffffd000707947 */ /* 0x000fea000383ffff */
.L_x_58:
[----:B0-----:R0:W1:Y:S02]  /*bc80*/  SYNCS.PHASECHK.TRANS64.TRYWAIT P0, [R6+URZ+0x2a840], R3 ;  /* 0x02a84003060075a7 */ /* 0x001064000800017f */
[----:B-1----:R-:W-:Y:S05]  /*bc90*/  @!P0 NANOSLEEP.SYNCS 0x989680 ;  /* 0x009896800000895d */ /* 0x002fea0003900000 */
[----:B------:R-:W1:Y:S02]  /*bca0*/  @!P0 SYNCS.PHASECHK.TRANS64 P0, [R6+URZ+0x2a840], R3 ;  /* 0x02a84003060085a7 */ /* 0x000e64000800007f */
[----:B-1----:R-:W-:Y:S05]  /*bcb0*/  @!P0 BRA `(.L_x_58) ;  /* 0xfffffffc00f08947 */ /* 0x002fea000383ffff */
[----:B------:R-:W-:Y:S05]  /*bcc0*/  BRA `(.L_x_126) ;  /* 0xffffffd400207947 */ /* 0x000fea000383ffff */
.L_x_59:
[----:B------:R-:W-:Y:S01]  /*bcd0*/  BSSY B1, `(.L_x_127) ;  /* 0x0000008000017945 */ /* 0x000fe20003800000 */
[----:B------:R-:W-:Y:S01]  /*bce0*/  IMAD.MOV.U32 R13, RZ, RZ, R10 ;  /* 0x000000ffff0d7224 */ /* 0x000fe200078e000a */
[----:B------:R-:W-:Y:S01]  /*bcf0*/  MOV R11, 0x181f ;  /* 0x0000181f000b7802 */ /* 0x000fe20000000f00 */
[----:B------:R-:W-:Y:S02]  /*bd00*/  IMAD.MOV.U32 R12, RZ, RZ, RZ ;  /* 0x000000ffff0c7224 */ /* 0x000fe400078e00ff */
[----:B------:R-:W-:-:S07]  /*bd10*/  IMAD.MOV.U32 R15, RZ, RZ, -0x1 ;  /* 0xffffffffff0f7424 */ /* 0x000fce00078e00ff */
[----:B------:R-:W-:Y:S05]  /*bd20*/  WARPSYNC.COLLECTIVE R15, `(.L_x_128) ;  /* 0x000000000f087348 */ /* 0x000fea0003c00000 */
[----:B------:R0:W1:Y:S02]  /*bd30*/  SHFL.IDX P6, R14, R13, R12, R11 ;  /* 0x0000000c0d0e7389 */ /* 0x00006400000c000b */
[----:B01----:R-:W-:Y:S01]  /*bd40*/  ENDCOLLECTIVE ;  /* 0x000000000000791b */ /* 0x003fe20003800000 */
.L_x_128:
[----:B------:R-:W-:Y:S05]  /*bd50*/  BSYNC B1 ;  /* 0x0000000000017941 */ /* 0x000fea0003800000 */
.L_x_127:
[----:B------:R-:W-:Y:S01]  /*bd60*/  IMAD.MOV.U32 R13, RZ, RZ, R8 ;  /* 0x000000ffff0d7224 */ /* 0x000fe200078e0008 */
[----:B------:R-:W-:Y:S01]  /*bd70*/  MOV R12, RZ ;  /* 0x000000ff000c7202 */ /* 0x000fe20000000f00 */
[----:B------:R-:W-:Y:S01]  /*bd80*/  IMAD.MOV.U32 R11, RZ, RZ, 0x181f ;  /* 0x0000181fff0b7424 */ /* 0x000fe200078e00ff */
[----:B------:R-:W-:Y:S01]  /*bd90*/  LEA R9, R9, UR39, 0x1 ;  /* 0x0000002709097c11 */ /* 0x000fe2000f8e08ff */
[----:B------:R-:W-:Y:S02]  /*bda0*/  IMAD.MOV.U32 R15, RZ, RZ, -0x1 ;  /* 0xffffffffff0f7424 */ /* 0x000fe400078e00ff */
[----:B------:R-:W-:Y:S02]  /*bdb0*/  IMAD.MOV.U32 R3, RZ, RZ, R14 ;  /* 0x000000ffff037224 */ /* 0x000fe400078e000e */
[----:B------:R-:W-:-:S07]  /*bdc0*/  IMAD.SHL.U32 R5, R37, 0x2, RZ ;  /* 0x0000000225057824 */ /* 0x000fce00078e00ff */
[----:B------:R-:W-:Y:S05]  /*bdd0*/  WARPSYNC.COLLECTIVE R15, `(.L_x_129) ;  /* 0x000000000f087348 */ /* 0x000fea0003c00000 */
[----:B------:R0:W1:Y:S02]  /*bde0*/  SHFL.IDX P6, R14, R13, R12, R11 ;  /* 0x0000000c0d0e7389 */ /* 0x00006400000c000b */
[----:B01----:R-:W-:Y:S01]  /*bdf0*/  ENDCOLLECTIVE ;  /* 0x000000000000791b */ /* 0x003fe20003800000 */
.L_x_129:
[----:B------:R-:W-:Y:S02]  /*be00*/  IMAD.MOV.U32 R13, RZ, RZ, R10 ;  /* 0x000000ffff0d7224 */ /* 0x000fe400078e000a */
[----:B------:R-:W-:Y:S01]  /*be10*/  IMAD.MOV.U32 R12, RZ, RZ, 0x1 ;  /* 0x00000001ff0c7424 */ /* 0x000fe200078e00ff */
[----:B------:R-:W-:-:S13]  /*be20*/  IADD3 R2, P0, R14, R5, RZ ;  /* 0x000000050e027210 */ /* 0x000fda0007f1e0ff */
[----:B------:R-:W-:Y:S05]  /*be30*/  WARPSYNC.COLLECTIVE R15, `(.L_x_130) ;  /* 0x000000000f087348 */ /* 0x000fea0003c00000 */
[----:B------:R0:W1:Y:S02]  /*be40*/  SHFL.IDX P6, R14, R13, R12, R11 ;  /* 0x0000000c0d0e7389 */ /* 0x00006400000c000b */
[----:B01----:R-:W-:Y:S01]  /*be50*/  ENDCOLLECTIVE ;  /* 0x000000000000791b */ /* 0x003fe20003800000 */
.L_x_130:
[----:B------:R-:W-:-:S05]  /*be60*/  IADD3.X R3, RZ, R3, RZ, P0, !PT ;  /* 0x00000003ff037210 */ /* 0x000fca00007fe4ff */
[----:B------:R-:W-:Y:S01]  /*be70*/  @!PT LDS RZ, [RZ] ;  /* 0x00000000fffff984 */ /* 0x000fe20000000800 */
[----:B------:R-:W-:Y:S01]  /*be80*/  @!PT LDS RZ, [RZ] ;  /* 0x00000000fffff984 */ /* 0x000fe20000000800 */
[----:B------:R-:W-:Y:S01]  /*be90*/  @!PT LDS RZ, [RZ] ;  /* 0x00000000fffff984 */ /* 0x000fe20000000800 */
[----:B------:R-:W-:Y:S04]  /*bea0*/  LDGSTS.E.BYPASS.LTC128B.128 [R9+0x18400], desc[UR36][R2.64], !P3 ;  /* 0x1840000002097fae */ /* 0x000fe8000d901d64 */
[----:B------:R-:W-:Y:S01]  /*beb0*/  LDGSTS.E.BYPASS.LTC128B.128 [R9+0x1b400], desc[UR36][R2.64+0x80], !P2 ;  /* 0x1b40008002097fae */ /* 0x000fe2000d101d64 */
[----:B------:R-:W-:-:S03]  /*bec0*/  MOV R13, R8 ;  /* 0x00000008000d7202 */ /* 0x000fc60000000f00 */
[----:B------:R0:W-:Y:S02]  /*bed0*/  LDGSTS.E.BYPASS.LTC128B.128 [R9+0x1e400], desc[UR36][R2.64+0x100], !P1 ;  /* 0x1e40010002097fae */ /* 0x0001e4000c901d64 */
[----:B0-----:R-:W-:-:S07]  /*bee0*/  IMAD.MOV.U32 R3, RZ, RZ, R14 ;  /* 0x000000ffff037224 */ /* 0x001fce00078e000e */
[----:B------:R-:W-:Y:S05]  /*bef0*/  WARPSYNC.COLLECTIVE R15, `(.L_x_131) ;  /* 0x000000000f087348 */ /* 0x000fea0003c00000 */
[----:B------:R0:W1:Y:S02]  /*bf00*/  SHFL.IDX P6, R14, R13, R12, R11 ;  /* 0x0000000c0d0e7389 */ /* 0x00006400000c000b */
[----:B01----:R-:W-:Y:S01]  /*bf10*/  ENDCOLLECTIVE ;  /* 0x000000000000791b */ /* 0x003fe20003800000 */
.L_x_131:
[----:B------:R-:W-:Y:S02]  /*bf20*/  IMAD.MOV.U32 R13, RZ, RZ, R10 ;  /* 0x000000ffff0d7224 */ /* 0x000fe400078e000a */
[----:B------:R-:W-:Y:S01]  /*bf30*/  IMAD.MOV.U32 R12, RZ, RZ, 0x2 ;  /* 0x00000002ff0c7424 */ /* 0x000fe200078e00ff */
[----:B------:R-:W-:-:S13]  /*bf40*/  IADD3 R2, P0, R14, R5, RZ ;  /* 0x000000050e027210 */ /* 0x000fda0007f1e0ff */
[----:B------:R-:W-:Y:S05]  /*bf50*/  WARPSYNC.COLLECTIVE R15, `(.L_x_132) ;  /* 0x000000000f087348 */ /* 0x000fea0003c00000 */
[----:B------:R0:W1:Y:S02]  /*bf60*/  SHFL.IDX P6, R14, R13, R12, R11 ;  /* 0x0000000c0d0e7389 */ /* 0x00006400000c000b */
[----:B01----:R-:W-:Y:S01]  /*bf70*/  ENDCOLLECTIVE ;  /* 0x000000000000791b */ /* 0x003fe20003800000 */
.L_x_132:
[----:B------:R-:W-:-:S05]  /*bf80*/  IMAD.X R3, RZ, RZ, R3, P0 ;  /* 0x000000ffff037224 */ /* 0x000fca00000e0603 */
[----:B------:R-:W-:Y:S01]  /*bf90*/  @!PT LDS RZ, [RZ] ;  /* 0x00000000fffff984 */ /* 0x000fe20000000800 */
[----:B------:R-:W-:Y:S01]  /*bfa0*/  @!PT LDS RZ, [RZ] ;  /* 0x00000000fffff984 */ /* 0x000fe20000000800 */
[----:B------:R-:W-:Y:S01]  /*bfb0*/  @!PT LDS RZ, [RZ] ;  /* 0x00000000fffff984 */ /* 0x000fe20000000800 */
[----:B------:R0:W-:Y:S04]  /*bfc0*/  LDGSTS.E.BYPASS.LTC128B.128 [R9+0x18c00], desc[UR36][R2.64], !P3 ;  /* 0x18c0000002097fae */ /* 0x0001e8000d901d64 */
[----:B------:R0:W-:Y:S01]  /*bfd0*/  LDGSTS.E.BYPASS.LTC128B.128 [R9+0x1bc00], desc[UR36][R2.64+0x80], !P2 ;  /* 0x1bc0008002097fae */ /* 0x0001e2000d101d64 */
[----:B------:R-:W-:-:S03]  /*bfe0*/  IMAD.MOV.U32 R13, RZ, RZ, R8 ;  /* 0x000000ffff0d7224 */ /* 0x000fc600078e0008 */
[----:B------:R0:W-:Y:S01]  /*bff0*/  LDGSTS.E.BYPASS.LTC128B.128 [R9+0x1ec00], desc[UR36][R2.64+0x100], !P1 ;  /* 0x1ec0010002097fae */ /* 0x0001e2000c901d64 */
[----:B------:R-:W-:-:S07]  /*c000*/  MOV R35, R14 ;  /* 0x0000000e00237202 */ /* 0x000fce0000000f00 */
[----:B0-----:R-:W-:Y:S05]  /*c010*/  WARPSYNC.COLLECTIVE R15, `(.L_x_133) ;  /* 0x000000000f087348 */ /* 0x001fea0003c00000 */
[----:B------:R1:W2:Y:S02]  /*c020*/  SHFL.IDX P6, R14, R13, R12, R11 ;  /* 0x0000000c0d0e7389 */ /* 0x0002a400000c000b */
[----:B012---:R-:W-:Y:S01]  /*c030*/  ENDCOLLECTIVE ;  /* 0x000000000000791b */ /* 0x007fe20003800000 */
.L_x_133:
[----:B------:R-:W-:Y:S01]  /*c040*/  IMAD.MOV.U32 R13, RZ, RZ, R10 ;  /* 0x000000ffff0d7224 */ /* 0x000fe200078e000a */
[----:B------:R-:W-:Y:S02]  /*c050*/  MOV R12, 0x3 ;  /* 0x00000003000c7802 */ /* 0x000fe40000000f00 */
[----:B------:R-:W-:-:S13]  /*c060*/  IADD3 R2, P0, R14, R5, RZ ;  /* 0x000000050e027210 */ /* 0x000fda0007f1e0ff */
[----:B------:R-:W-:Y:S05]  /*c070*/  WARPSYNC.COLLECTIVE R15, `(.L_x_134) ;  /* 0x000000000f087348 */ /* 0x000fea0003c00000 */
[----:B------:R0:W1:Y:S02]  /*c080*/  SHFL.IDX P6, R14, R13, R12, R11 ;  /* 0x0000000c0d0e7389 */ /* 0x00006400000c000b */
[----:B01----:R-:W-:Y:S01]  /*c090*/  ENDCOLLECTIVE ;  /* 0x000000000000791b */ /* 0x003fe20003800000 */
.L_x_134:
        /* <DEDUP_REMOVED lines=8> */
[----:B------:R-:W-:-:S07]  /*c120*/  IMAD.MOV.U32 R35, RZ, RZ, R14 ;  /* 0x000000ffff237224 */ /* 0x000fce00078e000e */
[----:B0-----:R-:W-:Y:S05]  /*c130*/  WARPSYNC.COLLECTIVE R15, `(.L_x_135) ;  /* 0x000000000f087348 */ /* 0x001fea0003c00000 */
[----:B------:R1:W2:Y:S02]  /*c140*/  SHFL.IDX P6, R14, R13, R12, R11 ;  /* 0x0000000c0d0e7389 */ /* 0x0002a400000c000b */
[----:B012---:R-:W-:Y:S01]  /*c150*/  ENDCOLLECTIVE ;  /* 0x000000000000791b */ /* 0x007fe20003800000 */
.L_x_135:
[----:B------:R-:W-:Y:S01]  /*c160*/  MOV R13, R10 ;  /* 0x0000000a000d7202 */ /* 0x000fe20000000f00 */
[----:B------:R-:W-:Y:S01]  /*c170*/  IMAD.MOV.U32 R12, RZ, RZ, 0x4 ;  /* 0x00000004ff0c7424 */ /* 0x000fe200078e00ff */
[----:B------:R-:W-:-:S13]  /*c180*/  IADD3 R2, P0, R14, R5, RZ ;  /* 0x000000050e027210 */ /* 0x000fda0007f1e0ff */
[----:B------:R-:W-:Y:S05]  /*c190*/  WARPSYNC.COLLECTIVE R15, `(.L_x_136) ;  /* 0x000000000f087348 */ /* 0x000fea0003c00000 */
[----:B------:R0:W1:Y:S02]  /*c1a0*/  SHFL.IDX P6, R14, R13, R12, R11 ;  /* 0x0000000c0d0e7389 */ /* 0x00006400000c000b */
[----:B01----:R-:W-:Y:S01]  /*c1b0*/  ENDCOLLECTIVE ;  /* 0x000000000000791b */ /* 0x003fe20003800000 */
.L_x_136:
        /* <DEDUP_REMOVED lines=12> */
.L_x_137:
[----:B------:R-:W-:Y:S02]  /*c280*/  IMAD.MOV.U32 R13, RZ, RZ, R10 ;  /* 0x000000ffff0d7224 */ /* 0x000fe400078e000a */
[----:B------:R-:W-:Y:S01]  /*c290*/  IMAD.MOV.U32 R12, RZ, RZ, 0x5 ;  /* 0x00000005ff0c7424 */ /* 0x000fe200078e00ff */
[----:B------:R-:W-:-:S13]  /*c2a0*/  IADD3 R2, P0, R14, R5, RZ ;  /* 0x000000050e027210 */ /* 0x000fda0007f1e0ff */
[----:B------:R-:W-:Y:S05]  /*c2b0*/  WARPSYNC.COLLECTIVE R15, `(.L_x_138) ;  /* 0x000000000f087348 */ /* 0x000fea0003c00000 */
[----:B------:R0:W1:Y:S02]  /*c2c0*/  SHFL.IDX P6, R14, R13, R12, R11 ;  /* 0x0000000c0d0e7389 */ /* 0x00006400000c000b */
[----:B01----:R-:W-:Y:S01]  /*c2d0*/  ENDCOLLECTIVE ;  /* 0x000000000000791b */ /* 0x003fe20003800000 */
.L_x_138:
[----:B------:R-:W-:-:S05]  /*c2e0*/  IADD3.X R3, RZ, R35, RZ, P0, !PT ;  /* 0x00000023ff037210 */ /* 0x000fca00007fe4ff */
[----:B------:R-:W-:Y:S01]  /*c2f0*/  @!PT LDS RZ, [RZ] ;  /* 0x00000000fffff984 */ /* 0x000fe20000000800 */
[----:B------:R-:W-:Y:S01]  /*c300*/  @!PT LDS RZ, [RZ] ;  /* 0x00000000fffff984 */ /* 0x000fe20000000800 */
[----:B------:R-:W-:Y:S01]  /*c310*/  @!PT LDS RZ, [RZ] ;  /* 0x00000000fffff984 */ /* 0x000fe20000000800 */
[----:B------:R0:W-:Y:S04]  /*c320*/  LDGSTS.E.BYPASS.LTC128B.128 [R9+0x1a400], desc[UR36][R2.64], !P3 ;  /* 0x1a40000002097fae */ /* 0x0001e8000d901d64 */
[----:B------:R0:W-:Y:S01]  /*c330*/  LDGSTS.E.BYPASS.LTC128B.128 [R9+0x1d400], desc[UR36][R2.64+0x80], !P2 ;  /* 0x1d40008002097fae */ /* 0x0001e2000d101d64 */
[----:B------:R-:W-:-:S03]  /*c340*/  MOV R13, R8 ;  /* 0x00000008000d7202 */ /* 0x000fc60000000f00 */
[----:B------:R0:W-:Y:S01]  /*c350*/  LDGSTS.E.BYPASS.LTC128B.128 [R9+0x20400], desc[UR36][R2.64+0x100], !P1 ;  /* 0x2040010002097fae */ /* 0x0001e2000c901d64 */
[----:B------:R-:W-:-:S07]  /*c360*/  IMAD.MOV.U32 R35, RZ, RZ, R14 ;  /* 0x000000ffff237224 */ /* 0x000fce00078e000e */
[----:B0-----:R-:W-:Y:S05]  /*c370*/  WARPSYNC.COLLECTIVE R15, `(.L_x_139) ;  /* 0x000000000f087348 */ /* 0x001fea0003c00000 */
[----:B------:R1:W2:Y:S02]  /*c380*/  SHFL.IDX P6, R14, R13, R12, R11 ;  /* 0x0000000c0d0e7389 */ /* 0x0002a400000c000b */
[----:B012---:R-:W-:Y:S01]  /*c390*/  ENDCOLLECTIVE ;  /* 0x000000000000791b */ /* 0x007fe20003800000 */
.L_x_139:
[----:B------:R-:W-:Y:S05]  /*c3a0*/  BRA `(.L_x_140) ;  /* 0xffffffd000707947 */ /* 0x000fea000383ffff */
.L_x_64:
[----:B0-----:R0:W1:Y:S02]  /*c3b0*/  SYNCS.PHASECHK.TRANS64.TRYWAIT P0, [R6+URZ+0x2a860], R9 ;  /* 0x02a86009060075a7 */ /* 0x001064000800017f */
[----:B-1----:R-:W-:Y:S05]  /*c3c0*/  @!P0 NANOSLEEP.SYNCS 0x989680 ;  /* 0x009896800000895d */ /* 0x002fea0003900000 */
[----:B------:R-:W1:Y:S02]  /*c3d0*/  @!P0 SYNCS.PHASECHK.TRANS64 P0, [R6+URZ+0x2a860], R9 ;  /* 0x02a86009060085a7 */ /* 0x000e64000800007f */
[----:B-1----:R-:W-:Y:S05]  /*c3e0*/  @!P0 BRA `(.L_x_64) ;  /* 0xfffffffc00f08947 */ /* 0x002fea000383ffff */
[----:B------:R-:W-:Y:S05]  /*c3f0*/  BRA `(.L_x_141) ;  /* 0xffffffd000d47947 */ /* 0x000fea000383ffff */
.L_x_65:
[----:B------:R-:W-:Y:S01]  /*c400*/  BSSY B1, `(.L_x_142) ;  /* 0x0000008000017945 */ /* 0x000fe20003800000 */
[----:B------:R-:W-:Y:S01]  /*c410*/  IMAD.MOV.U32 R13, RZ, RZ, R18 ;  /* 0x000000ffff0d7224 */ /* 0x000fe200078e0012 */
[----:B------:R-:W-:Y:S01]  /*c420*/  MOV R15, 0xffffffff ;  /* 0xffffffff000f7802 */ /* 0x000fe20000000f00 */
[----:B------:R-:W-:Y:S02]  /*c430*/  IMAD.MOV.U32 R12, RZ, RZ, RZ ;  /* 0x000000ffff0c7224 */ /* 0x000fe400078e00ff */
[----:B------:R-:W-:-:S07]  /*c440*/  IMAD.MOV.U32 R11, RZ, RZ, 0x181f ;  /* 0x0000181fff0b7424 */ /* 0x000fce00078e00ff */
[----:B0-----:R-:W-:Y:S05]  /*c450*/  WARPSYNC.COLLECTIVE R15, `(.L_x_143) ;  /* 0x000000000f087348 */ /* 0x001fea0003c00000 */
[----:B------:R1:W2:Y:S02]  /*c460*/  SHFL.IDX P6, R14, R13, R12, R11 ;  /* 0x0000000c0d0e7389 */ /* 0x0002a400000c000b */
[----:B012---:R-:W-:Y:S01]  /*c470*/  ENDCOLLECTIVE ;  /* 0x000000000000791b */ /* 0x007fe20003800000 */
.L_x_143:
[----:B------:R-:W-:Y:S05]  /*c480*/  BSYNC B1 ;  /* 0x0000000000017941 */ /* 0x000fea0003800000 */
.L_x_142:
[----:B------:R-:W-:Y:S01]  /*c490*/  IMAD.MOV.U32 R13, RZ, RZ, R17 ;  /* 0x000000ffff0d7224 */ /* 0x000fe200078e0011 */
[----:B------:R-:W-:Y:S01]  /*c4a0*/  MOV R11, 0x181f ;  /* 0x0000181f000b7802 */ /* 0x000fe20000000f00 */
[----:B------:R-:W-:Y:S01]  /*c4b0*/  IMAD.MOV.U32 R12, RZ, RZ, RZ ;  /* 0x000000ffff0c7224 */ /* 0x000fe200078e00ff */
[----:B------:R-:W-:Y:S01]  /*c4c0*/  LEA R7, R7, UR39, 0x1 ;  /* 0x0000002707077c11 */ /* 0x000fe2000f8e08ff */
[----:B------:R-:W-:Y:S02]  /*c4d0*/  IMAD.MOV.U32 R15, RZ, RZ, -0x1 ;  /* 0xffffffffff0f7424 */ /* 0x000fe400078e00ff */
[----:B------:R-:W-:-:S07]  /*c4e0*/  IMAD.MOV.U32 R3, RZ, RZ, R14 ;  /* 0x000000ffff037224 */ /* 0x000fce00078e000e */
[----:B------:R-:W-:Y:S05]  /*c4f0*/  WARPSYNC.COLLECTIVE R15, `(.L_x_144) ;  /* 0x000000000f087348 */ /* 0x000fea0003c00000 */
[----:B------:R0:W1:Y:S02]  /*c500*/  SHFL.IDX P6, R14, R13, R12, R11 ;  /* 0x0000000c0d0e7389 */ /* 0x00006400000c000b */
[----:B01----:R-:W-:Y:S01]  /*c510*/  ENDCOLLECTIVE ;  /* 0x000000000000791b */ /* 0x003fe20003800000 */
.L_x_144:
[----:B------:R-:W-:Y:S01]  /*c520*/  IMAD.MOV.U32 R13, RZ, RZ, R18 ;  /* 0x000000ffff0d7224 */ /* 0x000fe200078e0012 */
[----:B------:R-:W-:Y:S02]  /*c530*/  MOV R12, 0x1 ;  /* 0x00000001000c7802 */ /* 0x000fe40000000f00 */
[----:B------:R-:W-:-:S13]  /*c540*/  IADD3 R2, P0, R14, R5, RZ ;  /* 0x000000050e027210 */ /* 0x000fda0007f1e0ff */
[----:B------:R-:W-:Y:S05]  /*c550*/  WARPSYNC.COLLECTIVE R15, `(.L_x_145) ;  /* 0x000000000f087348 */ /* 0x000fea0003c00000 */
[----:B------:R0:W1:Y:S02]  /*c560*/  SHFL.IDX P6, R14, R13, R12, R11 ;  /* 0x0000000c0d0e7389 */ /* 0x00006400000c000b */
[----:B01----:R-:W-:Y:S01]  /*c570*/  ENDCOLLECTIVE ;  /* 0x000000000000791b */ /* 0x003fe20003800000 */
.L_x_145:
[----:B------:R-:W-:Y:S01]  /*c580*/  IMAD.X R3, RZ, RZ, R3, P0 ;  /* 0x000000ffff037224 */ /* 0x000fe200000e0603 */
[----:B------:R-:W-:Y:S01]  /*c590*/  ISETP.LT.OR P0, PT, R8, 0x1, P2 ;  /* 0x000000010800780c */ /* 0x000fe20001701670 */
[----:B------:R-:W-:-:S12]  /*c5a0*/  IMAD.MOV.U32 R13, RZ, RZ, R17 ;  /* 0x000000ffff0d7224 */ /* 0x000fd800078e0011 */
[----:B------:R-:W-:Y:S01]  /*c5b0*/  @!PT LDS RZ, [RZ] ;  /* 0x00000000fffff984 */ /* 0x000fe20000000800 */
[----:B------:R-:W-:Y:S01]  /*c5c0*/  @!PT LDS RZ, [RZ] ;  /* 0x00000000fffff984 */ /* 0x000fe20000000800 */
[----:B------:R-:W-:Y:S01]  /*c5d0*/  @!PT LDS RZ, [RZ] ;  /* 0x00000000fffff984 */ /* 0x000fe20000000800 */
[----:B------:R-:W-:Y:S01]  /*c5e0*/  LDGSTS.E.BYPASS.LTC128B.128 [R7+0x400], desc[UR36][R2.64], !P0 ;  /* 0x0040000002077fae */ /* 0x000fe2000c101d64 */
[----:B------:R-:W-:-:S13]  /*c5f0*/  ISETP.LT.OR P0, PT, R8, 0x1, P1 ;  /* 0x000000010800780c */ /* 0x000fda0000f01670 */
[----:B------:R0:W-:Y:S02]  /*c600*/  LDGSTS.E.BYPASS.LTC128B.128 [R7+0x3400], desc[UR36][R2.64+0x80], !P0 ;  /* 0x0340008002077fae */ /* 0x0001e4000c101d64 */
[----:B0-----:R-:W-:-:S07]  /*c610*/  IMAD.MOV.U32 R3, RZ, RZ, R14 ;  /* 0x000000ffff037224 */ /* 0x001fce00078e000e */
[----:B------:R-:W-:Y:S05]  /*c620*/  WARPSYNC.COLLECTIVE R15, `(.L_x_146) ;  /* 0x000000000f087348 */ /* 0x000fea0003c00000 */
[----:B------:R0:W1:Y:S02]  /*c630*/  SHFL.IDX P6, R14, R13, R12, R11 ;  /* 0x0000000c0d0e7389 */ /* 0x00006400000c000b */
[----:B01----:R-:W-:Y:S01]  /*c640*/  ENDCOLLECTIVE ;  /* 0x000000000000791b */ /* 0x003fe20003800000 */
.L_x_146:
[----:B------:R-:W-:Y:S01]  /*c650*/  MOV R13, R18 ;  /* 0x00000012000d7202 */ /* 0x000fe20000000f00 */
[----:B------:R-:W-:Y:S01]  /*c660*/  IMAD.MOV.U32 R12, RZ, RZ, 0x2 ;  /* 0x00000002ff0c7424 */ /* 0x000fe200078e00ff */
[----:B------:R-:W-:-:S13]  /*c670*/  IADD3 R2, P0, R14, R5, RZ ;  /* 0x000000050e027210 */ /* 0x000fda0007f1e0ff */
[----:B------:R-:W-:Y:S05]  /*c680*/  WARPSYNC.COLLECTIVE R15, `(.L_x_147) ;  /* 0x000000000f087348 */ /* 0x000fea0003c00000 */
[----:B------:R0:W1:Y:S02]  /*c690*/  SHFL.IDX P6, R14, R13, R12, R11 ;  /* 0x0000000c0d0e7389 */ /* 0x00006400000c000b */
[----:B01----:R-:W-:Y:S01]  /*c6a0*/  ENDCOLLECTIVE ;  /* 0x000000000000791b */ /* 0x003fe20003800000 */
.L_x_147:
        /* <DEDUP_REMOVED lines=13> */
.L_x_148:
[----:B------:R-:W-:Y:S02]  /*c780*/  IMAD.MOV.U32 R13, RZ, RZ, R18 ;  /* 0x000000ffff0d7224 */ /* 0x000fe400078e0012 */
[----:B------:R-:W-:Y:S01]  /*c790*/  IMAD.MOV.U32 R12, RZ, RZ, 0x3 ;  /* 0x00000003ff0c7424 */ /* 0x000fe200078e00ff */
[----:B------:R-:W-:-:S13]  /*c7a0*/  IADD3 R2, P0, R14, R5, RZ ;  /* 0x000000050e027210 */ /* 0x000fda0007f1e0ff */
[----:B------:R-:W-:Y:S05]  /*c7b0*/  WARPSYNC.COLLECTIVE R15, `(.L_x_149) ;  /* 0x000000000f087348 */ /* 0x000fea0003c00000 */
[----:B------:R0:W1:Y:S02]  /*c7c0*/  SHFL.IDX P6, R14, R13, R12, R11 ;  /* 0x0000000c0d0e7389 */ /* 0x00006400000c000b */
[----:B01----:R-:W-:Y:S01]  /*c7d0*/  ENDCOLLECTIVE ;  /* 0x000000000000791b */ /* 0x003fe20003800000 */
.L_x_149:
[----:B------:R-:W-:Y:S02]  /*c7e0*/  IADD3.X R3, RZ, R3, RZ, P0, !PT ;  /* 0x00000003ff037210 */ /* 0x000fe400007fe4ff */
[----:B------:R-:W-:Y:S02]  /*c7f0*/  ISETP.LT.OR P0, PT, R8, 0x21, P2 ;  /* 0x000000210800780c */ /* 0x000fe40001701670 */
[----:B------:R-:W-:-:S11]  /*c800*/  MOV R13, R17 ;  /* 0x00000011000d7202 */ /* 0x000fd60000000f00 */
        /* <DEDUP_REMOVED lines=10> */
.L_x_150:
[----:B------:R-:W-:Y:S02]  /*c8b0*/  IMAD.MOV.U32 R13, RZ, RZ, R18 ;  /* 0x000000ffff0d7224 */ /* 0x000fe400078e0012 */
[----:B------:R-:W-:Y:S01]  /*c8c0*/  IMAD.MOV.U32 R12, RZ, RZ, 0x4 ;  /* 0x00000004ff0c7424 */ /* 0x000fe200078e00ff */
[----:B------:R-:W-:-:S13]  /*c8d0*/  IADD3 R2, P0, R14, R5, RZ ;  /* 0x000000050e027210 */ /* 0x000fda0007f1e0ff */
[----:B------:R-:W-:Y:S05]  /*c8e0*/  WARPSYNC.COLLECTIVE R15, `(.L_x_151) ;  /* 0x000000000f087348 */ /* 0x000fea0003c00000 */
[----:B------:R0:W1:Y:S02]  /*c8f0*/  SHFL.IDX P6, R14, R13, R12, R11 ;  /* 0x0000000c0d0e7389 */ /* 0x00006400000c000b */
[----:B01----:R-:W-:Y:S01]  /*c900*/  ENDCOLLECTIVE ;  /* 0x000000000000791b */ /* 0x003fe20003800000 */
.L_x_151:
        /* <DEDUP_REMOVED lines=9> */
[----:B0-----:R-:W-:-:S07]  /*c9a0*/  MOV R3, R14 ;  /* 0x0000000e00037202 */ /* 0x001fce0000000f00 */
[----:B------:R-:W-:Y:S05]  /*c9b0*/  WARPSYNC.COLLECTIVE R15, `(.L_x_152) ;  /* 0x000000000f087348 */ /* 0x000fea0003c00000 */
[----:B------:R0:W1:Y:S02]  /*c9c0*/  SHFL.IDX P6, R14, R13, R12, R11 ;  /* 0x0000000c0d0e7389 */ /* 0x00006400000c000b */
[----:B01----:R-:W-:Y:S01]  /*c9d0*/  ENDCOLLECTIVE ;  /* 0x000000000000791b */ /* 0x003fe20003800000 */
.L_x_152:
[----:B------:R-:W-:Y:S01]  /*c9e0*/  IMAD.MOV.U32 R13, RZ, RZ, R18 ;  /* 0x000000ffff0d7224 */ /* 0x000fe200078e0012 */
[----:B------:R-:W-:Y:S02]  /*c9f0*/  MOV R12, 0x5 ;  /* 0x00000005000c7802 */ /* 0x000fe40000000f00 */
[----:B------:R-:W-:-:S13]  /*ca00*/  IADD3 R2, P0, R14, R5, RZ ;  /* 0x000000050e027210 */ /* 0x000fda0007f1e0ff */
[----:B------:R-:W-:Y:S05]  /*ca10*/  WARPSYNC.COLLECTIVE R15, `(.L_x_153) ;  /* 0x000000000f087348 */ /* 0x000fea0003c00000 */
[----:B------:R0:W1:Y:S02]  /*ca20*/  SHFL.IDX P6, R14, R13, R12, R11 ;  /* 0x0000000c0d0e7389 */ /* 0x00006400000c000b */
[----:B01----:R-:W-:Y:S01]  /*ca30*/  ENDCOLLECTIVE ;  /* 0x000000000000791b */ /* 0x003fe20003800000 */
.L_x_153:
[----:B------:R-:W-:Y:S01]  /*ca40*/  IMAD.X R3, RZ, RZ, R3, P0 ;  /* 0x000000ffff037224 */ /* 0x000fe200000e0603 */
[----:B------:R-:W-:Y:S01]  /*ca50*/  ISETP.LT.OR P0, PT, R8, 0x41, P2 ;  /* 0x000000410800780c */ /* 0x000fe20001701670 */
[----:B------:R-:W-:-:S12]  /*ca60*/  IMAD.MOV.U32 R13, RZ, RZ, R17 ;  /* 0x000000ffff0d7224 */ /* 0x000fd800078e0011 */
[----:B------:R-:W-:Y:S01]  /*ca70*/  @!PT LDS RZ, [RZ] ;  /* 0x00000000fffff984 */ /* 0x000fe20000000800 */
[----:B------:R-:W-:Y:S01]  /*ca80*/  @!PT LDS RZ, [RZ] ;  /* 0x00000000fffff984 */ /* 0x000fe20000000800 */
[----:B------:R-:W-:Y:S01]  /*ca90*/  @!PT LDS RZ, [RZ] ;  /* 0x00000000fffff984 */ /* 0x000fe20000000800 */
[----:B------:R0:W-:Y:S01]  /*caa0*/  LDGSTS.E.BYPASS.LTC128B.128 [R7+0x2400], desc[UR36][R2.64], !P0 ;  /* 0x0240000002077fae */ /* 0x0001e2000c101d64 */
[----:B------:R-:W-:Y:S01]  /*cab0*/  ISETP.LT.OR P0, PT, R8, 0x41, P1 ;  /* 0x000000410800780c */ /* 0x000fe20000f01670 */
[----:B------:R-:W-:-:S12]  /*cac0*/  IMAD.MOV.U32 R18, RZ, RZ, R14 ;  /* 0x000000ffff127224 */ /* 0x000fd800078e000e */
[----:B0-----:R-:W-:Y:S05]  /*cad0*/  WARPSYNC.COLLECTIVE R15, `(.L_x_154) ;  /* 0x000000000f087348 */ /* 0x001fea0003c00000 */
[----:B------:R1:W2:Y:S02]  /*cae0*/  SHFL.IDX P6, R14, R13, R12, R11 ;  /* 0x0000000c0d0e7389 */ /* 0x0002a400000c000b */
[----:B012---:R-:W-:Y:S01]  /*caf0*/  ENDCOLLECTIVE ;  /* 0x000000000000791b */ /* 0x007fe20003800000 */
.L_x_154:
[----:B------:R-:W-:Y:S01]  /*cb00*/  @!PT LDS RZ, [RZ] ;  /* 0x00000000fffff984 */ /* 0x000fe20000000800 */
[----:B------:R-:W-:Y:S01]  /*cb10*/  @!PT LDS RZ, [RZ] ;  /* 0x00000000fffff984 */ /* 0x000fe20000000800 */
[----:B------:R-:W-:Y:S01]  /*cb20*/  @!PT LDS RZ, [RZ] ;  /* 0x00000000fffff984 */ /* 0x000fe20000000800 */
[----:B------:R0:W-:Y:S01]  /*cb30*/  LDGSTS.E.BYPASS.LTC128B.128 [R7+0x5400], desc[UR36][R2.64+0x80], !P0 ;  /* 0x0540008002077fae */ /* 0x0001e2000c101d64 */
[----:B------:R-:W-:Y:S05]  /*cb40*/  BRA `(.L_x_155) ;  /* 0xffffffcc00c87947 */ /* 0x000fea000383ffff */
.L_x_71:
[----:B0-----:R0:W1:Y:S02]  /*cb50*/  SYNCS.PHASECHK.TRANS64.TRYWAIT P0, [R4+URZ+0x2a860], R3 ;  /* 0x02a86003040075a7 */ /* 0x001064000800017f */
[----:B-1----:R-:W-:Y:S05]  /*cb60*/  @!P0 NANOSLEEP.SYNCS 0x989680 ;  /* 0x009896800000895d */ /* 0x002fea0003900000 */
[----:B------:R-:W1:Y:S02]  /*cb70*/  @!P0 SYNCS.PHASECHK.TRANS64 P0, [R4+URZ+0x2a860], R3 ;  /* 0x02a86003040085a7 */ /* 0x000e64000800007f */
[----:B-1----:R-:W-:Y:S05]  /*cb80*/  @!P0 BRA `(.L_x_71) ;  /* 0xfffffffc00f08947 */ /* 0x002fea000383ffff */
[----:B------:R-:W-:Y:S05]  /*cb90*/  BRA `(.L_x_156) ;  /* 0xffffffd0009c7947 */ /* 0x000fea000383ffff */
.L_x_72:
[----:B------:R-:W-:Y:S01]  /*cba0*/  BSSY B0, `(.L_x_157) ;  /* 0x0000008000007945 */ /* 0x000fe20003800000 */
[----:B------:R-:W-:Y:S01]  /*cbb0*/  IMAD.MOV.U32 R13, RZ, RZ, R18 ;  /* 0x000000ffff0d7224 */ /* 0x000fe200078e0012 */
[----:B------:R-:W-:Y:S01]  /*cbc0*/  MOV R12, RZ ;  /* 0x000000ff000c7202 */ /* 0x000fe20000000f00 */
[----:B------:R-:W-:Y:S02]  /*cbd0*/  IMAD.MOV.U32 R11, RZ, RZ, 0x181f ;  /* 0x0000181fff0b7424 */ /* 0x000fe400078e00ff */
[----:B------:R-:W-:-:S07]  /*cbe0*/  IMAD.MOV.U32 R15, RZ, RZ, -0x1 ;  /* 0xffffffffff0f7424 */ /* 0x000fce00078e00ff */
[----:B0-----:R-:W-:Y:S05]  /*cbf0*/  WARPSYNC.COLLECTIVE R15, `(.L_x_158) ;  /* 0x000000000f087348 */ /* 0x001fea0003c00000 */
[----:B------:R1:W2:Y:S02]  /*cc00*/  SHFL.IDX P6, R14, R13, R12, R11 ;  /* 0x0000000c0d0e7389 */ /* 0x0002a400000c000b */
[----:B012---:R-:W-:Y:S01]  /*cc10*/  ENDCOLLECTIVE ;  /* 0x000000000000791b */ /* 0x007fe20003800000 */
.L_x_158:
[----:B------:R-:W-:Y:S05]  /*cc20*/  BSYNC B0 ;  /* 0x0000000000007941 */ /* 0x000fea0003800000 */
.L_x_157:
[----:B------:R-:W-:Y:S01]  /*cc30*/  MOV R13, R17 ;  /* 0x00000011000d7202 */ /* 0x000fe20000000f00 */
[----:B------:R-:W-:Y:S01]  /*cc40*/  IMAD.MOV.U32 R12, RZ, RZ, RZ ;  /* 0x000000ffff0c7224 */ /* 0x000fe200078e00ff */
[----:B------:R-:W-:Y:S01]  /*cc50*/  SHF.L.U32 R6, R37, 0x1, RZ ;  /* 0x0000000125067819 */ /* 0x000fe200000006ff */
[----:B------:R-:W-:Y:S02]  /*cc60*/  IMAD.MOV.U32 R11, RZ, RZ, 0x181f ;  /* 0x0000181fff0b7424 */ /* 0x000fe400078e00ff */
[----:B------:R-:W-:Y:S02]  /*cc70*/  IMAD.MOV.U32 R15, RZ, RZ, -0x1 ;  /* 0xffffffffff0f7424 */ /* 0x000fe400078e00ff */
[----:B------:R-:W-:-:S07]  /*cc80*/  IMAD.MOV.U32 R0, RZ, RZ, R14 ;  /* 0x000000ffff007224 */ /* 0x000fce00078e000e */
[----:B------:R-:W-:Y:S05]  /*cc90*/  WARPSYNC.COLLECTIVE R15, `(.L_x_159) ;  /* 0x000000000f087348 */ /* 0x000fea0003c00000 */
[----:B------:R0:W1:Y:S02]  /*cca0*/  SHFL.IDX P6, R14, R13, R12, R11 ;  /* 0x0000000c0d0e7389 */ /* 0x00006400000c000b */
[----:B01----:R-:W-:Y:S01]  /*ccb0*/  ENDCOLLECTIVE ;  /* 0x000000000000791b */ /* 0x003fe20003800000 */
.L_x_159:
[----:B------:R-:W-:Y:S02]  /*ccc0*/  IMAD.MOV.U32 R13, RZ, RZ, R18 ;  /* 0x000000ffff0d7224 */ /* 0x000fe400078e0012 */
[----:B------:R-:W-:Y:S01]  /*ccd0*/  IMAD.MOV.U32 R12, RZ, RZ, 0x1 ;  /* 0x00000001ff0c7424 */ /* 0x000fe200078e00ff */
[----:B------:R-:W-:-:S13]  /*cce0*/  IADD3 R2, P0, R14, R6, RZ ;  /* 0x000000060e027210 */ /* 0x000fda0007f1e0ff */
[----:B------:R-:W-:Y:S05]  /*ccf0*/  WARPSYNC.COLLECTIVE R15, `(.L_x_160) ;  /* 0x000000000f087348 */ /* 0x000fea0003c00000 */
[----:B------:R0:W1:Y:S02]  /*cd00*/  SHFL.IDX P6, R14, R13, R12, R11 ;  /* 0x0000000c0d0e7389 */ /* 0x00006400000c000b */
[----:B01----:R-:W-:Y:S01]  /*cd10*/  ENDCOLLECTIVE ;  /* 0x000000000000791b */ /* 0x003fe20003800000 */
.L_x_160:
[----:B------:R-:W-:Y:S01]  /*cd20*/  IMAD.X R3, RZ, RZ, R0, P0 ;  /* 0x000000ffff037224 */ /* 0x000fe200000e0600 */
[----:B------:R-:W-:Y:S02]  /*cd30*/  ISETP.LT.OR P0, PT, R5, 0x1, P2 ;  /* 0x000000010500780c */ /* 0x000fe40001701670 */
[----:B------:R-:W-:Y:S01]  /*cd40*/  LEA R0, R7, UR39, 0x1 ;  /* 0x0000002707007c11 */ /* 0x000fe2000f8e08ff */
[----:B------:R-:W-:-:S10]  /*cd50*/  IMAD.MOV.U32 R13, RZ, RZ, R17 ;  /* 0x000000ffff0d7224 */ /* 0x000fd400078e0011 */
[----:B------:R-:W-:Y:S01]  /*cd60*/  @!PT LDS RZ, [RZ] ;  /* 0x00000000fffff984 */ /* 0x000fe20000000800 */
[----:B------:R-:W-:Y:S01]  /*cd70*/  @!PT LDS RZ, [RZ] ;  /* 0x00000000fffff984 */ /* 0x000fe20000000800 */
[----:B------:R-:W-:Y:S01]  /*cd80*/  @!PT LDS RZ, [RZ] ;  /* 0x00000000fffff984 */ /* 0x000fe20000000800 */
[----:B------:R0:W-:Y:S01]  /*cd90*/  LDGSTS.E.BYPASS.LTC128B.128 [R0+0x400], desc[UR36][R2.64], !P0 ;  /* 0x0040000002007fae */ /* 0x0001e2000c101d64 */
[----:B------:R-:W-:Y:S02]  /*cda0*/  ISETP.LT.OR P0, PT, R5, 0x1, P1 ;  /* 0x000000010500780c */ /* 0x000fe40000f01670 */
[----:B------:R-:W-:-:S11]  /*cdb0*/  MOV R7, R14 ;  /* 0x0000000e00077202 */ /* 0x000fd60000000f00 */
[----:B0-----:R-:W-:Y:S05]  /*cdc0*/  WARPSYNC.COLLECTIVE R15, `(.L_x_161) ;  /* 0x000000000f087348 */ /* 0x001fea0003c00000 */
[----:B------:R1:W2:Y:S02]  /*cdd0*/  SHFL.IDX P6, R14, R13, R12, R11 ;  /* 0x0000000c0d0e7389 */ /* 0x0002a400000c000b */
[----:B012---:R-:W-:Y:S01]  /*cde0*/  ENDCOLLECTIVE ;  /* 0x000000000000791b */ /* 0x007fe20003800000 */
.L_x_161:
[----:B------:R-:W-:Y:S01]  /*cdf0*/  @!PT LDS RZ, [RZ] ;  /* 0x00000000fffff984 */ /* 0x000fe20000000800 */
[----:B------:R-:W-:Y:S01]  /*ce00*/  @!PT LDS RZ, [RZ] ;  /* 0x00000000fffff984 */ /* 0x000fe20000000800 */
[----:B------:R-:W-:Y:S01]  /*ce10*/  @!PT LDS RZ, [RZ] ;  /* 0x00000000fffff984 */ /* 0x000fe20000000800 */
[----:B------:R0:W-:Y:S01]  /*ce20*/  LDGSTS.E.BYPASS.LTC128B.128 [R0+0x3400], desc[UR36][R2.64+0x80], !P0 ;  /* 0x0340008002007fae */ /* 0x0001e2000c101d64 */
[----:B------:R-:W-:Y:S01]  /*ce30*/  IMAD.MOV.U32 R13, RZ, RZ, R18 ;  /* 0x000000ffff0d7224 */ /* 0x000fe200078e0012 */
[----:B------:R-:W-:Y:S02]  /*ce40*/  MOV R12, 0x2 ;  /* 0x00000002000c7802 */ /* 0x000fe40000000f00 */
[----:B0-----:R-:W-:-:S13]  /*ce50*/  IADD3 R2, P0, R14, R6, RZ ;  /* 0x000000060e027210 */ /* 0x001fda0007f1e0ff */
[----:B------:R-:W-:Y:S05]  /*ce60*/  WARPSYNC.COLLECTIVE R15, `(.L_x_162) ;  /* 0x000000000f087348 */ /* 0x000fea0003c00000 */
[----:B------:R0:W1:Y:S02]  /*ce70*/  SHFL.IDX P6, R14, R13, R12, R11 ;  /* 0x0000000c0d0e7389 */ /* 0x00006400000c000b */
[----:B01----:R-:W-:Y:S01]  /*ce80*/  ENDCOLLECTIVE ;  /* 0x000000000000791b */ /* 0x003fe20003800000 */
.L_x_162:
        /* <DEDUP_REMOVED lines=12> */
.L_x_163:
[----:B------:R-:W-:Y:S01]  /*cf50*/  @!PT LDS RZ, [RZ] ;  /* 0x00000000fffff984 */ /* 0x000fe20000000800 */
[----:B------:R-:W-:Y:S01]  /*cf60*/  @!PT LDS RZ, [RZ] ;  /* 0x00000000fffff984 */ /* 0x000fe20000000800 */
[----:B------:R-:W-:Y:S01]  /*cf70*/  @!PT LDS RZ, [RZ] ;  /* 0x00000000fffff984 */ /* 0x000fe20000000800 */
[----:B------:R0:W-:Y:S01]  /*cf80*/  LDGSTS.E.BYPASS.LTC128B.128 [R0+0x3c00], desc[UR36][R2.64+0x80], !P0 ;  /* 0x03c0008002007fae */ /* 0x0001e2000c101d64 */
[----:B------:R-:W-:Y:S01]  /*cf90*/  MOV R13, R18 ;  /* 0x00000012000d7202 */ /* 0x000fe20000000f00 */
[----:B------:R-:W-:Y:S01]  /*cfa0*/  IMAD.MOV.U32 R12, RZ, RZ, 0x3 ;  /* 0x00000003ff0c7424 */ /* 0x000fe200078e00ff */
[----:B0-----:R-:W-:-:S13]  /*cfb0*/  IADD3 R2, P0, R14, R6, RZ ;  /* 0x000000060e027210 */ /* 0x001fda0007f1e0ff */
[----:B------:R-:W-:Y:S05]  /*cfc0*/  WARPSYNC.COLLECTIVE R15, `(.L_x_164) ;  /* 0x000000000f087348 */ /* 0x000fea0003c00000 */
[----:B------:R0:W1:Y:S02]  /*cfd0*/  SHFL.IDX P6, R14, R13, R12, R11 ;  /* 0x0000000c0d0e7389 */ /* 0x00006400000c000b */
[----:B01----:R-:W-:Y:S01]  /*cfe0*/  ENDCOLLECTIVE ;  /* 0x000000000000791b */ /* 0x003fe20003800000 */
.L_x_164:
        /* <DEDUP_REMOVED lines=12> */
.L_x_165:
[----:B------:R-:W-:Y:S01]  /*d0b0*/  @!PT LDS RZ, [RZ] ;  /* 0x00000000fffff984 */ /* 0x000fe20000000800 */
[----:B------:R-:W-:Y:S01]  /*d0c0*/  @!PT LDS RZ, [RZ] ;  /* 0x00000000fffff984 */ /* 0x000fe20000000800 */
[----:B------:R-:W-:Y:S01]  /*d0d0*/  @!PT LDS RZ, [RZ] ;  /* 0x00000000fffff984 */ /* 0x000fe20000000800 */
[----:B------:R0:W-:Y:S01]  /*d0e0*/  LDGSTS.E.BYPASS.LTC128B.128 [R0+0x4400], desc[UR36][R2.64+0x80], !P0 ;  /* 0x0440008002007fae */ /* 0x0001e2000c101d64 */
[----:B------:R-:W-:Y:S02]  /*d0f0*/  IMAD.MOV.U32 R13, RZ, RZ, R18 ;  /* 0x000000ffff0d7224 */ /* 0x000fe400078e0012 */
[----:B------:R-:W-:Y:S01]  /*d100*/  IMAD.MOV.U32 R12, RZ, RZ, 0x4 ;  /* 0x00000004ff0c7424 */ /* 0x000fe200078e00ff */
[----:B0-----:R-:W-:-:S13]  /*d110*/  IADD3 R2, P0, R14, R6, RZ ;  /* 0x000000060e027210 */ /* 0x001fda0007f1e0ff */
[----:B------:R-:W-:Y:S05]  /*d120*/  WARPSYNC.COLLECTIVE R15, `(.L_x_166) ;  /* 0x000000000f087348 */ /* 0x000fea0003c00000 */
[----:B------:R0:W1:Y:S02]  /*d130*/  SHFL.IDX P6, R14, R13, R12, R11 ;  /* 0x0000000c0d0e7389 */ /* 0x00006400000c000b */
[----:B01----:R-:W-:Y:S01]  /*d140*/  ENDCOLLECTIVE ;  /* 0x000000000000791b */ /* 0x003fe20003800000 */
.L_x_166:
[----:B------:R-:W-:Y:S02]  /*d150*/  IADD3.X R3, RZ, R7, RZ, P0, !PT ;  /* 0x00000007ff037210 */ /* 0x000fe400007fe4ff */
[----:B------:R-:W-:Y:S02]  /*d160*/  ISETP.LT.OR P0, PT, R5, 0x31, P2 ;  /* 0x000000310500780c */ /* 0x000fe40001701670 */
[----:B------:R-:W-:-:S11]  /*d170*/  MOV R13, R17 ;  /* 0x00000011000d7202 */ /* 0x000fd60000000f00 */
        /* <DEDUP_REMOVED lines=9> */
.L_x_167:
        /* <DEDUP_REMOVED lines=10> */
.L_x_168:
[----:B------:R-:W-:Y:S01]  /*d2b0*/  IMAD.X R3, RZ, RZ, R7, P0 ;  /* 0x000000ffff037224 */ /* 0x000fe200000e0607 */
[----:B------:R-:W-:Y:S01]  /*d2c0*/  ISETP.LT.OR P0, PT, R5, 0x41, P2 ;  /* 0x000000410500780c */ /* 0x000fe20001701670 */
[----:B------:R-:W-:-:S12]  /*d2d0*/  IMAD.MOV.U32 R13, RZ, RZ, R17 ;  /* 0x000000ffff0d7224 */ /* 0x000fd800078e0011 */
        /* <DEDUP_REMOVED lines=9> */
.L_x_169:
[----:B------:R-:W-:Y:S01]  /*d370*/  @!PT LDS RZ, [RZ] ;  /* 0x00000000fffff984 */ /* 0x000fe20000000800 */
[----:B------:R-:W-:Y:S01]  /*d380*/  @!PT LDS RZ, [RZ] ;  /* 0x00000000fffff984 */ /* 0x000fe20000000800 */
[----:B------:R-:W-:Y:S01]  /*d390*/  @!PT LDS RZ, [RZ] ;  /* 0x00000000fffff984 */ /* 0x000fe20000000800 */
[----:B------:R0:W-:Y:S01]  /*d3a0*/  LDGSTS.E.BYPASS.LTC128B.128 [R0+0x5400], desc[UR36][R2.64+0x80], !P0 ;  /* 0x0540008002007fae */ /* 0x0001e2000c101d64 */
[----:B------:R-:W-:Y:S05]  /*d3b0*/  BRA `(.L_x_170) ;  /* 0xffffffcc00607947 */ /* 0x000fea000383ffff */
.L_x_77:
[----:B0-----:R0:W1:Y:S02]  /*d3c0*/  SYNCS.PHASECHK.TRANS64.TRYWAIT P0, [R5+URZ+0x2a820], R0 ;  /* 0x02a82000050075a7 */ /* 0x001064000800017f */
[----:B-1----:R-:W-:Y:S05]  /*d3d0*/  @!P0 NANOSLEEP.SYNCS 0x989680 ;  /* 0x009896800000895d */ /* 0x002fea0003900000 */
[----:B------:R-:W1:Y:S02]  /*d3e0*/  @!P0 SYNCS.PHASECHK.TRANS64 P0, [R5+URZ+0x2a820], R0 ;  /* 0x02a82000050085a7 */ /* 0x000e64000800007f */
[----:B-1----:R-:W-:Y:S05]  /*d3f0*/  @!P0 BRA `(.L_x_77) ;  /* 0xfffffffc00f08947 */ /* 0x002fea000383ffff */
[----:B------:R-:W-:Y:S05]  /*d400*/  BRA `(.L_x_171) ;  /* 0xffffffcc00f47947 */ /* 0x000fea000383ffff */
.L_x_78:
[----:B------:R-:W1:Y:S01]  /*d410*/  S2R R2, SR_TID.X ;  /* 0x0000000000027919 */ /* 0x000e620000002100 */
[----:B------:R-:W-:Y:S01]  /*d420*/  BSSY B0, `(.L_x_172) ;  /* 0x000000a000007945 */ /* 0x000fe20003800000 */
[----:B------:R-:W-:Y:S01]  /*d430*/  IMAD.MOV.U32 R12, RZ, RZ, RZ ;  /* 0x000000ffff0c7224 */ /* 0x000fe200078e00ff */
[----:B------:R-:W-:Y:S01]  /*d440*/  MOV R11, 0x1f ;  /* 0x0000001f000b7802 */ /* 0x000fe20000000f00 */
[----:B------:R-:W-:Y:S01]  /*d450*/  IMAD.MOV.U32 R15, RZ, RZ, -0x1 ;  /* 0xffffffffff0f7424 */ /* 0x000fe200078e00ff */
[----:B-1----:R-:W-:-:S04]  /*d460*/  SHF.R.U32.HI R2, RZ, 0x5, R2 ;  /* 0x00000005ff027819 */ /* 0x002fc80000011602 */
[----:B------:R-:W-:-:S05]  /*d470*/  LOP3.LUT R2, R2, 0x3, RZ, 0xc0, !PT ;  /* 0x0000000302027812 */ /* 0x000fca00078ec0ff */
[----:B------:R-:W-:-:S07]  /*d480*/  IMAD.MOV.U32 R13, RZ, RZ, R2 ;  /* 0x000000ffff0d7224 */ /* 0x000fce00078e0002 */
[----:B0-----:R-:W-:Y:S05]  /*d490*/  WARPSYNC.COLLECTIVE R15, `(.L_x_173) ;  /* 0x000000000f087348 */ /* 0x001fea0003c00000 */
[----:B------:R1:W2:Y:S02]  /*d4a0*/  SHFL.IDX P6, R14, R13, R12, R11 ;  /* 0x0000000c0d0e7389 */ /* 0x0002a400000c000b */
[----:B012---:R-:W-:Y:S01]  /*d4b0*/  ENDCOLLECTIVE ;  /* 0x000000000000791b */ /* 0x007fe20003800000 */
.L_x_173:
[----:B------:R-:W-:Y:S05]  /*d4c0*/  BSYNC B0 ;  /* 0x0000000000007941 */ /* 0x000fea0003800000 */
.L_x_172:
[----:B------:R-:W-:Y:S05]  /*d4d0*/  BRA `(.L_x_174) ;  /* 0xffffffcc00dc7947 */ /* 0x000fea000383ffff */
.L_x_81:
[----:B------:R-:W-:Y:S01]  /*d4e0*/  BSSY B1, `(.L_x_175) ;  /* 0x0000006000017945 */ /* 0x000fe20003800000 */
[----:B------:R-:W-:-:S07]  /*d4f0*/  IMAD.MOV.U32 R15, RZ, RZ, -0x1 ;  /* 0xffffffffff0f7424 */ /* 0x000fce00078e00ff */
[----:B0-----:R-:W-:Y:S05]  /*d500*/  WARPSYNC.COLLECTIVE R15, `(.L_x_176) ;  /* 0x000000000f0c7348 */ /* 0x001fea0003c00000 */
[----:B------:R-:W-:Y:S02]  /*d510*/  ELECT P6, UR62, PT ;  /* 0x00000000003e782f */ /* 0x000fe400038c0000 */
[----:B------:R-:W-:Y:S01]  /*d520*/  MOV R14, UR62 ;  /* 0x0000003e000e7c02 */ /* 0x000fe20008000f00 */
[----:B0-----:R-:W-:Y:S10]  /*d530*/  ENDCOLLECTIVE ;  /* 0x000000000000791b */ /* 0x001ff40003800000 */
.L_x_176:
[----:B------:R-:W-:Y:S05]  /*d540*/  BSYNC B1 ;  /* 0x0000000000017941 */ /* 0x000fea0003800000 */
.L_x_175:
[----:B------:R-:W-:Y:S05]  /*d550*/  BRA `(.L_x_177) ;  /* 0xffffffcc00d47947 */ /* 0x000fea000383ffff */
.L_x_83:
[----:B0-----:R0:W1:Y:S02]  /*d560*/  SYNCS.PHASECHK.TRANS64.TRYWAIT P1, [R3+URZ+0x2a840], R2 ;  /* 0x02a84002030075a7 */ /* 0x001064000802017f */
[----:B-1----:R-:W-:Y:S05]  /*d570*/  @!P1 NANOSLEEP.SYNCS 0x989680 ;  /* 0x009896800000995d */ /* 0x002fea0003900000 */
[----:B------:R-:W1:Y:S02]  /*d580*/  @!P1 SYNCS.PHASECHK.TRANS64 P1, [R3+URZ+0x2a840], R2 ;  /* 0x02a84002030095a7 */ /* 0x000e64000802007f */
[----:B-1----:R-:W-:Y:S05]  /*d590*/  @!P1 BRA `(.L_x_83) ;  /* 0xfffffffc00f09947 */ /* 0x002fea000383ffff */
[----:B------:R-:W-:Y:S05]  /*d5a0*/  BRA `(.L_x_178) ;  /* 0xffffffcc00fc7947 */ /* 0x000fea000383ffff */
.L_x_85:
[----:B-1----:R1:W2:Y:S02]  /*d5b0*/  SYNCS.PHASECHK.TRANS64.TRYWAIT P1, [R5+URZ+0x2a840], R0 ;  /* 0x02a84000050075a7 */ /* 0x0022a4000802017f */
[----:B--2---:R-:W-:Y:S05]  /*d5c0*/  @!P1 NANOSLEEP.SYNCS 0x989680 ;  /* 0x009896800000995d */ /* 0x004fea0003900000 */
[----:B------:R-:W2:Y:S02]  /*d5d0*/  @!P1 SYNCS.PHASECHK.TRANS64 P1, [R5+URZ+0x2a840], R0 ;  /* 0x02a84000050095a7 */ /* 0x000ea4000802007f */
[----:B--2---:R-:W-:Y:S05]  /*d5e0*/  @!P1 BRA `(.L_x_85) ;  /* 0xfffffffc00f09947 */ /* 0x004fea000383ffff */
[----:B------:R-:W-:Y:S05]  /*d5f0*/  BRA `(.L_x_179) ;  /* 0xffffffd000087947 */ /* 0x000fea000383ffff */
.L_x_87:
[----:B--2---:R2:W3:Y:S02]  /*d600*/  SYNCS.PHASECHK.TRANS64.TRYWAIT P1, [R3+URZ+0x2a860], R2 ;  /* 0x02a86002030075a7 */ /* 0x0044e4000802017f */
[----:B---3--:R-:W-:Y:S05]  /*d610*/  @!P1 NANOSLEEP.SYNCS 0x989680 ;  /* 0x009896800000995d */ /* 0x008fea0003900000 */
[----:B------:R-:W3:Y:S02]  /*d620*/  @!P1 SYNCS.PHASECHK.TRANS64 P1, [R3+URZ+0x2a860], R2 ;  /* 0x02a86002030095a7 */ /* 0x000ee4000802007f */
[----:B---3--:R-:W-:Y:S05]  /*d630*/  @!P1 BRA `(.L_x_87) ;  /* 0xfffffffc00f09947 */ /* 0x008fea000383ffff */
[----:B------:R-:W-:Y:S05]  /*d640*/  BRA `(.L_x_180) ;  /* 0xffffffd000047947 */ /* 0x000fea000383ffff */
.L_x_181:
[----:B------:R-:W-:-:S00]  /*d650*/  BRA `(.L_x_181) ;  /* 0xfffffffc00fc7947 */ /* 0x000fc0000383ffff */
[----:B------:R-:W-:-:S00]  /*d660*/  NOP ;  /* 0x0000000000007918 */ /* 0x000fc00000000000 */
        /* <DEDUP_REMOVED lines=9> */
.L_x_3226:


//--------------------- .text._ZN7cutlass13device_kernelIN5flash11enable_sm90INS1_16FlashAttnFwdSm90INS1_25CollectiveMainloopFwdSm90ILi2EN4cute5tupleIJNS5_1CILi1EEES8_S8_EEENS6_IJNS7_ILi128EEENS7_ILi96EEENS7_ILi192EEEEEELi128ENS_6half_tEfNS_4arch4Sm90ELb0ELb0ELb0ELb1ELb1ELb0ELb0ELb1ELb1ELb1ELb0ELb0EEENS1_21CollectiveEpilogueFwdINS6_IJSA_SA_SB_EEES9_SE_SG_Li256ELb1ELb1ELb0ELb0EEENS1_36VarlenDynamicPersistentTileSchedulerILi128ELi96ELi256ELi128ELb0ELb1ELb1ELb0ELb1ELb1EEEEEEEEEvNT_6ParamsE --------------------------
	.section	.text._ZN7cutlass13device_kernelIN5flash11enable_sm90INS1_16FlashAttnFwdSm90INS1_25CollectiveMainloopFwdSm90ILi2EN4cute5tupleIJNS5_1CILi1EEES8_S8_EEENS6_IJNS7_ILi128EEENS7_ILi96EEENS7_ILi192EEEEEELi128ENS_6half_tEfNS_4arch4Sm90ELb0ELb0ELb0ELb1ELb1ELb0ELb0ELb1ELb1ELb1ELb0ELb0EEENS1_21CollectiveEpilogueFwdINS6_IJSA_SA_SB_EEES9_SE_SG_Li256ELb1ELb1ELb0ELb0EEENS1_36VarlenDynamicPersistentTileSchedulerILi128ELi96ELi256ELi128ELb0ELb1ELb1ELb0ELb1ELb1EEEEEEEEEvNT_6ParamsE,"ax",@progbits
	.align	128
.text._ZN7cutlass13device_kernelIN5flash11enable_sm90INS1_16FlashAttnFwdSm90INS1_25CollectiveMainloopFwdSm90ILi2EN4cute5tupleIJNS5_1CILi1EEES8_S8_EEENS6_IJNS7_ILi128EEENS7_ILi96EEENS7_ILi192EEEEEELi128ENS_6half_tEfNS_4arch4Sm90ELb0ELb0ELb0ELb1ELb1ELb0ELb0ELb1ELb1ELb1ELb0ELb0EEENS1_21CollectiveEpilogueFwdINS6_IJSA_SA_SB_EEES9_SE_SG_Li256ELb1ELb1ELb0ELb0EEENS1_36VarlenDynamicPersistentTileSchedulerILi128ELi96ELi256ELi128ELb0ELb1ELb1ELb0ELb1ELb1EEEEEEEEEvNT_6ParamsE:
        .type           _ZN7cutlass13device_kernelIN5flash11enable_sm90INS1_16FlashAttnFwdSm90INS1_25CollectiveMainloopFwdSm90ILi2EN4cute5tupleIJNS5_1CILi1EEES8_S8_EEENS6_IJNS7_ILi128EEENS7_ILi96EEENS7_ILi192EEEEEELi128ENS_6half_tEfNS_4arch4Sm90ELb0ELb0ELb0ELb1ELb1ELb0ELb0ELb1ELb1ELb1ELb0ELb0EEENS1_21CollectiveEpilogueFwdINS6_IJSA_SA_SB_EEES9_SE_SG_Li256ELb1ELb1ELb0ELb0EEENS1_36VarlenDynamicPersistentTileSchedulerILi128ELi96ELi256ELi128ELb0ELb1ELb1ELb0ELb1ELb1EEEEEEEEEvNT_6ParamsE,@function
        .size           _ZN7cutlass13device_kernelIN5flash11enable_sm90INS1_16FlashAttnFwdSm90INS1_25CollectiveMainloopFwdSm90ILi2EN4cute5tupleIJNS5_1CILi1EEES8_S8_EEENS6_IJNS7_ILi128EEENS7_ILi96EEENS7_ILi192EEEEEELi128ENS_6half_tEfNS_4arch4Sm90ELb0ELb0ELb0ELb1ELb1ELb0ELb0ELb1ELb1ELb1ELb0ELb0EEENS1_21CollectiveEpilogueFwdINS6_IJSA_SA_SB_EEES9_SE_SG_Li256ELb1ELb1ELb0ELb0EEENS1_36VarlenDynamicPersistentTileSchedulerILi128ELi96ELi256ELi128ELb0ELb1ELb1ELb0ELb1ELb1EEEEEEEEEvNT_6ParamsE,(.L_x_3227 - _ZN7cutlass13device_kernelIN5flash11enable_sm90INS1_16FlashAttnFwdSm90INS1_25CollectiveMainloopFwdSm90ILi2EN4cute5tupleIJNS5_1CILi1EEES8_S8_EEENS6_IJNS7_ILi128EEENS7_ILi96EEENS7_ILi192EEEEEELi128ENS_6half_tEfNS_4arch4Sm90ELb0ELb0ELb0ELb1ELb1ELb0ELb0ELb1ELb1ELb1ELb0ELb0EEENS1_21CollectiveEpilogueFwdINS6_IJSA_SA_SB_EEES9_SE_SG_Li256ELb1ELb1ELb0ELb0EEENS1_36VarlenDynamicPersistentTileSchedulerILi128ELi96ELi256ELi128ELb0ELb1ELb1ELb0ELb1ELb1EEEEEEEEEvNT_6ParamsE)
        .other          _ZN7cutlass13device_kernelIN5flash11enable_sm90INS1_16FlashAttnFwdSm90INS1_25CollectiveMainloopFwdSm90ILi2EN4cute5tupleIJNS5_1CILi1EEES8_S8_EEENS6_IJNS7_ILi128EEENS7_ILi96EEENS7_ILi192EEEEEELi128ENS_6half_tEfNS_4arch4Sm90ELb0ELb0ELb0ELb1ELb1ELb0ELb0ELb1ELb1ELb1ELb0ELb0EEENS1_21CollectiveEpilogueFwdINS6_IJSA_SA_SB_EEES9_SE_SG_Li256ELb1ELb1ELb0ELb0EEENS1_36VarlenDynamicPersistentTileSchedulerILi128ELi96ELi256ELi128ELb0ELb1ELb1ELb0ELb1ELb1EEEEEEEEEvNT_6ParamsE,@"STO_CUDA_ENTRY STV_DEFAULT"
_ZN7cutlass13device_kernelIN5flash11enable_sm90INS1_16FlashAttnFwdSm90INS1_25CollectiveMainloopFwdSm90ILi2EN4cute5tupleIJNS5_1CILi1EEES8_S8_EEENS6_IJNS7_ILi128EEENS7_ILi96EEENS7_ILi192EEEEEELi128ENS_6half_tEfNS_4arch4Sm90ELb0ELb0ELb0ELb1ELb1ELb0ELb0ELb1ELb1ELb1ELb0ELb0EEENS1_21CollectiveEpilogueFwdINS6_IJSA_SA_SB_EEES9_SE_SG_Li256ELb1ELb1ELb0ELb0EEENS1_36VarlenDynamicPersistentTileSchedulerILi128ELi96ELi256ELi128ELb0ELb1ELb1ELb0ELb1ELb1EEEEEEEEEvNT_6ParamsE:
        /* <DEDUP_REMOVED lines=45> */
.L_x_182:
        /* <DEDUP_REMOVED lines=22> */
.L_x_183:
        /* <DEDUP_REMOVED lines=18> */
.L_x_184:
        /* <DEDUP_REMOVED lines=22> */
.L_x_185:
        /* <DEDUP_REMOVED lines=22> */
.L_x_186:
[----:B------:R-:W-:Y:S01]  /*0810*/  ISETP.NE.AND P0, PT, R2, RZ, PT ;  /* 0x000000ff0200720c */ /* 0x000fe20003f05270 */
[----:B------:R-:W-:Y:S01]  /*0820*/  IMAD.MOV.U32 R2, RZ, RZ, 0x1 ;  /* 0x00000001ff027424 */ /* 0x000fe200078e00ff */
[----:B------:R-:W-:Y:S01]  /*0830*/  NOP ;  /* 0x0000000000007918 */ /* 0x000fe20000000000 */
[----:B------:R-:W-:-:S03]  /*0840*/  ULDC.64 UR56, c[0x0][0x208] ;  /* 0x0000820000387ab9 */ /* 0x000fc60000000a00 */
[----:B------:R-:W-:-:S05]  /*0850*/  SEL R2, R2, 0x2, !P0 ;  /* 0x0000000202027807 */ /* 0x000fca0004000000 */
[----:B------:R0:W-:Y:S02]  /*0860*/  STL [R1+0x4], R2 ;  /* 0x0000040201007387 */ /* 0x0001e40000100800 */
[----:B01234-:R-:W-:Y:S06]  /*0870*/  BAR.SYNC.DEFER_BLOCKING 0x0 ;  /* 0x0000000000007b1d */ /* 0x01ffec0000010000 */
[----:B------:R-:W-:Y:S05]  /*0880*/  @!P0 BRA `(.L_x_187) ;  /* 0x0000007400488947 */ /* 0x000fea0003800000 */
.L_x_188:
[----:B------:R-:W-:-:S08]  /*0890*/  NOP ;  /* 0x0000000000007918 */ /* 0x000fd00000000000 */
[----:B------:R-:W0:Y:S02]  /*08a0*/  USETMAXREG.TRY_ALLOC.CTAPOOL UP0, 0xe8 ;  /* 0x000000e8000079c8 */ /* 0x000e240008000600 */
[----:B0-----:R-:W-:-:S13]  /*08b0*/  PLOP3.LUT P0, PT, PT, PT, UP0, 0x80, 0x0 ;  /* 0x000000000000781c */ /* 0x001fda0003f0f008 */
[----:B------:R-:W-:Y:S05]  /*08c0*/  @!P0 BRA `(.L_x_188) ;  /* 0xfffffffc00f08947 */ /* 0x000fea000383ffff */
[----:B------:R-:W0:Y:S08]  /*08d0*/  S2UR UR5, SR_CgaCtaId ;  /* 0x00000000000579c3 */ /* 0x000e300000008800 */
[----:B------:R-:W-:Y:S06]  /*08e0*/  BAR.ARV 0x8, 0x180 ;  /* 0x0206000000007b1d */ /* 0x000fec0000002000 */
[----:B------:R-:W-:-:S02]  /*08f0*/  UMOV UR4, 0x400 ;  /* 0x0000040000047882 */ /* 0x000fc40000000000 */
[----:B------:R-:W-:Y:S01]  /*0900*/  BAR.SYNC.DEFER_BLOCKING 0x5, 0x180 ;  /* 0x0146000000007b1d */ /* 0x000fe20000010000 */
[----:B0-----:R-:W-:-:S09]  /*0910*/  ULEA UR4, UR5, UR4, 0x18 ;  /* 0x0000000405047291 */ /* 0x001fd2000f8ec03f */
[----:B------:R-:W0:Y:S01]  /*0920*/  LDS.128 R44, [UR4+0x2a8d0] ;  /* 0x02a8d004ff2c7984 */ /* 0x000e220008000c00 */
[----:B------:R-:W-:Y:S01]  /*0930*/  ULDC UR4, c[0x0][0xc3c] ;  /* 0x00030f0000047ab9 */ /* 0x000fe20000000800 */
[----:B------:R-:W-:Y:S06]  /*0940*/  BAR.ARV 0x4, 0x180 ;  /* 0x0106000000007b1d */ /* 0x000fec0000002000 */
[----:B0-----:R-:W-:-:S13]  /*0950*/  ISETP.GE.AND P0, PT, R47, UR4, PT ;  /* 0x000000042f007c0c */ /* 0x001fda000bf06270 */
[----:B------:R-:W-:Y:S05]  /*0960*/  @P0 EXIT ;  /* 0x000000000000094d */ /* 0x000fea0003800000 */
[----:B------:R-:W2:Y:S01]  /*0970*/  LDL.LU R10, [R1+0x4] ;  /* 0x00000400010a7983 */ /* 0x000ea20000300800 */
[----:B------:R-:W0:Y:S02]  /*0980*/  S2R R0, SR_TID.X ;  /* 0x0000000000007919 */ /* 0x000e240000002100 */
[----:B0-----:R-:W-:-:S05]  /*0990*/  VIADD R171, R0, 0xffffff80 ;  /* 0xffffff8000ab7836 */ /* 0x001fca0000000000 */
[----:B------:R-:W-:-:S04]  /*09a0*/  SHF.R.S32.HI R0, RZ, 0x1f, R171 ;  /* 0x0000001fff007819 */ /* 0x000fc800000114ab */
[----:B------:R-:W-:-:S04]  /*09b0*/  LEA.HI R3, R0, R171, RZ, 0x7 ;  /* 0x000000ab00037211 */ /* 0x000fc800078f38ff */
[----:B------:R-:W-:Y:S02]  /*09c0*/  LOP3.LUT R2, R3, 0xffffff80, RZ, 0xc0, !PT ;  /* 0xffffff8003027812 */ /* 0x000fe400078ec0ff */
[----:B------:R-:W-:-:S03]  /*09d0*/  LEA.HI R4, R0, R171, RZ, 0x5 ;  /* 0x000000ab00047211 */ /* 0x000fc600078f28ff */
[----:B------:R-:W-:Y:S01]  /*09e0*/  IMAD.IADD R163, R171, 0x1, -R2 ;  /* 0x00000001aba37824 */ /* 0x000fe200078e0a02 */
[----:B------:R-:W-:Y:S01]  /*09f0*/  LEA.HI R2, R0, R171, RZ, 0x4 ;  /* 0x000000ab00027211 */ /* 0x000fe200078f20ff */
[----:B------:R-:W-:-:S03]  /*0a00*/  IMAD.SHL.U32 R6, R4, 0x20, RZ ;  /* 0x0000002004067824 */ /* 0x000fc600078e00ff */
[----:B------:R-:W-:Y:S02]  /*0a10*/  SHF.R.S32.HI R5, RZ, 0x4, R2 ;  /* 0x00000004ff057819 */ /* 0x000fe40000011402 */
[----:B------:R-:W-:Y:S02]  /*0a20*/  SHF.R.S32.HI R8, RZ, 0x1f, R163 ;  /* 0x0000001fff087819 */ /* 0x000fe400000114a3 */
[C---:B------:R-:W-:Y:S02]  /*0a30*/  LOP3.LUT R4, R2.reuse, 0x3fffff0, RZ, 0xc0, !PT ;  /* 0x03fffff002047812 */ /* 0x040fe400078ec0ff */
[----:B------:R-:W-:Y:S02]  /*0a40*/  LEA.HI R2, R2, R5, RZ, 0x1 ;  /* 0x0000000502027211 */ /* 0x000fe400078f08ff */
[----:B------:R-:W-:Y:S02]  /*0a50*/  LEA.HI R9, R8, R163, RZ, 0x2 ;  /* 0x000000a308097211 */ /* 0x000fe400078f10ff */
[----:B------:R-:W-:-:S02]  /*0a60*/  LOP3.LUT R7, R6, 0xfffffc00, RZ, 0xc0, !PT ;  /* 0xfffffc0006077812 */ /* 0x000fc400078ec0ff */
[----:B------:R-:W-:Y:S02]  /*0a70*/  IADD3 R4, R171, -R4, RZ ;  /* 0x80000004ab047210 */ /* 0x000fe40007ffe0ff */
[----:B------:R-:W-:Y:S02]  /*0a80*/  LOP3.LUT R2, R2, 0x1ffffffe, RZ, 0xc0, !PT ;  /* 0x1ffffffe02027812 */ /* 0x000fe400078ec0ff */
[----:B------:R-:W-:Y:S01]  /*0a90*/  SHF.R.S32.HI R6, RZ, 0x2, R9 ;  /* 0x00000002ff067819 */ /* 0x000fe20000011409 */
[----:B------:R-:W-:Y:S01]  /*0aa0*/  IMAD R7, R4, 0x40, R7 ;  /* 0x0000004004077824 */ /* 0x000fe200078e0207 */
[----:B------:R-:W-:Y:S02]  /*0ab0*/  SHF.R.S32.HI R11, RZ, 0x1f, R9 ;  /* 0x0000001fff0b7819 */ /* 0x000fe40000011409 */
[----:B------:R-:W-:Y:S01]  /*0ac0*/  LEA.HI R4, R0, R171, RZ, 0x2 ;  /* 0x000000ab00047211 */ /* 0x000fe200078f10ff */
[----:B------:R-:W-:Y:S01]  /*0ad0*/  IMAD.IADD R2, R5, 0x1, -R2 ;  /* 0x0000000105027824 */ /* 0x000fe200078e0a02 */
[----:B------:R-:W-:-:S02]  /*0ae0*/  LEA.HI R11, R11, R6, RZ, 0x3 ;  /* 0x000000060b0b7211 */ /* 0x000fc400078f18ff */
[----:B------:R-:W-:Y:S02]  /*0af0*/  SHF.R.S32.HI R164, RZ, 0x7, R3 ;  /* 0x00000007ffa47819 */ /* 0x000fe40000011403 */
[----:B------:R-:W-:Y:S02]  /*0b00*/  LEA.HI R0, R0, R171, RZ, 0x3 ;  /* 0x000000ab00007211 */ /* 0x000fe400078f18ff */
[----:B------:R-:W-:Y:S01]  /*0b10*/  LOP3.LUT R4, R4, 0xfffffffc, RZ, 0xc0, !PT ;  /* 0xfffffffc04047812 */ /* 0x000fe200078ec0ff */
[----:B------:R-:W-:Y:S01]  /*0b20*/  IMAD R168, R2, 0x8, R7 ;  /* 0x0000000802a87824 */ /* 0x000fe200078e0207 */
[----:B------:R-:W-:Y:S02]  /*0b30*/  LOP3.LUT R11, R11, 0xfffffff8, RZ, 0xc0, !PT ;  /* 0xfffffff80b0b7812 */ /* 0x000fe400078ec0ff */
[----:B------:R-:W-:Y:S02]  /*0b40*/  LEA.HI R8, R8, R163, RZ, 0x5 ;  /* 0x000000a308087211 */ /* 0x000fe400078f28ff */
[----:B------:R-:W-:-:S02]  /*0b50*/  LEA.HI R3, R3, R164, RZ, 0x1 ;  /* 0x000000a403037211 */ /* 0x000fc400078f08ff */
[----:B------:R-:W-:Y:S02]  /*0b60*/  LOP3.LUT R2, R0, 0xfffffff8, RZ, 0xc0, !PT ;  /* 0xfffffff800027812 */ /* 0x000fe400078ec0ff */
[----:B------:R-:W-:Y:S01]  /*0b70*/  IADD3 R4, R171, -R4, RZ ;  /* 0x80000004ab047210 */ /* 0x000fe20007ffe0ff */
[----:B------:R-:W-:Y:S01]  /*0b80*/  IMAD.IADD R11, R6, 0x1, -R11 ;  /* 0x00000001060b7824 */ /* 0x000fe200078e0a0b */
[----:B------:R-:W-:Y:S02]  /*0b90*/  SHF.R.S32.HI R8, RZ, 0x5, R8 ;  /* 0x00000005ff087819 */ /* 0x000fe40000011408 */
[----:B------:R-:W-:Y:S01]  /*0ba0*/  LOP3.LUT R3, R3, 0x3fffffe, RZ, 0xc0, !PT ;  /* 0x03fffffe03037812 */ /* 0x000fe200078ec0ff */
[----:B------:R-:W-:Y:S01]  /*0bb0*/  IMAD.IADD R19, R171, 0x1, -R2 ;  /* 0x00000001ab137824 */ /* 0x000fe200078e0a02 */
[----:B------:R-:W-:Y:S01]  /*0bc0*/  LEA.HI R5, R4, R4, RZ, 0x1 ;  /* 0x0000000404057211 */ /* 0x000fe200078f08ff */
[----:B------:R-:W-:Y:S01]  /*0bd0*/  IMAD R8, R8, 0x10, R11 ;  /* 0x0000001008087824 */ /* 0x000fe200078e020b */
[----:B------:R-:W-:Y:S01]  /*0be0*/  LOP3.LUT R6, R9, 0x7ffffffc, RZ, 0xc0, !PT ;  /* 0x7ffffffc09067812 */ /* 0x000fe200078ec0ff */
[----:B------:R-:W-:Y:S01]  /*0bf0*/  IMAD.IADD R3, R164, 0x1, -R3 ;  /* 0x00000001a4037824 */ /* 0x000fe200078e0a03 */
[----:B------:R-:W-:Y:S01]  /*0c00*/  LOP3.LUT R5, R5, 0x1ffffffe, RZ, 0xc0, !PT ;  /* 0x1ffffffe05057812 */ /* 0x000fe200078ec0ff */
[----:B------:R-:W-:-:S02]  /*0c10*/  IMAD.SHL.U32 R2, R19, 0x8, RZ ;  /* 0x0000000813027824 */ /* 0x000fc400078e00ff */
[----:B------:R-:W-:Y:S01]  /*0c20*/  IMAD.MOV.U32 R167, RZ, RZ, -0x2 ;  /* 0xfffffffeffa77424 */ /* 0x000fe200078e00ff */
[----:B------:R-:W-:Y:S01]  /*0c30*/  LEA R165, R3, R8, 0x6 ;  /* 0x0000000803a57211 */ /* 0x000fe200078e30ff */
[----:B------:R-:W-:Y:S02]  /*0c40*/  VIADD R17, R2, 0x40 ;  /* 0x0000004002117836 */ /* 0x000fe40000000000 */
[----:B------:R-:W-:Y:S02]  /*0c50*/  IMAD.IADD R6, R163, 0x1, -R6 ;  /* 0x00000001a3067824 */ /* 0x000fe400078e0a06 */
[----:B------:R-:W-:Y:S01]  /*0c60*/  IMAD.IADD R166, R4, 0x1, -R5 ;  /* 0x0000000104a67824 */ /* 0x000fe200078e0a05 */
[----:B------:R-:W-:Y:S01]  /*0c70*/  SHF.R.S32.HI R161, RZ, 0x3, R0 ;  /* 0x00000003ffa17819 */ /* 0x000fe20000011400 */
[----:B------:R-:W-:Y:S01]  /*0c80*/  IMAD R167, R6, R167, 0x60 ;  /* 0x0000006006a77424 */ /* 0x000fe200078e02a7 */
[----:B------:R-:W-:Y:S01]  /*0c90*/  SHF.R.S32.HI R170, RZ, 0x1f, R2 ;  /* 0x0000001fffaa7819 */ /* 0x000fe20000011402 */
[----:B------:R-:W-:Y:S01]  /*0ca0*/  IMAD.MOV.U32 R162, RZ, RZ, RZ ;  /* 0x000000ffffa27224 */ /* 0x000fe200078e00ff */
[----:B------:R-:W-:Y:S01]  /*0cb0*/  SHF.R.S32.HI R169, RZ, 0x1f, R17 ;  /* 0x0000001fffa97819 */ /* 0x000fe20000011411 */
[----:B------:R-:W-:Y:S01]  /*0cc0*/  IMAD R166, R166, 0x8, R165 ;  /* 0x00000008a6a67824 */ /* 0x000fe200078e02a5 */
[----:B------:R-:W-:Y:S01]  /*0cd0*/  UMOV UR36, URZ ;  /* 0x0000003f00247c82 */ /* 0x000fe20008000000 */
[----:B------:R-:W-:Y:S01]  /*0ce0*/  UMOV UR37, URZ ;  /* 0x0000003f00257c82 */ /* 0x000fe20008000000 */
[----:B--2---:R-:W-:-:S07]  /*0cf0*/  LOP3.LUT R16, R10, 0x1, RZ, 0xfc, !PT ;  /* 0x000000010a107812 */ /* 0x004fce00078efcff */
.L_x_234:
[----:B0--34-:R-:W0:Y:S01]  /*0d00*/  LDC.64 R4, c[0x0][0xc88] ;  /* 0x00032200ff047b82 */ /* 0x019e220000000a00 */
[----:B------:R-:W-:Y:S01]  /*0d10*/  ULDC.64 UR4, c[0x0][0xa28] ;  /* 0x00028a0000047ab9 */ /* 0x000fe20000000a00 */
[----:B------:R-:W-:Y:S01]  /*0d20*/  IMAD.MOV.U32 R3, RZ, RZ, RZ ;  /* 0x000000ffff037224 */ /* 0x000fe200078e00ff */
[----:B------:R-:W-:Y:S01]  /*0d30*/  ULDC.64 UR6, c[0x0][0xa20] ;  /* 0x0002880000067ab9 */ /* 0x000fe20000000a00 */
[----:B0-----:R-:W-:-:S05]  /*0d40*/  IMAD.WIDE R4, R47, 0x4, R4 ;  /* 0x000000042f047825 */ /* 0x001fca00078e0204 */
[----:B--2---:R-:W2:Y:S01]  /*0d50*/  LDG.E R18, desc[UR56][R4.64] ;  /* 0x0000003804127981 */ /* 0x004ea2000c1e1900 */
[----:B------:R-:W-:-:S04]  /*0d60*/  ISETP.NE.U32.AND P0, PT, RZ, UR4, PT ;  /* 0x00000004ff007c0c */ /* 0x000fc8000bf05070 */
[----:B------:R-:W-:Y:S02]  /*0d70*/  ISETP.NE.AND.EX P0, PT, RZ, UR5, PT, P0 ;  /* 0x00000005ff007c0c */ /* 0x000fe4000bf05300 */
[----:B--2---:R-:W-:-:S11]  /*0d80*/  SHF.R.S32.HI R160, RZ, 0x1f, R18 ;  /* 0x0000001fffa07819 */ /* 0x004fd60000011412 */
[----:B------:R-:W-:-:S04]  /*0d90*/  @P0 LEA R6, P1, R18, UR4, 0x2 ;  /* 0x0000000412060c11 */ /* 0x000fc8000f8210ff */
[----:B------:R-:W-:Y:S01]  /*0da0*/  @P0 LEA.HI.X R7, R18, UR5, R160, 0x2, P1 ;  /* 0x0000000512070c11 */ /* 0x000fe200088f14a0 */
[----:B------:R-:W-:-:S04]  /*0db0*/  ULDC.64 UR4, c[0x0][0x418] ;  /* 0x0001060000047ab9 */ /* 0x000fc80000000a00 */
[----:B------:R0:W5:Y:S01]  /*0dc0*/  @P0 LDG.E R3, desc[UR56][R6.64] ;  /* 0x0000003806030981 */ /* 0x000162000c1e1900 */
[----:B------:R-:W-:Y:S01]  /*0dd0*/  ISETP.NE.U32.AND P0, PT, RZ, UR6, PT ;  /* 0x00000006ff007c0c */ /* 0x000fe2000bf05070 */
[----:B------:R-:W-:-:S03]  /*0de0*/  UISETP.NE.U32.AND UP0, UPT, UR4, URZ, UPT ;  /* 0x0000003f0400728c */ /* 0x000fc6000bf05070 */
[----:B------:R-:W-:Y:S01]  /*0df0*/  ISETP.NE.AND.EX P0, PT, RZ, UR7, PT, P0 ;  /* 0x00000007ff007c0c */ /* 0x000fe2000bf05300 */
[----:B------:R-:W-:Y:S01]  /*0e00*/  UISETP.NE.AND.EX UP0, UPT, UR5, URZ, UPT, UP0 ;  /* 0x0000003f0500728c */ /* 0x000fe2000bf05300 */
[----:B------:R-:W-:Y:S02]  /*0e10*/  ULDC UR4, c[0x0][0x424] ;  /* 0x0001090000047ab9 */ /* 0x000fe40000000800 */
[----:B------:R-:W-:Y:S01]  /*0e20*/  ULDC UR5, c[0x0][0x2f0] ;  /* 0x0000bc0000057ab9 */ /* 0x000fe20000000800 */
[----:B------:R-:W-:-:S04]  /*0e30*/  USEL UR4, UR4, 0x1, UP0 ;  /* 0x0000000104047887 */ /* 0x000fc80008000000 */
[----:B------:R-:W-:-:S04]  /*0e40*/  UIMAD UR4, UR4, UR5, URZ ;  /* 0x00000005040472a4 */ /* 0x000fc8000f8e023f */
[C---:B------:R-:W-:Y:S02]  /*0e50*/  @P0 LEA R4, P1, R18.reuse, UR6, 0x2 ;  /* 0x0000000612040c11 */ /* 0x040fe4000f8210ff */
[----:B------:R-:W-:Y:S02]  /*0e60*/  MOV R72, UR4 ;  /* 0x0000000400487c02 */ /* 0x000fe40008000f00 */
[----:B------:R-:W-:-:S05]  /*0e70*/  @P0 LEA.HI.X R5, R18, UR7, R160, 0x2, P1 ;  /* 0x0000000712050c11 */ /* 0x000fca00088f14a0 */
[----:B------:R0:W5:Y:S01]  /*0e80*/  @P0 LDG.E R72, desc[UR56][R4.64] ;  /* 0x0000003804480981 */ /* 0x000162000c1e1900 */
[----:B------:R-:W-:Y:S05]  /*0e90*/  @P0 BRA `(.L_x_189) ;  /* 0x0000000000240947 */ /* 0x000fea0003800000 */
[----:B------:R-:W-:Y:S02]  /*0ea0*/  ULDC.64 UR4, c[0x0][0xa08] ;  /* 0x0002820000047ab9 */ /* 0x000fe40000000a00 */
[----:B------:R-:W-:-:S04]  /*0eb0*/  ISETP.NE.U32.AND P0, PT, RZ, UR4, PT ;  /* 0x00000004ff007c0c */ /* 0x000fc8000bf05070 */
[----:B------:R-:W-:-:S13]  /*0ec0*/  ISETP.NE.AND.EX P0, PT, RZ, UR5, PT, P0 ;  /* 0x00000005ff007c0c */ /* 0x000fda000bf05300 */
[----:B------:R-:W-:Y:S05]  /*0ed0*/  @!P0 BRA `(.L_x_189) ;  /* 0x0000000000148947 */ /* 0x000fea0003800000 */
[----:B0-----:R-:W0:Y:S02]  /*0ee0*/  LDC.64 R4, c[0x0][0xa08] ;  /* 0x00028200ff047b82 */ /* 0x001e240000000a00 */
[----:B0-----:R-:W-:-:S05]  /*0ef0*/  IMAD.WIDE R4, R18, 0x4, R4 ;  /* 0x0000000412047825 */ /* 0x001fca00078e0204 */
[----:B-----5:R-:W2:Y:S04]  /*0f00*/  LDG.E R72, desc[UR56][R4.64] ;  /* 0x0000003804487981 */ /* 0x020ea8000c1e1900 */
[----:B------:R-:W2:Y:S02]  /*0f10*/  LDG.E R7, desc[UR56][R4.64+0x4] ;  /* 0x0000043804077981 */ /* 0x000ea4000c1e1900 */
[----:B--2---:R-:W-:-:S07]  /*0f20*/  IMAD.IADD R72, R7, 0x1, -R72 ;  /* 0x0000000107487824 */ /* 0x004fce00078e0a48 */
.L_x_189:
[----:B-----5:R-:W-:Y:S01]  /*0f30*/  IMAD.IADD R72, R72, 0x1, -R3 ;  /* 0x0000000148487824 */ /* 0x020fe200078e0a03 */
[----:B------:R-:W-:Y:S01]  /*0f40*/  PLOP3.LUT P0, PT, PT, PT, PT, 0x80, 0x0 ;  /* 0x000000000000781c */ /* 0x000fe20003f0f070 */
[----:B------:R-:W-:Y:S01]  /*0f50*/  IMAD.MOV.U32 R23, RZ, RZ, R45 ;  /* 0x000000ffff177224 */ /* 0x000fe200078e002d */
[----:B------:R-:W-:Y:S01]  /*0f60*/  CS2R R20, SRZ ;  /* 0x0000000000147805 */ /* 0x000fe2000001ff00 */
[C---:B------:R-:W-:Y:S01]  /*0f70*/  VIADD R0, R72.reuse, 0x5f ;  /* 0x0000005f48007836 */ /* 0x040fe20000000000 */
[----:B------:R-:W-:Y:S01]  /*0f80*/  ISETP.GE.AND P1, PT, R72, 0x1, PT ;  /* 0x000000014800780c */ /* 0x000fe20003f26270 */
[----:B------:R-:W-:Y:S01]  /*0f90*/  IMAD.MOV.U32 R22, RZ, RZ, R46 ;  /* 0x000000ffff167224 */ /* 0x000fe200078e002e */
[----:B------:R-:W-:Y:S01]  /*0fa0*/  CS2R R86, SRZ ;  /* 0x0000000000567805 */ /* 0x000fe2000001ff00 */
[----:B------:R-:W-:Y:S01]  /*0fb0*/  IMAD.HI R0, R0, 0x2aaaaaab, RZ ;  /* 0x2aaaaaab00007827 */ /* 0x000fe200078e02ff */
[----:B------:R-:W-:Y:S02]  /*0fc0*/  CS2R R84, SRZ ;  /* 0x0000000000547805 */ /* 0x000fe4000001ff00 */
[----:B------:R-:W-:-:S02]  /*0fd0*/  CS2R R82, SRZ ;  /* 0x0000000000527805 */ /* 0x000fc4000001ff00 */
[----:B------:R-:W-:Y:S02]  /*0fe0*/  CS2R R80, SRZ ;  /* 0x0000000000507805 */ /* 0x000fe4000001ff00 */
[----:B------:R-:W-:Y:S02]  /*0ff0*/  CS2R R78, SRZ ;  /* 0x00000000004e7805 */ /* 0x000fe4000001ff00 */
[----:B------:R-:W-:Y:S02]  /*1000*/  SHF.R.U32.HI R3, RZ, 0x1f, R0 ;  /* 0x0000001fff037819 */ /* 0x000fe40000011600 */
[----:B------:R-:W-:Y:S02]  /*1010*/  CS2R R76, SRZ ;  /* 0x00000000004c7805 */ /* 0x000fe4000001ff00 */
[----:B------:R-:W-:Y:S02]  /*1020*/  CS2R R74, SRZ ;  /* 0x00000000004a7805 */ /* 0x000fe4000001ff00 */
[----:B------:R-:W-:-:S02]  /*1030*/  MOV R73, RZ ;  /* 0x000000ff00497202 */ /* 0x000fc40000000f00 */
[----:B------:R-:W-:Y:S02]  /*1040*/  CS2R R36, SRZ ;  /* 0x0000000000247805 */ /* 0x000fe4000001ff00 */
[----:B------:R-:W-:Y:S02]  /*1050*/  LEA.HI.SX32 R88, R0, R3, 0x1c ;  /* 0x0000000300587211 */ /* 0x000fe400078fe2ff */
[----:B------:R-:W-:Y:S01]  /*1060*/  CS2R R34, SRZ ;  /* 0x0000000000227805 */ /* 0x000fe2000001ff00 */
[----:B------:R-:W-:Y:S01]  /*1070*/  IMAD.MOV.U32 R70, RZ, RZ, RZ ;  /* 0x000000ffff467224 */ /* 0x000fe200078e00ff */
[----:B------:R-:W-:Y:S02]  /*1080*/  CS2R R68, SRZ ;  /* 0x0000000000447805 */ /* 0x000fe4000001ff00 */
[----:B------:R-:W-:Y:S01]  /*1090*/  CS2R R32, SRZ ;  /* 0x0000000000207805 */ /* 0x000fe2000001ff00 */
[----:B------:R-:W-:Y:S01]  /*10a0*/  IMAD.MOV.U32 R66, RZ, RZ, RZ ;  /* 0x000000ffff427224 */ /* 0x000fe200078e00ff */
[----:B------:R-:W-:Y:S01]  /*10b0*/  CS2R R62, SRZ ;  /* 0x00000000003e7805 */ /* 0x000fe2000001ff00 */
[----:B------:R-:W-:Y:S01]  /*10c0*/  IMAD.MOV.U32 R3, RZ, RZ, RZ ;  /* 0x000000ffff037224 */ /* 0x000fe200078e00ff */
        /* <DEDUP_REMOVED lines=8> */
[----:B------:R-:W-:Y:S01]  /*1150*/  CS2R R42, SRZ ;  /* 0x00000000002a7805 */ /* 0x000fe2000001ff00 */
[----:B------:R-:W-:Y:S01]  /*1160*/  IMAD.MOV.U32 R89, RZ, RZ, RZ ;  /* 0x000000ffff597224 */ /* 0x000fe200078e00ff */
[----:B------:R-:W-:Y:S02]  /*1170*/  CS2R R90, SRZ ;  /* 0x00000000005a7805 */ /* 0x000fe4000001ff00 */
[----:B------:R-:W-:Y:S02]  /*1180*/  CS2R R38, SRZ ;  /* 0x0000000000267805 */ /* 0x000fe4000001ff00 */
[----:B------:R-:W-:Y:S02]  /*1190*/  CS2R R92, SRZ ;  /* 0x00000000005c7805 */ /* 0x000fe4000001ff00 */
[----:B------:R-:W-:-:S02]  /*11a0*/  CS2R R64, SRZ ;  /* 0x0000000000407805 */ /* 0x000fc4000001ff00 */
[----:B------:R-:W-:Y:S02]  /*11b0*/  CS2R R94, SRZ ;  /* 0x00000000005e7805 */ /* 0x000fe4000001ff00 */
[----:B0-----:R-:W-:Y:S01]  /*11c0*/  CS2R R6, SRZ ;  /* 0x0000000000067805 */ /* 0x001fe2000001ff00 */
[----:B------:R-:W-:Y:S01]  /*11d0*/  IMAD.MOV.U32 R30, RZ, RZ, RZ ;  /* 0x000000ffff1e7224 */ /* 0x000fe200078e00ff */
[----:B------:R-:W-:Y:S01]  /*11e0*/  MOV R8, RZ ;  /* 0x000000ff00087202 */ /* 0x000fe20000000f00 */
[----:B------:R-:W-:Y:S02]  /*11f0*/  IMAD.MOV.U32 R97, RZ, RZ, RZ ;  /* 0x000000ffff617224 */ /* 0x000fe400078e00ff */
[----:B------:R-:W-:Y:S02]  /*1200*/  IMAD.MOV.U32 R10, RZ, RZ, RZ ;  /* 0x000000ffff0a7224 */ /* 0x000fe400078e00ff */
[----:B------:R-:W-:Y:S01]  /*1210*/  IMAD.MOV.U32 R99, RZ, RZ, RZ ;  /* 0x000000ffff637224 */ /* 0x000fe200078e00ff */
[----:B------:R-:W-:Y:S06]  /*1220*/  @!P1 BRA `(.L_x_190) ;  /* 0x0000004800f49947 */ /* 0x000fec0003800000 */
[----:B------:R-:W0:Y:S01]  /*1230*/  SHFL.IDX PT, R0, R164, RZ, 0x1f ;  /* 0x00001fffa4007589 */ /* 0x000e2200000e0000 */
[----:B------:R-:W1:Y:S01]  /*1240*/  S2UR UR39, SR_CgaCtaId ;  /* 0x00000000002779c3 */ /* 0x000e620000008800 */
[----:B------:R-:W-:Y:S01]  /*1250*/  UMOV UR6, 0x400 ;  /* 0x0000040000067882 */ /* 0x000fe20000000000 */
[----:B0-----:R-:W-:Y:S01]  /*1260*/  R2UR UR4, R0 ;  /* 0x00000000000472ca */ /* 0x001fe200000e0000 */
[----:B-1----:R-:W-:-:S04]  /*1270*/  ULEA UR38, UR39, UR6, 0x18 ;  /* 0x0000000627267291 */ /* 0x002fc8000f8ec03f */
[----:B------:R-:W-:-:S04]  /*1280*/  UIADD3 UR6, UR38, 0xc400, URZ ;  /* 0x0000c40026067890 */ /* 0x000fc8000fffe03f */
[----:B------:R-:W-:-:S04]  /*1290*/  ULOP3.LUT UP0, URZ, UR6, 0x1bf, URZ, 0xc0, !UPT ;  /* 0x000001bf063f7892 */ /* 0x000fc8000f80c03f */
[----:B------:R-:W-:Y:S02]  /*12a0*/  ULEA.HI UR5, UR4, UR4, URZ, 0x1 ;  /* 0x0000000404057291 */ /* 0x000fe4000f8f083f */
[----:B------:R-:W-:Y:S02]  /*12b0*/  PLOP3.LUT P0, PT, PT, PT, UP0, 0x80, 0x0 ;  /* 0x000000000000781c */ /* 0x000fe40003f0f008 */
[----:B------:R-:W-:-:S04]  /*12c0*/  ULOP3.LUT UR5, UR5, 0x1e, URZ, 0xc0, !UPT ;  /* 0x0000001e05057892 */ /* 0x000fc8000f8ec03f */
[----:B------:R-:W-:-:S04]  /*12d0*/  UIADD3 UR5, UR4, -UR5, URZ ;  /* 0x8000000504057290 */ /* 0x000fc8000fffe03f */
[----:B------:R-:W-:-:S04]  /*12e0*/  ULEA UR5, UR5, UR6, 0xd ;  /* 0x0000000605057291 */ /* 0x000fc8000f8e683f */
[----:B------:R-:W-:-:S04]  /*12f0*/  USHF.R.U32.HI UR5, URZ, 0x4, UR5 ;  /* 0x000000043f057899 */ /* 0x000fc80008011605 */
[----:B------:R-:W-:Y:S01]  /*1300*/  ULOP3.LUT UR52, UR5, 0x3fff, URZ, 0xc0, !UPT ;  /* 0x00003fff05347892 */ /* 0x000fe2000f8ec03f */
[----:B------:R-:W-:Y:S11]  /*1310*/  @!P0 BRA `(.L_x_191) ;  /* 0x0000000000408947 */ /* 0x000ff60003800000 */
        /* <DEDUP_REMOVED lines=16> */
.L_x_191:
[----:B------:R-:W-:Y:S02]  /*1420*/  LEA.HI R0, R162, R162, RZ, 0x1 ;  /* 0x000000a2a2007211 */ /* 0x000fe400078f08ff */
[----:B------:R-:W-:Y:S02]  /*1430*/  ISETP.NE.AND P0, PT, R16, 0x3, PT ;  /* 0x000000031000780c */ /* 0x000fe40003f05270 */
[----:B------:R-:W-:-:S05]  /*1440*/  LOP3.LUT R3, R0, 0xfffffffe, RZ, 0xc0, !PT ;  /* 0xfffffffe00037812 */ /* 0x000fca00078ec0ff */
[----:B------:R-:W-:-:S05]  /*1450*/  IMAD.IADD R0, R162, 0x1, -R3 ;  /* 0x00000001a2007824 */ /* 0x000fca00078e0a03 */
[----:B------:R-:W-:-:S04]  /*1460*/  SHF.L.U32 R0, R0, 0x1f, RZ ;  /* 0x0000001f00007819 */ /* 0x000fc800000006ff */
[----:B------:R-:W0:Y:S02]  /*1470*/  SYNCS.PHASECHK.TRANS64.TRYWAIT P1, [UR38+0x2a800], R0 ;  /* 0x02a80000ff0075a7 */ /* 0x000e240008020166 */
[----:B0-----:R-:W-:Y:S05]  /*1480*/  @!P1 BRA `(.L_x_192) ;  /* 0x000000bc003c9947 */ /* 0x001fea0003800000 */
.L_x_321:
[----:B------:R-:W-:Y:S05]  /*1490*/  @!P0 BRA `(.L_x_193) ;  /* 0x0000000000048947 */ /* 0x000fea0003800000 */
[----:B------:R-:W-:Y:S01]  /*14a0*/  BPT.TRAP 0x1 ;  /* 0x000000040000795c */ /* 0x000fe20000300000 */
.L_x_193:
[----:B------:R-:W-:Y:S02]  /*14b0*/  IMAD.U32 R4, RZ, RZ, UR37 ;  /* 0x00000025ff047e24 */ /* 0x000fe4000f8e00ff */
[----:B0-----:R-:W-:-:S03]  /*14c0*/  IMAD.U32 R3, RZ, RZ, UR36 ;  /* 0x00000024ff037e24 */ /* 0x001fc6000f8e00ff */
[----:B------:R-:W-:Y:S02]  /*14d0*/  LEA R4, R4, UR38, 0x3 ;  /* 0x0000002604047c11 */ /* 0x000fe4000f8e18ff */
[----:B------:R-:W-:-:S04]  /*14e0*/  SHF.L.U32 R3, R3, 0x1f, RZ ;  /* 0x0000001f03037819 */ /* 0x000fc800000006ff */
[----:B------:R0:W1:Y:S01]  /*14f0*/  SYNCS.PHASECHK.TRANS64.TRYWAIT P1, [R4+URZ+0x2a830], R3 ;  /* 0x02a83003040075a7 */ /* 0x000062000802017f */
[----:B------:R-:W-:Y:S05]  /*1500*/  @!P0 BRA `(.L_x_194) ;  /* 0x0000000000048947 */ /* 0x000fea0003800000 */
[----:B------:R-:W-:Y:S01]  /*1510*/  BPT.TRAP 0x1 ;  /* 0x000000040000795c */ /* 0x000fe20000300000 */
.L_x_194:
[----:B------:R-:W-:Y:S01]  /*1520*/  IMAD.MOV.U32 R87, RZ, RZ, RZ ;  /* 0x000000ffff577224 */ /* 0x000fe200078e00ff */
[----:B-1----:R-:W-:Y:S06]  /*1530*/  @P1 BRA `(.L_x_195) ;  /* 0x0000000000081947 */ /* 0x002fec0003800000 */
[----:B------:R-:W1:Y:S02]  /*1540*/  SYNCS.PHASECHK.TRANS64.TRYWAIT P1, [R4+URZ+0x2a830], R3 ;  /* 0x02a83003040075a7 */ /* 0x000e64000802017f */
[----:B-1----:R-:W-:Y:S05]  /*1550*/  @!P1 BRA `(.L_x_196) ;  /* 0x000000bc00209947 */ /* 0x002fea0003800000 */
.L_x_195:
        /* <DEDUP_REMOVED lines=8> */
[----:B------:R-:W-:Y:S01]  /*15e0*/  UMOV UR5, 0x40000040 ;  /* 0x4000004000057882 */ /* 0x000fe20000000000 */
[----:B------:R-:W-:Y:S02]  /*15f0*/  UMOV UR7, 0x40000040 ;  /* 0x4000004000077882 */ /* 0x000fe40000000000 */
[----:B------:R-:W-:Y:S02]  /*1600*/  ULOP3.LUT UR38, UR4, 0x10000, URZ, 0xfc, !UPT ;  /* 0x0001000004267892 */ /* 0x000fe4000f8efc3f */
[----:B------:R-:W-:Y:S02]  /*1610*/  UIADD3 UR4, UR52, 0x2, URZ ;  /* 0x0000000234047890 */ /* 0x000fe4000fffe03f */
[----:B------:R-:W-:Y:S02]  /*1620*/  UIMAD UR54, UR37, 0x900, UR38 ;  /* 0x00000900253678a4 */ /* 0x000fe4000f8e0226 */
[----:B------:R-:W-:-:S02]  /*1630*/  UIADD3 UR8, UR52, 0x4, URZ ;  /* 0x0000000434087890 */ /* 0x000fc4000fffe03f */
[----:B------:R-:W-:Y:S02]  /*1640*/  UIADD3 UR6, UR54, 0x2, URZ ;  /* 0x0000000236067890 */ /* 0x000fe4000fffe03f */
[----:B------:R-:W-:Y:S01]  /*1650*/  UIADD3 UR10, UR54, 0x4, URZ ;  /* 0x00000004360a7890 */ /* 0x000fe2000fffe03f */
[----:B------:R-:W-:Y:S02]  /*1660*/  UMOV UR9, 0x40000040 ;  /* 0x4000004000097882 */ /* 0x000fe40000000000 */
        /* <DEDUP_REMOVED lines=74> */
.L_x_197:
[----:B01----:R-:W-:Y:S01]  /*1b10*/  IMAD.IADD R3, R167, 0x1, R72 ;  /* 0x00000001a7037824 */ /* 0x003fe200078e0248 */
[----:B------:R-:W-:Y:S01]  /*1b20*/  ULDC UR6, c[0x0][0x988] ;  /* 0x0002620000067ab9 */ /* 0x000fe20000000800 */
[----:B------:R-:W-:Y:S01]  /*1b30*/  P2R R14, PR, RZ, 0x1 ;  /* 0x00000001ff0e7803 */ /* 0x000fe20000000000 */
[----:B------:R-:W-:Y:S02]  /*1b40*/  IMAD.MOV.U32 R86, RZ, RZ, R87 ;  /* 0x000000ffff567224 */ /* 0x000fe400078e0057 */
        /* <DEDUP_REMOVED lines=44> */
[----:B------:R-:W-:Y:S01]  /*1e10*/  FSEL R79, R44, -INF , P2 ;  /* 0xff8000002c4f7808 */ /* 0x000fe20001000000 */
[----:B------:R-:W-:Y:S01]  /*1e20*/  IMAD.MOV.U32 R44, RZ, RZ, R87 ;  /* 0x000000ffff2c7224 */ /* 0x000fe200078e0057 */
[----:B------:R-:W-:Y:S02]  /*1e30*/  FMNMX.FTZ R0, R77, R0, !PT ;  /* 0x000000004d007209 */ /* 0x000fe40007810000 */
[----:B------:R-:W-:Y:S02]  /*1e40*/  FSEL R21, R38, -INF , P6 ;  /* 0xff80000026157808 */ /* 0x000fe40003000000 */
        /* <DEDUP_REMOVED lines=59> */
[----:B------:R-:W-:Y:S02]  /*2200*/  FMNMX.FTZ R0, R101, R0, !PT ;  /* 0x0000000065007209 */ /* 0x000fe40007810000 */
[----:B------:R-:W-:Y:S02]  /*2210*/  FSEL R63, R63, -INF , P5 ;  /* 0xff8000003f3f7808 */ /* 0x000fe40002800000 */
[----:B------:R-:W-:-:S02]  /*2220*/  FMNMX.FTZ R8, R69, R0, !PT ;  /* 0x0000000045087209 */ /* 0x000fc40007810000 */
[----:B------:R-:W-:Y:S02]  /*2230*/  MOV R0, UR6 ;  /* 0x0000000600007c02 */ /* 0x000fe40008000f00 */
[----:B------:R-:W-:Y:S01]  /*2240*/  FSEL R67, R67, -INF , P3 ;  /* 0xff80000043437808 */ /* 0x000fe20001800000 */
[----:B------:R-:W0:Y:S01]  /*2250*/  SHFL.BFLY PT, R3, R8, 0x2, 0x1f ;  /* 0x0c401f0008037f89 */ /* 0x000e2200000e0000 */
[----:B------:R-:W-:Y:S02]  /*2260*/  FSEL R71, R71, -INF , P1 ;  /* 0xff80000047477808 */ /* 0x000fe40000800000 */
[----:B------:R-:W-:-:S13]  /*2270*/  R2UR UR6, R4 ;  /* 0x00000000040672ca */ /* 0x000fda00000e0000 */
[----:B------:R-:W-:-:S04]  /*2280*/  UIADD3 UR6, UR6, 0x2a840, URZ ;  /* 0x0002a84006067890 */ /* 0x000fc8000fffe03f */
[----:B------:R-:W-:Y:S01]  /*2290*/  UPRMT UR6, UR39, 0x654, UR6 ;  /* 0x0000065427067896 */ /* 0x000fe20008000006 */
[----:B0-----:R-:W-:-:S05]  /*22a0*/  FMNMX.FTZ R10, R8, R3, !PT ;  /* 0x00000003080a7209 */ /* 0x001fca0007810000 */
[----:B------:R-:W0:Y:S03]  /*22b0*/  SHFL.BFLY PT, R3, R10, 0x1, 0x1f ;  /* 0x0c201f000a037f89 */ /* 0x000e2600000e0000 */
[----:B------:R-:W-:Y:S01]  /*22c0*/  SYNCS.ARRIVE.TRANS64.RED.A1T0 RZ, [UR6], RZ ;  /* 0x000000ffffff79a7 */ /* 0x000fe20008100406 */
        /* <DEDUP_REMOVED lines=70> */
[----:B------:R-:W-:Y:S02]  /*2730*/  FMNMX.FTZ R6, R71, R6, !PT ;  /* 0x0000000647067209 */ /* 0x000fe40007810000 */
[----:B--2---:R-:W-:-:S03]  /*2740*/  MOV R77, R87 ;  /* 0x00000057004d7202 */ /* 0x004fc60000000f00 */
[----:B------:R-:W2:Y:S02]  /*2750*/  SHFL.BFLY PT, R5, R6, 0x2, 0x1f ;  /* 0x0c401f0006057f89 */ /* 0x000ea400000e0000 */
[----:B------:R3:W-:Y:S08]  /*2760*/  MUFU.EX2 R146, R81 ;  /* 0x0000005100927308 */ /* 0x0007f00000000800 */
[----:B------:R-:W-:Y:S01]  /*2770*/  MUFU.EX2 R83, R83 ;  /* 0x0000005300537308 */ /* 0x000fe20000000800 */
[----:B---3--:R-:W-:-:S07]  /*2780*/  IMAD.MOV.U32 R81, RZ, RZ, R87 ;  /* 0x000000ffff517224 */ /* 0x008fce00078e0057 */
[----:B------:R3:W-:Y:S01]  /*2790*/  MUFU.EX2 R148, R85 ;  /* 0x0000005500947308 */ /* 0x0007e20000000800 */
[----:B--2---:R-:W-:-:S07]  /*27a0*/  FMNMX.FTZ R8, R6, R5, !PT ;  /* 0x0000000506087209 */ /* 0x004fce0007810000 */
[----:B------:R-:W-:Y:S01]  /*27b0*/  MUFU.EX2 R89, R89 ;  /* 0x0000005900597308 */ /* 0x000fe20000000800 */
[----:B---3--:R-:W-:Y:S01]  /*27c0*/  IMAD.MOV.U32 R85, RZ, RZ, R87 ;  /* 0x000000ffff557224 */ /* 0x008fe200078e0057 */
[----:B------:R-:W2:Y:S06]  /*27d0*/  SHFL.BFLY PT, R5, R8, 0x1, 0x1f ;  /* 0x0c201f0008057f89 */ /* 0x000eac00000e0000 */
[----:B------:R-:W-:Y:S08]  /*27e0*/  MUFU.EX2 R150, R91 ;  /* 0x0000005b00967308 */ /* 0x000ff00000000800 */
[----:B------:R-:W-:Y:S08]  /*27f0*/  MUFU.EX2 R93, R93 ;  /* 0x0000005d005d7308 */ /* 0x000ff00000000800 */
[----:B------:R-:W-:Y:S01]  /*2800*/  MUFU.EX2 R152, R95 ;  /* 0x0000005f00987308 */ /* 0x000fe20000000800 */
[----:B--2---:R-:W-:-:S04]  /*2810*/  FMNMX.FTZ R5, R8, R5, !PT ;  /* 0x0000000508057209 */ /* 0x004fc80007810000 */
[C---:B------:R-:W-:Y:S01]  /*2820*/  FSETP.NEU.FTZ.AND P1, PT, R5.reuse, -INF , PT ;  /* 0xff8000000500780b */ /* 0x040fe20003f3d000 */
[-C--:B------:R-:W-:Y:S02]  /*2830*/  FMUL.FTZ R6, R5, R0.reuse ;  /* 0x0000000005067220 */ /* 0x080fe40000410000 */
[----:B------:R-:W-:Y:S03]  /*2840*/  MUFU.EX2 R97, R97 ;  /* 0x0000006100617308 */ /* 0x000fe60000000800 */
[----:B------:R-:W-:Y:S02]  /*2850*/  FSEL R6, R6, RZ, P1 ;  /* 0x000000ff06067208 */ /* 0x000fe40000800000 */
[----:B------:R-:W-:Y:S01]  /*2860*/  ISETP.GE.AND P1, PT, R72, 0x61, PT ;  /* 0x000000614800780c */ /* 0x000fe20003f26270 */
[----:B------:R-:W-:Y:S02]  /*2870*/  IMAD.MOV.U32 R72, RZ, RZ, R87 ;  /* 0x000000ffff487224 */ /* 0x000fe400078e0057 */
        /* <DEDUP_REMOVED lines=43> */
[----:B0-----:R-:W-:Y:S02]  /*2b30*/  FADD.FTZ R31, R73, R32 ;  /* 0x00000020491f7221 */ /* 0x001fe40000010000 */
        /* <DEDUP_REMOVED lines=12> */
[----:B------:R-:W-:Y:S01]  /*2c00*/  IMAD.MOV.U32 R75, RZ, RZ, R87 ;  /* 0x000000ffff4b7224 */ /* 0x000fe200078e0057 */
[----:B0-----:R-:W-:Y:S01]  /*2c10*/  MOV R35, R87 ;  /* 0x0000005700237202 */ /* 0x001fe20000000f00 */
[----:B------:R-:W-:-:S02]  /*2c20*/  FADD.FTZ R31, R79, R34 ;  /* 0x000000224f1f7221 */ /* 0x000fc40000010000 */
[----:B------:R0:W2:Y:S01]  /*2c30*/  MUFU.EX2 R20, R39 ;  /* 0x0000002700147308 */ /* 0x0000a20000000800 */
[----:B---3--:R-:W-:Y:S01]  /*2c40*/  FADD.FTZ R32, R14, R27 ;  /* 0x0000001b0e207221 */ /* 0x008fe20000010000 */
[C---:B------:R-:W-:Y:S01]  /*2c50*/  FADD.FTZ R34, R146.reuse, R31 ;  /* 0x0000001f92227221 */ /* 0x040fe20000010000 */
[----:B------:R-:W-:Y:S01]  /*2c60*/  F2FP.F16.F32.PACK_AB R146, R146, R79 ;  /* 0x0000004f9292723e */ /* 0x000fe200000000ff */
[----:B------:R-:W-:Y:S01]  /*2c70*/  IMAD.MOV.U32 R79, RZ, RZ, R87 ;  /* 0x000000ffff4f7224 */ /* 0x000fe200078e0057 */
[----:B------:R-:W-:Y:S01]  /*2c80*/  F2FP.F16.F32.PACK_AB R141, R14, R13 ;  /* 0x0000000d0e8d723e */ /* 0x000fe200000000ff */
[----:B------:R-:W-:Y:S02]  /*2c90*/  FADD.FTZ R31, R83, R34 ;  /* 0x00000022531f7221 */ /* 0x000fe40000010000 */
[----:B------:R-:W3:Y:S01]  /*2ca0*/  MUFU.EX2 R41, R41 ;  /* 0x0000002900297308 */ /* 0x000ee20000000800 */
[----:B-1----:R-:W-:Y:S01]  /*2cb0*/  FADD.FTZ R27, R21, R32 ;  /* 0x00000020151b7221 */ /* 0x002fe20000010000 */
[C---:B------:R-:W-:Y:S01]  /*2cc0*/  FADD.FTZ R34, R148.reuse, R31 ;  /* 0x0000001f94227221 */ /* 0x040fe20000010000 */
[----:B------:R-:W-:Y:S01]  /*2cd0*/  F2FP.F16.F32.PACK_AB R148, R148, R83 ;  /* 0x000000539494723e */ /* 0x000fe200000000ff */
[----:B0-----:R-:W-:Y:S01]  /*2ce0*/  IMAD.MOV.U32 R39, RZ, RZ, R87 ;  /* 0x000000ffff277224 */ /* 0x001fe200078e0057 */
[----:B------:R-:W-:Y:S01]  /*2cf0*/  MOV R83, R87 ;  /* 0x0000005700537202 */ /* 0x000fe20000000f00 */
[----:B------:R-:W-:-:S02]  /*2d00*/  FADD.FTZ R31, R89, R34 ;  /* 0x00000022591f7221 */ /* 0x000fc40000010000 */
[----:B------:R0:W1:Y:S01]  /*2d10*/  MUFU.EX2 R24, R43 ;  /* 0x0000002b00187308 */ /* 0x0000620000000800 */
[----:B--2---:R-:W-:Y:S01]  /*2d20*/  FADD.FTZ R32, R20, R27 ;  /* 0x0000001b14207221 */ /* 0x004fe20000010000 */
[C---:B------:R-:W-:Y:S01]  /*2d30*/  FADD.FTZ R36, R150.reuse, R31 ;  /* 0x0000001f96247221 */ /* 0x040fe20000010000 */
[----:B------:R-:W-:Y:S02]  /*2d40*/  F2FP.F16.F32.PACK_AB R150, R150, R89 ;  /* 0x000000599696723e */ /* 0x000fe400000000ff */
[----:B------:R-:W-:Y:S01]  /*2d50*/  F2FP.F16.F32.PACK_AB R143, R20, R21 ;  /* 0x00000015148f723e */ /* 0x000fe200000000ff */
[----:B------:R-:W-:Y:S02]  /*2d60*/  FADD.FTZ R31, R93, R36 ;  /* 0x000000245d1f7221 */ /* 0x000fe40000010000 */
[----:B------:R-:W2:Y:S01]  /*2d70*/  MUFU.EX2 R45, R45 ;  /* 0x0000002d002d7308 */ /* 0x000ea20000000800 */
[----:B---3--:R-:W-:Y:S01]  /*2d80*/  FADD.FTZ R27, R41, R32 ;  /* 0x00000020291b7221 */ /* 0x008fe20000010000 */
[----:B0-----:R-:W-:-:S06]  /*2d90*/  IMAD.MOV.U32 R43, RZ, RZ, R87 ;  /* 0x000000ffff2b7224 */ /* 0x001fcc00078e0057 */
[----:B------:R0:W3:Y:S01]  /*2da0*/  MUFU.EX2 R26, R47 ;  /* 0x0000002f001a7308 */ /* 0x0000e20000000800 */
[C---:B-1----:R-:W-:Y:S01]  /*2db0*/  FADD.FTZ R32, R24.reuse, R27 ;  /* 0x0000001b18207221 */ /* 0x042fe20000010000 */
[----:B------:R-:W-:Y:S01]  /*2dc0*/  F2FP.F16.F32.PACK_AB R145, R24, R41 ;  /* 0x000000291891723e */ /* 0x000fe200000000ff */
[----:B------:R-:W-:Y:S01]  /*2dd0*/  IMAD.MOV.U32 R24, RZ, RZ, R87 ;  /* 0x000000ffff187224 */ /* 0x000fe200078e0057 */
[----:B------:R-:W-:-:S04]  /*2de0*/  MOV R41, R87 ;  /* 0x0000005700297202 */ /* 0x000fc80000000f00 */
[----:B------:R-:W1:Y:S01]  /*2df0*/  MUFU.EX2 R49, R49 ;  /* 0x0000003100317308 */ /* 0x000e620000000800 */
[----:B--2---:R-:W-:Y:S01]  /*2e00*/  FADD.FTZ R27, R45, R32 ;  /* 0x000000202d1b7221 */ /* 0x004fe20000010000 */
[----:B0-----:R-:W-:-:S06]  /*2e10*/  MOV R47, R87 ;  /* 0x00000057002f7202 */ /* 0x001fcc0000000f00 */
[----:B------:R0:W2:Y:S01]  /*2e20*/  MUFU.EX2 R28, R51 ;  /* 0x00000033001c7308 */ /* 0x0000a20000000800 */
[C---:B---3--:R-:W-:Y:S01]  /*2e30*/  FADD.FTZ R34, R26.reuse, R27 ;  /* 0x0000001b1a227221 */ /* 0x048fe20000010000 */
[----:B------:R-:W-:Y:S01]  /*2e40*/  F2FP.F16.F32.PACK_AB R147, R26, R45 ;  /* 0x0000002d1a93723e */ /* 0x000fe200000000ff */
[--C-:B------:R-:W-:Y:S02]  /*2e50*/  IMAD.MOV.U32 R45, RZ, RZ, R87.reuse ;  /* 0x000000ffff2d7224 */ /* 0x100fe400078e0057 */
[----:B------:R-:W-:-:S03]  /*2e60*/  IMAD.MOV.U32 R26, RZ, RZ, R87 ;  /* 0x000000ffff1a7224 */ /* 0x000fc600078e0057 */
        /* <DEDUP_REMOVED lines=19> */
[----:B------:R-:W-:Y:S01]  /*2fa0*/  F2FP.F16.F32.PACK_AB R151, R30, R53 ;  /* 0x000000351e97723e */ /* 0x000fe200000000ff */
[----:B------:R-:W-:Y:S01]  /*2fb0*/  IMAD.MOV.U32 R30, RZ, RZ, R87 ;  /* 0x000000ffff1e7224 */ /* 0x000fe200078e0057 */
[----:B------:R-:W-:-:S04]  /*2fc0*/  MOV R53, R87 ;  /* 0x0000005700357202 */ /* 0x000fc80000000f00 */
[----:B------:R1:W3:Y:S01]  /*2fd0*/  MUFU.EX2 R4, R59 ;  /* 0x0000003b00047308 */ /* 0x0002e20000000800 */
[----:B--2---:R-:W-:-:S07]  /*2fe0*/  FADD.FTZ R27, R57, R6 ;  /* 0x00000006391b7221 */ /* 0x004fce0000010000 */
[----:B------:R2:W4:Y:S01]  /*2ff0*/  MUFU.EX2 R156, R65 ;  /* 0x00000041009c7308 */ /* 0x0005220000000800 */
[----:B0-----:R-:W-:Y:S01]  /*3000*/  FADD.FTZ R29, R99, R36 ;  /* 0x00000024631d7221 */ /* 0x001fe20000010000 */
[----:B-1----:R-:W-:-:S06]  /*3010*/  MOV R59, R87 ;  /* 0x00000057003b7202 */ /* 0x002fcc0000000f00 */
[----:B------:R-:W0:Y:S01]  /*3020*/  MUFU.EX2 R11, R11 ;  /* 0x0000000b000b7308 */ /* 0x000e220000000800 */
[C---:B---3--:R-:W-:Y:S01]  /*3030*/  FADD.FTZ R6, R4.reuse, R27 ;  /* 0x0000001b04067221 */ /* 0x048fe20000010000 */
[----:B------:R-:W-:Y:S01]  /*3040*/  F2FP.F16.F32.PACK_AB R153, R4, R57 ;  /* 0x000000390499723e */ /* 0x000fe200000000ff */
[----:B------:R-:W-:Y:S01]  /*3050*/  IMAD.MOV.U32 R57, RZ, RZ, R87 ;  /* 0x000000ffff397224 */ /* 0x000fe200078e0057 */
[----:B--2---:R-:W-:-:S04]  /*3060*/  MOV R65, R87 ;  /* 0x0000005700417202 */ /* 0x004fc80000000f00 */
[----:B------:R-:W1:Y:S01]  /*3070*/  MUFU.EX2 R101, R101 ;  /* 0x0000006500657308 */ /* 0x000e620000000800 */
[C---:B----4-:R-:W-:Y:S01]  /*3080*/  FADD.FTZ R36, R156.reuse, R29 ;  /* 0x0000001d9c247221 */ /* 0x050fe20000010000 */
[----:B------:R-:W-:-:S06]  /*3090*/  F2FP.F16.F32.PACK_AB R156, R156, R99 ;  /* 0x000000639c9c723e */ /* 0x000fcc00000000ff */
[----:B------:R2:W3:Y:S01]  /*30a0*/  MUFU.EX2 R32, R63 ;  /* 0x0000003f00207308 */ /* 0x0004e20000000800 */
[----:B0-----:R-:W-:-:S07]  /*30b0*/  FADD.FTZ R27, R11, R6 ;  /* 0x000000060b1b7221 */ /* 0x001fce0000010000 */
[----:B------:R-:W0:Y:S01]  /*30c0*/  MUFU.EX2 R15, R15 ;  /* 0x0000000f000f7308 */ /* 0x000e220000000800 */
[----:B-1----:R-:W-:Y:S01]  /*30d0*/  FADD.FTZ R29, R101, R36 ;  /* 0x00000024651d7221 */ /* 0x002fe20000010000 */
[----:B--2---:R-:W-:-:S06]  /*30e0*/  IMAD.MOV.U32 R63, RZ, RZ, R87 ;  /* 0x000000ffff3f7224 */ /* 0x004fcc00078e0057 */
[----:B------:R1:W2:Y:S01]  /*30f0*/  MUFU.EX2 R34, R67 ;  /* 0x0000004300227308 */ /* 0x0002a20000000800 */
[C---:B---3--:R-:W-:Y:S01]  /*3100*/  FADD.FTZ R38, R32.reuse, R27 ;  /* 0x0000001b20267221 */ /* 0x048fe20000010000 */
[----:B------:R-:W-:Y:S01]  /*3110*/  F2FP.F16.F32.PACK_AB R155, R32, R11 ;  /* 0x0000000b209b723e */ /* 0x000fe200000000ff */
[--C-:B------:R-:W-:Y:S02]  /*3120*/  IMAD.MOV.U32 R32, RZ, RZ, R87.reuse ;  /* 0x000000ffff207224 */ /* 0x100fe400078e0057 */
[----:B------:R-:W-:-:S03]  /*3130*/  IMAD.MOV.U32 R27, RZ, RZ, R87 ;  /* 0x000000ffff1b7224 */ /* 0x000fc600078e0057 */
[----:B------:R-:W3:Y:S01]  /*3140*/  MUFU.EX2 R25, R25 ;  /* 0x0000001900197308 */ /* 0x000ee20000000800 */
[----:B0-----:R-:W-:Y:S01]  /*3150*/  FADD.FTZ R7, R15, R38 ;  /* 0x000000260f077221 */ /* 0x001fe20000010000 */
[--C-:B-1----:R-:W-:Y:S02]  /*3160*/  IMAD.MOV.U32 R67, RZ, RZ, R87.reuse ;  /* 0x000000ffff437224 */ /* 0x102fe400078e0057 */
[----:B------:R-:W-:-:S04]  /*3170*/  IMAD.MOV.U32 R38, RZ, RZ, R87 ;  /* 0x000000ffff267224 */ /* 0x000fc800078e0057 */
[----:B------:R-:W0:Y:S01]  /*3180*/  MUFU.EX2 R12, R12 ;  /* 0x0000000c000c7308 */ /* 0x000e220000000800 */
[C---:B--2---:R-:W-:Y:S01]  /*3190*/  FADD.FTZ R8, R34.reuse, R7 ;  /* 0x0000000722087221 */ /* 0x044fe20000010000 */
[----:B------:R-:W-:Y:S01]  /*31a0*/  F2FP.F16.F32.PACK_AB R157, R34, R15 ;  /* 0x0000000f229d723e */ /* 0x000fe200000000ff */
[----:B------:R-:W-:-:S05]  /*31b0*/  IMAD.MOV.U32 R34, RZ, RZ, R87 ;  /* 0x000000ffff227224 */ /* 0x000fca00078e0057 */
[----:B------:R1:W2:Y:S01]  /*31c0*/  MUFU.EX2 R36, R71 ;  /* 0x0000004700247308 */ /* 0x0002a20000000800 */
[----:B---3--:R-:W-:Y:S01]  /*31d0*/  FADD.FTZ R7, R25, R8 ;  /* 0x0000000819077221 */ /* 0x008fe20000010000 */
[C---:B0-----:R-:W-:Y:S01]  /*31e0*/  FADD.FTZ R6, R12.reuse, R29 ;  /* 0x0000001d0c067221 */ /* 0x041fe20000010000 */
[----:B------:R-:W-:Y:S02]  /*31f0*/  F2FP.F16.F32.PACK_AB R158, R12, R101 ;  /* 0x000000650c9e723e */ /* 0x000fe400000000ff */
[-C--:B-1----:R-:W-:Y:S02]  /*3200*/  MOV R71, R87.reuse ;  /* 0x0000005700477202 */ /* 0x082fe40000000f00 */
[----:B------:R-:W-:Y:S01]  /*3210*/  MOV R29, R87 ;  /* 0x00000057001d7202 */ /* 0x000fe20000000f00 */
[C---:B--2---:R-:W-:Y:S01]  /*3220*/  FADD.FTZ R4, R36.reuse, R7 ;  /* 0x0000000724047221 */ /* 0x044fe20000010000 */
[----:B------:R-:W-:Y:S01]  /*3230*/  F2FP.F16.F32.PACK_AB R159, R36, R25 ;  /* 0x00000019249f723e */ /* 0x000fe200000000ff */
[----:B------:R-:W-:-:S02]  /*3240*/  IMAD.MOV.U32 R7, RZ, RZ, 0x3f800000 ;  /* 0x3f800000ff077424 */ /* 0x000fc400078e00ff */
[--C-:B------:R-:W-:Y:S02]  /*3250*/  IMAD.MOV.U32 R36, RZ, RZ, R87.reuse ;  /* 0x000000ffff247224 */ /* 0x100fe400078e0057 */
[----:B------:R-:W-:Y:S01]  /*3260*/  IMAD.MOV.U32 R25, RZ, RZ, R87 ;  /* 0x000000ffff197224 */ /* 0x000fe200078e0057 */
[----:B------:R-:W-:Y:S06]  /*3270*/  @!P1 BRA `(.L_x_198) ;  /* 0x0000001c00749947 */ /* 0x000fec0003800000 */
[----:B------:R-:W-:Y:S01]  /*3280*/  IADD3 R8, R88, -0x2, RZ ;  /* 0xfffffffe58087810 */ /* 0x000fe20007ffe0ff */
[----:B------:R-:W-:Y:S01]  /*3290*/  IMAD.MOV.U32 R10, RZ, RZ, R5 ;  /* 0x000000ffff0a7224 */ /* 0x000fe200078e0005 */
[----:B------:R-:W-:Y:S01]  /*32a0*/  CS2R R86, SRZ ;  /* 0x0000000000567805 */ /* 0x000fe2000001ff00 */
[----:B------:R-:W-:Y:S01]  /*32b0*/  IMAD.MOV.U32 R11, RZ, RZ, R3 ;  /* 0x000000ffff0b7224 */ /* 0x000fe200078e0003 */
[----:B------:R-:W-:Y:S01]  /*32c0*/  CS2R R82, SRZ ;  /* 0x0000000000527805 */ /* 0x000fe2000001ff00 */
[----:B------:R-:W-:Y:S01]  /*32d0*/  IMAD.MOV.U32 R7, RZ, RZ, 0x3f800000 ;  /* 0x3f800000ff077424 */ /* 0x000fe200078e00ff */
        /* <DEDUP_REMOVED lines=32> */
.L_x_209:
[----:B------:R-:W-:-:S04]  /*34e0*/  UISETP.NE.AND UP0, UPT, UR60, 0x1, UPT ;  /* 0x000000013c00788c */ /* 0x000fc8000bf05270 */
[----:B------:R-:W-:-:S04]  /*34f0*/  USEL UR36, URZ, 0x1, UP0 ;  /* 0x000000013f247887 */ /* 0x000fc80008000000 */
[----:B------:R-:W-:Y:S01]  /*3500*/  ULOP3.LUT UR36, UR61, UR36, URZ, 0x3c, !UPT ;  /* 0x000000243d247292 */ /* 0x000fe2000f8e3c3f */
[----:B------:R-:W-:Y:S11]  /*3510*/  @!P0 BRA `(.L_x_199) ;  /* 0x0000000000048947 */ /* 0x000ff60003800000 */
[----:B------:R-:W-:Y:S01]  /*3520*/  BPT.TRAP 0x1 ;  /* 0x000000040000795c */ /* 0x000fe20000300000 */
.L_x_199:
        /* <DEDUP_REMOVED lines=12> */
.L_x_200:
[----:B-1----:R-:W-:Y:S05]  /*35f0*/  @P1 BRA `(.L_x_201) ;  /* 0x0000000000081947 */ /* 0x002fea0003800000 */
[----:B------:R-:W1:Y:S02]  /*3600*/  SYNCS.PHASECHK.TRANS64.TRYWAIT P1, [UR59+0x2a830], R0 ;  /* 0x02a83000ff0075a7 */ /* 0x000e64000802017b */
[----:B-1----:R-:W-:Y:S05]  /*3610*/  @!P1 BRA `(.L_x_202) ;  /* 0x0000009c00049947 */ /* 0x002fea0003800000 */
.L_x_201:
[----:B------:R-:W-:Y:S01]  /*3620*/  UIMAD UR54, UR37, 0x900, UR38 ;  /* 0x00000900253678a4 */ /* 0x000fe2000f8e0226 */
[----:B------:R-:W-:Y:S01]  /*3630*/  WARPGROUP.ARRIVE ;  /* 0x00000000000079c5 */ /* 0x000fe20000000000 */
[----:B------:R-:W-:Y:S01]  /*3640*/  UMOV UR55, 0x40000040 ;  /* 0x4000004000377882 */ /* 0x000fe20000000000 */
[----:B------:R-:W-:Y:S01]  /*3650*/  UMOV UR7, 0x40000040 ;  /* 0x4000004000077882 */ /* 0x000fe20000000000 */
[----:B------:R-:W-:Y:S01]  /*3660*/  UIADD3 UR6, UR54, 0x2, URZ ;  /* 0x0000000236067890 */ /* 0x000fe2000fffe03f */
[-C--:B------:R-:W-:Y:S01]  /*3670*/  FMUL.FTZ R24, R24, R9.reuse ;  /* 0x0000000918187220 */ /* 0x080fe20000410000 */
[----:B------:R-:W-:Y:S01]  /*3680*/  UIADD3 UR10, UR54, 0x4, URZ ;  /* 0x00000004360a7890 */ /* 0x000fe2000fffe03f */
[-C--:B------:R-:W-:Y:S01]  /*3690*/  FMUL.FTZ R25, R25, R9.reuse ;  /* 0x0000000919197220 */ /* 0x080fe20000410000 */
[----:B------:R-:W-:Y:S01]  /*36a0*/  UMOV UR11, 0x40000040 ;  /* 0x40000040000b7882 */ /* 0x000fe20000000000 */
[----:B------:R-:W-:Y:S01]  /*36b0*/  HGMMA.64x96x16.F32 R88, gdesc[UR52], RZ, !UPT, gsb0 ;  /* 0x01600000345879f0 */ /* 0x000fe2000c0008ff */
        /* <DEDUP_REMOVED lines=116> */
.L_x_203:
[----:B------:R-:W-:Y:S01]  /*3e00*/  ULEA UR6, UR60, UR39, 0x3 ;  /* 0x000000273c067291 */ /* 0x000fe2000f8e183f */
[----:B01----:R-:W-:-:S05]  /*3e10*/  IMAD.U32 R0, RZ, RZ, UR61 ;  /* 0x0000003dff007e24 */ /* 0x003fca000f8e00ff */
[----:B------:R-:W-:-:S04]  /*3e20*/  SHF.L.U32 R0, R0, 0x1f, RZ ;  /* 0x0000001f00007819 */ /* 0x000fc800000006ff */
[----:B------:R0:W1:Y:S01]  /*3e30*/  SYNCS.PHASECHK.TRANS64.TRYWAIT P1, [UR6+0x2a850], R0 ;  /* 0x02a85000ff0075a7 */ /* 0x0000620008020146 */
[----:B------:R-:W-:Y:S05]  /*3e40*/  @!P0 BRA `(.L_x_204) ;  /* 0x0000000000048947 */ /* 0x000fea0003800000 */
[----:B------:R-:W-:Y:S01]  /*3e50*/  BPT.TRAP 0x1 ;  /* 0x000000040000795c */ /* 0x000fe20000300000 */
.L_x_204:
[----:B-1----:R-:W-:Y:S05]  /*3e60*/  @P1 BRA `(.L_x_205) ;  /* 0x0000000000081947 */ /* 0x002fea0003800000 */
[----:B------:R-:W1:Y:S02]  /*3e70*/  SYNCS.PHASECHK.TRANS64.TRYWAIT P1, [UR6+0x2a850], R0 ;  /* 0x02a85000ff0075a7 */ /* 0x000e640008020146 */
[----:B-1----:R-:W-:Y:S05]  /*3e80*/  @!P1 BRA `(.L_x_206) ;  /* 0x0000009400009947 */ /* 0x002fea0003800000 */
.L_x_205:
[----:B------:R-:W-:Y:S01]  /*3e90*/  UIADD3 UR39, UR39, 0x400, URZ ;  /* 0x0000040027277890 */ /* 0x000fe2000fffe03f */
[----:B------:R-:W-:Y:S01]  /*3ea0*/  WARPGROUP.ARRIVE ;  /* 0x00000000000079c5 */ /* 0x000fe20000000000 */
[----:B------:R-:W-:Y:S01]  /*3eb0*/  UMOV UR11, 0x40000040 ;  /* 0x40000040000b7882 */ /* 0x000fe20000000000 */
[----:B------:R-:W-:Y:S01]  /*3ec0*/  UMOV UR15, 0x40000040 ;  /* 0x40000040000f7882 */ /* 0x000fe20000000000 */
[----:B------:R-:W-:-:S04]  /*3ed0*/  USHF.R.U32.HI UR39, URZ, 0x4, UR39 ;  /* 0x000000043f277899 */ /* 0x000fc80008011627 */
[----:B------:R-:W-:-:S04]  /*3ee0*/  ULOP3.LUT UR39, UR39, 0x3fff, URZ, 0xc0, !UPT ;  /* 0x00003fff27277892 */ /* 0x000fc8000f8ec03f */
[----:B------:R-:W-:-:S04]  /*3ef0*/  ULOP3.LUT UR10, UR39, 0x3000000, URZ, 0xfc, !UPT ;  /* 0x03000000270a7892 */ /* 0x000fc8000f8efc3f */
[----:B------:R-:W-:-:S04]  /*3f00*/  UIMAD UR10, UR60, 0x600, UR10 ;  /* 0x000006003c0a78a4 */ /* 0x000fc8000f8e020a */
[----:B------:R-:W-:-:S05]  /*3f10*/  UIADD3 UR14, UR10, 0x80, URZ ;  /* 0x000000800a0e7890 */ /* 0x000fca000fffe03f */
[----:B------:R-:W-:Y:S01]  /*3f20*/  HGMMA.64x128x16.F32 R24, R136, gdesc[UR8].tnspB, R24, gsb0 ;  /* 0x41e0000888187df0 */ /* 0x000fe20008000818 */
[----:B------:R-:W-:Y:S02]  /*3f30*/  UMOV UR11, 0x40000040 ;  /* 0x40000040000b7882 */ /* 0x000fe40000000000 */
        /* <DEDUP_REMOVED lines=18> */
[----:B------:R-:W-:Y:S03]  /*4060*/  HGMMA.64x128x16.F32 R24, R152, gdesc[UR12].tnspB, R24, gsb0 ;  /* 0x41e0000c98187df0 */ /* 0x000fe60008000818 */
[----:B------:R-:W-:Y:S02]  /*4070*/  WARPGROUP.DEPBAR.LE gsb0, 0x0 ;  /* 0x00008000000079c5 */ /* 0x000fe40000010000 */
[----:B------:R-:W-:-:S07]  /*4080*/  WARPGROUP.ARRIVE ;  /* 0x00000000000079c5 */ /* 0x000fce0000000000 */
[----:B------:R-:W-:Y:S03]  /*4090*/  HGMMA.64x128x16.F32 R24, R156, gdesc[UR8].tnspB, R24, gsb0 ;  /* 0x41e000089c187df0 */ /* 0x000fe60008000818 */
[----:B------:R-:W-:Y:S02]  /*40a0*/  WARPGROUP.DEPBAR.LE gsb0, 0x0 ;  /* 0x00008000000079c5 */ /* 0x000fe40000010000 */
[----:B------:R-:W-:Y:S05]  /*40b0*/  @!P0 BRA `(.L_x_207) ;  /* 0x0000000000048947 */ /* 0x000fea0003800000 */
[----:B------:R-:W-:Y:S01]  /*40c0*/  BPT.TRAP 0x1 ;  /* 0x000000040000795c */ /* 0x000fe20000300000 */
.L_x_207:
        /* <DEDUP_REMOVED lines=65> */
[C---:B------:R-:W-:Y:S01]  /*44e0*/  FADD.FTZ R7, -R5.reuse, R10 ;  /* 0x0000000a05077221 */ /* 0x040fe20000010100 */
[-C--:B------:R-:W-:Y:S01]  /*44f0*/  FMUL.FTZ R121, R5, R0.reuse ;  /* 0x0000000005797220 */ /* 0x080fe20000410000 */
[-C--:B------:R-:W-:Y:S01]  /*4500*/  FMUL.FTZ R9, R9, R0.reuse ;  /* 0x0000000009097220 */ /* 0x080fe20000410000 */
[-C--:B------:R-:W-:Y:S01]  /*4510*/  FFMA.FTZ R136, R88, R0.reuse, -R137 ;  /* 0x0000000058887223 */ /* 0x080fe20000010889 */
[-C--:B------:R-:W-:Y:S01]  /*4520*/  FMUL.FTZ R7, R7, R0.reuse ;  /* 0x0000000007077220 */ /* 0x080fe20000410000 */
        /* <DEDUP_REMOVED lines=45> */
[--C-:B------:R-:W-:Y:S01]  /*4800*/  FFMA.FTZ R134, R134, R0, -R121.reuse ;  /* 0x0000000086867223 */ /* 0x100fe20000010879 */
[----:B------:R-:W1:Y:S01]  /*4810*/  MUFU.EX2 R10, R10 ;  /* 0x0000000a000a7308 */ /* 0x000e620000000800 */
[----:B0-----:R-:W-:Y:S01]  /*4820*/  FFMA.FTZ R6, R9, R6, R136 ;  /* 0x0000000609067223 */ /* 0x001fe20000010088 */
[----:B------:R-:W-:-:S06]  /*4830*/  FFMA.FTZ R121, R135, R0, -R121 ;  /* 0x0000000087797223 */ /* 0x000fcc0000010879 */
[----:B------:R-:W0:Y:S08]  /*4840*/  MUFU.EX2 R11, R11 ;  /* 0x0000000b000b7308 */ /* 0x000e300000000800 */
[----:B------:R-:W2:Y:S01]  /*4850*/  MUFU.EX2 R137, R137 ;  /* 0x0000008900897308 */ /* 0x000ea20000000800 */
[----:B-1----:R-:W-:-:S07]  /*4860*/  FFMA.FTZ R4, R7, R4, R10 ;  /* 0x0000000407047223 */ /* 0x002fce000001000a */
[----:B------:R-:W1:Y:S01]  /*4870*/  MUFU.EX2 R138, R138 ;  /* 0x0000008a008a7308 */ /* 0x000e620000000800 */
[----:B0-----:R-:W-:-:S07]  /*4880*/  FADD.FTZ R91, R11, R6 ;  /* 0x000000060b5b7221 */ /* 0x001fce0000010000 */
[----:B------:R-:W0:Y:S01]  /*4890*/  MUFU.EX2 R139, R139 ;  /* 0x0000008b008b7308 */ /* 0x000e220000000800 */
[----:B--2---:R-:W-:-:S07]  /*48a0*/  FADD.FTZ R4, R137, R4 ;  /* 0x0000000489047221 */ /* 0x004fce0000010000 */
[----:B------:R-:W2:Y:S01]  /*48b0*/  MUFU.EX2 R13, R13 ;  /* 0x0000000d000d7308 */ /* 0x000ea20000000800 */
[----:B-1----:R-:W-:-:S07]  /*48c0*/  FADD.FTZ R6, R138, R91 ;  /* 0x0000005b8a067221 */ /* 0x002fce0000010000 */
        /* <DEDUP_REMOVED lines=81> */
[----:B--2---:R-:W-:Y:S01]  /*4de0*/  FADD.FTZ R4, R159, R4 ;  /* 0x000000049f047221 */ /* 0x004fe20000010000 */
[----:B-1----:R-:W-:-:S03]  /*4df0*/  FADD.FTZ R6, R117, R6 ;  /* 0x0000000675067221 */ /* 0x002fc60000010000 */
[----:B0-----:R-:W-:Y:S01]  /*4e00*/  FADD.FTZ R4, R121, R4 ;  /* 0x0000000479047221 */ /* 0x001fe20000010000 */
[----:B------:R-:W-:Y:S06]  /*4e10*/  @!P0 BRA `(.L_x_208) ;  /* 0x0000000000048947 */ /* 0x000fec0003800000 */
[----:B------:R-:W-:Y:S01]  /*4e20*/  BPT.TRAP 0x1 ;  /* 0x000000040000795c */ /* 0x000fe20000300000 */
.L_x_208:
[----:B------:R-:W-:Y:S01]  /*4e30*/  UIADD3 UR6, UR6, 0x2a860, URZ ;  /* 0x0002a86006067890 */ /* 0x000fe2000fffe03f */
[----:B------:R-:W-:Y:S01]  /*4e40*/  ISETP.GT.AND P1, PT, R8, RZ, PT ;  /* 0x000000ff0800720c */ /* 0x000fe20003f24270 */
[----:B------:R-:W-:Y:S01]  /*4e50*/  UMOV UR61, UR36 ;  /* 0x00000024003d7c82 */ /* 0x000fe20008000000 */
[----:B------:R-:W-:Y:S01]  /*4e60*/  UMOV UR60, UR37 ;  /* 0x00000025003c7c82 */ /* 0x000fe20008000000 */
[----:B------:R-:W-:Y:S01]  /*4e70*/  UPRMT UR6, UR58, 0x654, UR6 ;  /* 0x000006543a067896 */ /* 0x000fe20008000006 */
[----:B------:R-:W-:Y:S01]  /*4e80*/  F2FP.F16.F32.PACK_AB R136, R11, R136 ;  /* 0x000000880b88723e */ /* 0x000fe200000000ff */
[----:B------:R-:W-:Y:S01]  /*4e90*/  IMAD.MOV.U32 R11, RZ, RZ, R3 ;  /* 0x000000ffff0b7224 */ /* 0x000fe200078e0003 */
        /* <DEDUP_REMOVED lines=24> */
[----:B------:R-:W-:Y:S02]  /*5020*/  IADD3 R8, R8, -0x1, RZ ;  /* 0xffffffff08087810 */ /* 0x000fe40007ffe0ff */
[----:B------:R-:W-:Y:S01]  /*5030*/  F2FP.F16.F32.PACK_AB R159, R121, R159 ;  /* 0x0000009f799f723e */ /* 0x000fe200000000ff */
[----:B------:R-:W-:Y:S06]  /*5040*/  @P1 BRA `(.L_x_209) ;  /* 0xffffffe400241947 */ /* 0x000fec000383ffff */
.L_x_198:
        /* <DEDUP_REMOVED lines=67> */
.L_x_210:
        /* <DEDUP_REMOVED lines=9> */
.L_x_211:
[----:B-1----:R-:W-:Y:S05]  /*5510*/  @P1 BRA `(.L_x_212) ;  /* 0x0000000000081947 */ /* 0x002fea0003800000 */
[----:B------:R-:W1:Y:S02]  /*5520*/  SYNCS.PHASECHK.TRANS64.TRYWAIT P1, [UR5+0x2a850], R7 ;  /* 0x02a85007ff0075a7 */ /* 0x000e640008020145 */
[----:B-1----:R-:W-:Y:S05]  /*5530*/  @!P1 BRA `(.L_x_213) ;  /* 0x0000007c006c9947 */ /* 0x002fea0003800000 */
.L_x_212:
[----:B------:R-:W-:Y:S01]  /*5540*/  UIADD3 UR4, UR4, 0x400, URZ ;  /* 0x0000040004047890 */ /* 0x000fe2000fffe03f */
[----:B------:R-:W-:Y:S01]  /*5550*/  WARPGROUP.ARRIVE ;  /* 0x00000000000079c5 */ /* 0x000fe20000000000 */
[----:B------:R-:W-:Y:S01]  /*5560*/  UMOV UR11, 0x40000040 ;  /* 0x40000040000b7882 */ /* 0x000fe20000000000 */
[----:B01----:R-:W0:Y:S01]  /*5570*/  SHFL.BFLY PT, R7, R6, 0x2, 0x1f ;  /* 0x0c401f0006077f89 */ /* 0x003e2200000e0000 */
[----:B------:R-:W-:Y:S01]  /*5580*/  USHF.R.U32.HI UR4, URZ, 0x4, UR4 ;  /* 0x000000043f047899 */ /* 0x000fe20008011604 */
[----:B------:R-:W-:Y:S01]  /*5590*/  IMAD.MOV.U32 R11, RZ, RZ, RZ ;  /* 0x000000ffff0b7224 */ /* 0x000fe200078e00ff */
[----:B------:R-:W-:Y:S01]  /*55a0*/  MOV R20, 0xff800000 ;  /* 0xff80000000147802 */ /* 0x000fe20000000f00 */
[----:B------:R-:W1:Y:S01]  /*55b0*/  SHFL.BFLY PT, R9, R4, 0x2, 0x1f ;  /* 0x0c401f0004097f89 */ /* 0x000e6200000e0000 */
[----:B------:R-:W-:Y:S01]  /*55c0*/  ULOP3.LUT UR4, UR4, 0x3fff, URZ, 0xc0, !UPT ;  /* 0x00003fff04047892 */ /* 0x000fe2000f8ec03f */
[----:B------:R-:W-:-:S03]  /*55d0*/  IMAD.MOV.U32 R21, RZ, RZ, -0x800000 ;  /* 0xff800000ff157424 */ /* 0x000fc600078e00ff */
[----:B------:R-:W-:-:S04]  /*55e0*/  ULOP3.LUT UR4, UR4, 0x3000000, URZ, 0xfc, !UPT ;  /* 0x0300000004047892 */ /* 0x000fc8000f8efc3f */
[----:B------:R-:W-:-:S04]  /*55f0*/  UIMAD UR4, UR37, 0x600, UR4 ;  /* 0x00000600250478a4 */ /* 0x000fc8000f8e0204 */
[----:B------:R-:W-:-:S03]  /*5600*/  UIADD3 UR6, UR4, 0x80, URZ ;  /* 0x0000008004067890 */ /* 0x000fc6000fffe03f */
[----:B------:R-:W-:Y:S02]  /*5610*/  UMOV UR10, UR4 ;  /* 0x00000004000a7c82 */ /* 0x000fe40008000000 */
[----:B------:R-:W-:Y:S01]  /*5620*/  HGMMA.64x128x16.F32 R24, R136, gdesc[UR8].tnspB, R24, gsb0 ;  /* 0x41e0000888187df0 */ /* 0x000fe20008000818 */
[----:B------:R-:W-:Y:S01]  /*5630*/  UMOV UR11, 0x40000040 ;  /* 0x40000040000b7882 */ /* 0x000fe20000000000 */
[----:B------:R-:W-:Y:S01]  /*5640*/  UMOV UR10, UR6 ;  /* 0x00000006000a7c82 */ /* 0x000fe20008000000 */
[----:B------:R-:W-:Y:S01]  /*5650*/  UIADD3 UR6, UR4, 0x100, URZ ;  /* 0x0000010004067890 */ /* 0x000fe2000fffe03f */
[----:B0-----:R-:W-:Y:S01]  /*5660*/  FADD.FTZ R7, R7, R6 ;  /* 0x0000000607077221 */ /* 0x001fe20000010000 */
[----:B-1----:R-:W-:Y:S01]  /*5670*/  FADD.FTZ R9, R9, R4 ;  /* 0x0000000409097221 */ /* 0x002fe20000010000 */
[----:B------:R-:W-:-:S03]  /*5680*/  IMAD.MOV.U32 R4, RZ, RZ, RZ ;  /* 0x000000ffff047224 */ /* 0x000fc600078e00ff */
[----:B------:R-:W0:Y:S04]  /*5690*/  SHFL.BFLY PT, R8, R7, 0x1, 0x1f ;  /* 0x0c201f0007087f89 */ /* 0x000e2800000e0000 */
[----:B------:R-:W1:Y:S01]  /*56a0*/  SHFL.BFLY PT, R10, R9, 0x1, 0x1f ;  /* 0x0c201f00090a7f89 */ /* 0x000e6200000e0000 */
[----:B0-----:R-:W-:Y:S01]  /*56b0*/  FADD.FTZ R12, R7, R8 ;  /* 0x00000008070c7221 */ /* 0x001fe20000010000 */
[----:B-1----:R-:W-:-:S04]  /*56c0*/  FADD.FTZ R13, R9, R10 ;  /* 0x0000000a090d7221 */ /* 0x002fc80000010000 */
[----:B------:R-:W-:Y:S02]  /*56d0*/  FSETP.NE.FTZ.AND P1, PT, R12, RZ, PT ;  /* 0x000000ff0c00720b */ /* 0x000fe40003f35000 */
[----:B------:R-:W-:-:S11]  /*56e0*/  FSETP.NE.FTZ.AND P2, PT, R13, RZ, PT ;  /* 0x000000ff0d00720b */ /* 0x000fd60003f55000 */
[----:B------:R-:W0:Y:S01]  /*56f0*/  @P1 MUFU.LG2 R8, R12 ;  /* 0x0000000c00081308 */ /* 0x000e220000000c00 */
[C---:B------:R-:W-:Y:S01]  /*5700*/  @P1 FMUL.FTZ R6, R0.reuse, 0.69314718246459960938 ;  /* 0x3f31721800061820 */ /* 0x040fe20000410000 */
[----:B------:R-:W-:-:S06]  /*5710*/  @P2 FMUL.FTZ R9, R0, 0.69314718246459960938 ;  /* 0x3f31721800092820 */ /* 0x000fcc0000410000 */
        /* <DEDUP_REMOVED lines=27> */
[----:B------:R-:W-:Y:S01]  /*58d0*/  HGMMA.64x128x16.F32 R24, R152, gdesc[UR8].tnspB, R24, gsb0 ;  /* 0x41e0000898187df0 */ /* 0x000fe20008000818 */
[----:B------:R-:W-:Y:S01]  /*58e0*/  UMOV UR10, UR4 ;  /* 0x00000004000a7c82 */ /* 0x000fe20008000000 */
[----:B------:R-:W-:Y:S01]  /*58f0*/  UMOV UR11, 0x40000040 ;  /* 0x40000040000b7882 */ /* 0x000fe20000000000 */
[----:B------:R-:W-:Y:S02]  /*5900*/  WARPGROUP.DEPBAR.LE gsb0, 0x0 ;  /* 0x00008000000079c5 */ /* 0x000fe40000010000 */
[----:B------:R-:W-:-:S07]  /*5910*/  WARPGROUP.ARRIVE ;  /* 0x00000000000079c5 */ /* 0x000fce0000000000 */
[----:B------:R-:W-:Y:S03]  /*5920*/  HGMMA.64x128x16.F32 R24, R156, gdesc[UR8].tnspB, R24, gsb0 ;  /* 0x41e000089c187df0 */ /* 0x000fe60008000818 */
[----:B------:R-:W-:Y:S02]  /*5930*/  WARPGROUP.DEPBAR.LE gsb0, 0x0 ;  /* 0x00008000000079c5 */ /* 0x000fe40000010000 */
[----:B0-23--:R-:W-:Y:S05]  /*5940*/  @!P0 BRA `(.L_x_214) ;  /* 0x0000000000048947 */ /* 0x00dfea0003800000 */
[----:B------:R-:W-:Y:S01]  /*5950*/  BPT.TRAP 0x1 ;  /* 0x000000040000795c */ /* 0x000fe20000300000 */
.L_x_214:
[----:B------:R-:W-:Y:S01]  /*5960*/  UIADD3 UR4, UR5, 0x2a860, URZ ;  /* 0x0002a86005047890 */ /* 0x000fe2000fffe03f */
[-C--:B------:R-:W-:Y:S01]  /*5970*/  FMUL.FTZ R94, R32, R4.reuse ;  /* 0x00000004205e7220 */ /* 0x080fe20000410000 */
[----:B------:R-:W-:Y:S01]  /*5980*/  UIADD3 UR37, UR37, 0x1, URZ ;  /* 0x0000000125257890 */ /* 0x000fe2000fffe03f */
[-C--:B------:R-:W-:Y:S01]  /*5990*/  FMUL.FTZ R3, R64, R4.reuse ;  /* 0x0000000440037220 */ /* 0x080fe20000410000 */
[----:B------:R-:W-:Y:S01]  /*59a0*/  UPRMT UR4, UR7, 0x654, UR4 ;  /* 0x0000065407047896 */ /* 0x000fe20008000004 */
[-C--:B------:R-:W-:Y:S01]  /*59b0*/  FMUL.FTZ R32, R65, R4.reuse ;  /* 0x0000000441207220 */ /* 0x080fe20000410000 */
[----:B------:R-:W-:Y:S01]  /*59c0*/  UISETP.NE.AND UP0, UPT, UR37, 0x2, UPT ;  /* 0x000000022500788c */ /* 0x000fe2000bf05270 */
[-C--:B------:R-:W-:Y:S01]  /*59d0*/  FMUL.FTZ R93, R33, R4.reuse ;  /* 0x00000004215d7220 */ /* 0x080fe20000410000 */
[-C--:B------:R-:W-:Y:S01]  /*59e0*/  FMUL.FTZ R92, R36, R4.reuse ;  /* 0x00000004245c7220 */ /* 0x080fe20000410000 */
[-C--:B------:R-:W-:Y:S01]  /*59f0*/  FMUL.FTZ R91, R37, R4.reuse ;  /* 0x00000004255b7220 */ /* 0x080fe20000410000 */
[-C--:B------:R-:W-:Y:S01]  /*5a00*/  FMUL.FTZ R90, R40, R4.reuse ;  /* 0x00000004285a7220 */ /* 0x080fe20000410000 */
[-C--:B------:R-:W-:Y:S01]  /*5a10*/  FMUL.FTZ R89, R41, R4.reuse ;  /* 0x0000000429597220 */ /* 0x080fe20000410000 */
[-C--:B------:R-:W-:Y:S01]  /*5a20*/  FMUL.FTZ R65, R34, R11.reuse ;  /* 0x0000000b22417220 */ /* 0x080fe20000410000 */
[----:B------:R-:W-:Y:S01]  /*5a30*/  SYNCS.ARRIVE.TRANS64.RED.A1T0 RZ, [UR4], RZ ;  /* 0x000000ffffff79a7 */ /* 0x000fe20008100404 */
[-C--:B------:R-:W-:Y:S01]  /*5a40*/  FMUL.FTZ R64, R35, R11.reuse ;  /* 0x0000000b23407220 */ /* 0x080fe20000410000 */
[----:B------:R-:W-:Y:S01]  /*5a50*/  USEL UR4, URZ, 0x1, UP0 ;  /* 0x000000013f047887 */ /* 0x000fe20008000000 */
        /* <DEDUP_REMOVED lines=50> */
[----:B------:R-:W-:Y:S01]  /*5d80*/  PLOP3.LUT P0, PT, PT, PT, PT, 0x8, 0x0 ;  /* 0x000000000000781c */ /* 0x000fe20003f0e170 */
[-C--:B------:R-:W-:Y:S01]  /*5d90*/  FMUL.FTZ R82, R82, R11.reuse ;  /* 0x0000000b52527220 */ /* 0x080fe20000410000 */
[-C--:B------:R-:W-:Y:S01]  /*5da0*/  FMUL.FTZ R83, R83, R11.reuse ;  /* 0x0000000b53537220 */ /* 0x080fe20000410000 */
[-C--:B------:R-:W-:Y:S01]  /*5db0*/  FMUL.FTZ R86, R86, R11.reuse ;  /* 0x0000000b56567220 */ /* 0x080fe20000410000 */
[----:B------:R-:W-:Y:S01]  /*5dc0*/  FMUL.FTZ R87, R87, R11 ;  /* 0x0000000b57577220 */ /* 0x000fe20000410000 */
[----:B------:R-:W-:Y:S01]  /*5dd0*/  VIADD R162, R162, 0x1 ;  /* 0x00000001a2a27836 */ /* 0x000fe20000000000 */
[----:B------:R-:W-:-:S02]  /*5de0*/  USEL UR37, UR37, URZ, UP0 ;  /* 0x0000003f25257287 */ /* 0x000fc40008000000 */
[----:B------:R-:W-:-:S12]  /*5df0*/  ULOP3.LUT UR36, UR36, UR4, URZ, 0x3c, !UPT ;  /* 0x0000000424247292 */ /* 0x000fd8000f8e3c3f */
.L_x_190:
[----:B------:R-:W0:Y:S01]  /*5e00*/  S2R R5, SR_CgaCtaId ;  /* 0x0000000000057919 */ /* 0x000e220000008800 */
[----:B------:R-:W-:Y:S01]  /*5e10*/  MOV R0, 0x400 ;  /* 0x0000040000007802 */ /* 0x000fe20000000f00 */
[----:B------:R-:W-:Y:S01]  /*5e20*/  BSSY B0, `(.L_x_215) ;  /* 0x00001f4000007945 */ /* 0x000fe20003800000 */
[----:B------:R-:W-:Y:S02]  /*5e30*/  BAR.SYNC.DEFER_BLOCKING 0x5, 0x180 ;  /* 0x0146000000007b1d */ /* 0x000fe40000010000 */
[----:B0-----:R-:W-:-:S05]  /*5e40*/  LEA R0, R5, R0, 0x18 ;  /* 0x0000000005007211 */ /* 0x001fca00078ec0ff */
[----:B------:R0:W1:Y:S01]  /*5e50*/  LDS.128 R44, [R0+0x2a8d0] ;  /* 0x02a8d000002c7984 */ /* 0x0000620000000c00 */
[----:B------:R-:W-:Y:S06]  /*5e60*/  BAR.ARV 0x4, 0x180 ;  /* 0x0106000000007b1d */ /* 0x000fec0000002000 */
[----:B------:R-:W-:Y:S05]  /*5e70*/  @P0 BRA `(.L_x_216) ;  /* 0x0000001400080947 */ /* 0x000fea0003800000 */
[----:B------:R-:W2:Y:S01]  /*5e80*/  S2R R5, SR_SWINHI ;  /* 0x0000000000057919 */ /* 0x000ea20000002f00 */
[----:B------:R-:W-:Y:S01]  /*5e90*/  F2FP.F16.F32.PACK_AB R6, R6, R95 ;  /* 0x0000005f0606723e */ /* 0x000fe200000000ff */
[----:B------:R-:W-:Y:S01]  /*5ea0*/  ULDC.64 UR4, c[0x0][0xc08] ;  /* 0x0003020000047ab9 */ /* 0x000fe20000000a00 */
        /* <DEDUP_REMOVED lines=9> */
[----:B------:R-:W-:Y:S02]  /*5f40*/  MOV R28, R0 ;  /* 0x00000000001c7202 */ /* 0x000fe40000000f00 */
[----:B--2---:R-:W-:-:S03]  /*5f50*/  MOV R29, R5 ;  /* 0x00000005001d7202 */ /* 0x004fc60000000f00 */
[----:B------:R-:W-:-:S03]  /*5f60*/  IMAD.WIDE R4, R168, 0x2, R28 ;  /* 0x00000002a8047825 */ /* 0x000fc600078e021c */
[C---:B------:R-:W-:Y:S02]  /*5f70*/  LOP3.LUT R9, R4.reuse, 0x380, RZ, 0xc0, !PT ;  /* 0x0000038004097812 */ /* 0x040fe400078ec0ff */
[C---:B------:R-:W-:Y:S02]  /*5f80*/  IADD3 R67, P6, R4.reuse, 0x20, RZ ;  /* 0x0000002004437810 */ /* 0x040fe40007fde0ff */
[C---:B------:R-:W-:Y:S02]  /*5f90*/  IADD3 R101, P4, R4.reuse, 0x60, RZ ;  /* 0x0000006004657810 */ /* 0x040fe40007f9e0ff */
[----:B------:R-:W-:Y:S01]  /*5fa0*/  SHF.R.U64 R9, R9, 0x3, RZ ;  /* 0x0000000309097819 */ /* 0x000fe200000012ff */
[--C-:B------:R-:W-:Y:S01]  /*5fb0*/  IMAD.X R27, RZ, RZ, R5.reuse, P6 ;  /* 0x000000ffff1b7224 */ /* 0x100fe200030e0605 */
[----:B------:R-:W-:Y:S01]  /*5fc0*/  LOP3.LUT R12, R67, 0x380, RZ, 0xc0, !PT ;  /* 0x00000380430c7812 */ /* 0x000fe200078ec0ff */
[----:B------:R-:W-:Y:S01]  /*5fd0*/  IMAD.X R13, RZ, RZ, R5, P4 ;  /* 0x000000ffff0d7224 */ /* 0x000fe200020e0605 */
[----:B-1----:R-:W-:Y:S01]  /*5fe0*/  LOP3.LUT R44, R101, 0x380, RZ, 0xc0, !PT ;  /* 0x00000380652c7812 */ /* 0x002fe200078ec0ff */
[----:B------:R-:W-:Y:S01]  /*5ff0*/  BAR.SYNC.DEFER_BLOCKING 0x1, 0x100 ;  /* 0x0044000000007b1d */ /* 0x000fe20000010000 */
[----:B------:R-:W-:-:S02]  /*6000*/  IADD3 R71, P5, R4, 0x40, RZ ;  /* 0x0000004004477810 */ /* 0x000fc40007fbe0ff */
[C---:B------:R-:W-:Y:S02]  /*6010*/  IADD3 R103, P3, R4.reuse, 0x4000, RZ ;  /* 0x0000400004677810 */ /* 0x040fe40007f7e0ff */
[C---:B------:R-:W-:Y:S01]  /*6020*/  IADD3 R105, P2, R4.reuse, 0x4020, RZ ;  /* 0x0000402004697810 */ /* 0x040fe20007f5e0ff */
[--C-:B------:R-:W-:Y:S01]  /*6030*/  IMAD.X R25, RZ, RZ, R5.reuse, P5 ;  /* 0x000000ffff197224 */ /* 0x100fe200028e0605 */
[C---:B------:R-:W-:Y:S02]  /*6040*/  IADD3 R107, P1, R4.reuse, 0x4040, RZ ;  /* 0x00004040046b7810 */ /* 0x040fe40007f3e0ff */
[----:B------:R-:W-:Y:S01]  /*6050*/  IADD3 R88, P0, R4, 0x4060, RZ ;  /* 0x0000406004587810 */ /* 0x000fe20007f1e0ff */
[--C-:B------:R-:W-:Y:S01]  /*6060*/  IMAD.X R11, RZ, RZ, R5.reuse, P2 ;  /* 0x000000ffff0b7224 */ /* 0x100fe200010e0605 */
[----:B------:R-:W-:Y:S01]  /*6070*/  LOP3.LUT R4, R9, R4, RZ, 0x3c, !PT ;  /* 0x0000000409047212 */ /* 0x000fe200078e3cff */
[--C-:B------:R-:W-:Y:S01]  /*6080*/  IMAD.X R9, RZ, RZ, R5.reuse, P1 ;  /* 0x000000ffff097224 */ /* 0x100fe200008e0605 */
[----:B------:R-:W-:Y:S01]  /*6090*/  SHF.R.U64 R12, R12, 0x3, RZ ;  /* 0x000000030c0c7819 */ /* 0x000fe200000012ff */
[----:B------:R-:W-:Y:S01]  /*60a0*/  IMAD.X R31, RZ, RZ, R5, P0 ;  /* 0x000000ffff1f7224 */ /* 0x000fe200000e0605 */
[----:B------:R-:W-:-:S02]  /*60b0*/  SHF.R.U64 R44, R44, 0x3, RZ ;  /* 0x000000032c2c7819 */ /* 0x000fc400000012ff */
[-C--:B------:R-:W-:Y:S02]  /*60c0*/  IADD3.X R15, RZ, R5.reuse, RZ, P3, !PT ;  /* 0x00000005ff0f7210 */ /* 0x080fe40001ffe4ff */
[----:B------:R-:W-:Y:S02]  /*60d0*/  MOV R96, R4 ;  /* 0x0000000400607202 */ /* 0x000fe40000000f00 */
[----:B------:R-:W-:Y:S02]  /*60e0*/  LOP3.LUT R26, R12, R67, RZ, 0x3c, !PT ;  /* 0x000000430c1a7212 */ /* 0x000fe400078e3cff */
[----:B------:R-:W-:Y:S02]  /*60f0*/  F2FP.F16.F32.PACK_AB R5, R8, R97 ;  /* 0x000000610805723e */ /* 0x000fe400000000ff */
[----:B------:R-:W-:Y:S02]  /*6100*/  LOP3.LUT R12, R44, R101, RZ, 0x3c, !PT ;  /* 0x000000652c0c7212 */ /* 0x000fe400078e3cff */
[----:B------:R-:W-:-:S02]  /*6110*/  LOP3.LUT R8, R105, 0x380, RZ, 0xc0, !PT ;  /* 0x0000038069087812 */ /* 0x000fc400078ec0ff */
[----:B------:R-:W-:Y:S02]  /*6120*/  LOP3.LUT R44, R107, 0x380, RZ, 0xc0, !PT ;  /* 0x000003806b2c7812 */ /* 0x000fe400078ec0ff */
[----:B------:R-:W-:Y:S02]  /*6130*/  LOP3.LUT R14, R71, 0x380, RZ, 0xc0, !PT ;  /* 0x00000380470e7812 */ /* 0x000fe400078ec0ff */
[----:B------:R-:W-:Y:S02]  /*6140*/  F2FP.F16.F32.PACK_AB R4, R10, R99 ;  /* 0x000000630a04723e */ /* 0x000fe400000000ff */
[----:B------:R-:W-:Y:S02]  /*6150*/  LOP3.LUT R72, R103, 0x380, RZ, 0xc0, !PT ;  /* 0x0000038067487812 */ /* 0x000fe400078ec0ff */
[----:B------:R-:W-:Y:S01]  /*6160*/  LOP3.LUT R67, R88, 0x380, RZ, 0xc0, !PT ;  /* 0x0000038058437812 */ /* 0x000fe200078ec0ff */
[----:B------:R1:W-:Y:S01]  /*6170*/  STSM.16.M88.4 [R96], R4 ;  /* 0x0000000460007844 */ /* 0x0003e20000000200 */
[----:B------:R-:W-:-:S02]  /*6180*/  SHF.R.U64 R8, R8, 0x3, RZ ;  /* 0x0000000308087819 */ /* 0x000fc400000012ff */
[----:B------:R-:W-:Y:S02]  /*6190*/  SHF.R.U64 R44, R44, 0x3, RZ ;  /* 0x000000032c2c7819 */ /* 0x000fe400000012ff */
[----:B------:R-:W-:Y:S02]  /*61a0*/  SHF.R.U64 R14, R14, 0x3, RZ ;  /* 0x000000030e0e7819 */ /* 0x000fe400000012ff */
[----:B------:R-:W-:Y:S02]  /*61b0*/  SHF.R.U64 R72, R72, 0x3, RZ ;  /* 0x0000000348487819 */ /* 0x000fe400000012ff */
[----:B------:R-:W-:Y:S02]  /*61c0*/  SHF.R.U64 R67, R67, 0x3, RZ ;  /* 0x0000000343437819 */ /* 0x000fe400000012ff */
[----:B------:R-:W-:Y:S02]  /*61d0*/  LOP3.LUT R10, R8, R105, RZ, 0x3c, !PT ;  /* 0x00000069080a7212 */ /* 0x000fe400078e3cff */
[----:B------:R-:W-:-:S02]  /*61e0*/  LOP3.LUT R8, R44, R107, RZ, 0x3c, !PT ;  /* 0x0000006b2c087212 */ /* 0x000fc400078e3cff */
[----:B------:R-:W-:Y:S02]  /*61f0*/  LOP3.LUT R24, R14, R71, RZ, 0x3c, !PT ;  /* 0x000000470e187212 */ /* 0x000fe400078e3cff */
[----:B-1----:R-:W-:Y:S02]  /*6200*/  F2FP.F16.F32.PACK_AB R5, R43, R42 ;  /* 0x0000002a2b05723e */ /* 0x002fe400000000ff */
[----:B------:R-:W1:Y:S01]  /*6210*/  LDC.64 R42, c[0x0][0xc00] ;  /* 0x00030000ff2a7b82 */ /* 0x000e620000000a00 */
[----:B------:R-:W-:Y:S02]  /*6220*/  LOP3.LUT R14, R72, R103, RZ, 0x3c, !PT ;  /* 0x00000067480e7212 */ /* 0x000fe400078e3cff */
[----:B------:R-:W-:Y:S02]  /*6230*/  LOP3.LUT R30, R67, R88, RZ, 0x3c, !PT ;  /* 0x00000058431e7212 */ /* 0x000fe400078e3cff */
[----:B------:R-:W-:Y:S02]  /*6240*/  MOV R67, R10 ;  /* 0x0000000a00437202 */ /* 0x000fe40000000f00 */
[----:B------:R-:W-:-:S02]  /*6250*/  MOV R44, R8 ;  /* 0x00000008002c7202 */ /* 0x000fc40000000f00 */
[----:B------:R-:W-:Y:S02]  /*6260*/  MOV R95, R26 ;  /* 0x0000001a005f7202 */ /* 0x000fe40000000f00 */
[----:B------:R-:W-:Y:S02]  /*6270*/  F2FP.F16.F32.PACK_AB R8, R93, R94 ;  /* 0x0000005e5d08723e */ /* 0x000fe400000000ff */
[----:B------:R-:W-:Y:S02]  /*6280*/  F2FP.F16.F32.PACK_AB R9, R64, R65 ;  /* 0x000000414009723e */ /* 0x000fe400000000ff */
[----:B------:R-:W-:Y:S02]  /*6290*/  F2FP.F16.F32.PACK_AB R10, R91, R92 ;  /* 0x0000005c5b0a723e */ /* 0x000fe400000000ff */
[----:B------:R-:W-:Y:S02]  /*62a0*/  F2FP.F16.F32.PACK_AB R11, R39, R38 ;  /* 0x00000026270b723e */ /* 0x000fe400000000ff */
[----:B------:R-:W-:-:S02]  /*62b0*/  MOV R88, R24 ;  /* 0x0000001800587202 */ /* 0x000fc40000000f00 */
[----:B------:R-:W-:Y:S01]  /*62c0*/  MOV R72, R12 ;  /* 0x0000000c00487202 */ /* 0x000fe20000000f00 */
[----:B------:R-:W-:Y:S01]  /*62d0*/  STSM.16.M88.4 [R95], R8 ;  /* 0x000000085f007844 */ /* 0x000fe20000000200 */
[----:B------:R-:W-:Y:S02]  /*62e0*/  MOV R71, R14 ;  /* 0x0000000e00477202 */ /* 0x000fe40000000f00 */
[----:B------:R-:W-:Y:S02]  /*62f0*/  F2FP.F16.F32.PACK_AB R4, R89, R90 ;  /* 0x0000005a5904723e */ /* 0x000fe400000000ff */
[----:B------:R-:W-:Y:S02]  /*6300*/  F2FP.F16.F32.PACK_AB R6, R40, R41 ;  /* 0x000000292806723e */ /* 0x000fe400000000ff */
[----:B------:R-:W-:Y:S02]  /*6310*/  F2FP.F16.F32.PACK_AB R7, R34, R37 ;  /* 0x000000252207723e */ /* 0x000fe400000000ff */
[----:B------:R-:W-:-:S02]  /*6320*/  F2FP.F16.F32.PACK_AB R12, R49, R48 ;  /* 0x00000030310c723e */ /* 0x000fc400000000ff */
[----:B------:R-:W-:Y:S01]  /*6330*/  F2FP.F16.F32.PACK_AB R13, R51, R50 ;  /* 0x00000032330d723e */ /* 0x000fe200000000ff */
[----:B------:R2:W-:Y:S01]  /*6340*/  STSM.16.M88.4 [R88], R4 ;  /* 0x0000000458007844 */ /* 0x0005e20000000200 */
[----:B------:R-:W-:Y:S02]  /*6350*/  F2FP.F16.F32.PACK_AB R14, R53, R52 ;  /* 0x00000034350e723e */ /* 0x000fe400000000ff */
[----:B------:R-:W-:Y:S02]  /*6360*/  F2FP.F16.F32.PACK_AB R15, R55, R54 ;  /* 0x00000036370f723e */ /* 0x000fe400000000ff */
[----:B------:R-:W-:Y:S01]  /*6370*/  F2FP.F16.F32.PACK_AB R24, R57, R56 ;  /* 0x000000383918723e */ /* 0x000fe200000000ff */
[----:B------:R-:W3:Y:S01]  /*6380*/  LDC R54, c[0x0][0xbe8] ;  /* 0x0002fa00ff367b82 */ /* 0x000ee20000000800 */
[----:B------:R-:W-:Y:S01]  /*6390*/  F2FP.F16.F32.PACK_AB R25, R59, R58 ;  /* 0x0000003a3b19723e */ /* 0x000fe200000000ff */
[----:B------:R4:W-:Y:S01]  /*63a0*/  STSM.16.M88.4 [R72], R12 ;  /* 0x0000000c48007844 */ /* 0x0009e20000000200 */
[----:B------:R-:W-:-:S02]  /*63b0*/  F2FP.F16.F32.PACK_AB R26, R61, R60 ;  /* 0x0000003c3d1a723e */ /* 0x000fc400000000ff */
[----:B------:R-:W-:Y:S02]  /*63c0*/  F2FP.F16.F32.PACK_AB R27, R63, R62 ;  /* 0x0000003e3f1b723e */ /* 0x000fe400000000ff */
[----:B------:R-:W-:Y:S02]  /*63d0*/  F2FP.F16.F32.PACK_AB R34, R69, R68 ;  /* 0x000000444522723e */ /* 0x000fe400000000ff */
[----:B------:R-:W-:Y:S01]  /*63e0*/  F2FP.F16.F32.PACK_AB R37, R75, R74 ;  /* 0x0000004a4b25723e */ /* 0x000fe200000000ff */
[----:B------:R4:W-:Y:S01]  /*63f0*/  STSM.16.M88.4 [R71], R24 ;  /* 0x0000001847007844 */ /* 0x0009e20000000200 */
[----:B------:R-:W-:Y:S01]  /*6400*/  F2FP.F16.F32.PACK_AB R38, R77, R76 ;  /* 0x0000004c4d26723e */ /* 0x000fe200000000ff */
[----:B--2---:R-:W-:Y:S01]  /*6410*/  IMAD.SHL.U32 R5, R18, 0x4, RZ ;  /* 0x0000000412057824 */ /* 0x004fe200078e00ff */
[----:B------:R-:W-:Y:S01]  /*6420*/  F2FP.F16.F32.PACK_AB R39, R79, R78 ;  /* 0x0000004e4f27723e */ /* 0x000fe200000000ff */
[----:B------:R4:W-:Y:S01]  /*6430*/  STSM.16.M88.4 [R67], R32 ;  /* 0x0000002043007844 */ /* 0x0009e20000000200 */
[----:B------:R-:W-:-:S02]  /*6440*/  MOV R30, R30 ;  /* 0x0000001e001e7202 */ /* 0x000fc40000000f00 */
[----:B------:R-:W-:Y:S01]  /*6450*/  ISETP.NE.U32.AND P2, PT, RZ, UR4, PT ;  /* 0x00000004ff007c0c */ /* 0x000fe2000bf45070 */
[----:B------:R4:W-:Y:S01]  /*6460*/  STSM.16.M88.4 [R44], R36 ;  /* 0x000000242c007844 */ /* 0x0009e20000000200 */
[----:B-1----:R-:W-:Y:S02]  /*6470*/  ISETP.NE.U32.AND P0, PT, R42, RZ, PT ;  /* 0x000000ff2a00720c */ /* 0x002fe40003f05070 */
[----:B------:R-:W-:Y:S01]  /*6480*/  SHF.L.U64.HI R10, R18, 0x2, R160 ;  /* 0x00000002120a7819 */ /* 0x000fe200000102a0 */
[----:B------:R4:W-:Y:S01]  /*6490*/  STSM.16.M88.4 [R30], R80 ;  /* 0x000000501e007844 */ /* 0x0009e20000000200 */
[----:B------:R-:W-:Y:S01]  /*64a0*/  BAR.SYNC.DEFER_BLOCKING 0x1, 0x100 ;  /* 0x0044000000007b1d */ /* 0x000fe20000010000 */
[----:B------:R-:W-:Y:S02]  /*64b0*/  ISETP.NE.AND.EX P2, PT, RZ, UR5, PT, P2 ;  /* 0x00000005ff007c0c */ /* 0x000fe4000bf45320 */
[----:B------:R-:W-:Y:S02]  /*64c0*/  ISETP.NE.AND.EX P0, PT, R43, RZ, PT, P0 ;  /* 0x000000ff2b00720c */ /* 0x000fe40003f05300 */
[----:B------:R-:W-:-:S02]  /*64d0*/  IADD3 R6, P1, R5, R42, RZ ;  /* 0x0000002a05067210 */ /* 0x000fc40007f3e0ff */
[----:B------:R-:W-:-:S03]  /*64e0*/  MOV R48, RZ ;  /* 0x000000ff00307202 */ /* 0x000fc60000000f00 */
[----:B------:R-:W-:-:S04]  /*64f0*/  IMAD.X R7, R10, 0x1, R43, P1 ;  /* 0x000000010a077824 */ /* 0x000fc800008e062b */
[----:B------:R-:W-:Y:S01]  /*6500*/  @P2 IADD3 R4, P3, R5, UR4, RZ ;  /* 0x0000000405042c10 */ /* 0x000fe2000ff7e0ff */
[----:B------:R-:W-:Y:S02]  /*6510*/  ULDC UR4, c[0x0][0xa88] ;  /* 0x0002a20000047ab9 */ /* 0x000fe40000000800 */
[----:B------:R-:W-:Y:S01]  /*6520*/  IMAD.U32 R3, RZ, RZ, UR4 ;  /* 0x00000004ff037e24 */ /* 0x000fe2000f8e00ff */
[----:B------:R-:W-:Y:S01]  /*6530*/  @P2 IADD3.X R5, R10, UR5, RZ, P3, !PT ;  /* 0x000000050a052c10 */ /* 0x000fe20009ffe4ff */
[----:B------:R4:W5:Y:S01]  /*6540*/  @P0 LDG.E R48, desc[UR56][R6.64] ;  /* 0x0000003806300981 */ /* 0x000962000c1e1900 */
[----:B---3--:R-:W-:-:S03]  /*6550*/  ISETP.NE.AND P1, PT, R54, 0x1, PT ;  /* 0x000000013600780c */ /* 0x008fc60003f25270 */
[----:B------:R4:W5:Y:S10]  /*6560*/  @P2 LDG.E R3, desc[UR56][R4.64] ;  /* 0x0000003804032981 */ /* 0x000974000c1e1900 */
[----:B------:R-:W1:Y:S08]  /*6570*/  @P1 LDC R8, c[0x0][0xbec] ;  /* 0x0002fb00ff081b82 */ /* 0x000e700000000800 */
[----:B------:R-:W2:Y:S01]  /*6580*/  @P1 LDC R9, c[0x0][0xbf0] ;  /* 0x0002fc00ff091b82 */ /* 0x000ea20000000800 */
[----:B----4-:R-:W-:Y:S05]  /*6590*/  @P2 BRA `(.L_x_217) ;  /* 0x0000000000102947 */ /* 0x010fea0003800000 */
[----:B------:R-:W-:Y:S05]  /*65a0*/  @!P0 BRA `(.L_x_217) ;  /* 0x00000000000c8947 */ /* 0x000fea0003800000 */
[----:B------:R-:W3:Y:S04]  /*65b0*/  LDG.E R4, desc[UR56][R6.64] ;  /* 0x0000003806047981 */ /* 0x000ee8000c1e1900 */
[----:B-----5:R-:W3:Y:S02]  /*65c0*/  LDG.E R3, desc[UR56][R6.64+0x4] ;  /* 0x0000043806037981 */ /* 0x020ee4000c1e1900 */
[----:B---3--:R-:W-:-:S07]  /*65d0*/  IMAD.IADD R3, R3, 0x1, -R4 ;  /* 0x0000000103037824 */ /* 0x008fce00078e0a04 */
.L_x_217:
[----:B------:R-:W-:Y:S01]  /*65e0*/  SHF.R.S32.HI R44, RZ, 0x1f, R22 ;  /* 0x0000001fff2c7819 */ /* 0x000fe20000011416 */
[----:B------:R-:W-:Y:S01]  /*65f0*/  IMAD R13, R23, 0x80, R166 ;  /* 0x00000080170d7824 */ /* 0x000fe200078e02a6 */
[----:B------:R-:W-:Y:S01]  /*6600*/  ULDC.64 UR4, c[0x0][0xb90] ;  /* 0x0002e40000047ab9 */ /* 0x000fe20000000a00 */
[----:B-----5:R-:W-:Y:S01]  /*6610*/  SHF.R.S32.HI R49, RZ, 0x1f, R48 ;  /* 0x0000001fff317819 */ /* 0x020fe20000011430 */
[----:B------:R-:W-:Y:S01]  /*6620*/  IMAD R56, R3, R54, RZ ;  /* 0x0000003603387224 */ /* 0x000fe200078e02ff */
[----:B------:R-:W-:Y:S01]  /*6630*/  SEL R160, R160, RZ, !P0 ;  /* 0x000000ffa0a07207 */ /* 0x000fe20004000000 */
[----:B------:R-:W-:Y:S01]  /*6640*/  IMAD R5, R44, UR4, RZ ;  /* 0x000000042c057c24 */ /* 0x000fe2000f8e02ff */
[----:B------:R-:W-:Y:S01]  /*6650*/  SEL R55, R18, RZ, !P0 ;  /* 0x000000ff12377207 */ /* 0x000fe20004000000 */
[----:B-1----:R-:W-:-:S04]  /*6660*/  @P1 IMAD.HI.U32 R6, R13, R8, RZ ;  /* 0x000000080d061227 */ /* 0x002fc800078e00ff */
[C---:B------:R-:W-:Y:S02]  /*6670*/  IMAD R11, R22.reuse, UR5, R5 ;  /* 0x00000005160b7c24 */ /* 0x040fe4000f8e0205 */
[----:B------:R-:W-:Y:S01]  /*6680*/  IMAD.MOV.U32 R7, RZ, RZ, R13 ;  /* 0x000000ffff077224 */ /* 0x000fe200078e000d */
[----:B--2---:R-:W-:Y:S01]  /*6690*/  @P1 SHF.R.U32.HI R7, RZ, R9, R6 ;  /* 0x00000009ff071219 */ /* 0x004fe20000011606 */
[----:B------:R-:W-:Y:S01]  /*66a0*/  IMAD.WIDE.U32 R4, R22, UR4, R48 ;  /* 0x0000000416047c25 */ /* 0x000fe2000f8e0030 */
[----:B------:R-:W-:-:S03]  /*66b0*/  ULDC.64 UR4, c[0x0][0xb98] ;  /* 0x0002e60000047ab9 */ /* 0x000fc60000000a00 */
[----:B------:R-:W-:Y:S01]  /*66c0*/  IMAD R9, R161, 0x40, R2 ;  /* 0x00000040a1097824 */ /* 0x000fe200078e0202 */
[----:B------:R-:W-:Y:S01]  /*66d0*/  IADD3 R5, R5, R11, RZ ;  /* 0x0000000b05057210 */ /* 0x000fe20007ffe0ff */
[----:B------:R-:W-:Y:S02]  /*66e0*/  IMAD.MOV R11, RZ, RZ, -R7 ;  /* 0x000000ffff0b7224 */ /* 0x000fe400078e0a07 */
[----:B------:R-:W-:-:S04]  /*66f0*/  IMAD.WIDE R28, R9, 0x2, R28 ;  /* 0x00000002091c7825 */ /* 0x000fc800078e021c */
[----:B------:R-:W-:Y:S01]  /*6700*/  IMAD R6, R160, UR4, RZ ;  /* 0x00000004a0067c24 */ /* 0x000fe2000f8e02ff */
[C---:B------:R-:W-:Y:S01]  /*6710*/  IADD3 R15, P0, R28.reuse, 0x1000, RZ ;  /* 0x000010001c0f7810 */ /* 0x040fe20007f1e0ff */
[----:B------:R-:W-:Y:S01]  /*6720*/  IMAD.WIDE.U32 R4, R55, UR4, R4 ;  /* 0x0000000437047c25 */ /* 0x000fe2000f8e0004 */
[----:B------:R-:W-:Y:S02]  /*6730*/  IADD3 R41, P6, R28, 0x4000, RZ ;  /* 0x000040001c297810 */ /* 0x000fe40007fde0ff */
[----:B------:R-:W-:Y:S01]  /*6740*/  LOP3.LUT R12, R15, 0x380, RZ, 0xc0, !PT ;  /* 0x000003800f0c7812 */ /* 0x000fe200078ec0ff */
[----:B------:R-:W-:Y:S01]  /*6750*/  IMAD R9, R54, R11, R13 ;  /* 0x0000000b36097224 */ /* 0x000fe200078e020d */
[----:B------:R-:W-:Y:S01]  /*6760*/  SHF.R.S32.HI R11, RZ, 0x1f, R7 ;  /* 0x0000001fff0b7819 */ /* 0x000fe20000011407 */
[----:B------:R-:W-:Y:S01]  /*6770*/  IMAD R8, R55, UR5, R6 ;  /* 0x0000000537087c24 */ /* 0x000fe2000f8e0206 */
[----:B------:R-:W-:Y:S01]  /*6780*/  IADD3 R4, P2, R7, R4, RZ ;  /* 0x0000000407047210 */ /* 0x000fe20007f5e0ff */
[----:B------:R-:W-:Y:S01]  /*6790*/  ULDC.64 UR4, c[0x0][0xb88] ;  /* 0x0002e20000047ab9 */ /* 0x000fe20000000a00 */
[----:B------:R-:W-:-:S02]  /*67a0*/  IADD3 R13, P3, R28, 0x2000, RZ ;  /* 0x000020001c0d7810 */ /* 0x000fc40007f7e0ff */
[----:B------:R-:W-:Y:S02]  /*67b0*/  SHF.R.S32.HI R6, RZ, 0x1f, R9 ;  /* 0x0000001fff067819 */ /* 0x000fe40000011409 */
[----:B------:R-:W-:Y:S02]  /*67c0*/  IADD3.X R5, R11, R5, R8, P2, !PT ;  /* 0x000000050b057210 */ /* 0x000fe400017fe408 */
[----:B------:R-:W-:Y:S01]  /*67d0*/  LOP3.LUT R7, R13, 0x380, RZ, 0xc0, !PT ;  /* 0x000003800d077812 */ /* 0x000fe200078ec0ff */
[----:B------:R-:W-:Y:S01]  /*67e0*/  IMAD R8, R6, UR4, RZ ;  /* 0x0000000406087c24 */ /* 0x000fe2000f8e02ff */
[----:B------:R-:W-:Y:S01]  /*67f0*/  SHF.R.U64 R12, R12, 0x3, RZ ;  /* 0x000000030c0c7819 */ /* 0x000fe200000012ff */
[----:B------:R-:W-:Y:S01]  /*6800*/  IMAD.WIDE.U32 R4, R9, UR4, R4 ;  /* 0x0000000409047c25 */ /* 0x000fe2000f8e0004 */
[----:B------:R-:W-:Y:S02]  /*6810*/  SHF.R.U64 R6, R7, 0x3, RZ ;  /* 0x0000000307067819 */ /* 0x000fe400000012ff */
[----:B------:R-:W-:Y:S01]  /*6820*/  LOP3.LUT R12, R12, R15, RZ, 0x3c, !PT ;  /* 0x0000000f0c0c7212 */ /* 0x000fe200078e3cff */
[----:B------:R-:W-:Y:S01]  /*6830*/  IMAD R7, R9, UR5, R8 ;  /* 0x0000000509077c24 */ /* 0x000fe2000f8e0208 */
[----:B------:R-:W-:Y:S01]  /*6840*/  ULDC.64 UR4, c[0x0][0xb50] ;  /* 0x0002d40000047ab9 */ /* 0x000fe20000000a00 */
[----:B------:R-:W-:Y:S01]  /*6850*/  IADD3 R9, P2, R28, 0x3000, RZ ;  /* 0x000030001c097810 */ /* 0x000fe20007f5e0ff */
[----:B------:R-:W-:Y:S01]  /*6860*/  IMAD R15, R23, 0x80, R165 ;  /* 0x00000080170f7824 */ /* 0x000fe200078e02a5 */
[----:B------:R-:W-:Y:S01]  /*6870*/  LEA R11, P4, R4, UR4, 0x2 ;  /* 0x00000004040b7c11 */ /* 0x000fe2000f8810ff */
[----:B------:R-:W-:Y:S01]  /*6880*/  IMAD.IADD R5, R5, 0x1, R7 ;  /* 0x0000000105057824 */ /* 0x000fe200078e0207 */
[----:B------:R-:W-:-:S02]  /*6890*/  LOP3.LUT R8, R9, 0x380, RZ, 0xc0, !PT ;  /* 0x0000038009087812 */ /* 0x000fc400078ec0ff */
[----:B------:R-:W-:Y:S01]  /*68a0*/  LOP3.LUT R6, R6, R13, RZ, 0x3c, !PT ;  /* 0x0000000d06067212 */ /* 0x000fe200078e3cff */
[----:B------:R-:W-:Y:S01]  /*68b0*/  SHFL.IDX PT, R50, R11, RZ, 0x1c1f ;  /* 0x001c1fff0b327589 */ /* 0x000fe200000e0000 */
[----:B------:R-:W-:Y:S01]  /*68c0*/  LEA.HI.X R5, R4, UR5, R5, 0x2, P4 ;  /* 0x0000000504057c11 */ /* 0x000fe2000a0f1405 */
[--C-:B------:R-:W-:Y:S01]  /*68d0*/  IMAD.X R13, RZ, RZ, R29.reuse, P0 ;  /* 0x000000ffff0d7224 */ /* 0x100fe200000e061d */
[----:B------:R-:W-:Y:S01]  /*68e0*/  SHF.R.U64 R8, R8, 0x3, RZ ;  /* 0x0000000308087819 */ /* 0x000fe200000012ff */
[----:B------:R-:W-:Y:S01]  /*68f0*/  SHFL.IDX PT, R52, R11, 0x1, 0x1c1f ;  /* 0x003c1f000b347f89 */ /* 0x000fe200000e0000 */
[----:B------:R-:W-:Y:S01]  /*6900*/  LOP3.LUT P0, RZ, R163, 0x3, RZ, 0xc0, !PT ;  /* 0x00000003a3ff7812 */ /* 0x000fe2000780c0ff */
[C---:B------:R-:W-:Y:S01]  /*6910*/  VIADD R4, R15.reuse, 0x8 ;  /* 0x000000080f047836 */ /* 0x040fe20000000000 */
[----:B------:R-:W-:Y:S01]  /*6920*/  LOP3.LUT R8, R8, R9, RZ, 0x3c, !PT ;  /* 0x0000000908087212 */ /* 0x000fe200078e3cff */
[----:B------:R-:W1:Y:S01]  /*6930*/  SHFL.IDX PT, R51, R5, RZ, 0x1c1f ;  /* 0x001c1fff05337589 */ /* 0x000e6200000e0000 */
[----:B------:R-:W-:Y:S01]  /*6940*/  IMAD.X R9, RZ, RZ, R29, P2 ;  /* 0x000000ffff097224 */ /* 0x000fe200010e061d */
[----:B------:R-:W-:Y:S01]  /*6950*/  ISETP.GE.OR P2, PT, R15, R56, P0 ;  /* 0x000000380f00720c */ /* 0x000fe20000746670 */
[----:B------:R-:W-:Y:S01]  /*6960*/  ULDC.64 UR4, c[0x0][0xaa0] ;  /* 0x0002a80000047ab9 */ /* 0x000fe20000000a00 */
[----:B------:R-:W2:Y:S01]  /*6970*/  SHFL.IDX PT, R53, R5, 0x1, 0x1c1f ;  /* 0x003c1f0005357f89 */ /* 0x000ea200000e0000 */
[----:B------:R-:W-:-:S02]  /*6980*/  IADD3.X R7, RZ, R29, RZ, P3, !PT ;  /* 0x0000001dff077210 */ /* 0x000fc40001ffe4ff */
[----:B------:R-:W-:Y:S02]  /*6990*/  IADD3 R10, P3, R28, 0x7000, RZ ;  /* 0x000070001c0a7810 */ /* 0x000fe40007f7e0ff */
[----:B------:R-:W-:Y:S02]  /*69a0*/  ISETP.GE.OR P0, PT, R4, R56, P0 ;  /* 0x000000380400720c */ /* 0x000fe40000706670 */
[----:B------:R-:W-:Y:S01]  /*69b0*/  LOP3.LUT R3, R10, 0x380, RZ, 0xc0, !PT ;  /* 0x000003800a037812 */ /* 0x000fe200078ec0ff */
[----:B------:R-:W-:Y:S01]  /*69c0*/  IMAD R18, R19, 0x20, R161 ;  /* 0x0000002013127824 */ /* 0x000fe200078e02a1 */
[C---:B------:R-:W-:Y:S01]  /*69d0*/  IADD3 R37, P5, R28.reuse, 0x5000, RZ ;  /* 0x000050001c257810 */ /* 0x040fe20007fbe0ff */
[----:B------:R-:W-:Y:S01]  /*69e0*/  IMAD.X R31, RZ, RZ, R29, P3 ;  /* 0x000000ffff1f7224 */ /* 0x000fe200018e061d */
[----:B------:R-:W-:Y:S02]  /*69f0*/  SHF.R.U64 R3, R3, 0x3, RZ ;  /* 0x0000000303037819 */ /* 0x000fe400000012ff */
[----:B------:R-:W-:-:S02]  /*6a00*/  IADD3 R33, P4, R28, 0x6000, RZ ;  /* 0x000060001c217810 */ /* 0x000fc40007f9e0ff */
[----:B------:R-:W-:Y:S02]  /*6a10*/  LOP3.LUT R30, R3, R10, RZ, 0x3c, !PT ;  /* 0x0000000a031e7212 */ /* 0x000fe400078e3cff */
[----:B------:R-:W-:Y:S02]  /*6a20*/  LOP3.LUT R40, R41, 0x380, RZ, 0xc0, !PT ;  /* 0x0000038029287812 */ /* 0x000fe400078ec0ff */
[----:B------:R-:W-:Y:S01]  /*6a30*/  LOP3.LUT R25, R28, 0x380, RZ, 0xc0, !PT ;  /* 0x000003801c197812 */ /* 0x000fe200078ec0ff */
[----:B-1----:R1:W-:Y:S01]  /*6a40*/  @!P2 ST.E desc[UR56][R50.64], R20 ;  /* 0x000000143200a985 */ /* 0x0023e2000c101938 */
[----:B------:R-:W-:Y:S01]  /*6a50*/  IMAD R3, R49, UR4, RZ ;  /* 0x0000000431037c24 */ /* 0x000fe2000f8e02ff */
[----:B------:R-:W-:Y:S01]  /*6a60*/  LOP3.LUT R36, R37, 0x380, RZ, 0xc0, !PT ;  /* 0x0000038025247812 */ /* 0x000fe200078ec0ff */
[----:B------:R-:W3:Y:S01]  /*6a70*/  @P1 LDC R49, c[0x0][0xbf0] ;  /* 0x0002fc00ff311b82 */ /* 0x000ee20000000800 */
[----:B--2---:R2:W-:Y:S01]  /*6a80*/  @!P0 ST.E desc[UR56][R52.64], R21 ;  /* 0x0000001534008985 */ /* 0x0045e2000c101938 */
[----:B------:R-:W-:-:S02]  /*6a90*/  LOP3.LUT R32, R33, 0x380, RZ, 0xc0, !PT ;  /* 0x0000038021207812 */ /* 0x000fc400078ec0ff */
[----:B------:R-:W-:Y:S02]  /*6aa0*/  SHF.R.U64 R40, R40, 0x3, RZ ;  /* 0x0000000328287819 */ /* 0x000fe400000012ff */
[----:B------:R-:W-:Y:S02]  /*6ab0*/  SHF.R.U64 R25, R25, 0x3, RZ ;  /* 0x0000000319197819 */ /* 0x000fe400000012ff */
[----:B-1----:R-:W1:Y:S01]  /*6ac0*/  @P1 LDC R51, c[0x0][0xbec] ;  /* 0x0002fb00ff331b82 */ /* 0x002e620000000800 */
[----:B------:R-:W-:Y:S01]  /*6ad0*/  IMAD R3, R48, UR5, R3 ;  /* 0x0000000530037c24 */ /* 0x000fe2000f8e0203 */
[----:B------:R-:W-:Y:S01]  /*6ae0*/  SHF.R.U64 R36, R36, 0x3, RZ ;  /* 0x0000000324247819 */ /* 0x000fe200000012ff */
[----:B------:R-:W5:Y:S01]  /*6af0*/  LD.E.128 R12, desc[UR56][R12.64] ;  /* 0x000000380c0c7980 */ /* 0x000f62000c101d00 */
[----:B--2---:R-:W-:Y:S01]  /*6b00*/  IMAD.WIDE.U32 R20, R48, UR4, RZ ;  /* 0x0000000430147c25 */ /* 0x004fe2000f8e00ff */
[----:B------:R-:W-:Y:S01]  /*6b10*/  ULDC.64 UR4, c[0x0][0xae8] ;  /* 0x0002ba0000047ab9 */ /* 0x000fe20000000a00 */
[----:B------:R-:W-:Y:S01]  /*6b20*/  SHF.R.U64 R32, R32, 0x3, RZ ;  /* 0x0000000320207819 */ /* 0x000fe200000012ff */
[----:B------:R-:W5:Y:S01]  /*6b30*/  LD.E.128 R4, desc[UR56][R6.64] ;  /* 0x0000003806047980 */ /* 0x000f62000c101d00 */
[----:B------:R-:W-:Y:S01]  /*6b40*/  IMAD.IADD R21, R21, 0x1, R3 ;  /* 0x0000000115157824 */ /* 0x000fe200078e0203 */
[----:B------:R-:W-:Y:S01]  /*6b50*/  LOP3.LUT R40, R40, R41, RZ, 0x3c, !PT ;  /* 0x0000002928287212 */ /* 0x000fe200078e3cff */
[----:B------:R-:W-:Y:S01]  /*6b60*/  IMAD R3, R44, UR4, RZ ;  /* 0x000000042c037c24 */ /* 0x000fe2000f8e02ff */
[----:B------:R-:W-:Y:S01]  /*6b70*/  LOP3.LUT R36, R36, R37, RZ, 0x3c, !PT ;  /* 0x0000002524247212 */ /* 0x000fe200078e3cff */
[----:B------:R-:W-:Y:S01]  /*6b80*/  IMAD R44, R23, 0x80, R18 ;  /* 0x00000080172c7824 */ /* 0x000fe200078e0212 */
[----:B------:R-:W-:Y:S01]  /*6b90*/  LOP3.LUT R32, R32, R33, RZ, 0x3c, !PT ;  /* 0x0000002120207212 */ /* 0x000fe200078e3cff */
[C---:B------:R-:W-:Y:S01]  /*6ba0*/  IMAD R3, R22.reuse, UR5, R3 ;  /* 0x0000000516037c24 */ /* 0x040fe2000f8e0203 */
[----:B------:R-:W-:Y:S01]  /*6bb0*/  LOP3.LUT R24, R25, R28, RZ, 0x3c, !PT ;  /* 0x0000001c19187212 */ /* 0x000fe200078e3cff */
[----:B------:R-:W-:Y:S01]  /*6bc0*/  IMAD.WIDE.U32 R20, R22, UR4, R20 ;  /* 0x0000000416147c25 */ /* 0x000fe2000f8e0014 */
[----:B------:R-:W-:Y:S01]  /*6bd0*/  ULDC.64 UR4, c[0x0][0xaf0] ;  /* 0x0002bc0000047ab9 */ /* 0x000fe20000000a00 */
[----:B------:R-:W-:Y:S01]  /*6be0*/  MOV R25, R29 ;  /* 0x0000001d00197202 */ /* 0x000fe20000000f00 */
[----:B------:R-:W5:Y:S01]  /*6bf0*/  LD.E.128 R8, desc[UR56][R8.64] ;  /* 0x0000003808087980 */ /* 0x000f62000c101d00 */
[----:B------:R-:W-:-:S02]  /*6c00*/  IMAD.IADD R21, R21, 0x1, R3 ;  /* 0x0000000115157824 */ /* 0x000fc400078e0203 */
[----:B------:R-:W-:Y:S02]  /*6c10*/  IMAD.X R41, RZ, RZ, R29, P6 ;  /* 0x000000ffff297224 */ /* 0x000fe400030e061d */
[----:B-1----:R-:W-:Y:S01]  /*6c20*/  @P1 IMAD.HI.U32 R18, R44, R51, RZ ;  /* 0x000000332c121227 */ /* 0x002fe200078e00ff */
[----:B------:R-:W5:Y:S03]  /*6c30*/  LD.E.128 R24, desc[UR56][R24.64] ;  /* 0x0000003818187980 */ /* 0x000f66000c101d00 */
[----:B------:R-:W-:Y:S01]  /*6c40*/  IMAD.MOV.U32 R3, RZ, RZ, R44 ;  /* 0x000000ffff037224 */ /* 0x000fe200078e002c */
[----:B---3--:R-:W-:Y:S01]  /*6c50*/  @P1 SHF.R.U32.HI R3, RZ, R49, R18 ;  /* 0x00000031ff031219 */ /* 0x008fe20000011612 */
[----:B------:R-:W-:Y:S01]  /*6c60*/  IMAD R22, R160, UR4, RZ ;  /* 0x00000004a0167c24 */ /* 0x000fe2000f8e02ff */
[----:B------:R-:W5:Y:S01]  /*6c70*/  LD.E.128 R40, desc[UR56][R40.64] ;  /* 0x0000003828287980 */ /* 0x000f62000c101d00 */
[----:B------:R-:W-:Y:S01]  /*6c80*/  IMAD.WIDE.U32 R20, R55, UR4, R20 ;  /* 0x0000000437147c25 */ /* 0x000fe2000f8e0014 */
[----:B------:R-:W-:-:S02]  /*6c90*/  SHF.R.S32.HI R18, RZ, 0x1f, R3 ;  /* 0x0000001fff127819 */ /* 0x000fc40000011403 */
[----:B------:R-:W-:Y:S01]  /*6ca0*/  IADD3 R51, -R3, RZ, RZ ;  /* 0x000000ff03337210 */ /* 0x000fe20007ffe1ff */
[----:B------:R-:W-:Y:S01]  /*6cb0*/  IMAD R49, R55, UR5, R22 ;  /* 0x0000000537317c24 */ /* 0x000fe2000f8e0216 */
[----:B------:R-:W-:Y:S01]  /*6cc0*/  ULDC.64 UR4, c[0x0][0xae0] ;  /* 0x0002b80000047ab9 */ /* 0x000fe20000000a00 */
[--C-:B------:R-:W-:Y:S02]  /*6cd0*/  IMAD.X R37, RZ, RZ, R29.reuse, P5 ;  /* 0x000000ffff257224 */ /* 0x100fe400028e061d */
[----:B------:R-:W-:Y:S02]  /*6ce0*/  IMAD.X R33, RZ, RZ, R29, P4 ;  /* 0x000000ffff217224 */ /* 0x000fe400020e061d */
[----:B------:R-:W-:Y:S01]  /*6cf0*/  IMAD.IADD R21, R21, 0x1, R49 ;  /* 0x0000000115157824 */ /* 0x000fe200078e0231 */
[----:B------:R-:W5:Y:S01]  /*6d00*/  LD.E.128 R28, desc[UR56][R30.64] ;  /* 0x000000381e1c7980 */ /* 0x000f62000c101d00 */
[----:B------:R-:W-:Y:S02]  /*6d10*/  IMAD R18, R18, UR4, RZ ;  /* 0x0000000412127c24 */ /* 0x000fe4000f8e02ff */
[----:B------:R-:W-:Y:S01]  /*6d20*/  IMAD R49, R54, R51, R44 ;  /* 0x0000003336317224 */ /* 0x000fe200078e022c */
[----:B------:R-:W5:Y:S01]  /*6d30*/  LD.E.128 R36, desc[UR56][R36.64] ;  /* 0x0000003824247980 */ /* 0x000f62000c101d00 */
[----:B------:R-:W-:-:S03]  /*6d40*/  IMAD R51, R3, UR5, R18 ;  /* 0x0000000503337c24 */ /* 0x000fc6000f8e0212 */
[----:B------:R-:W5:Y:S01]  /*6d50*/  LD.E.128 R32, desc[UR56][R32.64] ;  /* 0x0000003820207980 */ /* 0x000f62000c101d00 */
[----:B------:R-:W-:Y:S01]  /*6d60*/  IMAD.WIDE.U32 R20, R3, UR4, R20 ;  /* 0x0000000403147c25 */ /* 0x000fe2000f8e0014 */
[----:B------:R-:W-:Y:S01]  /*6d70*/  SHF.R.S32.HI R3, RZ, 0x1f, R49 ;  /* 0x0000001fff037819 */ /* 0x000fe20000011431 */
[----:B------:R-:W-:Y:S01]  /*6d80*/  ULDC.64 UR4, c[0x0][0xad8] ;  /* 0x0002b60000047ab9 */ /* 0x000fe20000000a00 */
[----:B------:R-:W-:Y:S01]  /*6d90*/  @!PT LDS RZ, [RZ] ;  /* 0x00000000fffff984 */ /* 0x000fe20000000800 */
[----:B------:R-:W-:Y:S01]  /*6da0*/  @!PT LDS RZ, [RZ] ;  /* 0x00000000fffff984 */ /* 0x000fe20000000800 */
[----:B------:R-:W-:Y:S01]  /*6db0*/  @!PT LDS RZ, [RZ] ;  /* 0x00000000fffff984 */ /* 0x000fe20000000800 */
[----:B------:R-:W-:Y:S01]  /*6dc0*/  @!PT LDS RZ, [RZ] ;  /* 0x00000000fffff984 */ /* 0x000fe20000000800 */
[----:B------:R1:W-:Y:S06]  /*6dd0*/  MEMBAR.ALL.CTA ;  /* 0x0000000000007992 */ /* 0x0003ec0000008000 */
[----:B-1----:R-:W1:Y:S01]  /*6de0*/  FENCE.VIEW.ASYNC.S ;  /* 0x00000000000073c6 */ /* 0x002e620000000000 */
[----:B------:R-:W-:-:S02]  /*6df0*/  IMAD R53, R23, 0x80, R161 ;  /* 0x0000008017357824 */ /* 0x000fc400078e02a1 */
[----:B------:R-:W-:Y:S02]  /*6e00*/  IMAD.IADD R21, R21, 0x1, R51 ;  /* 0x0000000115157824 */ /* 0x000fe400078e0233 */
[----:B------:R-:W-:Y:S02]  /*6e10*/  IMAD R18, R3, UR4, RZ ;  /* 0x0000000403127c24 */ /* 0x000fe4000f8e02ff */
[----:B------:R-:W-:Y:S02]  /*6e20*/  VIADD R3, R53, 0x20 ;  /* 0x0000002035037836 */ /* 0x000fe40000000000 */
[C---:B------:R-:W-:Y:S02]  /*6e30*/  IMAD R23, R49.reuse, UR5, R18 ;  /* 0x0000000531177c24 */ /* 0x040fe4000f8e0212 */
[----:B------:R-:W-:Y:S01]  /*6e40*/  IMAD.WIDE.U32 R20, R49, UR4, R20 ;  /* 0x0000000431147c25 */ /* 0x000fe2000f8e0014 */
[-C--:B------:R-:W-:Y:S01]  /*6e50*/  ISETP.GE.AND P2, PT, R53, R56.reuse, PT ;  /* 0x000000383500720c */ /* 0x080fe20003f46270 */
[----:B------:R-:W-:Y:S01]  /*6e60*/  ULDC.64 UR4, c[0x0][0xa80] ;  /* 0x0002a00000047ab9 */ /* 0x000fe20000000a00 */
[----:B------:R-:W-:Y:S01]  /*6e70*/  ISETP.GE.AND P0, PT, R3, R56, PT ;  /* 0x000000380300720c */ /* 0x000fe20003f06270 */
[----:B0-----:R-:W-:Y:S01]  /*6e80*/  VIADD R0, R0, 0x2a820 ;  /* 0x0002a82000007836 */ /* 0x001fe20000000000 */
[----:B------:R-:W-:Y:S01]  /*6e90*/  IADD3 R3, R53, 0x40, RZ ;  /* 0x0000004035037810 */ /* 0x000fe20007ffe0ff */
[----:B------:R-:W-:Y:S01]  /*6ea0*/  IMAD.IADD R21, R21, 0x1, R23 ;  /* 0x0000000115157824 */ /* 0x000fe200078e0217 */
[----:B------:R-:W-:-:S02]  /*6eb0*/  LEA R18, P3, R20, UR4, 0x1 ;  /* 0x0000000414127c11 */ /* 0x000fc4000f8608ff */
[----:B------:R-:W-:Y:S02]  /*6ec0*/  ISETP.GE.AND P1, PT, R3, R56, PT ;  /* 0x000000380300720c */ /* 0x000fe40003f26270 */
[----:B------:R-:W-:Y:S02]  /*6ed0*/  PRMT R0, RZ, 0x654, R0 ;  /* 0x00000654ff007816 */ /* 0x000fe40000000000 */
[----:B------:R-:W-:Y:S01]  /*6ee0*/  LEA.HI.X R3, R20, UR5, R21, 0x1, P3 ;  /* 0x0000000514037c11 */ /* 0x000fe200098f0c15 */
[----:B-1----:R0:W1:Y:S01]  /*6ef0*/  SHFL.IDX PT, R22, R18, RZ, 0x181f ;  /* 0x00181fff12167589 */ /* 0x00206200000e0000 */
[----:B------:R2:W-:Y:S01]  /*6f00*/  SYNCS.ARRIVE.TRANS64.RED.A1T0 RZ, [R0+URZ], RZ ;  /* 0x000000ff00ff79a7 */ /* 0x0005e2000810043f */
[----:B------:R-:W-:Y:S02]  /*6f10*/  BSSY B1, `(.L_x_218) ;  /* 0x000000c000017945 */ /* 0x000fe40003800000 */
[----:B--2---:R0:W2:Y:S02]  /*6f20*/  SHFL.IDX PT, R0, R3, RZ, 0x181f ;  /* 0x00181fff03007589 */ /* 0x0040a400000e0000 */
[----:B------:R-:W-:Y:S05]  /*6f30*/  @P2 BRA `(.L_x_219) ;  /* 0x0000000000242947 */ /* 0x000fea0003800000 */
[----:B------:R-:W-:Y:S02]  /*6f40*/  ULDC UR4, c[0x0][0xac8] ;  /* 0x0002b20000047ab9 */ /* 0x000fe40000000800 */
[----:B------:R-:W-:Y:S02]  /*6f50*/  ISETP.GE.AND P2, PT, R2, UR4, PT ;  /* 0x0000000402007c0c */ /* 0x000fe4000bf46270 */
[----:B------:R-:W-:-:S11]  /*6f60*/  ISETP.GE.AND P3, PT, R17, UR4, PT ;  /* 0x0000000411007c0c */ /* 0x000fd6000bf66270 */
[CC--:B-1----:R-:W-:Y:S02]  /*6f70*/  @!P2 LEA R20, P4, R2.reuse, R22.reuse, 0x1 ;  /* 0x000000160214a211 */ /* 0x0c2fe400078808ff */
[C---:B------:R-:W-:Y:S02]  /*6f80*/  @!P3 LEA R22, P5, R17.reuse, R22, 0x1 ;  /* 0x000000161116b211 */ /* 0x040fe400078a08ff */
[-C--:B--2---:R-:W-:Y:S02]  /*6f90*/  @!P2 LEA.HI.X R21, R2, R0.reuse, R170, 0x1, P4 ;  /* 0x000000000215a211 */ /* 0x084fe400020f0caa */
[----:B------:R-:W-:-:S03]  /*6fa0*/  @!P3 LEA.HI.X R23, R17, R0, R169, 0x1, P5 ;  /* 0x000000001117b211 */ /* 0x000fc600028f0ca9 */
[----:B-----5:R3:W-:Y:S04]  /*6fb0*/  @!P2 ST.E.128 desc[UR56][R20.64], R24 ;  /* 0x000000181400a985 */ /* 0x0207e8000c101d38 */
[----:B------:R3:W-:Y:S02]  /*6fc0*/  @!P3 ST.E.128 desc[UR56][R22.64], R40 ;  /* 0x000000281600b985 */ /* 0x0007e4000c101d38 */
.L_x_219:
[----:B------:R-:W-:Y:S05]  /*6fd0*/  BSYNC B1 ;  /* 0x0000000000017941 */ /* 0x000fea0003800000 */
.L_x_218:
[----:B--2---:R2:W4:Y:S01]  /*6fe0*/  SHFL.IDX PT, R0, R3, 0x1, 0x181f ;  /* 0x00381f0003007f89 */ /* 0x00452200000e0000 */
[----:B------:R-:W-:Y:S03]  /*6ff0*/  BSSY B1, `(.L_x_220) ;  /* 0x000000c000017945 */ /* 0x000fe60003800000 */
[----:B-1-3--:R2:W1:Y:S01]  /*7000*/  SHFL.IDX PT, R22, R18, 0x1, 0x181f ;  /* 0x00381f0012167f89 */ /* 0x00a46200000e0000 */
[----:B------:R-:W-:Y:S05]  /*7010*/  @P0 BRA `(.L_x_221) ;  /* 0x0000000000240947 */ /* 0x000fea0003800000 */
[----:B------:R-:W-:Y:S02]  /*7020*/  ULDC UR4, c[0x0][0xac8] ;  /* 0x0002b20000047ab9 */ /* 0x000fe40000000800 */
[----:B------:R-:W-:Y:S02]  /*7030*/  ISETP.GE.AND P3, PT, R2, UR4, PT ;  /* 0x0000000402007c0c */ /* 0x000fe4000bf66270 */
[----:B------:R-:W-:-:S11]  /*7040*/  ISETP.GE.AND P4, PT, R17, UR4, PT ;  /* 0x0000000411007c0c */ /* 0x000fd6000bf86270 */
[CC--:B-1----:R-:W-:Y:S02]  /*7050*/  @!P3 LEA R20, P0, R2.reuse, R22.reuse, 0x1 ;  /* 0x000000160214b211 */ /* 0x0c2fe400078008ff */
[C---:B------:R-:W-:Y:S02]  /*7060*/  @!P4 LEA R22, P2, R17.reuse, R22, 0x1 ;  /* 0x000000161116c211 */ /* 0x040fe400078408ff */
[-C--:B----4-:R-:W-:Y:S02]  /*7070*/  @!P3 LEA.HI.X R21, R2, R0.reuse, R170, 0x1, P0 ;  /* 0x000000000215b211 */ /* 0x090fe400000f0caa */
[----:B------:R-:W-:-:S03]  /*7080*/  @!P4 LEA.HI.X R23, R17, R0, R169, 0x1, P2 ;  /* 0x000000001117c211 */ /* 0x000fc600010f0ca9 */
[----:B-----5:R3:W-:Y:S04]  /*7090*/  @!P3 ST.E.128 desc[UR56][R20.64], R12 ;  /* 0x0000000c1400b985 */ /* 0x0207e8000c101d38 */
[----:B------:R3:W-:Y:S02]  /*70a0*/  @!P4 ST.E.128 desc[UR56][R22.64], R36 ;  /* 0x000000241600c985 */ /* 0x0007e4000c101d38 */
.L_x_221:
[----:B------:R-:W-:Y:S05]  /*70b0*/  BSYNC B1 ;  /* 0x0000000000017941 */ /* 0x000fea0003800000 */
.L_x_220:
[----:B----4-:R4:W0:Y:S01]  /*70c0*/  SHFL.IDX PT, R0, R3, 0x2, 0x181f ;  /* 0x00581f0003007f89 */ /* 0x01082200000e0000 */
[----:B------:R-:W-:Y:S03]  /*70d0*/  BSSY B1, `(.L_x_222) ;  /* 0x000000c000017945 */ /* 0x000fe60003800000 */
[----:B---3-5:R4:W3:Y:S01]  /*70e0*/  SHFL.IDX PT, R14, R18, 0x2, 0x181f ;  /* 0x00581f00120e7f89 */ /* 0x0288e200000e0000 */
[----:B------:R-:W-:Y:S05]  /*70f0*/  @P1 BRA `(.L_x_223) ;  /* 0x0000000000241947 */ /* 0x000fea0003800000 */
[----:B------:R-:W-:Y:S02]  /*7100*/  ULDC UR4, c[0x0][0xac8] ;  /* 0x0002b20000047ab9 */ /* 0x000fe40000000800 */
[----:B------:R-:W-:Y:S02]  /*7110*/  ISETP.GE.AND P2, PT, R2, UR4, PT ;  /* 0x0000000402007c0c */ /* 0x000fe4000bf46270 */
[----:B------:R-:W-:-:S11]  /*7120*/  ISETP.GE.AND P3, PT, R17, UR4, PT ;  /* 0x0000000411007c0c */ /* 0x000fd6000bf66270 */
[CC--:B---3--:R-:W-:Y:S02]  /*7130*/  @!P2 LEA R12, P0, R2.reuse, R14.reuse, 0x1 ;  /* 0x0000000e020ca211 */ /* 0x0c8fe400078008ff */
[C---:B------:R-:W-:Y:S02]  /*7140*/  @!P3 LEA R14, P1, R17.reuse, R14, 0x1 ;  /* 0x0000000e110eb211 */ /* 0x040fe400078208ff */
[-C--:B0-----:R-:W-:Y:S02]  /*7150*/  @!P2 LEA.HI.X R13, R2, R0.reuse, R170, 0x1, P0 ;  /* 0x00000000020da211 */ /* 0x081fe400000f0caa */
[----:B------:R-:W-:-:S03]  /*7160*/  @!P3 LEA.HI.X R15, R17, R0, R169, 0x1, P1 ;  /* 0x00000000110fb211 */ /* 0x000fc600008f0ca9 */
[----:B------:R0:W-:Y:S04]  /*7170*/  @!P2 ST.E.128 desc[UR56][R12.64], R4 ;  /* 0x000000040c00a985 */ /* 0x0001e8000c101d38 */
[----:B------:R0:W-:Y:S02]  /*7180*/  @!P3 ST.E.128 desc[UR56][R14.64], R32 ;  /* 0x000000200e00b985 */ /* 0x0001e4000c101d38 */
.L_x_223:
[----:B------:R-:W-:Y:S05]  /*7190*/  BSYNC B1 ;  /* 0x0000000000017941 */ /* 0x000fea0003800000 */
.L_x_222:
[----:B0-----:R-:W-:Y:S01]  /*71a0*/  VIADD R0, R53, 0x60 ;  /* 0x0000006035007836 */ /* 0x001fe20000000000 */
[----:B--2-4-:R-:W0:Y:S04]  /*71b0*/  SHFL.IDX PT, R3, R3, 0x3, 0x181f ;  /* 0x00781f0003037f89 */ /* 0x014e2800000e0000 */
[----:B------:R-:W-:Y:S01]  /*71c0*/  ISETP.GE.AND P0, PT, R0, R56, PT ;  /* 0x000000380000720c */ /* 0x000fe20003f06270 */
[----:B------:R-:W2:-:S12]  /*71d0*/  SHFL.IDX PT, R18, R18, 0x3, 0x181f ;  /* 0x00781f0012127f89 */ /* 0x000e9800000e0000 */
[----:B------:R-:W-:Y:S05]  /*71e0*/  @P0 BRA `(.L_x_224) ;  /* 0x0000000800dc0947 */ /* 0x000fea0003800000 */
[----:B------:R-:W-:Y:S02]  /*71f0*/  ULDC UR4, c[0x0][0xac8] ;  /* 0x0002b20000047ab9 */ /* 0x000fe40000000800 */
[----:B------:R-:W-:-:S13]  /*7200*/  ISETP.GE.AND P1, PT, R2, UR4, PT ;  /* 0x0000000402007c0c */ /* 0x000fda000bf26270 */
[----:B--2---:R-:W-:-:S04]  /*7210*/  @!P1 LEA R4, P0, R2, R18, 0x1 ;  /* 0x0000001202049211 */ /* 0x004fc800078008ff */
[----:B0-----:R-:W-:Y:S02]  /*7220*/  @!P1 LEA.HI.X R5, R2, R3, R170, 0x1, P0 ;  /* 0x0000000302059211 */ /* 0x001fe400000f0caa */
[----:B------:R-:W-:-:S03]  /*7230*/  ISETP.GE.AND P0, PT, R17, UR4, PT ;  /* 0x0000000411007c0c */ /* 0x000fc6000bf06270 */
[----:B------:R0:W-:Y:S10]  /*7240*/  @!P1 ST.E.128 desc[UR56][R4.64], R8 ;  /* 0x0000000804009985 */ /* 0x0001f4000c101d38 */
[----:B------:R-:W-:Y:S05]  /*7250*/  @P0 BRA `(.L_x_224) ;  /* 0x0000000800c00947 */ /* 0x000fea0003800000 */
[----:B0-----:R-:W-:-:S04]  /*7260*/  LEA R4, P0, R17, R18, 0x1 ;  /* 0x0000001211047211 */ /* 0x001fc800078008ff */
[----:B------:R-:W-:-:S05]  /*7270*/  LEA.HI.X R5, R17, R3, R169, 0x1, P0 ;  /* 0x0000000311057211 */ /* 0x000fca00000f0ca9 */
[----:B------:R0:W-:Y:S01]  /*7280*/  ST.E.128 desc[UR56][R4.64], R28 ;  /* 0x0000001c04007985 */ /* 0x0001e2000c101d38 */
[----:B------:R-:W-:Y:S05]  /*7290*/  BRA `(.L_x_224) ;  /* 0x0000000800b07947 */ /* 0x000fea0003800000 */
.L_x_216:
[----:B------:R-:W2:Y:S01]  /*72a0*/  LDC.64 R6, c[0x0][0xc00] ;  /* 0x00030000ff067b82 */ /* 0x000ea20000000a00 */
[----:B------:R-:W-:Y:S01]  /*72b0*/  ULDC.64 UR4, c[0x0][0xc08] ;  /* 0x0003020000047ab9 */ /* 0x000fe20000000a00 */
[----:B------:R-:W-:-:S06]  /*72c0*/  IMAD.MOV.U32 R3, RZ, RZ, RZ ;  /* 0x000000ffff037224 */ /* 0x000fcc00078e00ff */
[----:B------:R-:W3:Y:S01]  /*72d0*/  LDC.64 R4, c[0x0][0xc00] ;  /* 0x00030000ff047b82 */ /* 0x000ee20000000a00 */
[----:B------:R-:W-:-:S04]  /*72e0*/  ISETP.NE.U32.AND P1, PT, RZ, UR4, PT ;  /* 0x00000004ff007c0c */ /* 0x000fc8000bf25070 */
[----:B------:R-:W-:-:S03]  /*72f0*/  ISETP.NE.AND.EX P1, PT, RZ, UR5, PT, P1 ;  /* 0x00000005ff007c0c */ /* 0x000fc6000bf25310 */
[----:B------:R-:W4:Y:S01]  /*7300*/  LDC R25, c[0x0][0xbe8] ;  /* 0x0002fa00ff197b82 */ /* 0x000f220000000800 */
[----:B--2---:R-:W-:-:S04]  /*7310*/  ISETP.NE.U32.AND P0, PT, R6, RZ, PT ;  /* 0x000000ff0600720c */ /* 0x004fc80003f05070 */
[----:B------:R-:W-:Y:S01]  /*7320*/  ISETP.NE.AND.EX P0, PT, R7, RZ, PT, P0 ;  /* 0x000000ff0700720c */ /* 0x000fe20003f05300 */
[----:B---3--:R-:W-:-:S04]  /*7330*/  IMAD.WIDE R6, R18, 0x4, R4 ;  /* 0x0000000412067825 */ /* 0x008fc800078e0204 */
[----:B------:R-:W2:Y:S01]  /*7340*/  @P1 LDC.64 R4, c[0x0][0xc08] ;  /* 0x00030200ff041b82 */ /* 0x000ea20000000a00 */
[----:B------:R-:W-:Y:S02]  /*7350*/  ULDC UR4, c[0x0][0xa88] ;  /* 0x0002a20000047ab9 */ /* 0x000fe40000000800 */
[----:B0-----:R-:W-:-:S05]  /*7360*/  IMAD.U32 R0, RZ, RZ, UR4 ;  /* 0x00000004ff007e24 */ /* 0x001fca000f8e00ff */
[----:B------:R0:W5:Y:S01]  /*7370*/  @P0 LDG.E R3, desc[UR56][R6.64] ;  /* 0x0000003806030981 */ /* 0x000162000c1e1900 */
[----:B--2---:R-:W-:-:S05]  /*7380*/  @P1 IMAD.WIDE R4, R18, 0x4, R4 ;  /* 0x0000000412041825 */ /* 0x004fca00078e0204 */
[----:B------:R0:W5:Y:S01]  /*7390*/  @P1 LDG.E R0, desc[UR56][R4.64] ;  /* 0x0000003804001981 */ /* 0x000162000c1e1900 */
[----:B----4-:R-:W-:Y:S02]  /*73a0*/  ISETP.NE.AND P2, PT, R25, 0x1, PT ;  /* 0x000000011900780c */ /* 0x010fe40003f45270 */
[----:B------:R-:W-:-:S11]  /*73b0*/  ISETP.GE.AND P3, PT, R171, 0x80, PT ;  /* 0x00000080ab00780c */ /* 0x000fd60003f66270 */
[----:B------:R-:W2:Y:S08]  /*73c0*/  @P2 LDC R14, c[0x0][0xbec] ;  /* 0x0002fb00ff0e2b82 */ /* 0x000eb00000000800 */
[----:B------:R-:W3:Y:S01]  /*73d0*/  @P2 LDC R27, c[0x0][0xbf0] ;  /* 0x0002fc00ff1b2b82 */ /* 0x000ee20000000800 */
[----:B0-----:R-:W-:Y:S05]  /*73e0*/  @P1 BRA `(.L_x_225) ;  /* 0x0000000000101947 */ /* 0x001fea0003800000 */
[----:B------:R-:W-:Y:S05]  /*73f0*/  @!P0 BRA `(.L_x_225) ;  /* 0x00000000000c8947 */ /* 0x000fea0003800000 */
[----:B------:R-:W4:Y:S04]  /*7400*/  LDG.E R5, desc[UR56][R6.64] ;  /* 0x0000003806057981 */ /* 0x000f28000c1e1900 */
[----:B-----5:R-:W4:Y:S02]  /*7410*/  LDG.E R0, desc[UR56][R6.64+0x4] ;  /* 0x0000043806007981 */ /* 0x020f24000c1e1900 */
[----:B----4-:R-:W-:-:S07]  /*7420*/  IMAD.IADD R0, R0, 0x1, -R5 ;  /* 0x0000000100007824 */ /* 0x010fce00078e0a05 */
.L_x_225:
[----:B------:R-:W-:Y:S01]  /*7430*/  BSSY B1, `(.L_x_226) ;  /* 0x000002e000017945 */ /* 0x000fe20003800000 */
[----:B------:R-:W-:Y:S02]  /*7440*/  SHF.R.S32.HI R12, RZ, 0x1f, R22 ;  /* 0x0000001fff0c7819 */ /* 0x000fe40000011416 */
[----:B------:R-:W-:Y:S02]  /*7450*/  SEL R13, R18, RZ, !P0 ;  /* 0x000000ff120d7207 */ /* 0x000fe40004000000 */
[----:B------:R-:W-:Y:S02]  /*7460*/  SEL R160, R160, RZ, !P0 ;  /* 0x000000ffa0a07207 */ /* 0x000fe40004000000 */
[----:B-----5:R-:W-:Y:S01]  /*7470*/  SHF.R.S32.HI R10, RZ, 0x1f, R3 ;  /* 0x0000001fff0a7819 */ /* 0x020fe20000011403 */
[----:B------:R-:W-:Y:S06]  /*7480*/  @P3 BRA `(.L_x_227) ;  /* 0x0000000000a03947 */ /* 0x000fec0003800000 */
[----:B------:R-:W0:Y:S01]  /*7490*/  S2R R4, SR_TID.X ;  /* 0x0000000000047919 */ /* 0x000e220000002100 */
[----:B------:R-:W4:Y:S02]  /*74a0*/  LDC R11, c[0x0][0xbe8] ;  /* 0x0002fa00ff0b7b82 */ /* 0x000f240000000800 */
[----:B----4-:R-:W-:Y:S01]  /*74b0*/  IMAD R5, R0, R11, RZ ;  /* 0x0000000b00057224 */ /* 0x010fe200078e02ff */
[----:B0-----:R-:W-:-:S05]  /*74c0*/  LEA R4, R23, R4, 0x7 ;  /* 0x0000000417047211 */ /* 0x001fca00078e38ff */
[----:B------:R-:W-:-:S05]  /*74d0*/  VIADD R8, R4, 0xffffff80 ;  /* 0xffffff8004087836 */ /* 0x000fca0000000000 */
[----:B------:R-:W-:-:S13]  /*74e0*/  ISETP.GE.AND P0, PT, R8, R5, PT ;  /* 0x000000050800720c */ /* 0x000fda0003f06270 */
[----:B------:R-:W-:Y:S05]  /*74f0*/  @P0 BRA `(.L_x_227) ;  /* 0x0000000000840947 */ /* 0x000fea0003800000 */
[----:B------:R-:W-:Y:S01]  /*7500*/  ISETP.NE.AND P0, PT, R11, 0x1, PT ;  /* 0x000000010b00780c */ /* 0x000fe20003f05270 */
[----:B------:R-:W-:Y:S01]  /*7510*/  ULDC.64 UR4, c[0x0][0xb90] ;  /* 0x0002e40000047ab9 */ /* 0x000fe20000000a00 */
[----:B------:R-:W-:Y:S02]  /*7520*/  IMAD.MOV.U32 R4, RZ, RZ, R3 ;  /* 0x000000ffff047224 */ /* 0x000fe400078e0003 */
[----:B------:R-:W-:Y:S02]  /*7530*/  IMAD R9, R12, UR4, RZ ;  /* 0x000000040c097c24 */ /* 0x000fe4000f8e02ff */
[----:B------:R-:W-:Y:S02]  /*7540*/  IMAD.MOV.U32 R5, RZ, RZ, R10 ;  /* 0x000000ffff057224 */ /* 0x000fe400078e000a */
[----:B------:R-:W-:Y:S02]  /*7550*/  IMAD.MOV.U32 R7, RZ, RZ, R8 ;  /* 0x000000ffff077224 */ /* 0x000fe400078e0008 */
[----:B------:R-:W-:-:S03]  /*7560*/  IMAD.WIDE.U32 R4, R22, UR4, R4 ;  /* 0x0000000416047c25 */ /* 0x000fc6000f8e0004 */
[----:B------:R-:W0:Y:S01]  /*7570*/  @P0 LDC R15, c[0x0][0xbec] ;  /* 0x0002fb00ff0f0b82 */ /* 0x000e220000000800 */
[----:B------:R-:W-:Y:S01]  /*7580*/  IMAD R9, R22, UR5, R9 ;  /* 0x0000000516097c24 */ /* 0x000fe2000f8e0209 */
[----:B------:R-:W-:-:S03]  /*7590*/  ULDC.64 UR4, c[0x0][0xb98] ;  /* 0x0002e60000047ab9 */ /* 0x000fc60000000a00 */
[----:B------:R-:W-:-:S03]  /*75a0*/  IMAD.IADD R5, R5, 0x1, R9 ;  /* 0x0000000105057824 */ /* 0x000fc600078e0209 */
[----:B------:R-:W4:Y:S01]  /*75b0*/  @P0 LDC R21, c[0x0][0xbf0] ;  /* 0x0002fc00ff150b82 */ /* 0x000f220000000800 */
[----:B------:R-:W-:-:S04]  /*75c0*/  IMAD.WIDE.U32 R4, R13, UR4, R4 ;  /* 0x000000040d047c25 */ /* 0x000fc8000f8e0004 */
[----:B0-----:R-:W-:-:S05]  /*75d0*/  @P0 IMAD.HI.U32 R6, R8, R15, RZ ;  /* 0x0000000f08060227 */ /* 0x001fca00078e00ff */
[----:B----4-:R-:W-:Y:S01]  /*75e0*/  @P0 SHF.R.U32.HI R7, RZ, R21, R6 ;  /* 0x00000015ff070219 */ /* 0x010fe20000011606 */
[----:B------:R-:W-:-:S03]  /*75f0*/  IMAD R6, R160, UR4, RZ ;  /* 0x00000004a0067c24 */ /* 0x000fc6000f8e02ff */
[C---:B------:R-:W-:Y:S02]  /*7600*/  IADD3 R9, -R7.reuse, RZ, RZ ;  /* 0x000000ff07097210 */ /* 0x040fe40007ffe1ff */
[----:B------:R-:W-:-:S03]  /*7610*/  IADD3 R4, P0, R7, R4, RZ ;  /* 0x0000000407047210 */ /* 0x000fc60007f1e0ff */
[----:B------:R-:W-:Y:S01]  /*7620*/  IMAD R9, R11, R9, R8 ;  /* 0x000000090b097224 */ /* 0x000fe200078e0208 */
[----:B------:R-:W-:Y:S01]  /*7630*/  SHF.R.S32.HI R11, RZ, 0x1f, R7 ;  /* 0x0000001fff0b7819 */ /* 0x000fe20000011407 */
[----:B------:R-:W-:Y:S01]  /*7640*/  IMAD R8, R13, UR5, R6 ;  /* 0x000000050d087c24 */ /* 0x000fe2000f8e0206 */
[----:B------:R-:W-:Y:S02]  /*7650*/  ULDC.64 UR4, c[0x0][0xb88] ;  /* 0x0002e20000047ab9 */ /* 0x000fe40000000a00 */
[----:B------:R-:W-:Y:S02]  /*7660*/  SHF.R.S32.HI R6, RZ, 0x1f, R9 ;  /* 0x0000001fff067819 */ /* 0x000fe40000011409 */
[----:B------:R-:W-:-:S03]  /*7670*/  IADD3.X R5, R11, R5, R8, P0, !PT ;  /* 0x000000050b057210 */ /* 0x000fc600007fe408 */
[----:B------:R-:W-:Y:S02]  /*7680*/  IMAD R6, R6, UR4, RZ ;  /* 0x0000000406067c24 */ /* 0x000fe4000f8e02ff */
[----:B------:R-:W-:-:S04]  /*7690*/  IMAD.WIDE.U32 R4, R9, UR4, R4 ;  /* 0x0000000409047c25 */ /* 0x000fc8000f8e0004 */
[----:B------:R-:W-:Y:S01]  /*76a0*/  IMAD R7, R9, UR5, R6 ;  /* 0x0000000509077c24 */ /* 0x000fe2000f8e0206 */
[----:B------:R-:W-:Y:S02]  /*76b0*/  ULDC.64 UR4, c[0x0][0xb50] ;  /* 0x0002d40000047ab9 */ /* 0x000fe40000000a00 */
[----:B------:R-:W-:Y:S01]  /*76c0*/  LEA R6, P0, R4, UR4, 0x2 ;  /* 0x0000000404067c11 */ /* 0x000fe2000f8010ff */
[----:B------:R-:W-:-:S05]  /*76d0*/  IMAD.IADD R5, R5, 0x1, R7 ;  /* 0x0000000105057824 */ /* 0x000fca00078e0207 */
[----:B------:R-:W-:Y:S01]  /*76e0*/  LEA.HI.X R7, R4, UR5, R5, 0x2, P0 ;  /* 0x0000000504077c11 */ /* 0x000fe200080f1405 */
[----:B------:R-:W-:-:S05]  /*76f0*/  IMAD.MOV.U32 R5, RZ, RZ, -0x800000 ;  /* 0xff800000ff057424 */ /* 0x000fca00078e00ff */
[----:B------:R0:W-:Y:S02]  /*7700*/  STG.E desc[UR56][R6.64], R5 ;  /* 0x0000000506007986 */ /* 0x0001e4000c101938 */
.L_x_227:
[----:B------:R-:W-:Y:S05]  /*7710*/  BSYNC B1 ;  /* 0x0000000000017941 */ /* 0x000fea0003800000 */
.L_x_226:
[----:B------:R-:W-:Y:S01]  /*7720*/  ULDC.64 UR4, c[0x0][0xaa0] ;  /* 0x0002a80000047ab9 */ /* 0x000fe20000000a00 */
[----:B0-----:R-:W-:Y:S01]  /*7730*/  IMAD R6, R19, 0x20, R161 ;  /* 0x0000002013067824 */ /* 0x001fe200078e02a1 */
[----:B------:R-:W-:Y:S01]  /*7740*/  BSSY B1, `(.L_x_228) ;  /* 0x0000037000017945 */ /* 0x000fe20003800000 */
[----:B------:R-:W-:Y:S02]  /*7750*/  IMAD R4, R10, UR4, RZ ;  /* 0x000000040a047c24 */ /* 0x000fe4000f8e02ff */
[----:B------:R-:W-:Y:S02]  /*7760*/  IMAD R9, R23, 0x80, R6 ;  /* 0x0000008017097824 */ /* 0x000fe400078e0206 */
[C---:B------:R-:W-:Y:S02]  /*7770*/  IMAD R7, R3.reuse, UR5, R4 ;  /* 0x0000000503077c24 */ /* 0x040fe4000f8e0204 */
[----:B------:R-:W-:Y:S01]  /*7780*/  IMAD.WIDE.U32 R4, R3, UR4, RZ ;  /* 0x0000000403047c25 */ /* 0x000fe2000f8e00ff */
[----:B------:R-:W-:Y:S01]  /*7790*/  ULDC.64 UR4, c[0x0][0xae8] ;  /* 0x0002ba0000047ab9 */ /* 0x000fe20000000a00 */
[----:B------:R-:W-:-:S02]  /*77a0*/  MOV R3, R9 ;  /* 0x0000000900037202 */ /* 0x000fc40000000f00 */
[----:B------:R-:W-:Y:S02]  /*77b0*/  IMAD.IADD R5, R5, 0x1, R7 ;  /* 0x0000000105057824 */ /* 0x000fe400078e0207 */
[----:B------:R-:W-:Y:S02]  /*77c0*/  IMAD R7, R12, UR4, RZ ;  /* 0x000000040c077c24 */ /* 0x000fe4000f8e02ff */
[----:B--2---:R-:W-:-:S04]  /*77d0*/  @P2 IMAD.HI.U32 R6, R9, R14, RZ ;  /* 0x0000000e09062227 */ /* 0x004fc800078e00ff */
[C---:B------:R-:W-:Y:S01]  /*77e0*/  IMAD R7, R22.reuse, UR5, R7 ;  /* 0x0000000516077c24 */ /* 0x040fe2000f8e0207 */
[----:B---3--:R-:W-:Y:S01]  /*77f0*/  @P2 SHF.R.U32.HI R3, RZ, R27, R6 ;  /* 0x0000001bff032219 */ /* 0x008fe20000011606 */
[----:B------:R-:W-:Y:S01]  /*7800*/  IMAD.WIDE.U32 R4, R22, UR4, R4 ;  /* 0x0000000416047c25 */ /* 0x000fe2000f8e0004 */
[----:B------:R-:W-:Y:S02]  /*7810*/  ULDC.64 UR4, c[0x0][0xaf0] ;  /* 0x0002bc0000047ab9 */ /* 0x000fe40000000a00 */
[----:B------:R-:W-:Y:S01]  /*7820*/  SHF.R.S32.HI R6, RZ, 0x1f, R3 ;  /* 0x0000001fff067819 */ /* 0x000fe20000011403 */
[----:B------:R-:W-:Y:S02]  /*7830*/  IMAD R8, R160, UR4, RZ ;  /* 0x00000004a0087c24 */ /* 0x000fe4000f8e02ff */
[----:B------:R-:W-:Y:S02]  /*7840*/  IMAD.IADD R5, R5, 0x1, R7 ;  /* 0x0000000105057824 */ /* 0x000fe400078e0207 */
[----:B------:R-:W-:-:S02]  /*7850*/  IMAD R7, R13, UR5, R8 ;  /* 0x000000050d077c24 */ /* 0x000fc4000f8e0208 */
[----:B------:R-:W-:Y:S01]  /*7860*/  IMAD.WIDE.U32 R4, R13, UR4, R4 ;  /* 0x000000040d047c25 */ /* 0x000fe2000f8e0004 */
[----:B------:R-:W-:-:S03]  /*7870*/  ULDC.64 UR4, c[0x0][0xae0] ;  /* 0x0002b80000047ab9 */ /* 0x000fc60000000a00 */
[----:B------:R-:W-:Y:S02]  /*7880*/  IMAD.MOV R8, RZ, RZ, -R3 ;  /* 0x000000ffff087224 */ /* 0x000fe400078e0a03 */
[----:B------:R-:W-:Y:S02]  /*7890*/  IMAD.IADD R5, R5, 0x1, R7 ;  /* 0x0000000105057824 */ /* 0x000fe400078e0207 */
[----:B------:R-:W-:Y:S02]  /*78a0*/  IMAD R6, R6, UR4, RZ ;  /* 0x0000000406067c24 */ /* 0x000fe4000f8e02ff */
[----:B------:R-:W-:Y:S02]  /*78b0*/  IMAD R7, R25, R8, R9 ;  /* 0x0000000819077224 */ /* 0x000fe400078e0209 */
[C---:B------:R-:W-:Y:S02]  /*78c0*/  IMAD R9, R3.reuse, UR5, R6 ;  /* 0x0000000503097c24 */ /* 0x040fe4000f8e0206 */
[----:B------:R-:W-:Y:S01]  /*78d0*/  IMAD.WIDE.U32 R4, R3, UR4, R4 ;  /* 0x0000000403047c25 */ /* 0x000fe2000f8e0004 */
[----:B------:R-:W-:Y:S01]  /*78e0*/  SHF.R.S32.HI R3, RZ, 0x1f, R7 ;  /* 0x0000001fff037819 */ /* 0x000fe20000011407 */
[----:B------:R-:W-:-:S02]  /*78f0*/  ULDC.64 UR4, c[0x0][0xad8] ;  /* 0x0002b60000047ab9 */ /* 0x000fc40000000a00 */
[----:B------:R-:W-:Y:S02]  /*7900*/  IMAD.IADD R5, R5, 0x1, R9 ;  /* 0x0000000105057824 */ /* 0x000fe400078e0209 */
[----:B------:R-:W-:Y:S02]  /*7910*/  IMAD R6, R3, UR4, RZ ;  /* 0x0000000403067c24 */ /* 0x000fe4000f8e02ff */
[----:B------:R-:W-:Y:S02]  /*7920*/  IMAD R8, R23, 0x80, R161 ;  /* 0x0000008017087824 */ /* 0x000fe400078e02a1 */
[----:B------:R-:W-:Y:S02]  /*7930*/  IMAD R25, R0, R25, RZ ;  /* 0x0000001900197224 */ /* 0x000fe400078e02ff */
[C---:B------:R-:W-:Y:S01]  /*7940*/  IMAD R3, R7.reuse, UR5, R6 ;  /* 0x0000000507037c24 */ /* 0x040fe2000f8e0206 */
[C---:B------:R-:W-:Y:S01]  /*7950*/  IADD3 R0, R8.reuse, 0x20, RZ ;  /* 0x0000002008007810 */ /* 0x040fe20007ffe0ff */
[----:B------:R-:W-:Y:S01]  /*7960*/  IMAD.WIDE.U32 R4, R7, UR4, R4 ;  /* 0x0000000407047c25 */ /* 0x000fe2000f8e0004 */
[-C--:B------:R-:W-:Y:S01]  /*7970*/  ISETP.GE.AND P2, PT, R8, R25.reuse, PT ;  /* 0x000000190800720c */ /* 0x080fe20003f46270 */
[----:B------:R-:W-:Y:S01]  /*7980*/  ULDC.64 UR4, c[0x0][0xa80] ;  /* 0x0002a00000047ab9 */ /* 0x000fe20000000a00 */
[----:B------:R-:W-:Y:S01]  /*7990*/  ISETP.GE.AND P1, PT, R0, R25, PT ;  /* 0x000000190000720c */ /* 0x000fe20003f26270 */
[----:B------:R-:W-:Y:S01]  /*79a0*/  IMAD.IADD R3, R5, 0x1, R3 ;  /* 0x0000000105037824 */ /* 0x000fe200078e0203 */
[----:B------:R-:W-:Y:S01]  /*79b0*/  LEA R6, P3, R4, UR4, 0x1 ;  /* 0x0000000404067c11 */ /* 0x000fe2000f8608ff */
[----:B------:R-:W-:-:S03]  /*79c0*/  VIADD R0, R8, 0x40 ;  /* 0x0000004008007836 */ /* 0x000fc60000000000 */
[----:B------:R-:W-:Y:S02]  /*79d0*/  LEA.HI.X R3, R4, UR5, R3, 0x1, P3 ;  /* 0x0000000504037c11 */ /* 0x000fe400098f0c03 */
[----:B------:R-:W-:Y:S01]  /*79e0*/  ISETP.GE.AND P0, PT, R0, R25, PT ;  /* 0x000000190000720c */ /* 0x000fe20003f06270 */
[----:B------:R0:W2:Y:S04]  /*79f0*/  SHFL.IDX PT, R4, R6, RZ, 0x181f ;  /* 0x00181fff06047589 */ /* 0x0000a800000e0000 */
[----:B------:R0:W3:Y:S01]  /*7a00*/  SHFL.IDX PT, R0, R3, RZ, 0x181f ;  /* 0x00181fff03007589 */ /* 0x0000e200000e0000 */
[----:B------:R-:W-:Y:S07]  /*7a10*/  @P2 BRA `(.L_x_229) ;  /* 0x0000000000242947 */ /* 0x000fee0003800000 */
[----:B------:R-:W-:Y:S02]  /*7a20*/  ULDC UR4, c[0x0][0xac8] ;  /* 0x0002b20000047ab9 */ /* 0x000fe40000000800 */
[----:B------:R-:W-:Y:S02]  /*7a30*/  ISETP.GE.AND P4, PT, R2, UR4, PT ;  /* 0x0000000402007c0c */ /* 0x000fe4000bf86270 */
[----:B------:R-:W-:-:S11]  /*7a40*/  ISETP.GE.AND P5, PT, R17, UR4, PT ;  /* 0x0000000411007c0c */ /* 0x000fd6000bfa6270 */
[CC--:B--2---:R-:W-:Y:S02]  /*7a50*/  @!P4 LEA R10, P2, R2.reuse, R4.reuse, 0x1 ;  /* 0x00000004020ac211 */ /* 0x0c4fe400078408ff */
[C---:B------:R-:W-:Y:S02]  /*7a60*/  @!P5 LEA R4, P3, R17.reuse, R4, 0x1 ;  /* 0x000000041104d211 */ /* 0x040fe400078608ff */
[-C--:B---3--:R-:W-:Y:S02]  /*7a70*/  @!P4 LEA.HI.X R11, R2, R0.reuse, R170, 0x1, P2 ;  /* 0x00000000020bc211 */ /* 0x088fe400010f0caa */
[----:B------:R-:W-:-:S03]  /*7a80*/  @!P5 LEA.HI.X R5, R17, R0, R169, 0x1, P3 ;  /* 0x000000001105d211 */ /* 0x000fc600018f0ca9 */
[----:B------:R4:W-:Y:S04]  /*7a90*/  @!P4 ST.E.128 desc[UR56][R10.64], RZ ;  /* 0x000000ff0a00c985 */ /* 0x0009e8000c101d38 */
[----:B------:R4:W-:Y:S02]  /*7aa0*/  @!P5 ST.E.128 desc[UR56][R4.64], RZ ;  /* 0x000000ff0400d985 */ /* 0x0009e4000c101d38 */
.L_x_229:
[----:B------:R-:W-:Y:S05]  /*7ab0*/  BSYNC B1 ;  /* 0x0000000000017941 */ /* 0x000fea0003800000 */
.L_x_228:
[----:B---3--:R3:W0:Y:S01]  /*7ac0*/  SHFL.IDX PT, R0, R3, 0x1, 0x181f ;  /* 0x00381f0003007f89 */ /* 0x00862200000e0000 */
[----:B------:R-:W-:Y:S03]  /*7ad0*/  BSSY B1, `(.L_x_230) ;  /* 0x000000c000017945 */ /* 0x000fe60003800000 */
[----:B--2-4-:R3:W2:Y:S01]  /*7ae0*/  SHFL.IDX PT, R4, R6, 0x1, 0x181f ;  /* 0x00381f0006047f89 */ /* 0x0146a200000e0000 */
[----:B------:R-:W-:Y:S05]  /*7af0*/  @P1 BRA `(.L_x_231) ;  /* 0x0000000000241947 */ /* 0x000fea0003800000 */
[----:B------:R-:W-:Y:S02]  /*7b00*/  ULDC UR4, c[0x0][0xac8] ;  /* 0x0002b20000047ab9 */ /* 0x000fe40000000800 */
[----:B------:R-:W-:Y:S02]  /*7b10*/  ISETP.GE.AND P3, PT, R2, UR4, PT ;  /* 0x0000000402007c0c */ /* 0x000fe4000bf66270 */
[----:B------:R-:W-:-:S11]  /*7b20*/  ISETP.GE.AND P4, PT, R17, UR4, PT ;  /* 0x0000000411007c0c */ /* 0x000fd6000bf86270 */
[CC--:B--2---:R-:W-:Y:S02]  /*7b30*/  @!P3 LEA R10, P1, R2.reuse, R4.reuse, 0x1 ;  /* 0x00000004020ab211 */ /* 0x0c4fe400078208ff */
[C---:B------:R-:W-:Y:S02]  /*7b40*/  @!P4 LEA R4, P2, R17.reuse, R4, 0x1 ;  /* 0x000000041104c211 */ /* 0x040fe400078408ff */
[-C--:B0-----:R-:W-:Y:S02]  /*7b50*/  @!P3 LEA.HI.X R11, R2, R0.reuse, R170, 0x1, P1 ;  /* 0x00000000020bb211 */ /* 0x081fe400008f0caa */
[----:B------:R-:W-:-:S03]  /*7b60*/  @!P4 LEA.HI.X R5, R17, R0, R169, 0x1, P2 ;  /* 0x000000001105c211 */ /* 0x000fc600010f0ca9 */
[----:B------:R4:W-:Y:S04]  /*7b70*/  @!P3 ST.E.128 desc[UR56][R10.64], RZ ;  /* 0x000000ff0a00b985 */ /* 0x0009e8000c101d38 */
[----:B------:R4:W-:Y:S02]  /*7b80*/  @!P4 ST.E.128 desc[UR56][R4.64], RZ ;  /* 0x000000ff0400c985 */ /* 0x0009e4000c101d38 */
.L_x_231:
[----:B------:R-:W-:Y:S05]  /*7b90*/  BSYNC B1 ;  /* 0x0000000000017941 */ /* 0x000fea0003800000 */
.L_x_230:
[----:B0-----:R0:W0:Y:S01]  /*7ba0*/  SHFL.IDX PT, R0, R3, 0x2, 0x181f ;  /* 0x00581f0003007f89 */ /* 0x00102200000e0000 */
[----:B------:R-:W-:Y:S03]  /*7bb0*/  BSSY B1, `(.L_x_232) ;  /* 0x000000c000017945 */ /* 0x000fe60003800000 */
[----:B--2-4-:R2:W4:Y:S01]  /*7bc0*/  SHFL.IDX PT, R4, R6, 0x2, 0x181f ;  /* 0x00581f0006047f89 */ /* 0x01452200000e0000 */
[----:B------:R-:W-:Y:S05]  /*7bd0*/  @P0 BRA `(.L_x_233) ;  /* 0x0000000000240947 */ /* 0x000fea0003800000 */
[----:B------:R-:W-:Y:S02]  /*7be0*/  ULDC UR4, c[0x0][0xac8] ;  /* 0x0002b20000047ab9 */ /* 0x000fe40000000800 */
[----:B------:R-:W-:Y:S02]  /*7bf0*/  ISETP.GE.AND P2, PT, R2, UR4, PT ;  /* 0x0000000402007c0c */ /* 0x000fe4000bf46270 */
[----:B------:R-:W-:-:S11]  /*7c00*/  ISETP.GE.AND P3, PT, R17, UR4, PT ;  /* 0x0000000411007c0c */ /* 0x000fd6000bf66270 */
[CC--:B----4-:R-:W-:Y:S02]  /*7c10*/  @!P2 LEA R10, P0, R2.reuse, R4.reuse, 0x1 ;  /* 0x00000004020aa211 */ /* 0x0d0fe400078008ff */
[C---:B------:R-:W-:Y:S02]  /*7c20*/  @!P3 LEA R4, P1, R17.reuse, R4, 0x1 ;  /* 0x000000041104b211 */ /* 0x040fe400078208ff */
[-C--:B0-----:R-:W-:Y:S02]  /*7c30*/  @!P2 LEA.HI.X R11, R2, R0.reuse, R170, 0x1, P0 ;  /* 0x00000000020ba211 */ /* 0x081fe400000f0caa */
[----:B------:R-:W-:-:S03]  /*7c40*/  @!P3 LEA.HI.X R5, R17, R0, R169, 0x1, P1 ;  /* 0x000000001105b211 */ /* 0x000fc600008f0ca9 */
[----:B------:R0:W-:Y:S04]  /*7c50*/  @!P2 ST.E.128 desc[UR56][R10.64], RZ ;  /* 0x000000ff0a00a985 */ /* 0x0001e8000c101d38 */
[----:B------:R0:W-:Y:S02]  /*7c60*/  @!P3 ST.E.128 desc[UR56][R4.64], RZ ;  /* 0x000000ff0400b985 */ /* 0x0001e4000c101d38 */
.L_x_233:
[----:B------:R-:W-:Y:S05]  /*7c70*/  BSYNC B1 ;  /* 0x0000000000017941 */ /* 0x000fea0003800000 */
.L_x_232:
[----:B0-----:R-:W-:Y:S01]  /*7c80*/  VIADD R0, R8, 0x60 ;  /* 0x0000006008007836 */ /* 0x001fe20000000000 */
[----:B---3--:R-:W0:Y:S04]  /*7c90*/  SHFL.IDX PT, R3, R3, 0x3, 0x181f ;  /* 0x00781f0003037f89 */ /* 0x008e2800000e0000 */
[----:B------:R-:W-:Y:S01]  /*7ca0*/  ISETP.GE.AND P0, PT, R0, R25, PT ;  /* 0x000000190000720c */ /* 0x000fe20003f06270 */
[----:B----4-:R3:W4:-:S12]  /*7cb0*/  SHFL.IDX PT, R4, R6, 0x3, 0x181f ;  /* 0x00781f0006047f89 */ /* 0x01071800000e0000 */
[----:B---3--:R-:W-:Y:S05]  /*7cc0*/  @P0 BRA `(.L_x_224) ;  /* 0x0000000000240947 */ /* 0x008fea0003800000 */
[----:B------:R-:W-:Y:S02]  /*7cd0*/  ULDC UR4, c[0x0][0xac8] ;  /* 0x0002b20000047ab9 */ /* 0x000fe40000000800 */
[----:B------:R-:W-:Y:S02]  /*7ce0*/  ISETP.GE.AND P2, PT, R2, UR4, PT ;  /* 0x0000000402007c0c */ /* 0x000fe4000bf46270 */
[----:B------:R-:W-:-:S11]  /*7cf0*/  ISETP.GE.AND P3, PT, R17, UR4, PT ;  /* 0x0000000411007c0c */ /* 0x000fd6000bf66270 */
[CC--:B--2-4-:R-:W-:Y:S02]  /*7d00*/  @!P2 LEA R6, P0, R2.reuse, R4.reuse, 0x1 ;  /* 0x000000040206a211 */ /* 0x0d4fe400078008ff */
[C---:B------:R-:W-:Y:S02]  /*7d10*/  @!P3 LEA R4, P1, R17.reuse, R4, 0x1 ;  /* 0x000000041104b211 */ /* 0x040fe400078208ff */
[-C--:B0-----:R-:W-:Y:S02]  /*7d20*/  @!P2 LEA.HI.X R7, R2, R3.reuse, R170, 0x1, P0 ;  /* 0x000000030207a211 */ /* 0x081fe400000f0caa */
[----:B------:R-:W-:-:S03]  /*7d30*/  @!P3 LEA.HI.X R5, R17, R3, R169, 0x1, P1 ;  /* 0x000000031105b211 */ /* 0x000fc600008f0ca9 */
[----:B------:R3:W-:Y:S04]  /*7d40*/  @!P2 ST.E.128 desc[UR56][R6.64], RZ ;  /* 0x000000ff0600a985 */ /* 0x0007e8000c101d38 */
[----:B------:R3:W-:Y:S02]  /*7d50*/  @!P3 ST.E.128 desc[UR56][R4.64], RZ ;  /* 0x000000ff0400b985 */ /* 0x0007e4000c101d38 */
.L_x_224:
[----:B------:R-:W-:Y:S05]  /*7d60*/  BSYNC B0 ;  /* 0x0000000000007941 */ /* 0x000fea0003800000 */
.L_x_215:
[----:B------:R-:W-:Y:S02]  /*7d70*/  ULDC UR4, c[0x0][0xc3c] ;  /* 0x00030f0000047ab9 */ /* 0x000fe40000000800 */
[----:B-1----:R-:W-:-:S13]  /*7d80*/  ISETP.GE.AND P0, PT, R47, UR4, PT ;  /* 0x000000042f007c0c */ /* 0x002fda000bf06270 */
[----:B------:R-:W-:Y:S05]  /*7d90*/  @!P0 BRA `(.L_x_234) ;  /* 0xffffff8c00d88947 */ /* 0x000fea000383ffff */
[----:B------:R-:W-:Y:S05]  /*7da0*/  EXIT ;  /* 0x000000000000794d */ /* 0x000fea0003800000 */
.L_x_187:
[----:B------:R-:W-:-:S08]  /*7db0*/  NOP ;  /* 0x0000000000007918 */ /* 0x000fd00000000000 */
[----:B------:R-:W0:-:S00]  /*7dc0*/  USETMAXREG.DEALLOC.CTAPOOL 0x28 ;  /* 0x00000028000079c8 */ /* 0x000e0000080e0500 */
[----:B0-----:R-:W-:Y:S02]  /*7dd0*/  LOP3.LUT R0, R0, 0x3, RZ, 0xc0, !PT ;  /* 0x0000000300007812 */ /* 0x001fe400078ec0ff */
[----:B------:R-:W-:-:S04]  /*7de0*/  LOP3.LUT R25, R25, 0xffffff7f, RZ, 0xc0, !PT ;  /* 0xffffff7f19197812 */ /* 0x000fc800078ec0ff */
[----:B------:R-:W0:Y:S02]  /*7df0*/  SHFL.IDX PT, R0, R0, RZ, 0x1f ;  /* 0x00001fff00007589 */ /* 0x000e2400000e0000 */
[----:B0-----:R-:W-:Y:S01]  /*7e00*/  ISETP.NE.AND P0, PT, R0, RZ, PT ;  /* 0x000000ff0000720c */ /* 0x001fe20003f05270 */
[----:B------:R-:W-:-:S12]  /*7e10*/  IMAD.MOV.U32 R0, RZ, RZ, RZ ;  /* 0x000000ffff007224 */ /* 0x000fd800078e00ff */
[----:B------:R-:W-:Y:S01]  /*7e20*/  @P0 LOP3.LUT R25, R25, 0x80, RZ, 0xfc, !PT ;  /* 0x0000008019190812 */ /* 0x000fe200078efcff */
[----:B------:R-:W-:Y:S06]  /*7e30*/  @!P0 BRA `(.L_x_235) ;  /* 0x00000000001c8947 */ /* 0x000fec0003800000 */
[----:B------:R-:W0:Y:S08]  /*7e40*/  S2UR UR5, SR_CgaCtaId ;  /* 0x00000000000579c3 */ /* 0x000e300000008800 */
[----:B------:R-:W-:Y:S06]  /*7e50*/  BAR.SYNC.DEFER_BLOCKING 0x5, 0x180 ;  /* 0x0146000000007b1d */ /* 0x000fec0000010000 */
[----:B------:R-:W-:-:S02]  /*7e60*/  UMOV UR4, 0x400 ;  /* 0x0000040000047882 */ /* 0x000fc40000000000 */
[----:B0-----:R-:W-:-:S09]  /*7e70*/  ULEA UR4, UR5, UR4, 0x18 ;  /* 0x0000000405047291 */ /* 0x001fd2000f8ec03f */
[----:B------:R-:W1:Y:S01]  /*7e80*/  LDS.128 R16, [UR4+0x2a8d0] ;  /* 0x02a8d004ff107984 */ /* 0x000e620008000c00 */
[----:B------:R-:W-:Y:S06]  /*7e90*/  BAR.ARV 0x4, 0x180 ;  /* 0x0106000000007b1d */ /* 0x000fec0000002000 */
[----:B------:R-:W-:Y:S05]  /*7ea0*/  BRA `(.L_x_236) ;  /* 0x0000000800007947 */ /* 0x000fea0003800000 */
.L_x_235:
[----:B------:R-:W0:Y:S01]  /*7eb0*/  S2R R2, SR_TID.X ;  /* 0x0000000000027919 */ /* 0x000e220000002100 */
[----:B------:R-:W-:Y:S01]  /*7ec0*/  ULDC UR4, c[0x0][0xc3c] ;  /* 0x00030f0000047ab9 */ /* 0x000fe20000000800 */
[----:B------:R-:W1:Y:S01]  /*7ed0*/  S2UR UR6, SR_CTAID.X ;  /* 0x00000000000679c3 */ /* 0x000e620000002500 */
[----:B------:R-:W-:Y:S01]  /*7ee0*/  ULDC UR5, c[0x0][0xc38] ;  /* 0x00030e0000057ab9 */ /* 0x000fe20000000800 */
[----:B0-----:R-:W-:-:S04]  /*7ef0*/  LOP3.LUT R5, R2, 0x1f, RZ, 0xc0, !PT ;  /* 0x0000001f02057812 */ /* 0x001fc800078ec0ff */
[----:B------:R-:W-:-:S04]  /*7f00*/  ISETP.NE.AND P0, PT, R5, 0x1f, PT ;  /* 0x0000001f0500780c */ /* 0x000fc80003f05270 */
[----:B------:R-:W-:-:S13]  /*7f10*/  ISETP.GE.OR P1, PT, R5, UR4, !P0 ;  /* 0x0000000405007c0c */ /* 0x000fda000c726670 */
[----:B------:R-:W0:Y:S02]  /*7f20*/  @!P1 LDC.64 R2, c[0x0][0xc80] ;  /* 0x00032000ff029b82 */ /* 0x000e240000000a00 */
[----:B0-----:R-:W-:-:S05]  /*7f30*/  @!P1 IMAD.WIDE.U32 R2, R5, 0x4, R2 ;  /* 0x0000000405029825 */ /* 0x001fca00078e0002 */
[----:B------:R-:W2:Y:S01]  /*7f40*/  @!P1 LDG.E R0, desc[UR56][R2.64] ;  /* 0x0000003802009981 */ /* 0x000ea2000c1e1900 */
[C---:B------:R-:W-:Y:S01]  /*7f50*/  ISETP.NE.AND P1, PT, R5.reuse, RZ, PT ;  /* 0x000000ff0500720c */ /* 0x040fe20003f25270 */
[----:B------:R-:W-:Y:S01]  /*7f60*/  UMOV UR4, URZ ;  /* 0x0000003f00047c82 */ /* 0x000fe20008000000 */
[C---:B------:R-:W-:Y:S01]  /*7f70*/  ISETP.GE.U32.AND P2, PT, R5.reuse, 0x2, PT ;  /* 0x000000020500780c */ /* 0x040fe20003f46070 */
[----:B------:R-:W-:Y:S01]  /*7f80*/  IMAD.MOV.U32 R16, RZ, RZ, RZ ;  /* 0x000000ffff107224 */ /* 0x000fe200078e00ff */
[C---:B------:R-:W-:Y:S02]  /*7f90*/  ISETP.GE.U32.AND P3, PT, R5.reuse, 0x4, PT ;  /* 0x000000040500780c */ /* 0x040fe40003f66070 */
[C---:B------:R-:W-:Y:S02]  /*7fa0*/  ISETP.GE.U32.AND P4, PT, R5.reuse, 0x8, PT ;  /* 0x000000080500780c */ /* 0x040fe40003f86070 */
[----:B------:R-:W-:Y:S01]  /*7fb0*/  ISETP.GE.U32.AND P5, PT, R5, 0x10, PT ;  /* 0x000000100500780c */ /* 0x000fe20003fa6070 */
[----:B--2---:R-:W0:Y:S02]  /*7fc0*/  SHFL.UP PT, R4, R0, 0x1, RZ ;  /* 0x0420000000047989 */ /* 0x004e2400000e00ff */
[----:B0-----:R-:W-:-:S05]  /*7fd0*/  SEL R7, R4, RZ, P1 ;  /* 0x000000ff04077207 */ /* 0x001fca0000800000 */
[----:B------:R-:W-:-:S05]  /*7fe0*/  IMAD.IADD R7, R0, 0x1, R7 ;  /* 0x0000000100077824 */ /* 0x000fca00078e0207 */
[----:B------:R-:W0:Y:S02]  /*7ff0*/  SHFL.UP PT, R4, R7, 0x2, RZ ;  /* 0x0440000007047989 */ /* 0x000e2400000e00ff */
[----:B0-----:R-:W-:-:S04]  /*8000*/  SEL R4, R4, RZ, P2 ;  /* 0x000000ff04047207 */ /* 0x001fc80001000000 */
[----:B------:R-:W-:-:S05]  /*8010*/  IADD3 R4, R7, R4, RZ ;  /* 0x0000000407047210 */ /* 0x000fca0007ffe0ff */
[----:B------:R-:W0:Y:S02]  /*8020*/  SHFL.UP PT, R6, R4, 0x4, RZ ;  /* 0x0480000004067989 */ /* 0x000e2400000e00ff */
[----:B0-----:R-:W-:-:S05]  /*8030*/  SEL R3, R6, RZ, P3 ;  /* 0x000000ff06037207 */ /* 0x001fca0001800000 */
[----:B------:R-:W-:-:S05]  /*8040*/  IMAD.IADD R3, R4, 0x1, R3 ;  /* 0x0000000104037824 */ /* 0x000fca00078e0203 */
[----:B------:R-:W0:Y:S02]  /*8050*/  SHFL.UP PT, R2, R3, 0x8, RZ ;  /* 0x0500000003027989 */ /* 0x000e2400000e00ff */
[----:B0-----:R-:W-:-:S05]  /*8060*/  SEL R2, R2, RZ, P4 ;  /* 0x000000ff02027207 */ /* 0x001fca0002000000 */
[----:B------:R-:W-:-:S05]  /*8070*/  IMAD.IADD R2, R3, 0x1, R2 ;  /* 0x0000000103027824 */ /* 0x000fca00078e0202 */
[----:B------:R-:W0:Y:S02]  /*8080*/  SHFL.UP PT, R6, R2, 0x10, RZ ;  /* 0x0600000002067989 */ /* 0x000e2400000e00ff */
[----:B0-----:R-:W-:-:S05]  /*8090*/  SEL R7, R6, RZ, P5 ;  /* 0x000000ff06077207 */ /* 0x001fca0002800000 */
[----:B------:R-:W-:-:S05]  /*80a0*/  IMAD.IADD R7, R2, 0x1, R7 ;  /* 0x0000000102077824 */ /* 0x000fca00078e0207 */
[----:B------:R-:W0:Y:S02]  /*80b0*/  SHFL.IDX PT, R4, R7, 0x1f, 0x1f ;  /* 0x03e01f0007047f89 */ /* 0x000e2400000e0000 */
[----:B0-----:R-:W-:-:S04]  /*80c0*/  IMAD R4, R4, UR5, RZ ;  /* 0x0000000504047c24 */ /* 0x001fc8000f8e02ff */
[----:B------:R-:W-:Y:S01]  /*80d0*/  IMAD.MOV.U32 R3, RZ, RZ, R4 ;  /* 0x000000ffff037224 */ /* 0x000fe200078e0004 */
[----:B-1----:R-:W-:-:S13]  /*80e0*/  ISETP.GT.AND P6, PT, R4, UR6, PT ;  /* 0x0000000604007c0c */ /* 0x002fda000bfc4270 */
[----:B------:R-:W-:Y:S05]  /*80f0*/  @P6 BRA `(.L_x_237) ;  /* 0x0000000000946947 */ /* 0x000fea0003800000 */
[----:B------:R-:W-:Y:S01]  /*8100*/  MOV R4, R3 ;  /* 0x0000000300047202 */ /* 0x000fe20000000f00 */
[----:B------:R-:W-:Y:S01]  /*8110*/  UMOV UR4, URZ ;  /* 0x0000003f00047c82 */ /* 0x000fe20008000000 */
[----:B------:R-:W-:-:S05]  /*8120*/  ULDC UR5, c[0x0][0xc38] ;  /* 0x00030e0000057ab9 */ /* 0x000fca0000000800 */
.L_x_241:
[----:B------:R-:W0:Y:S01]  /*8130*/  LDC R2, c[0x0][0xc3c] ;  /* 0x00030f00ff027b82 */ /* 0x000e220000000800 */
[----:B------:R-:W-:-:S06]  /*8140*/  UIADD3 UR4, UR4, 0x1f, URZ ;  /* 0x0000001f04047890 */ /* 0x000fcc000fffe03f */
[----:B0-----:R-:W-:-:S13]  /*8150*/  ISETP.LE.AND P6, PT, R2, UR4, PT ;  /* 0x0000000402007c0c */ /* 0x001fda000bfc3270 */
[----:B------:R-:W-:Y:S05]  /*8160*/  @P6 BRA `(.L_x_238) ;  /* 0x0000000400246947 */ /* 0x000fea0003800000 */
[----:B------:R-:W-:Y:S01]  /*8170*/  VIADD R7, R5, UR4 ;  /* 0x0000000405077c36 */ /* 0x000fe20008000000 */
[----:B------:R-:W-:Y:S01]  /*8180*/  BSSY B0, `(.L_x_239) ;  /* 0x0000007000007945 */ /* 0x000fe20003800000 */
[----:B------:R-:W-:-:S03]  /*8190*/  IMAD.MOV.U32 R0, RZ, RZ, RZ ;  /* 0x000000ffff007224 */ /* 0x000fc600078e00ff */
[----:B------:R-:W-:-:S13]  /*81a0*/  ISETP.GE.OR P6, PT, R7, R2, !P0 ;  /* 0x000000020700720c */ /* 0x000fda00047c6670 */
[----:B------:R-:W-:Y:S05]  /*81b0*/  @P6 BRA `(.L_x_240) ;  /* 0x00000000000c6947 */ /* 0x000fea0003800000 */
[----:B------:R-:W0:Y:S02]  /*81c0*/  LDC.64 R2, c[0x0][0xc80] ;  /* 0x00032000ff027b82 */ /* 0x000e240000000a00 */
[----:B0-----:R-:W-:-:S05]  /*81d0*/  IMAD.WIDE R2, R7, 0x4, R2 ;  /* 0x0000000407027825 */ /* 0x001fca00078e0202 */
[----:B------:R0:W5:Y:S02]  /*81e0*/  LDG.E R0, desc[UR56][R2.64] ;  /* 0x0000003802007981 */ /* 0x000164000c1e1900 */
.L_x_240:
[----:B------:R-:W-:Y:S05]  /*81f0*/  BSYNC B0 ;  /* 0x0000000000007941 */ /* 0x000fea0003800000 */
.L_x_239:
[----:B0----5:R-:W0:Y:S02]  /*8200*/  SHFL.UP PT, R2, R0, 0x1, RZ ;  /* 0x0420000000027989 */ /* 0x021e2400000e00ff */
        /* <DEDUP_REMOVED lines=14> */
[----:B------:R-:W0:Y:S02]  /*82f0*/  SHFL.IDX PT, R3, R9, 0x1f, 0x1f ;  /* 0x03e01f0009037f89 */ /* 0x000e2400000e0000 */
[----:B0-----:R-:W-:-:S04]  /*8300*/  IMAD R3, R3, UR5, RZ ;  /* 0x0000000503037c24 */ /* 0x001fc8000f8e02ff */
[----:B------:R-:W-:-:S05]  /*8310*/  IMAD.IADD R4, R3, 0x1, R4 ;  /* 0x0000000103047824 */ /* 0x000fca00078e0204 */
[----:B------:R-:W-:-:S13]  /*8320*/  ISETP.GT.AND P6, PT, R4, UR6, PT ;  /* 0x0000000604007c0c */ /* 0x000fda000bfc4270 */
[----:B------:R-:W-:Y:S05]  /*8330*/  @!P6 BRA `(.L_x_241) ;  /* 0xfffffffc007ce947 */ /* 0x000fea000383ffff */
[----:B------:R-:W-:-:S07]  /*8340*/  IMAD.MOV.U32 R7, RZ, RZ, R9 ;  /* 0x000000ffff077224 */ /* 0x000fce00078e0009 */
.L_x_237:
[----:B------:R-:W-:-:S04]  /*8350*/  IMAD.IADD R8, R4, 0x1, -R3 ;  /* 0x0000000104087824 */ /* 0x000fc800078e0a03 */
[----:B------:R-:W-:-:S05]  /*8360*/  IMAD R2, R7, UR5, R8 ;  /* 0x0000000507027c24 */ /* 0x000fca000f8e0208 */
[----:B------:R-:W-:-:S13]  /*8370*/  ISETP.GT.AND P0, PT, R2, UR6, PT ;  /* 0x0000000602007c0c */ /* 0x000fda000bf04270 */
[----:B------:R-:W-:-:S04]  /*8380*/  VOTE.ANY R4, PT, !P0 ;  /* 0x0000000000047806 */ /* 0x000fc800040e0100 */
[----:B------:R-:W0:Y:S01]  /*8390*/  POPC R19, R4 ;  /* 0x0000000400137309 */ /* 0x000e220000000000 */
[----:B------:R-:W-:Y:S01]  /*83a0*/  ISETP.NE.AND P0, PT, R4, RZ, PT ;  /* 0x000000ff0400720c */ /* 0x000fe20003f05270 */
[----:B0-----:R-:W0:Y:S02]  /*83b0*/  SHFL.IDX PT, R10, R0, R19, 0x1f ;  /* 0x00001f13000a7589 */ /* 0x001e2400000e0000 */
[----:B0-----:R-:W-:-:S04]  /*83c0*/  IABS R9, R10 ;  /* 0x0000000a00097213 */ /* 0x001fc80000000000 */
[----:B------:R-:W0:Y:S08]  /*83d0*/  I2F.RP R6, R9 ;  /* 0x0000000900067306 */ /* 0x000e300000209400 */
[----:B0-----:R-:W0:Y:S02]  /*83e0*/  MUFU.RCP R6, R6 ;  /* 0x0000000600067308 */ /* 0x001e240000001000 */
[----:B0-----:R-:W-:-:S06]  /*83f0*/  VIADD R2, R6, 0xffffffe ;  /* 0x0ffffffe06027836 */ /* 0x001fcc0000000000 */
[----:B------:R0:W1:Y:S01]  /*8400*/  F2I.FTZ.U32.TRUNC.NTZ R3, R2 ;  /* 0x0000000200037305 */ /* 0x000062000021f000 */
[----:B------:R-:W-:Y:S05]  /*8410*/  @!P0 BRA `(.L_x_242) ;  /* 0x0000000000088947 */ /* 0x000fea0003800000 */
[----:B------:R-:W-:-:S06]  /*8420*/  IADD3 R16, R19, -0x1, RZ ;  /* 0xffffffff13107810 */ /* 0x000fcc0007ffe0ff */
[----:B------:R2:W3:Y:S02]  /*8430*/  SHFL.IDX PT, R16, R7, R16, 0x1f ;  /* 0x00001f1007107589 */ /* 0x0004e400000e0000 */
.L_x_242:
[----:B---3--:R-:W-:Y:S01]  /*8440*/  IMAD R16, R16, UR5, R8 ;  /* 0x0000000510107c24 */ /* 0x008fe2000f8e0208 */
[----:B0-----:R-:W-:Y:S01]  /*8450*/  IABS R2, R10 ;  /* 0x0000000a00027213 */ /* 0x001fe20000000000 */
[----:B-1----:R-:W-:Y:S02]  /*8460*/  IMAD.MOV R0, RZ, RZ, -R3 ;  /* 0x000000ffff007224 */ /* 0x002fe400078e0a03 */
[----:B------:R-:W-:Y:S01]  /*8470*/  VIADD R19, R19, UR4 ;  /* 0x0000000413137c36 */ /* 0x000fe20008000000 */
[----:B------:R-:W-:Y:S01]  /*8480*/  IADD3 R11, -R16, UR6, RZ ;  /* 0x00000006100b7c10 */ /* 0x000fe2000fffe1ff */
[----:B------:R-:W-:Y:S02]  /*8490*/  IMAD.MOV R4, RZ, RZ, -R2 ;  /* 0x000000ffff047224 */ /* 0x000fe400078e0a02 */
[----:B--2---:R-:W-:Y:S01]  /*84a0*/  IMAD R7, R0, R9, RZ ;  /* 0x0000000900077224 */ /* 0x004fe200078e02ff */
[----:B------:R-:W-:Y:S01]  /*84b0*/  IABS R0, R11 ;  /* 0x0000000b00007213 */ /* 0x000fe20000000000 */
[----:B------:R-:W-:-:S04]  /*84c0*/  IMAD.MOV.U32 R2, RZ, RZ, RZ ;  /* 0x000000ffff027224 */ /* 0x000fc800078e00ff */
[----:B------:R-:W-:-:S04]  /*84d0*/  IMAD.HI.U32 R2, R3, R7, R2 ;  /* 0x0000000703027227 */ /* 0x000fc800078e0002 */
[----:B------:R-:W-:Y:S02]  /*84e0*/  IMAD.MOV.U32 R3, RZ, RZ, R0 ;  /* 0x000000ffff037224 */ /* 0x000fe400078e0000 */
[----:B------:R-:W-:Y:S02]  /*84f0*/  IMAD.MOV.U32 R0, RZ, RZ, R4 ;  /* 0x000000ffff007224 */ /* 0x000fe400078e0004 */
[----:B------:R-:W-:-:S04]  /*8500*/  IMAD.HI.U32 R2, R2, R3, RZ ;  /* 0x0000000302027227 */ /* 0x000fc800078e00ff */
[----:B------:R-:W-:-:S05]  /*8510*/  IMAD R0, R2, R0, R3 ;  /* 0x0000000002007224 */ /* 0x000fca00078e0203 */
[----:B------:R-:W-:-:S13]  /*8520*/  ISETP.GT.U32.AND P1, PT, R9, R0, PT ;  /* 0x000000000900720c */ /* 0x000fda0003f24070 */
[-C--:B------:R-:W-:Y:S01]  /*8530*/  @!P1 IADD3 R0, R0, -R9.reuse, RZ ;  /* 0x8000000900009210 */ /* 0x080fe20007ffe0ff */
[----:B------:R-:W-:Y:S01]  /*8540*/  @!P1 VIADD R2, R2, 0x1 ;  /* 0x0000000102029836 */ /* 0x000fe20000000000 */
[----:B------:R-:W-:Y:S02]  /*8550*/  ISETP.NE.AND P1, PT, R10, RZ, PT ;  /* 0x000000ff0a00720c */ /* 0x000fe40003f25270 */
[----:B------:R-:W-:Y:S02]  /*8560*/  ISETP.GE.U32.AND P0, PT, R0, R9, PT ;  /* 0x000000090000720c */ /* 0x000fe40003f06070 */
[----:B------:R-:W-:-:S04]  /*8570*/  LOP3.LUT R0, R11, R10, RZ, 0x3c, !PT ;  /* 0x0000000a0b007212 */ /* 0x000fc800078e3cff */
[----:B------:R-:W-:-:S07]  /*8580*/  ISETP.GE.AND P2, PT, R0, RZ, PT ;  /* 0x000000ff0000720c */ /* 0x000fce0003f46270 */
[----:B------:R-:W-:-:S06]  /*8590*/  @P0 VIADD R2, R2, 0x1 ;  /* 0x0000000102020836 */ /* 0x000fcc0000000000 */
[----:B------:R-:W-:Y:S01]  /*85a0*/  @!P2 IMAD.MOV R2, RZ, RZ, -R2 ;  /* 0x000000ffff02a224 */ /* 0x000fe200078e0a02 */
[----:B------:R-:W-:-:S04]  /*85b0*/  @!P1 LOP3.LUT R2, RZ, R10, RZ, 0x33, !PT ;  /* 0x0000000aff029212 */ /* 0x000fc800078e33ff */
[----:B------:R-:W-:Y:S01]  /*85c0*/  MOV R18, R2 ;  /* 0x0000000200127202 */ /* 0x000fe20000000f00 */
[----:B------:R-:W-:-:S04]  /*85d0*/  IMAD.MOV R17, RZ, RZ, -R2 ;  /* 0x000000ffff117224 */ /* 0x000fc800078e0a02 */
[----:B------:R-:W-:Y:S01]  /*85e0*/  IMAD R17, R10, R17, R11 ;  /* 0x000000110a117224 */ /* 0x000fe200078e020b */
[----:B------:R-:W-:Y:S06]  /*85f0*/  BRA `(.L_x_243) ;  /* 0x0000000000147947 */ /* 0x000fec0003800000 */
.L_x_238:
[----:B------:R-:W-:Y:S01]  /*8600*/  ULDC UR4, c[0x0][0xc3c] ;  /* 0x00030f0000047ab9 */ /* 0x000fe20000000800 */
[----:B------:R-:W-:Y:S02]  /*8610*/  IMAD.MOV.U32 R17, RZ, RZ, RZ ;  /* 0x000000ffff117224 */ /* 0x000fe400078e00ff */
[----:B------:R-:W-:Y:S02]  /*8620*/  IMAD.U32 R16, RZ, RZ, UR6 ;  /* 0x00000006ff107e24 */ /* 0x000fe4000f8e00ff */
[----:B------:R-:W-:Y:S02]  /*8630*/  IMAD.MOV.U32 R18, RZ, RZ, RZ ;  /* 0x000000ffff127224 */ /* 0x000fe400078e00ff */
[----:B------:R-:W-:-:S07]  /*8640*/  IMAD.U32 R19, RZ, RZ, UR4 ;  /* 0x00000004ff137e24 */ /* 0x000fce000f8e00ff */
.L_x_243:
[----:B------:R-:W-:-:S13]  /*8650*/  ISETP.NE.AND P0, PT, R5, RZ, PT ;  /* 0x000000ff0500720c */ /* 0x000fda0003f05270 */
[----:B------:R-:W0:Y:S01]  /*8660*/  @!P0 S2R R3, SR_CgaCtaId ;  /* 0x0000000000038919 */ /* 0x000e220000008800 */
[----:B------:R-:W-:-:S04]  /*8670*/  @!P0 MOV R0, 0x400 ;  /* 0x0000040000008802 */ /* 0x000fc80000000f00 */
[----:B0-----:R-:W-:-:S05]  /*8680*/  @!P0 LEA R0, R3, R0, 0x18 ;  /* 0x0000000003008211 */ /* 0x001fca00078ec0ff */
[----:B------:R0:W-:Y:S01]  /*8690*/  @!P0 STS.128 [R0+0x2a8d0], R16 ;  /* 0x02a8d01000008388 */ /* 0x0001e20000000c00 */
[----:B------:R-:W-:Y:S06]  /*86a0*/  BAR.ARV 0x5, 0x180 ;  /* 0x0146000000007b1d */ /* 0x000fec0000002000 */
.L_x_236:
[----:B------:R2:W-:Y:S01]  /*86b0*/  STL [R1+0x14], RZ ;  /* 0x000014ff01007387 */ /* 0x0005e20000100800 */
[----:B------:R-:W-:Y:S01]  /*86c0*/  ULDC UR4, c[0x0][0xc3c] ;  /* 0x00030f0000047ab9 */ /* 0x000fe20000000800 */
[----:B------:R-:W-:Y:S01]  /*86d0*/  IMAD.MOV.U32 R28, RZ, RZ, 0x1 ;  /* 0x00000001ff1c7424 */ /* 0x000fe200078e00ff */
[----:B-1----:R-:W-:Y:S02]  /*86e0*/  ISETP.GE.AND P0, PT, R19, UR4, PT ;  /* 0x0000000413007c0c */ /* 0x002fe4000bf06270 */
[----:B------:R-:W-:-:S11]  /*86f0*/  MOV R27, RZ ;  /* 0x000000ff001b7202 */ /* 0x000fd60000000f00 */
[----:B--2---:R-:W-:Y:S05]  /*8700*/  @P0 BRA `(.L_x_244) ;  /* 0x0000004400b40947 */ /* 0x004fea0003800000 */
[----:B------:R-:W2:Y:S01]  /*8710*/  LDL R4, [R1+0x4] ;  /* 0x0000040001047983 */ /* 0x000ea20000100800 */
[----:B------:R-:W0:Y:S01]  /*8720*/  S2R R5, SR_TID.X ;  /* 0x0000000000057919 */ /* 0x000e220000002100 */
[----:B------:R-:W1:Y:S01]  /*8730*/  S2UR UR5, SR_CgaCtaId ;  /* 0x00000000000579c3 */ /* 0x000e620000008800 */
[----:B------:R-:W-:Y:S01]  /*8740*/  UMOV UR4, 0x400 ;  /* 0x0000040000047882 */ /* 0x000fe20000000000 */
[----:B------:R-:W-:Y:S01]  /*8750*/  BSSY B8, `(.L_x_244) ;  /* 0x0000468000087945 */ /* 0x000fe20003800000 */
[----:B------:R-:W-:Y:S02]  /*8760*/  IMAD.MOV.U32 R28, RZ, RZ, 0x1 ;  /* 0x00000001ff1c7424 */ /* 0x000fe400078e00ff */
[----:B------:R-:W-:Y:S01]  /*8770*/  IMAD.MOV.U32 R27, RZ, RZ, RZ ;  /* 0x000000ffff1b7224 */ /* 0x000fe200078e00ff */
[----:B------:R-:W-:Y:S01]  /*8780*/  ULDC UR36, c[0x0][0xc] ;  /* 0x0000030000247ab9 */ /* 0x000fe20000000800 */
[----:B-1----:R-:W-:Y:S01]  /*8790*/  ULEA UR4, UR5, UR4, 0x18 ;  /* 0x0000000405047291 */ /* 0x002fe2000f8ec03f */
[C---:B0-----:R-:W-:Y:S01]  /*87a0*/  IMAD.SHL.U32 R0, R5.reuse, 0x8, RZ ;  /* 0x0000000805007824 */ /* 0x041fe200078e00ff */
[----:B------:R-:W-:-:S04]  /*87b0*/  LOP3.LUT R3, R5, 0x7f, RZ, 0xc0, !PT ;  /* 0x0000007f05037812 */ /* 0x000fc800078ec0ff */
[----:B------:R-:W-:Y:S01]  /*87c0*/  LOP3.LUT R2, R0, 0x1f8, RZ, 0xc0, !PT ;  /* 0x000001f800027812 */ /* 0x000fe200078ec0ff */
[----:B------:R-:W-:-:S03]  /*87d0*/  IMAD.U32 R22, RZ, RZ, UR4 ;  /* 0x00000004ff167e24 */ /* 0x000fc6000f8e00ff */
[----:B------:R-:W-:Y:S01]  /*87e0*/  LOP3.LUT R33, R2, 0x38, R5, 0x78, !PT ;  /* 0x0000003802217812 */ /* 0x000fe200078e7805 */
[----:B------:R-:W-:-:S03]  /*87f0*/  IMAD.SHL.U32 R2, R5, 0x10, RZ ;  /* 0x0000001005027824 */ /* 0x000fc600078e00ff */
[----:B------:R-:W-:-:S04]  /*8800*/  LOP3.LUT R33, R33, 0x200, R0, 0xf8, !PT ;  /* 0x0000020021217812 */ /* 0x000fc800078ef800 */
[----:B------:R-:W-:Y:S02]  /*8810*/  LEA R34, R33, R22, 0x1 ;  /* 0x0000001621227211 */ /* 0x000fe400078e08ff */
[----:B--2---:R-:W-:-:S05]  /*8820*/  LOP3.LUT R4, R4, 0x2, RZ, 0xfc, !PT ;  /* 0x0000000204047812 */ /* 0x004fca00078efcff */
[----:B------:R0:W-:Y:S04]  /*8830*/  STL [R1+0x20], R4 ;  /* 0x0000200401007387 */ /* 0x0001e80000100800 */
[----:B------:R1:W-:Y:S01]  /*8840*/  STL [R1+0x14], RZ ;  /* 0x000014ff01007387 */ /* 0x0003e20000100800 */
[----:B0-----:R-:W-:Y:S02]  /*8850*/  SHF.R.U32.HI R4, RZ, 0x3, R3 ;  /* 0x00000003ff047819 */ /* 0x001fe40000011603 */
[----:B------:R-:W-:Y:S02]  /*8860*/  LOP3.LUT R3, R0, 0x38, RZ, 0xc0, !PT ;  /* 0x0000003800037812 */ /* 0x000fe400078ec0ff */
[----:B------:R-:W-:Y:S02]  /*8870*/  LOP3.LUT R4, R4, 0x70, R2, 0xf8, !PT ;  /* 0x0000007004047812 */ /* 0x000fe400078ef802 */
[----:B------:R-:W-:-:S02]  /*8880*/  LOP3.LUT R2, R3, 0x40, RZ, 0xfc, !PT ;  /* 0x0000004003027812 */ /* 0x000fc400078efcff */
[----:B-1----:R-:W-:-:S07]  /*8890*/  LOP3.LUT R0, R3, 0x80, RZ, 0xfc, !PT ;  /* 0x0000008003007812 */ /* 0x002fce00078efcff */
.L_x_307:
[----:B0-----:R-:W0:Y:S02]  /*88a0*/  LDC.64 R30, c[0x0][0xc88] ;  /* 0x00032200ff1e7b82 */ /* 0x001e240000000a00 */
[----:B0-----:R-:W-:-:S06]  /*88b0*/  IMAD.WIDE R30, R19, 0x4, R30 ;  /* 0x00000004131e7825 */ /* 0x001fcc00078e021e */
[----:B------:R-:W2:Y:S01]  /*88c0*/  LDG.E R30, desc[UR56][R30.64] ;  /* 0x000000381e1e7981 */ /* 0x000ea2000c1e1900 */
[----:B------:R-:W-:Y:S05]  /*88d0*/  YIELD ;  /* 0x0000000000007946 */ /* 0x000fea0003800000 */
[----:B------:R-:W-:Y:S01]  /*88e0*/  ULDC.64 UR4, c[0x0][0xa28] ;  /* 0x00028a0000047ab9 */ /* 0x000fe20000000a00 */
[----:B------:R-:W-:Y:S01]  /*88f0*/  IMAD.MOV.U32 R37, RZ, RZ, RZ ;  /* 0x000000ffff257224 */ /* 0x000fe200078e00ff */
[----:B------:R-:W-:Y:S01]  /*8900*/  ISETP.NE.U32.AND P0, PT, RZ, UR4, PT ;  /* 0x00000004ff007c0c */ /* 0x000fe2000bf05070 */
[----:B------:R-:W-:-:S03]  /*8910*/  ULDC.64 UR6, c[0x0][0xa18] ;  /* 0x0002860000067ab9 */ /* 0x000fc60000000a00 */
[----:B------:R-:W-:Y:S01]  /*8920*/  ISETP.NE.AND.EX P0, PT, RZ, UR5, PT, P0 ;  /* 0x00000005ff007c0c */ /* 0x000fe2000bf05300 */
[----:B------:R-:W-:Y:S01]  /*8930*/  IMAD.MOV.U32 R35, RZ, RZ, RZ ;  /* 0x000000ffff237224 */ /* 0x000fe200078e00ff */
[----:B--2---:R-:W-:-:S11]  /*8940*/  SHF.R.S32.HI R0, RZ, 0x1f, R30 ;  /* 0x0000001fff007819 */ /* 0x004fd6000001141e */
[C---:B------:R-:W-:Y:S01]  /*8950*/  @P0 LEA R2, P1, R30.reuse, UR4, 0x2 ;  /* 0x000000041e020c11 */ /* 0x040fe2000f8210ff */
[C---:B------:R-:W-:Y:S01]  /*8960*/  IMAD.SHL.U32 R23, R30.reuse, 0x4, RZ ;  /* 0x000000041e177824 */ /* 0x040fe200078e00ff */
[C-C-:B------:R-:W-:Y:S01]  /*8970*/  SHF.L.U64.HI R24, R30.reuse, 0x2, R0.reuse ;  /* 0x000000021e187819 */ /* 0x140fe20000010200 */
[----:B------:R0:W-:Y:S01]  /*8980*/  STL [R1+0x8], R0 ;  /* 0x0000080001007387 */ /* 0x0001e20000100800 */
[----:B------:R-:W-:Y:S01]  /*8990*/  @P0 LEA.HI.X R3, R30, UR5, R0, 0x2, P1 ;  /* 0x000000051e030c11 */ /* 0x000fe200088f1400 */
[----:B------:R-:W-:-:S04]  /*89a0*/  ULDC.64 UR4, c[0x0][0xa00] ;  /* 0x0002800000047ab9 */ /* 0x000fc80000000a00 */
[----:B-1----:R1:W5:Y:S01]  /*89b0*/  @P0 LDG.E R37, desc[UR56][R2.64] ;  /* 0x0000003802250981 */ /* 0x002362000c1e1900 */
[----:B------:R-:W-:Y:S02]  /*89c0*/  ISETP.NE.U32.AND P0, PT, RZ, UR4, PT ;  /* 0x00000004ff007c0c */ /* 0x000fe4000bf05070 */
[----:B------:R-:W-:Y:S02]  /*89d0*/  LOP3.LUT R25, R25, 0xffffffbf, RZ, 0xc0, !PT ;  /* 0xffffffbf19197812 */ /* 0x000fe400078ec0ff */
[----:B------:R-:W-:Y:S02]  /*89e0*/  ISETP.NE.AND.EX P2, PT, RZ, UR5, PT, P0 ;  /* 0x00000005ff007c0c */ /* 0x000fe4000bf45300 */
[----:B------:R-:W-:Y:S02]  /*89f0*/  ISETP.NE.U32.AND P0, PT, RZ, UR6, PT ;  /* 0x00000006ff007c0c */ /* 0x000fe4000bf05070 */
[----:B-1----:R-:W-:Y:S02]  /*8a00*/  IADD3 R2, P1, R23, UR4, RZ ;  /* 0x0000000417027c10 */ /* 0x002fe4000ff3e0ff */
[----:B------:R-:W-:-:S02]  /*8a10*/  ISETP.NE.AND.EX P0, PT, RZ, UR7, PT, P0 ;  /* 0x00000007ff007c0c */ /* 0x000fc4000bf05300 */
[----:B------:R-:W-:Y:S01]  /*8a20*/  IADD3.X R3, R24, UR5, RZ, P1, !PT ;  /* 0x0000000518037c10 */ /* 0x000fe20008ffe4ff */
[----:B------:R-:W-:-:S04]  /*8a30*/  ULDC.64 UR4, c[0x0][0x418] ;  /* 0x0001060000047ab9 */ /* 0x000fc80000000a00 */
[----:B------:R-:W-:Y:S01]  /*8a40*/  @P2 LOP3.LUT R25, R25, 0x40, RZ, 0xfc, !PT ;  /* 0x0000004019192812 */ /* 0x000fe200078efcff */
[----:B------:R1:W5:Y:S05]  /*8a50*/  @P2 LDG.E R35, desc[UR56][R2.64] ;  /* 0x0000003802232981 */ /* 0x00036a000c1e1900 */
[----:B------:R-:W-:-:S04]  /*8a60*/  @P0 IADD3 R4, P1, R23, UR6, RZ ;  /* 0x0000000617040c10 */ /* 0x000fc8000ff3e0ff */
[----:B------:R-:W-:-:S05]  /*8a70*/  @P0 IADD3.X R5, R24, UR7, RZ, P1, !PT ;  /* 0x0000000718050c10 */ /* 0x000fca0008ffe4ff */
[----:B0-----:R-:W2:Y:S01]  /*8a80*/  @P0 LDG.E R0, desc[UR56][R4.64] ;  /* 0x0000003804000981 */ /* 0x001ea2000c1e1900 */
[----:B------:R-:W-:-:S03]  /*8a90*/  UISETP.NE.U32.AND UP0, UPT, UR4, URZ, UPT ;  /* 0x0000003f0400728c */ /* 0x000fc6000bf05070 */
[----:B------:R-:W-:Y:S01]  /*8aa0*/  ULDC UR4, c[0x0][0x424] ;  /* 0x0001090000047ab9 */ /* 0x000fe20000000800 */
[----:B------:R-:W-:-:S03]  /*8ab0*/  UISETP.NE.AND.EX UP0, UPT, UR5, URZ, UPT, UP0 ;  /* 0x0000003f0500728c */ /* 0x000fc6000bf05300 */
[----:B------:R-:W-:Y:S01]  /*8ac0*/  ULDC UR5, c[0x0][0x2f0] ;  /* 0x0000bc0000057ab9 */ /* 0x000fe20000000800 */
[----:B------:R-:W-:-:S04]  /*8ad0*/  USEL UR4, UR4, 0x1, UP0 ;  /* 0x0000000104047887 */ /* 0x000fc80008000000 */
[----:B------:R-:W-:-:S06]  /*8ae0*/  UIMAD UR4, UR4, UR5, URZ ;  /* 0x00000005040472a4 */ /* 0x000fcc000f8e023f */
[----:B------:R-:W-:Y:S01]  /*8af0*/  IMAD.U32 R36, RZ, RZ, UR4 ;  /* 0x00000004ff247e24 */ /* 0x000fe2000f8e00ff */
[----:B--2---:R1:W-:Y:S01]  /*8b00*/  @P0 STL [R1+0x10], R0 ;  /* 0x0000100001000387 */ /* 0x0043e20000100800 */
[----:B---3--:R-:W-:Y:S05]  /*8b10*/  @P0 BRA `(.L_x_245) ;  /* 0x0000000000200947 */ /* 0x008fea0003800000 */
[----:B------:R-:W-:Y:S02]  /*8b20*/  ULDC UR4, c[0x0][0x288] ;  /* 0x0000a20000047ab9 */ /* 0x000fe40000000800 */
[----:B-1----:R-:W-:-:S05]  /*8b30*/  IMAD.U32 R0, RZ, RZ, UR4 ;  /* 0x00000004ff007e24 */ /* 0x002fca000f8e00ff */
[----:B------:R0:W-:Y:S01]  /*8b40*/  STL [R1+0x10], R0 ;  /* 0x0000100001007387 */ /* 0x0001e20000100800 */
[----:B------:R-:W-:Y:S05]  /*8b50*/  @!P2 BRA `(.L_x_245) ;  /* 0x000000000010a947 */ /* 0x000fea0003800000 */
[----:B------:R-:W2:Y:S04]  /*8b60*/  LDG.E R5, desc[UR56][R2.64] ;  /* 0x0000003802057981 */ /* 0x000ea8000c1e1900 */
[----:B0-----:R-:W2:Y:S02]  /*8b70*/  LDG.E R0, desc[UR56][R2.64+0x4] ;  /* 0x0000043802007981 */ /* 0x001ea4000c1e1900 */
[----:B--2---:R-:W-:-:S05]  /*8b80*/  IADD3 R0, -R5, R0, RZ ;  /* 0x0000000005007210 */ /* 0x004fca0007ffe1ff */
[----:B------:R2:W-:Y:S02]  /*8b90*/  STL [R1+0x10], R0 ;  /* 0x0000100001007387 */ /* 0x0005e40000100800 */
.L_x_245:
[----:B------:R-:W-:Y:S01]  /*8ba0*/  ULDC.64 UR4, c[0x0][0xa20] ;  /* 0x0002880000047ab9 */ /* 0x000fe20000000a00 */
[----:B------:R-:W-:Y:S01]  /*8bb0*/  IMAD.MOV.U32 R31, RZ, RZ, R30 ;  /* 0x000000ffff1f7224 */ /* 0x000fe200078e001e */
[----:B------:R-:W-:-:S04]  /*8bc0*/  ISETP.NE.U32.AND P0, PT, RZ, UR4, PT ;  /* 0x00000004ff007c0c */ /* 0x000fc8000bf05070 */
[----:B------:R-:W-:-:S13]  /*8bd0*/  ISETP.NE.AND.EX P0, PT, RZ, UR5, PT, P0 ;  /* 0x00000005ff007c0c */ /* 0x000fda000bf05300 */
[----:B------:R-:W-:Y:S05]  /*8be0*/  @!P0 BRA `(.L_x_246) ;  /* 0x0000000000108947 */ /* 0x000fea0003800000 */
[----:B-1----:R-:W-:-:S04]  /*8bf0*/  IADD3 R2, P0, R23, UR4, RZ ;  /* 0x0000000417027c10 */ /* 0x002fc8000ff1e0ff */
[----:B------:R-:W-:-:S05]  /*8c00*/  IADD3.X R3, R24, UR5, RZ, P0, !PT ;  /* 0x0000000518037c10 */ /* 0x000fca00087fe4ff */
[----:B------:R3:W5:Y:S01]  /*8c10*/  LDG.E R36, desc[UR56][R2.64] ;  /* 0x0000003802247981 */ /* 0x000762000c1e1900 */
[----:B------:R-:W-:Y:S05]  /*8c20*/  BRA `(.L_x_247) ;  /* 0x0000000000247947 */ /* 0x000fea0003800000 */
.L_x_246:
[----:B------:R-:W-:Y:S02]  /*8c30*/  ULDC.64 UR4, c[0x0][0xa08] ;  /* 0x0002820000047ab9 */ /* 0x000fe40000000a00 */
[----:B------:R-:W-:-:S04]  /*8c40*/  ISETP.NE.U32.AND P0, PT, RZ, UR4, PT ;  /* 0x00000004ff007c0c */ /* 0x000fc8000bf05070 */
[----:B------:R-:W-:-:S13]  /*8c50*/  ISETP.NE.AND.EX P0, PT, RZ, UR5, PT, P0 ;  /* 0x00000005ff007c0c */ /* 0x000fda000bf05300 */
[----:B------:R-:W-:Y:S05]  /*8c60*/  @!P0 BRA `(.L_x_247) ;  /* 0x0000000000148947 */ /* 0x000fea0003800000 */
[----:B-1----:R-:W1:Y:S02]  /*8c70*/  LDC.64 R2, c[0x0][0xa08] ;  /* 0x00028200ff027b82 */ /* 0x002e640000000a00 */
[----:B-1----:R-:W-:-:S05]  /*8c80*/  IMAD.WIDE R2, R31, 0x4, R2 ;  /* 0x000000041f027825 */ /* 0x002fca00078e0202 */
[----:B------:R-:W3:Y:S04]  /*8c90*/  LDG.E R36, desc[UR56][R2.64] ;  /* 0x0000003802247981 */ /* 0x000ee8000c1e1900 */
[----:B------:R-:W3:Y:S02]  /*8ca0*/  LDG.E R5, desc[UR56][R2.64+0x4] ;  /* 0x0000043802057981 */ /* 0x000ee4000c1e1900 */
[----:B---3--:R-:W-:-:S07]  /*8cb0*/  IMAD.IADD R36, R5, 0x1, -R36 ;  /* 0x0000000105247824 */ /* 0x008fce00078e0a24 */
.L_x_247:
[----:B-----5:R-:W-:Y:S01]  /*8cc0*/  IMAD.IADD R36, R36, 0x1, -R37 ;  /* 0x0000000124247824 */ /* 0x020fe200078e0a25 */
[----:B------:R-:W-:Y:S03]  /*8cd0*/  BSSY B7, `(.L_x_248) ;  /* 0x0000371000077945 */ /* 0x000fe60003800000 */
[C---:B012---:R-:W-:Y:S01]  /*8ce0*/  VIADD R0, R36.reuse, 0x5f ;  /* 0x0000005f24007836 */ /* 0x047fe20000000000 */
[----:B------:R-:W-:-:S03]  /*8cf0*/  ISETP.GT.AND P0, PT, R36, RZ, PT ;  /* 0x000000ff2400720c */ /* 0x000fc60003f04270 */
[----:B------:R-:W-:-:S05]  /*8d00*/  IMAD.HI R0, R0, 0x2aaaaaab, RZ ;  /* 0x2aaaaaab00007827 */ /* 0x000fca00078e02ff */
[----:B---3--:R-:W-:-:S04]  /*8d10*/  SHF.R.U32.HI R3, RZ, 0x1f, R0 ;  /* 0x0000001fff037819 */ /* 0x008fc80000011600 */
[----:B------:R-:W-:-:S05]  /*8d20*/  LEA.HI.SX32 R29, R0, R3, 0x1c ;  /* 0x00000003001d7211 */ /* 0x000fca00078fe2ff */
[----:B------:R0:W-:Y:S01]  /*8d30*/  STL [R1+0x18], R29 ;  /* 0x0000181d01007387 */ /* 0x0001e20000100800 */
[----:B------:R-:W-:Y:S05]  /*8d40*/  @P0 BRA `(.L_x_249) ;  /* 0x0000000000440947 */ /* 0x000fea0003800000 */
[----:B------:R-:W1:Y:S02]  /*8d50*/  S2R R2, SR_TID.X ;  /* 0x0000000000027919 */ /* 0x000e640000002100 */
[----:B-1----:R-:W-:-:S04]  /*8d60*/  LOP3.LUT R2, R2, 0x7f, RZ, 0xc0, !PT ;  /* 0x0000007f02027812 */ /* 0x002fc800078ec0ff */
[----:B------:R-:W-:-:S13]  /*8d70*/  ISETP.NE.AND P0, PT, R2, RZ, PT ;  /* 0x000000ff0200720c */ /* 0x000fda0003f05270 */
[----:B------:R-:W-:Y:S05]  /*8d80*/  @P0 BRA `(.L_x_250) ;  /* 0x0000003400940947 */ /* 0x000fea0003800000 */
[----:B------:R-:W1:Y:S01]  /*8d90*/  S2R R5, SR_LANEID ;  /* 0x0000000000057919 */ /* 0x000e620000000000 */
[----:B------:R-:W-:Y:S01]  /*8da0*/  VOTEU.ANY UR4, UPT, PT ;  /* 0x0000000000047886 */ /* 0x000fe200038e0100 */
[----:B------:R-:W2:Y:S01]  /*8db0*/  LDC.64 R2, c[0x0][0xc60] ;  /* 0x00031800ff027b82 */ /* 0x000ea20000000a00 */
[----:B------:R-:W1:Y:S02]  /*8dc0*/  FLO.U32 R0, UR4 ;  /* 0x0000000400007d00 */ /* 0x000e6400080e0000 */
[----:B-1----:R-:W-:-:S06]  /*8dd0*/  ISETP.EQ.U32.AND P0, PT, R0, R5, PT ;  /* 0x000000050000720c */ /* 0x002fcc0003f02070 */
[----:B------:R-:W2:Y:S07]  /*8de0*/  POPC R5, UR4 ;  /* 0x0000000400057d09 */ /* 0x000eae0008000000 */
[----:B--2---:R-:W2:Y:S01]  /*8df0*/  @P0 ATOMG.E.ADD.STRONG.GPU PT, R3, desc[UR56][R2.64], R5 ;  /* 0x00000005020309a8 */ /* 0x004ea200081ee1f8 */
[----:B------:R-:W1:Y:S02]  /*8e00*/  S2R R4, SR_LTMASK ;  /* 0x0000000000047919 */ /* 0x000e640000003900 */
[----:B-1----:R-:W-:-:S04]  /*8e10*/  LOP3.LUT R4, R4, UR4, RZ, 0xc0, !PT ;  /* 0x0000000404047c12 */ /* 0x002fc8000f8ec0ff */
[----:B------:R-:W1:Y:S01]  /*8e20*/  POPC R7, R4 ;  /* 0x0000000400077309 */ /* 0x000e620000000000 */
[----:B--2---:R-:W1:Y:S02]  /*8e30*/  SHFL.IDX PT, R0, R3, R0, 0x1f ;  /* 0x00001f0003007589 */ /* 0x004e6400000e0000 */
[----:B-1----:R-:W-:Y:S01]  /*8e40*/  IADD3 R16, R0, UR36, R7 ;  /* 0x0000002400107c10 */ /* 0x002fe2000fffe007 */
[----:B------:R-:W-:Y:S06]  /*8e50*/  BRA `(.L_x_250) ;  /* 0x0000003400607947 */ /* 0x000fec0003800000 */
.L_x_249:
[----:B------:R-:W-:Y:S01]  /*8e60*/  VIADD R0, R22, 0x18400 ;  /* 0x0001840016007836 */ /* 0x000fe20000000000 */
[----:B------:R-:W-:Y:S04]  /*8e70*/  BSSY B6, `(.L_x_251) ;  /* 0x0000013000067945 */ /* 0x000fe80003800000 */
[----:B------:R-:W-:-:S13]  /*8e80*/  LOP3.LUT P0, RZ, R0, 0x3ff, RZ, 0xc0, !PT ;  /* 0x000003ff00ff7812 */ /* 0x000fda000780c0ff */
[----:B------:R-:W-:Y:S05]  /*8e90*/  @!P0 BRA `(.L_x_252) ;  /* 0x0000000000408947 */ /* 0x000fea0003800000 */
[----:B------:R-:W-:Y:S01]  /*8ea0*/  MOV R2, 0x0 ;  /* 0x0000000000027802 */ /* 0x000fe20000000f00 */
[----:B------:R-:W-:Y:S01]  /*8eb0*/  ULDC.64 UR6, c[0x4][0x90] ;  /* 0x0100240000067ab9 */ /* 0x000fe20000000a00 */
[----:B------:R-:W-:Y:S01]  /*8ec0*/  ULDC.64 UR8, c[0x4][0x98] ;  /* 0x0100260000087ab9 */ /* 0x000fe20000000a00 */
[----:B------:R-:W-:Y:S01]  /*8ed0*/  ULDC.64 UR4, c[0x4][0x8] ;  /* 0x0100020000047ab9 */ /* 0x000fe20000000a00 */
[----:B------:R-:W-:Y:S01]  /*8ee0*/  MOV R4, UR6 ;  /* 0x0000000600047c02 */ /* 0x000fe20008000f00 */
[----:B------:R-:W-:Y:S01]  /*8ef0*/  IMAD.U32 R5, RZ, RZ, UR7 ;  /* 0x00000007ff057e24 */ /* 0x000fe2000f8e00ff */
[----:B------:R-:W1:Y:S01]  /*8f00*/  LDC.64 R2, c[0x4][R2] ;  /* 0x0100000002027b82 */ /* 0x000e620000000a00 */
[----:B------:R-:W-:Y:S01]  /*8f10*/  IMAD.U32 R6, RZ, RZ, UR8 ;  /* 0x00000008ff067e24 */ /* 0x000fe2000f8e00ff */
[----:B------:R-:W-:Y:S01]  /*8f20*/  MOV R8, 0x70 ;  /* 0x0000007000087802 */ /* 0x000fe20000000f00 */
[----:B------:R-:W-:Y:S02]  /*8f30*/  IMAD.U32 R7, RZ, RZ, UR9 ;  /* 0x00000009ff077e24 */ /* 0x000fe4000f8e00ff */
[----:B------:R-:W-:-:S02]  /*8f40*/  IMAD.U32 R10, RZ, RZ, UR4 ;  /* 0x00000004ff0a7e24 */ /* 0x000fc4000f8e00ff */
[----:B------:R-:W-:Y:S02]  /*8f50*/  IMAD.U32 R11, RZ, RZ, UR5 ;  /* 0x00000005ff0b7e24 */ /* 0x000fe4000f8e00ff */
[----:B------:R-:W-:Y:S02]  /*8f60*/  IMAD.MOV.U32 R12, RZ, RZ, 0x1 ;  /* 0x00000001ff0c7424 */ /* 0x000fe400078e00ff */
[----:B------:R-:W-:-:S07]  /*8f70*/  IMAD.MOV.U32 R13, RZ, RZ, RZ ;  /* 0x000000ffff0d7224 */ /* 0x000fce00078e00ff */
[----:B------:R-:W-:-:S07]  /*8f80*/  LEPC R20, `(.L_x_252) ;  /* 0x000000001014794e */ /* 0x000fce0000000000 */
[----:B01----:R-:W-:Y:S05]  /*8f90*/  CALL.ABS.NOINC R2 ;  /* 0x0000000002007343 */ /* 0x003fea0003c00000 */
.L_x_252:
[----:B------:R-:W-:Y:S05]  /*8fa0*/  BSYNC B6 ;  /* 0x0000000000067941 */ /* 0x000fea0003800000 */
.L_x_251:
        /* <DEDUP_REMOVED lines=8> */
[----:B------:R1:W2:Y:S01]  /*9030*/  LDC.64 R2, c[0x4][R26] ;  /* 0x010000001a027b82 */ /* 0x0002a20000000a00 */
[----:B------:R-:W-:Y:S01]  /*9040*/  IMAD.U32 R4, RZ, RZ, UR6 ;  /* 0x00000006ff047e24 */ /* 0x000fe2000f8e00ff */
[----:B------:R-:W-:Y:S01]  /*9050*/  MOV R6, UR8 ;  /* 0x0000000800067c02 */ /* 0x000fe20008000f00 */
[----:B------:R-:W-:Y:S01]  /*9060*/  IMAD.U32 R5, RZ, RZ, UR7 ;  /* 0x00000007ff057e24 */ /* 0x000fe2000f8e00ff */
[----:B------:R-:W-:Y:S01]  /*9070*/  MOV R13, RZ ;  /* 0x000000ff000d7202 */ /* 0x000fe20000000f00 */
[----:B------:R-:W-:Y:S02]  /*9080*/  IMAD.U32 R7, RZ, RZ, UR9 ;  /* 0x00000009ff077e24 */ /* 0x000fe4000f8e00ff */
[----:B------:R-:W-:-:S02]  /*9090*/  IMAD.U32 R10, RZ, RZ, UR4 ;  /* 0x00000004ff0a7e24 */ /* 0x000fc4000f8e00ff */
[----:B------:R-:W-:Y:S02]  /*90a0*/  IMAD.U32 R11, RZ, RZ, UR5 ;  /* 0x00000005ff0b7e24 */ /* 0x000fe4000f8e00ff */
[----:B------:R-:W-:Y:S02]  /*90b0*/  IMAD.MOV.U32 R8, RZ, RZ, 0x70 ;  /* 0x00000070ff087424 */ /* 0x000fe400078e00ff */
[----:B-1----:R-:W-:-:S07]  /*90c0*/  IMAD.MOV.U32 R12, RZ, RZ, 0x1 ;  /* 0x00000001ff0c7424 */ /* 0x002fce00078e00ff */
[----:B------:R-:W-:-:S07]  /*90d0*/  LEPC R20, `(.L_x_255) ;  /* 0x000000001014794e */ /* 0x000fce0000000000 */
[----:B0-2---:R-:W-:Y:S05]  /*90e0*/  CALL.ABS.NOINC R2 ;  /* 0x0000000002007343 */ /* 0x005fea0003c00000 */
.L_x_255:
[----:B------:R0:W1:Y:S01]  /*90f0*/  LDC.64 R2, c[0x4][R26] ;  /* 0x010000001a027b82 */ /* 0x0000620000000a00 */
[----:B------:R-:W-:Y:S01]  /*9100*/  ULDC.64 UR6, c[0x4][0x90] ;  /* 0x0100240000067ab9 */ /* 0x000fe20000000a00 */
[----:B------:R-:W-:Y:S01]  /*9110*/  ULDC.64 UR8, c[0x4][0x98] ;  /* 0x0100260000087ab9 */ /* 0x000fe20000000a00 */
[----:B------:R-:W-:Y:S01]  /*9120*/  ULDC.64 UR4, c[0x4][0x18] ;  /* 0x0100060000047ab9 */ /* 0x000fe20000000a00 */
[----:B------:R-:W-:Y:S01]  /*9130*/  IMAD.U32 R4, RZ, RZ, UR6 ;  /* 0x00000006ff047e24 */ /* 0x000fe2000f8e00ff */
[----:B------:R-:W-:Y:S01]  /*9140*/  MOV R11, UR5 ;  /* 0x00000005000b7c02 */ /* 0x000fe20008000f00 */
[----:B------:R-:W-:Y:S02]  /*9150*/  IMAD.U32 R5, RZ, RZ, UR7 ;  /* 0x00000007ff057e24 */ /* 0x000fe4000f8e00ff */
[----:B------:R-:W-:Y:S02]  /*9160*/  IMAD.U32 R6, RZ, RZ, UR8 ;  /* 0x00000008ff067e24 */ /* 0x000fe4000f8e00ff */
[----:B------:R-:W-:-:S02]  /*9170*/  IMAD.U32 R7, RZ, RZ, UR9 ;  /* 0x00000009ff077e24 */ /* 0x000fc4000f8e00ff */
[----:B------:R-:W-:Y:S02]  /*9180*/  IMAD.U32 R10, RZ, RZ, UR4 ;  /* 0x00000004ff0a7e24 */ /* 0x000fe4000f8e00ff */
[----:B------:R-:W-:Y:S02]  /*9190*/  IMAD.MOV.U32 R8, RZ, RZ, 0x70 ;  /* 0x00000070ff087424 */ /* 0x000fe400078e00ff */
[----:B------:R-:W-:Y:S02]  /*91a0*/  IMAD.MOV.U32 R12, RZ, RZ, 0x1 ;  /* 0x00000001ff0c7424 */ /* 0x000fe400078e00ff */
[----:B0-----:R-:W-:-:S07]  /*91b0*/  IMAD.MOV.U32 R13, RZ, RZ, RZ ;  /* 0x000000ffff0d7224 */ /* 0x001fce00078e00ff */
[----:B------:R-:W-:-:S07]  /*91c0*/  LEPC R20, `(.L_x_254) ;  /* 0x000000001014794e */ /* 0x000fce0000000000 */
[----:B-1----:R-:W-:Y:S05]  /*91d0*/  CALL.ABS.NOINC R2 ;  /* 0x0000000002007343 */ /* 0x002fea0003c00000 */
.L_x_254:
[----:B------:R-:W-:Y:S05]  /*91e0*/  BSYNC B6 ;  /* 0x0000000000067941 */ /* 0x000fea0003800000 */
.L_x_253:
[----:B------:R-:W1:Y:S01]  /*91f0*/  S2R R2, SR_TID.X ;  /* 0x0000000000027919 */ /* 0x000e620000002100 */
[----:B------:R-:W-:Y:S01]  /*9200*/  ULDC.64 UR4, c[0x0][0x9f8] ;  /* 0x00027e0000047ab9 */ /* 0x000fe20000000a00 */
[----:B------:R-:W2:Y:S01]  /*9210*/  LDC R8, c[0x0][0x430] ;  /* 0x00010c00ff087b82 */ /* 0x000ea20000000800 */
[----:B------:R-:W-:Y:S01]  /*9220*/  ISETP.NE.U32.AND P0, PT, RZ, UR4, PT ;  /* 0x00000004ff007c0c */ /* 0x000fe2000bf05070 */
[----:B------:R-:W3:Y:S03]  /*9230*/  S2R R20, SR_TID.X ;  /* 0x0000000000147919 */ /* 0x000ee60000002100 */
[----:B------:R-:W-:Y:S02]  /*9240*/  ISETP.NE.AND.EX P0, PT, RZ, UR5, PT, P0 ;  /* 0x00000005ff007c0c */ /* 0x000fe4000bf05300 */
[----:B-1----:R-:W-:-:S11]  /*9250*/  LOP3.LUT R21, R2, 0x7f, RZ, 0xc0, !PT ;  /* 0x0000007f02157812 */ /* 0x002fd600078ec0ff */
[----:B------:R-:W-:Y:S01]  /*9260*/  @P0 IADD3 R2, P1, R23, UR4, RZ ;  /* 0x0000000417020c10 */ /* 0x000fe2000ff3e0ff */
[----:B------:R-:W-:Y:S01]  /*9270*/  VIADD R26, R29, 0xffffffff ;  /* 0xffffffff1d1a7836 */ /* 0x000fe20000000000 */
[----:B--2---:R-:W-:Y:S01]  /*9280*/  ISETP.NE.AND P2, PT, R8, 0x1, PT ;  /* 0x000000010800780c */ /* 0x004fe20003f45270 */
[----:B---3--:R-:W-:Y:S01]  /*9290*/  IMAD.SHL.U32 R32, R20, 0x10, RZ ;  /* 0x0000001014207824 */ /* 0x008fe200078e00ff */
[----:B------:R-:W-:Y:S01]  /*92a0*/  @P0 IADD3.X R3, R24, UR5, RZ, P1, !PT ;  /* 0x0000000518030c10 */ /* 0x000fe20008ffe4ff */
[----:B------:R-:W-:Y:S01]  /*92b0*/  ULDC UR4, c[0x0][0x320] ;  /* 0x0000c80000047ab9 */ /* 0x000fe20000000800 */
[----:B------:R-:W-:-:S03]  /*92c0*/  SHF.R.U32.HI R21, RZ, 0x3, R21 ;  /* 0x00000003ff157819 */ /* 0x000fc60000011615 */
[----:B------:R1:W2:Y:S01]  /*92d0*/  @P0 LDG.E R31, desc[UR56][R2.64] ;  /* 0x00000038021f0981 */ /* 0x0002a2000c1e1900 */
[----:B------:R-:W-:Y:S01]  /*92e0*/  LOP3.LUT R32, R21, 0x70, R32, 0xf8, !PT ;  /* 0x0000007015207812 */ /* 0x000fe200078ef820 */
[----:B------:R-:W-:Y:S01]  /*92f0*/  IMAD.SHL.U32 R21, R20, 0x8, RZ ;  /* 0x0000000814157824 */ /* 0x000fe200078e00ff */
[----:B------:R-:W-:-:S03]  /*9300*/  LOP3.LUT R25, R25, 0xffffffdf, RZ, 0xc0, !PT ;  /* 0xffffffdf19197812 */ /* 0x000fc600078ec0ff */
[----:B------:R-:W-:Y:S01]  /*9310*/  IMAD R6, R26, 0x60, R32 ;  /* 0x000000601a067824 */ /* 0x000fe200078e0220 */
[----:B------:R-:W3:Y:S01]  /*9320*/  @P2 LDC R7, c[0x0][0x434] ;  /* 0x00010d00ff072b82 */ /* 0x000ee20000000800 */
[----:B------:R-:W-:Y:S02]  /*9330*/  LOP3.LUT R21, R21, 0x38, RZ, 0xc0, !PT ;  /* 0x0000003815157812 */ /* 0x000fe400078ec0ff */
[----:B------:R-:W-:Y:S02]  /*9340*/  @P2 LOP3.LUT R25, R25, 0x20, RZ, 0xfc, !PT ;  /* 0x0000002019192812 */ /* 0x000fe400078efcff */
[C---:B------:R-:W-:Y:S02]  /*9350*/  ISETP.GE.AND P0, PT, R6.reuse, R36, PT ;  /* 0x000000240600720c */ /* 0x040fe40003f06270 */
[----:B------:R-:W-:Y:S01]  /*9360*/  IADD3 R6, R6, R37, RZ ;  /* 0x0000002506067210 */ /* 0x000fe20007ffe0ff */
[----:B------:R-:W4:Y:S01]  /*9370*/  @P2 LDC R0, c[0x0][0x438] ;  /* 0x00010e00ff002b82 */ /* 0x000f220000000800 */
[----:B------:R-:W-:-:S02]  /*9380*/  ISETP.GT.U32.OR P0, PT, R32, 0x5f, P0 ;  /* 0x0000005f2000780c */ /* 0x000fc40000704470 */
[C---:B------:R-:W-:Y:S01]  /*9390*/  LOP3.LUT R20, R21.reuse, 0x40, RZ, 0xfc, !PT ;  /* 0x0000004015147812 */ /* 0x040fe200078efcff */
[----:B-1----:R-:W-:Y:S01]  /*93a0*/  IMAD.MOV.U32 R2, RZ, RZ, R6 ;  /* 0x000000ffff027224 */ /* 0x002fe200078e0006 */
[----:B------:R-:W-:-:S09]  /*93b0*/  ISETP.GE.AND P1, PT, R21, UR4, PT ;  /* 0x0000000415007c0c */ /* 0x000fd2000bf26270 */
[----:B------:R-:W1:Y:S01]  /*93c0*/  @!P0 LDC.64 R4, c[0x0][0x428] ;  /* 0x00010a00ff048b82 */ /* 0x000e620000000a00 */
[----:B---3--:R-:W-:-:S05]  /*93d0*/  @P2 IMAD.HI.U32 R3, R6, R7, RZ ;  /* 0x0000000706032227 */ /* 0x008fca00078e00ff */
[----:B----4-:R-:W-:Y:S02]  /*93e0*/  @P2 SHF.R.U32.HI R2, RZ, R0, R3 ;  /* 0x00000000ff022219 */ /* 0x010fe40000011603 */
[----:B------:R-:W-:Y:S01]  /*93f0*/  ISETP.GE.AND P2, PT, R20, UR4, PT ;  /* 0x0000000414007c0c */ /* 0x000fe2000bf46270 */
[----:B------:R-:W-:Y:S02]  /*9400*/  ULDC UR4, c[0x0][0x2f4] ;  /* 0x0000bd0000047ab9 */ /* 0x000fe40000000800 */
[----:B------:R-:W-:Y:S01]  /*9410*/  IMAD.MOV R3, RZ, RZ, -R2 ;  /* 0x000000ffff037224 */ /* 0x000fe200078e0a02 */
[----:B0-----:R-:W-:-:S03]  /*9420*/  SEL R29, RZ, 0xffffffff, P2 ;  /* 0xffffffffff1d7807 */ /* 0x001fc60001000000 */
[----:B------:R-:W-:Y:S01]  /*9430*/  IMAD R0, R8, R3, R6 ;  /* 0x0000000308007224 */ /* 0x000fe200078e0206 */
[----:B------:R-:W-:Y:S01]  /*9440*/  @!P0 SHF.R.S32.HI R3, RZ, 0x1f, R2 ;  /* 0x0000001fff038819 */ /* 0x000fe20000011402 */
[----:B------:R-:W-:Y:S01]  /*9450*/  IMAD.SHL.U32 R29, R29, 0x2, RZ ;  /* 0x000000021d1d7824 */ /* 0x000fe200078e00ff */
[----:B------:R-:W-:Y:S02]  /*9460*/  ISETP.GE.AND P2, PT, R21, UR4, PT ;  /* 0x0000000415007c0c */ /* 0x000fe4000bf46270 */
[----:B------:R-:W-:Y:S02]  /*9470*/  LOP3.LUT R25, R25, 0xfffffff7, RZ, 0xc0, !PT ;  /* 0xfffffff719197812 */ /* 0x000fe400078ec0ff */
[----:B------:R-:W-:Y:S01]  /*9480*/  LOP3.LUT R9, R21, 0x80, RZ, 0xfc, !PT ;  /* 0x0000008015097812 */ /* 0x000fe200078efcff */
[----:B------:R-:W-:Y:S01]  /*9490*/  UMOV UR5, 0xffffffff ;  /* 0xffffffff00057882 */ /* 0x000fe20000000000 */
[----:B--2---:R-:W-:-:S05]  /*94a0*/  SHF.R.S32.HI R7, RZ, 0x1f, R31 ;  /* 0x0000001fff077819 */ /* 0x004fca000001141f */
[----:B------:R0:W-:Y:S01]  /*94b0*/  STL [R1], R7 ;  /* 0x0000000701007387 */ /* 0x0001e20000100800 */
[----:B-1----:R-:W-:-:S04]  /*94c0*/  @!P0 IMAD R8, R7, R4, RZ ;  /* 0x0000000407088224 */ /* 0x002fc800078e02ff */
[C---:B------:R-:W-:Y:S02]  /*94d0*/  @!P0 IMAD R5, R31.reuse, R5, R8 ;  /* 0x000000051f058224 */ /* 0x040fe400078e0208 */
[----:B0-----:R-:W-:Y:S01]  /*94e0*/  @!P0 IMAD.WIDE.U32 R6, R31, R4, R2 ;  /* 0x000000041f068225 */ /* 0x001fe200078e0002 */
[----:B------:R-:W-:Y:S02]  /*94f0*/  SEL R2, RZ, 0x1, P1 ;  /* 0x00000001ff027807 */ /* 0x000fe40000800000 */
[----:B------:R-:W-:Y:S01]  /*9500*/  MOV R4, RZ ;  /* 0x000000ff00047202 */ /* 0x000fe20000000f00 */
[----:B------:R-:W-:Y:S01]  /*9510*/  @!P0 IMAD.IADD R5, R7, 0x1, R5 ;  /* 0x0000000107058824 */ /* 0x000fe200078e0205 */
[----:B------:R-:W-:Y:S02]  /*9520*/  LOP3.LUT R29, R29, 0x2, R2, 0xe2, !PT ;  /* 0x000000021d1d7812 */ /* 0x000fe400078ee202 */
[----:B------:R-:W0:Y:S02]  /*9530*/  @!P0 LDC.64 R2, c[0x0][0x418] ;  /* 0x00010600ff028b82 */ /* 0x000e240000000a00 */
[----:B0-----:R-:W-:-:S04]  /*9540*/  @!P0 LEA R2, P1, R6, R2, 0x2 ;  /* 0x0000000206028211 */ /* 0x001fc800078210ff */
[----:B------:R-:W-:-:S05]  /*9550*/  @!P0 LEA.HI.X R3, R6, R3, R5, 0x2, P1 ;  /* 0x0000000306038211 */ /* 0x000fca00008f1405 */
[----:B------:R0:W5:Y:S01]  /*9560*/  @!P0 LDG.E R4, desc[UR56][R2.64] ;  /* 0x0000003802048981 */ /* 0x000162000c1e1900 */
[----:B------:R-:W-:Y:S02]  /*9570*/  ISETP.GT.U32.AND P0, PT, R32, 0x5f, PT ;  /* 0x0000005f2000780c */ /* 0x000fe40003f04070 */
[----:B------:R-:W-:-:S11]  /*9580*/  ISETP.GE.AND P1, PT, R20, UR4, PT ;  /* 0x0000000414007c0c */ /* 0x000fd6000bf26270 */
[----:B------:R-:W-:Y:S02]  /*9590*/  @P0 LOP3.LUT R25, R25, 0x8, RZ, 0xfc, !PT ;  /* 0x0000000819190812 */ /* 0x000fe400078efcff */
[----:B------:R-:W-:Y:S02]  /*95a0*/  ISETP.GE.AND P0, PT, R9, UR4, PT ;  /* 0x0000000409007c0c */ /* 0x000fe4000bf06270 */
[----:B------:R-:W-:-:S04]  /*95b0*/  LOP3.LUT R25, R25, 0xfffffffb, RZ, 0xc0, !PT ;  /* 0xfffffffb19197812 */ /* 0x000fc800078ec0ff */
[----:B------:R-:W-:-:S04]  /*95c0*/  @P2 LOP3.LUT R25, R25, 0x4, RZ, 0xfc, !PT ;  /* 0x0000000419192812 */ /* 0x000fc800078efcff */
[----:B------:R-:W-:-:S04]  /*95d0*/  LOP3.LUT R25, R25, 0xfffffffe, RZ, 0xc0, !PT ;  /* 0xfffffffe19197812 */ /* 0x000fc800078ec0ff */
[----:B------:R-:W-:-:S04]  /*95e0*/  LOP3.LUT R25, R25, 0xfffffffd, RZ, 0xc0, !PT ;  /* 0xfffffffd19197812 */ /* 0x000fc800078ec0ff */
[----:B------:R-:W-:-:S04]  /*95f0*/  @P1 LOP3.LUT R25, R25, 0x2, RZ, 0xfc, !PT ;  /* 0x0000000219191812 */ /* 0x000fc800078efcff */
[----:B------:R-:W-:Y:S01]  /*9600*/  @P0 LOP3.LUT R25, R25, 0x1, RZ, 0xfc, !PT ;  /* 0x0000000119190812 */ /* 0x000fe200078efcff */
[----:B0-----:R-:W-:Y:S06]  /*9610*/  BRA.DIV UR5, `(.L_x_256) ;  /* 0x0000003e054c7947 */ /* 0x001fec000b800000 */
.L_x_324:
[----:B------:R-:W2:Y:S01]  /*9620*/  LDL R2, [R1+0x20] ;  /* 0x0000200001027983 */ /* 0x000ea20000100800 */
[----:B------:R-:W-:Y:S02]  /*9630*/  LOP3.LUT R25, R25, 0xffffffef, RZ, 0xc0, !PT ;  /* 0xffffffef19197812 */ /* 0x000fe400078ec0ff */
[----:B------:R-:W-:Y:S02]  /*9640*/  SHF.R.S32.HI R32, RZ, 0x1f, R18 ;  /* 0x0000001fff207819 */ /* 0x000fe40000011412 */
[----:B--2---:R-:W-:-:S13]  /*9650*/  ISETP.NE.AND P0, PT, R2, 0x3, PT ;  /* 0x000000030200780c */ /* 0x004fda0003f05270 */
[----:B------:R-:W-:Y:S01]  /*9660*/  @P0 LOP3.LUT R25, R25, 0x10, RZ, 0xfc, !PT ;  /* 0x0000001019190812 */ /* 0x000fe200078efcff */
[----:B------:R-:W-:Y:S06]  /*9670*/  @!P0 BRA `(.L_x_257) ;  /* 0x0000000000048947 */ /* 0x000fec0003800000 */
[----:B------:R-:W-:Y:S01]  /*9680*/  BPT.TRAP 0x1 ;  /* 0x000000040000795c */ /* 0x000fe20000300000 */
.L_x_257:
[----:B------:R-:W-:Y:S01]  /*9690*/  SHF.R.S32.HI R5, RZ, 0x1f, R0 ;  /* 0x0000001fff057819 */ /* 0x000fe20000011400 */
[----:B------:R-:W-:Y:S01]  /*96a0*/  ULDC.64 UR4, c[0x0][0x328] ;  /* 0x0000ca0000047ab9 */ /* 0x000fe20000000a00 */
[----:B------:R-:W-:Y:S01]  /*96b0*/  BSSY B0, `(.L_x_258) ;  /* 0x0000017000007945 */ /* 0x000fe20003800000 */
[----:B------:R-:W-:-:S04]  /*96c0*/  IMAD.WIDE.U32 R2, R0, UR4, RZ ;  /* 0x0000000400027c25 */ /* 0x000fc8000f8e00ff */
[----:B------:R-:W-:-:S04]  /*96d0*/  IMAD R6, R5, UR4, RZ ;  /* 0x0000000405067c24 */ /* 0x000fc8000f8e02ff */
[----:B------:R-:W-:Y:S01]  /*96e0*/  IMAD R6, R0, UR5, R6 ;  /* 0x0000000500067c24 */ /* 0x000fe2000f8e0206 */
[----:B------:R-:W-:-:S03]  /*96f0*/  ULDC.64 UR4, c[0x0][0x338] ;  /* 0x0000ce0000047ab9 */ /* 0x000fc60000000a00 */
[----:B------:R-:W-:Y:S01]  /*9700*/  IMAD.IADD R3, R3, 0x1, R6 ;  /* 0x0000000103037824 */ /* 0x000fe200078e0206 */
[----:B-----5:R-:W-:Y:S01]  /*9710*/  SHF.R.S32.HI R6, RZ, 0x1f, R4 ;  /* 0x0000001fff067819 */ /* 0x020fe20000011404 */
[----:B------:R-:W-:-:S04]  /*9720*/  IMAD.WIDE.U32 R2, R4, UR4, R2 ;  /* 0x0000000404027c25 */ /* 0x000fc8000f8e0002 */
        /* <DEDUP_REMOVED lines=8> */
[----:B------:R-:W-:Y:S01]  /*97b0*/  LEA R23, P0, R2, UR4, 0x1 ;  /* 0x0000000402177c11 */ /* 0x000fe2000f8008ff */
[----:B------:R-:W-:-:S05]  /*97c0*/  IMAD.IADD R7, R3, 0x1, R7 ;  /* 0x0000000103077824 */ /* 0x000fca00078e0207 */
[----:B------:R-:W-:Y:S01]  /*97d0*/  LEA.HI.X R24, R2, UR5, R7, 0x1, P0 ;  /* 0x0000000502187c11 */ /* 0x000fe200080f0c07 */
[----:B------:R-:W-:Y:S01]  /*97e0*/  IMAD R7, R27, 0x8, R22 ;  /* 0x000000081b077824 */ /* 0x000fe200078e0216 */
[----:B------:R-:W-:-:S04]  /*97f0*/  SHF.L.U32 R2, R28, 0x1f, RZ ;  /* 0x0000001f1c027819 */ /* 0x000fc800000006ff */
[----:B------:R-:W0:Y:S02]  /*9800*/  SYNCS.PHASECHK.TRANS64.TRYWAIT P0, [R7+URZ+0x2a840], R2 ;  /* 0x02a84002070075a7 */ /* 0x000e24000800017f */
[----:B0-----:R-:W-:Y:S05]  /*9810*/  @!P0 BRA `(.L_x_259) ;  /* 0x0000003c00008947 */ /* 0x001fea0003800000 */
.L_x_325:
[----:B------:R-:W-:Y:S05]  /*9820*/  BSYNC B0 ;  /* 0x0000000000007941 */ /* 0x000fea0003800000 */
.L_x_258:
[----:B------:R-:W1:Y:S01]  /*9830*/  S2R R8, SR_TID.X ;  /* 0x0000000000087919 */ /* 0x000e620000002100 */
[----:B------:R-:W-:Y:S01]  /*9840*/  ULDC.64 UR4, c[0x0][0x300] ;  /* 0x0000c00000047ab9 */ /* 0x000fe20000000a00 */
[----:B------:R-:W-:Y:S01]  /*9850*/  LOP3.LUT P4, RZ, R25, 0x4, RZ, 0xc0, !PT ;  /* 0x0000000419ff7812 */ /* 0x000fe2000788c0ff */
[----:B------:R-:W-:Y:S01]  /*9860*/  IMAD R5, R5, UR4, RZ ;  /* 0x0000000405057c24 */ /* 0x000fe2000f8e02ff */
[C---:B------:R-:W-:Y:S01]  /*9870*/  LOP3.LUT P3, RZ, R25.reuse, 0x2, RZ, 0xc0, !PT ;  /* 0x0000000219ff7812 */ /* 0x040fe2000786c0ff */
[----:B0-----:R-:W-:Y:S01]  /*9880*/  IMAD.WIDE.U32 R2, R0, UR4, RZ ;  /* 0x0000000400027c25 */ /* 0x001fe2000f8e00ff */
[----:B------:R-:W-:-:S03]  /*9890*/  LOP3.LUT P2, RZ, R25, 0x1, RZ, 0xc0, !PT ;  /* 0x0000000119ff7812 */ /* 0x000fc6000784c0ff */
[----:B------:R-:W-:Y:S01]  /*98a0*/  IMAD R5, R0, UR5, R5 ;  /* 0x0000000500057c24 */ /* 0x000fe2000f8e0205 */
[----:B------:R-:W-:Y:S02]  /*98b0*/  ULDC.64 UR4, c[0x0][0x310] ;  /* 0x0000c40000047ab9 */ /* 0x000fe40000000a00 */
[----:B------:R-:W-:Y:S02]  /*98c0*/  IMAD R6, R6, UR4, RZ ;  /* 0x0000000406067c24 */ /* 0x000fe4000f8e02ff */
[----:B------:R-:W-:Y:S02]  /*98d0*/  IMAD.IADD R3, R3, 0x1, R5 ;  /* 0x0000000103037824 */ /* 0x000fe400078e0205 */
[C---:B------:R-:W-:Y:S02]  /*98e0*/  IMAD R6, R4.reuse, UR5, R6 ;  /* 0x0000000504067c24 */ /* 0x040fe4000f8e0206 */
[----:B------:R-:W-:Y:S01]  /*98f0*/  IMAD.WIDE.U32 R2, R4, UR4, R2 ;  /* 0x0000000404027c25 */ /* 0x000fe2000f8e0002 */
[----:B------:R-:W-:-:S03]  /*9900*/  ULDC.64 UR4, c[0x0][0x308] ;  /* 0x0000c20000047ab9 */ /* 0x000fc60000000a00 */
[----:B------:R-:W-:Y:S01]  /*9910*/  IMAD R0, R32, UR4, RZ ;  /* 0x0000000420007c24 */ /* 0x000fe2000f8e02ff */
[----:B------:R-:W-:Y:S01]  /*9920*/  IADD3 R3, R3, R6, RZ ;  /* 0x0000000603037210 */ /* 0x000fe20007ffe0ff */
[----:B------:R-:W-:Y:S02]  /*9930*/  IMAD R6, R26, -0x60, R36 ;  /* 0xffffffa01a067824 */ /* 0x000fe400078e0224 */
[C---:B------:R-:W-:Y:S02]  /*9940*/  IMAD R0, R18.reuse, UR5, R0 ;  /* 0x0000000512007c24 */ /* 0x040fe4000f8e0200 */
[----:B------:R-:W-:Y:S01]  /*9950*/  IMAD.WIDE.U32 R2, R18, UR4, R2 ;  /* 0x0000000412027c25 */ /* 0x000fe2000f8e0002 */
[----:B------:R-:W-:Y:S01]  /*9960*/  ULDC.64 UR4, c[0x0][0x2e8] ;  /* 0x0000ba0000047ab9 */ /* 0x000fe20000000a00 */
[----:B-1----:R-:W-:Y:S02]  /*9970*/  LOP3.LUT R8, R8, 0x7f, RZ, 0xc0, !PT ;  /* 0x0000007f08087812 */ /* 0x002fe400078ec0ff */
[----:B------:R-:W-:Y:S01]  /*9980*/  IMAD.IADD R0, R3, 0x1, R0 ;  /* 0x0000000103007824 */ /* 0x000fe200078e0200 */
[C---:B------:R-:W-:Y:S01]  /*9990*/  LEA R4, P0, R2.reuse, UR4, 0x1 ;  /* 0x0000000402047c11 */ /* 0x040fe2000f8008ff */
[----:B------:R-:W-:Y:S01]  /*99a0*/  UMOV UR4, 0xffffffff ;  /* 0xffffffff00047882 */ /* 0x000fe20000000000 */
[----:B------:R-:W-:Y:S01]  /*99b0*/  SHF.R.U32.HI R9, RZ, 0x3, R8 ;  /* 0x00000003ff097819 */ /* 0x000fe20000011608 */
[----:B------:R-:W-:Y:S01]  /*99c0*/  IMAD R5, R27, 0x4800, R33 ;  /* 0x000048001b057824 */ /* 0x000fe200078e0221 */
[----:B------:R-:W0:Y:S01]  /*99d0*/  S2R R8, SR_TID.X ;  /* 0x0000000000087919 */ /* 0x000e220000002100 */
[----:B------:R-:W-:-:S02]  /*99e0*/  LEA.HI.X R0, R2, UR5, R0, 0x1, P0 ;  /* 0x0000000502007c11 */ /* 0x000fc400080f0c00 */
[----:B------:R-:W-:-:S05]  /*99f0*/  IMAD.IADD R6, R6, 0x1, -R9 ;  /* 0x0000000106067824 */ /* 0x000fca00078e0a09 */
[----:B------:R-:W-:Y:S01]  /*9a00*/  ISETP.GE.AND P0, PT, R6, 0x1, PT ;  /* 0x000000010600780c */ /* 0x000fe20003f06270 */
[----:B0-----:R-:W-:-:S05]  /*9a10*/  IMAD.SHL.U32 R9, R8, 0x8, RZ ;  /* 0x0000000808097824 */ /* 0x001fca00078e00ff */
[----:B------:R-:W-:Y:S01]  /*9a20*/  LOP3.LUT R9, R9, 0x38, RZ, 0xc0, !PT ;  /* 0x0000003809097812 */ /* 0x000fe200078ec0ff */
[----:B------:R-:W-:Y:S06]  /*9a30*/  BRA.DIV UR4, `(.L_x_260) ;  /* 0x0000003a048c7947 */ /* 0x000fec000b800000 */
[----:B------:R-:W0:Y:S01]  /*9a40*/  SHFL.IDX PT, R3, R4, RZ, 0x181f ;  /* 0x00181fff04037589 */ /* 0x000e2200000e0000 */
[----:B------:R-:W-:-:S03]  /*9a50*/  @P0 IMAD R8, R5, 0x2, R22 ;  /* 0x0000000205080824 */ /* 0x000fc600078e0216 */
[----:B------:R-:W1:Y:S01]  /*9a60*/  SHFL.IDX PT, R2, R0, RZ, 0x181f ;  /* 0x00181fff00027589 */ /* 0x000e6200000e0000 */
[----:B0-----:R-:W-:-:S05]  /*9a70*/  @P0 LEA R3, P1, R9, R3, 0x1 ;  /* 0x0000000309030211 */ /* 0x001fca00078208ff */
[----:B-1----:R-:W-:Y:S01]  /*9a80*/  @P0 IMAD.X R2, RZ, RZ, R2, P1 ;  /* 0x000000ffff020224 */ /* 0x002fe200008e0602 */
[----:B------:R-:W-:-:S04]  /*9a90*/  ISETP.GE.AND P1, PT, R6, 0x11, PT ;  /* 0x000000110600780c */ /* 0x000fc80003f26270 */
[----:B------:R-:W-:-:S04]  /*9aa0*/  @P0 LOP3.LUT R3, R3, R2, RZ, 0x3c, !PT ;  /* 0x0000000203030212 */ /* 0x000fc800078e3cff */
[----:B------:R-:W-:-:S04]  /*9ab0*/  @P0 LOP3.LUT R2, R3, R2, RZ, 0x3c, !PT ;  /* 0x0000000203020212 */ /* 0x000fc800078e3cff */
[----:B------:R-:W-:-:S05]  /*9ac0*/  @P0 LOP3.LUT R3, R3, R2, RZ, 0x3c, !PT ;  /* 0x0000000203030212 */ /* 0x000fca00078e3cff */
[----:B------:R-:W-:Y:S01]  /*9ad0*/  @!PT LDS RZ, [RZ] ;  /* 0x00000000fffff984 */ /* 0x000fe20000000800 */
[----:B------:R-:W-:Y:S04]  /*9ae0*/  @P0 LDGSTS.E.BYPASS.LTC128B.128 [R8+0x18400], desc[UR56][R2.64], !P4 ;  /* 0x1840000002080fae */ /* 0x000fe8000e101d78 */
[----:B------:R-:W-:Y:S04]  /*9af0*/  @P0 LDGSTS.E.BYPASS.LTC128B.128 [R8+0x1b400], desc[UR56][R2.64+0x80], !P3 ;  /* 0x1b40008002080fae */ /* 0x000fe8000d901d78 */
[----:B------:R0:W-:Y:S04]  /*9b00*/  @P0 LDGSTS.E.BYPASS.LTC128B.128 [R8+0x1e400], desc[UR56][R2.64+0x100], !P2 ;  /* 0x1e40010002080fae */ /* 0x0001e8000d101d78 */
[----:B0-----:R-:W0:Y:S01]  /*9b10*/  SHFL.IDX PT, R3, R4, 0x1, 0x181f ;  /* 0x00381f0004037f89 */ /* 0x001e2200000e0000 */
[----:B------:R-:W-:-:S03]  /*9b20*/  @P1 IMAD R8, R5, 0x2, R22 ;  /* 0x0000000205081824 */ /* 0x000fc600078e0216 */
[----:B------:R-:W1:Y:S01]  /*9b30*/  SHFL.IDX PT, R2, R0, 0x1, 0x181f ;  /* 0x00381f0000027f89 */ /* 0x000e6200000e0000 */
[----:B0-----:R-:W-:-:S04]  /*9b40*/  @P1 LEA R3, P0, R9, R3, 0x1 ;  /* 0x0000000309031211 */ /* 0x001fc800078008ff */
[----:B-1----:R-:W-:-:S04]  /*9b50*/  @P1 IADD3.X R2, RZ, R2, RZ, P0, !PT ;  /* 0x00000002ff021210 */ /* 0x002fc800007fe4ff */
[----:B------:R-:W-:-:S04]  /*9b60*/  @P1 LOP3.LUT R3, R3, R2, RZ, 0x3c, !PT ;  /* 0x0000000203031212 */ /* 0x000fc800078e3cff */
[----:B------:R-:W-:-:S04]  /*9b70*/  @P1 LOP3.LUT R2, R3, R2, RZ, 0x3c, !PT ;  /* 0x0000000203021212 */ /* 0x000fc800078e3cff */
[----:B------:R-:W-:-:S05]  /*9b80*/  @P1 LOP3.LUT R3, R3, R2, RZ, 0x3c, !PT ;  /* 0x0000000203031212 */ /* 0x000fca00078e3cff */
[----:B------:R-:W-:Y:S04]  /*9b90*/  @P1 LDGSTS.E.BYPASS.LTC128B.128 [R8+0x18c00], desc[UR56][R2.64], !P4 ;  /* 0x18c0000002081fae */ /* 0x000fe8000e101d78 */
[----:B------:R-:W-:Y:S04]  /*9ba0*/  @P1 LDGSTS.E.BYPASS.LTC128B.128 [R8+0x1bc00], desc[UR56][R2.64+0x80], !P3 ;  /* 0x1bc0008002081fae */ /* 0x000fe8000d901d78 */
[----:B------:R0:W-:Y:S01]  /*9bb0*/  @P1 LDGSTS.E.BYPASS.LTC128B.128 [R8+0x1ec00], desc[UR56][R2.64+0x100], !P2 ;  /* 0x1ec0010002081fae */ /* 0x0001e2000d101d78 */
[----:B------:R-:W-:-:S03]  /*9bc0*/  ISETP.GE.AND P1, PT, R6, 0x21, PT ;  /* 0x000000210600780c */ /* 0x000fc60003f26270 */
[----:B0-----:R-:W0:Y:S10]  /*9bd0*/  SHFL.IDX PT, R3, R4, 0x2, 0x181f ;  /* 0x00581f0004037f89 */ /* 0x001e3400000e0000 */
[----:B------:R-:W-:Y:S01]  /*9be0*/  @P1 IMAD R8, R5, 0x2, R22 ;  /* 0x0000000205081824 */ /* 0x000fe200078e0216 */
[----:B------:R-:W1:Y:S01]  /*9bf0*/  SHFL.IDX PT, R2, R0, 0x2, 0x181f ;  /* 0x00581f0000027f89 */ /* 0x000e6200000e0000 */
[----:B0-----:R-:W-:-:S05]  /*9c00*/  @P1 LEA R3, P0, R9, R3, 0x1 ;  /* 0x0000000309031211 */ /* 0x001fca00078008ff */
[----:B-1----:R-:W-:-:S05]  /*9c10*/  @P1 IMAD.X R2, RZ, RZ, R2, P0 ;  /* 0x000000ffff021224 */ /* 0x002fca00000e0602 */
        /* <DEDUP_REMOVED lines=21> */
[----:B------:R-:W1:Y:S04]  /*9d70*/  SHFL.IDX PT, R2, R0, 0x4, 0x181f ;  /* 0x00981f0000027f89 */ /* 0x000e6800000e0000 */
[----:B------:R-:W2:Y:S01]  /*9d80*/  SHFL.IDX PT, R0, R0, 0x5, 0x181f ;  /* 0x00b81f0000007f89 */ /* 0x000ea200000e0000 */
[----:B0-----:R-:W-:-:S04]  /*9d90*/  @P1 LEA R3, P0, R9, R3, 0x1 ;  /* 0x0000000309031211 */ /* 0x001fc800078008ff */
[----:B-1----:R-:W-:-:S04]  /*9da0*/  @P1 IADD3.X R2, RZ, R2, RZ, P0, !PT ;  /* 0x00000002ff021210 */ /* 0x002fc800007fe4ff */
[----:B------:R-:W-:-:S04]  /*9db0*/  @P1 LOP3.LUT R3, R3, R2, RZ, 0x3c, !PT ;  /* 0x0000000203031212 */ /* 0x000fc800078e3cff */
[----:B------:R-:W-:-:S04]  /*9dc0*/  @P1 LOP3.LUT R2, R3, R2, RZ, 0x3c, !PT ;  /* 0x0000000203021212 */ /* 0x000fc800078e3cff */
[----:B------:R-:W-:-:S05]  /*9dd0*/  @P1 LOP3.LUT R3, R3, R2, RZ, 0x3c, !PT ;  /* 0x0000000203031212 */ /* 0x000fca00078e3cff */
[----:B------:R-:W-:Y:S04]  /*9de0*/  @P1 LDGSTS.E.BYPASS.LTC128B.128 [R8+0x1a400], desc[UR56][R2.64], !P4 ;  /* 0x1a40000002081fae */ /* 0x000fe8000e101d78 */
[----:B------:R-:W-:Y:S04]  /*9df0*/  @P1 LDGSTS.E.BYPASS.LTC128B.128 [R8+0x1d400], desc[UR56][R2.64+0x80], !P3 ;  /* 0x1d40008002081fae */ /* 0x000fe8000d901d78 */
[----:B------:R0:W-:Y:S04]  /*9e00*/  @P1 LDGSTS.E.BYPASS.LTC128B.128 [R8+0x20400], desc[UR56][R2.64+0x100], !P2 ;  /* 0x2040010002081fae */ /* 0x0001e8000d101d78 */
[----:B0-2---:R0:W1:Y:S02]  /*9e10*/  SHFL.IDX PT, R2, R4, 0x5, 0x181f ;  /* 0x00b81f0004027f89 */ /* 0x00506400000e0000 */
.L_x_339:
[----:B------:R-:W-:-:S13]  /*9e20*/  ISETP.GE.AND P0, PT, R6, 0x51, PT ;  /* 0x000000510600780c */ /* 0x000fda0003f06270 */
[----:B-1----:R-:W-:Y:S01]  /*9e30*/  @P0 LEA R2, P1, R9, R2, 0x1 ;  /* 0x0000000209020211 */ /* 0x002fe200078208ff */
[----:B------:R-:W-:-:S04]  /*9e40*/  @P0 IMAD R5, R5, 0x2, R22 ;  /* 0x0000000205050824 */ /* 0x000fc800078e0216 */
[----:B------:R-:W-:-:S05]  /*9e50*/  @P0 IMAD.X R3, RZ, RZ, R0, P1 ;  /* 0x000000ffff030224 */ /* 0x000fca00008e0600 */
        /* <DEDUP_REMOVED lines=8> */
.L_x_261:
[----:B------:R-:W-:Y:S02]  /*9ee0*/  PLOP3.LUT P1, PT, P1, P0, PT, 0xa2, 0x0 ;  /* 0x000000000000781c */ /* 0x000fe40000f21472 */
[----:B------:R-:W-:-:S08]  /*9ef0*/  @P0 R2UR P1, UR4, R7 ;  /* 0x00000000070402ca */ /* 0x000fd00000020000 */
[----:B------:R-:W-:-:S05]  /*9f00*/  @P0 PLOP3.LUT P0, PT, P1, PT, PT, 0x80, 0x0 ;  /* 0x000000000000081c */ /* 0x000fca0000f0f070 */
[----:B------:R-:W-:Y:S01]  /*9f10*/  @!P1 SYNCS.ARRIVE.TRANS64.RED.A0T1 RZ, [UR4+0x2a830], RZ ;  /* 0x02a830ffffff99a7 */ /* 0x000fe20008200404 */
[----:B------:R-:W-:Y:S07]  /*9f20*/  @!P1 ARRIVES.LDGSTSBAR.64.TRANSCNT [UR4+0x2a830] ;  /* 0x02a83000ff0099b0 */ /* 0x000fee0008000a84 */
[----:B------:R-:W-:Y:S05]  /*9f30*/  @P0 BRA.U.ANY `(.L_x_261) ;  /* 0xfffffffd00e80947 */ /* 0x000fea000393ffff */
[----:B------:R-:W-:Y:S01]  /*9f40*/  NOP ;  /* 0x0000000000007918 */ /* 0x000fe20000000000 */
[----:B------:R-:W2:Y:S02]  /*9f50*/  LDL R0, [R1+0x20] ;  /* 0x0000200001007983 */ /* 0x000ea40000100800 */
[----:B--2---:R-:W-:-:S13]  /*9f60*/  ISETP.NE.AND P2, PT, R0, 0x3, PT ;  /* 0x000000030000780c */ /* 0x004fda0003f45270 */
[----:B------:R-:W-:Y:S05]  /*9f70*/  @!P2 BRA `(.L_x_262) ;  /* 0x000000000004a947 */ /* 0x000fea0003800000 */
[----:B------:R-:W-:Y:S01]  /*9f80*/  BPT.TRAP 0x1 ;  /* 0x000000040000795c */ /* 0x000fe20000300000 */
.L_x_262:
[----:B------:R2:W5:Y:S01]  /*9f90*/  LDL.LU R0, [R1+0x8] ;  /* 0x0000080001007983 */ /* 0x0005620000300800 */
[----:B------:R-:W-:Y:S01]  /*9fa0*/  LOP3.LUT P0, RZ, R25, 0x40, RZ, 0xc0, !PT ;  /* 0x0000004019ff7812 */ /* 0x000fe2000780c0ff */
[----:B------:R2:W-:-:S12]  /*9fb0*/  SYNCS.ARRIVE.TRANS64.A1T0 RZ, [R7+URZ+0x2a830], RZ ;  /* 0x02a830ff07ff79a7 */ /* 0x0005d8000810003f */
[----:B------:R-:W-:Y:S05]  /*9fc0*/  WARPSYNC.ALL ;  /* 0x0000000000007948 */ /* 0x000fea0003800000 */
[----:B------:R-:W-:Y:S01]  /*9fd0*/  ULDC.64 UR4, c[0x0][0x298] ;  /* 0x0000a60000047ab9 */ /* 0x000fe20000000a00 */
[----:B-1----:R-:W-:Y:S01]  /*9fe0*/  VIADD R2, R22, 0xc400 ;  /* 0x0000c40016027836 */ /* 0x002fe20000000000 */
[----:B------:R-:W-:Y:S01]  /*9ff0*/  SEL R30, R30, RZ, !P0 ;  /* 0x000000ff1e1e7207 */ /* 0x000fe20004000000 */
[----:B0-----:R-:W-:Y:S01]  /*a000*/  IMAD.WIDE.U32 R4, R35, UR4, RZ ;  /* 0x0000000423047c25 */ /* 0x001fe2000f8e00ff */
[----:B------:R-:W-:Y:S01]  /*a010*/  BSSY B6, `(.L_x_263) ;  /* 0x000001b000067945 */ /* 0x000fe20003800000 */
[----:B------:R-:W-:Y:S01]  /*a020*/  BAR.SYNC.DEFER_BLOCKING 0x8, 0x180 ;  /* 0x0206000000007b1d */ /* 0x000fe20000010000 */
[----:B-----5:R-:W-:-:S02]  /*a030*/  SEL R0, R0, RZ, !P0 ;  /* 0x000000ff00007207 */ /* 0x020fc40004000000 */
[----:B------:R-:W-:-:S03]  /*a040*/  LOP3.LUT P0, RZ, R2, 0x3ff, RZ, 0xc0, !PT ;  /* 0x000003ff02ff7812 */ /* 0x000fc6000780c0ff */
[----:B------:R0:W-:Y:S04]  /*a050*/  STL [R1+0x1c], R0 ;  /* 0x00001c0001007387 */ /* 0x0001e80000100800 */
[----:B------:R1:W-:Y:S01]  /*a060*/  STL.64 [R1+0x8], R4 ;  /* 0x0000080401007387 */ /* 0x0003e20000100a00 */
[----:B0-----:R-:W-:-:S05]  /*a070*/  SHF.R.S32.HI R0, RZ, 0x1f, R35 ;  /* 0x0000001fff007819 */ /* 0x001fca0000011423 */
[----:B------:R-:W-:-:S04]  /*a080*/  IMAD R0, R0, UR4, RZ ;  /* 0x0000000400007c24 */ /* 0x000fc8000f8e02ff */
[----:B------:R-:W-:-:S04]  /*a090*/  IMAD R0, R35, UR5, R0 ;  /* 0x0000000523007c24 */ /* 0x000fc8000f8e0200 */
[----:B------:R-:W-:Y:S01]  /*a0a0*/  IMAD.IADD R35, R5, 0x1, R0 ;  /* 0x0000000105237824 */ /* 0x000fe200078e0200 */
[----:B-1----:R-:W-:Y:S06]  /*a0b0*/  @!P0 BRA `(.L_x_264) ;  /* 0x0000000000408947 */ /* 0x002fec0003800000 */
[----:B------:R-:W-:Y:S01]  /*a0c0*/  MOV R2, 0x0 ;  /* 0x0000000000027802 */ /* 0x000fe20000000f00 */
[----:B------:R-:W-:Y:S01]  /*a0d0*/  ULDC.64 UR6, c[0x4][0x90] ;  /* 0x0100240000067ab9 */ /* 0x000fe20000000a00 */
[----:B------:R-:W-:Y:S01]  /*a0e0*/  ULDC.64 UR8, c[0x4][0x98] ;  /* 0x0100260000087ab9 */ /* 0x000fe20000000a00 */
[----:B------:R-:W-:Y:S01]  /*a0f0*/  ULDC.64 UR4, c[0x4][0x20] ;  /* 0x0100080000047ab9 */ /* 0x000fe20000000a00 */
[----:B------:R-:W-:Y:S01]  /*a100*/  MOV R4, UR6 ;  /* 0x0000000600047c02 */ /* 0x000fe20008000f00 */
[----:B------:R-:W-:Y:S01]  /*a110*/  IMAD.U32 R5, RZ, RZ, UR7 ;  /* 0x00000007ff057e24 */ /* 0x000fe2000f8e00ff */
[----:B------:R-:W0:Y:S01]  /*a120*/  LDC.64 R2, c[0x4][R2] ;  /* 0x0100000002027b82 */ /* 0x000e220000000a00 */
[----:B------:R-:W-:Y:S01]  /*a130*/  IMAD.U32 R6, RZ, RZ, UR8 ;  /* 0x00000008ff067e24 */ /* 0x000fe2000f8e00ff */
[----:B------:R-:W-:Y:S01]  /*a140*/  MOV R8, 0x70 ;  /* 0x0000007000087802 */ /* 0x000fe20000000f00 */
[----:B--2---:R-:W-:Y:S02]  /*a150*/  IMAD.U32 R7, RZ, RZ, UR9 ;  /* 0x00000009ff077e24 */ /* 0x004fe4000f8e00ff */
[----:B------:R-:W-:-:S02]  /*a160*/  IMAD.U32 R10, RZ, RZ, UR4 ;  /* 0x00000004ff0a7e24 */ /* 0x000fc4000f8e00ff */
[----:B------:R-:W-:Y:S02]  /*a170*/  IMAD.U32 R11, RZ, RZ, UR5 ;  /* 0x00000005ff0b7e24 */ /* 0x000fe4000f8e00ff */
[----:B------:R-:W-:Y:S02]  /*a180*/  IMAD.MOV.U32 R12, RZ, RZ, 0x1 ;  /* 0x00000001ff0c7424 */ /* 0x000fe400078e00ff */
[----:B------:R-:W-:-:S07]  /*a190*/  IMAD.MOV.U32 R13, RZ, RZ, RZ ;  /* 0x000000ffff0d7224 */ /* 0x000fce00078e00ff */
[----:B------:R-:W-:-:S07]  /*a1a0*/  LEPC R20, `(.L_x_264) ;  /* 0x000000001014794e */ /* 0x000fce0000000000 */
[----:B0-----:R-:W-:Y:S05]  /*a1b0*/  CALL.ABS.NOINC R2 ;  /* 0x0000000002007343 */ /* 0x001fea0003c00000 */
.L_x_264:
[----:B------:R-:W-:Y:S05]  /*a1c0*/  BSYNC B6 ;  /* 0x0000000000067941 */ /* 0x000fea0003800000 */
.L_x_263:
[----:B------:R-:W3:Y:S01]  /*a1d0*/  LDL.LU R20, [R1+0x1c] ;  /* 0x00001c0001147983 */ /* 0x000ee20000300800 */
[----:B------:R-:W0:Y:S01]  /*a1e0*/  LDC R8, c[0x0][0x448] ;  /* 0x00011200ff087b82 */ /* 0x000e220000000800 */
[----:B------:R-:W-:Y:S02]  /*a1f0*/  ULDC.64 UR4, c[0x0][0x2d8] ;  /* 0x0000b60000047ab9 */ /* 0x000fe40000000a00 */
[----:B------:R-:W4:Y:S01]  /*a200*/  LDL.LU.64 R2, [R1+0x8] ;  /* 0x0000080001027983 */ /* 0x000f220000300a00 */
[----:B------:R-:W-:Y:S02]  /*a210*/  IMAD.SHL.U32 R4, R17, 0x80, RZ ;  /* 0x0000008011047824 */ /* 0x000fe400078e00ff */
[----:B------:R-:W-:Y:S01]  /*a220*/  IMAD R0, R32, UR4, RZ ;  /* 0x0000000420007c24 */ /* 0x000fe2000f8e02ff */
[----:B------:R1:W5:Y:S03]  /*a230*/  LDL R17, [R1+0x10] ;  /* 0x0000100001117983 */ /* 0x0003660000100800 */
[----:B------:R-:W-:Y:S01]  /*a240*/  IMAD R0, R18, UR5, R0 ;  /* 0x0000000512007c24 */ /* 0x000fe2000f8e0200 */
[----:B0-----:R-:W-:Y:S01]  /*a250*/  ISETP.NE.AND P0, PT, R8, 0x1, PT ;  /* 0x000000010800780c */ /* 0x001fe20003f05270 */
[----:B------:R-:W0:Y:S02]  /*a260*/  S2R R11, SR_TID.X ;  /* 0x00000000000b7919 */ /* 0x000e240000002100 */
[----:B0-----:R-:W-:-:S05]  /*a270*/  IMAD.SHL.U32 R9, R11, 0x8, RZ ;  /* 0x000000080b097824 */ /* 0x001fca00078e00ff */
[----:B------:R-:W-:Y:S01]  /*a280*/  LOP3.LUT R9, R9, 0x38, RZ, 0xc0, !PT ;  /* 0x0000003809097812 */ /* 0x000fe200078ec0ff */
[----:B---3--:R-:W-:Y:S02]  /*a290*/  IMAD.MOV.U32 R21, RZ, RZ, R20 ;  /* 0x000000ffff157224 */ /* 0x008fe400078e0014 */
[----:B------:R-:W0:Y:S01]  /*a2a0*/  S2R R20, SR_TID.X ;  /* 0x0000000000147919 */ /* 0x000e220000002100 */
[----:B----4-:R-:W-:Y:S02]  /*a2b0*/  IMAD.MOV.U32 R3, RZ, RZ, R35 ;  /* 0x000000ffff037224 */ /* 0x010fe400078e0023 */
[----:B------:R-:W-:Y:S01]  /*a2c0*/  IMAD.WIDE.U32 R2, R18, UR4, R2 ;  /* 0x0000000412027c25 */ /* 0x000fe2000f8e0002 */
[----:B------:R-:W-:-:S03]  /*a2d0*/  ULDC.64 UR4, c[0x0][0x2e0] ;  /* 0x0000b80000047ab9 */ /* 0x000fc60000000a00 */
[----:B------:R-:W-:Y:S02]  /*a2e0*/  IMAD R5, R21, UR4, RZ ;  /* 0x0000000415057c24 */ /* 0x000fe4000f8e02ff */
[----:B------:R-:W-:Y:S02]  /*a2f0*/  IMAD.IADD R3, R3, 0x1, R0 ;  /* 0x0000000103037824 */ /* 0x000fe400078e0200 */
[C---:B------:R-:W-:Y:S02]  /*a300*/  IMAD R0, R30.reuse, UR5, R5 ;  /* 0x000000051e007c24 */ /* 0x040fe4000f8e0205 */
[----:B------:R-:W-:Y:S01]  /*a310*/  IMAD.WIDE.U32 R2, R30, UR4, R2 ;  /* 0x000000041e027c25 */ /* 0x000fe2000f8e0002 */
[----:B------:R-:W2:Y:S01]  /*a320*/  @P0 LDC R5, c[0x0][0x44c] ;  /* 0x00011300ff050b82 */ /* 0x000ea20000000800 */
[----:B------:R-:W-:-:S03]  /*a330*/  ULDC.64 UR4, c[0x0][0x2d0] ;  /* 0x0000b40000047ab9 */ /* 0x000fc60000000a00 */
[----:B------:R-:W-:-:S04]  /*a340*/  IADD3 R3, R3, R0, RZ ;  /* 0x0000000003037210 */ /* 0x000fc80007ffe0ff */
[----:B------:R-:W3:Y:S01]  /*a350*/  @P0 LDC R0, c[0x0][0x450] ;  /* 0x00011400ff000b82 */ /* 0x000ee20000000800 */
[C---:B0-----:R-:W-:Y:S01]  /*a360*/  LOP3.LUT R21, R20.reuse, 0x7f, RZ, 0xc0, !PT ;  /* 0x0000007f14157812 */ /* 0x041fe200078ec0ff */
[----:B------:R-:W-:-:S03]  /*a370*/  IMAD.SHL.U32 R20, R20, 0x10, RZ ;  /* 0x0000001014147824 */ /* 0x000fc600078e00ff */
[----:B------:R-:W-:-:S04]  /*a380*/  SHF.R.U32.HI R21, RZ, 0x3, R21 ;  /* 0x00000003ff157819 */ /* 0x000fc80000011615 */
[----:B------:R-:W-:-:S04]  /*a390*/  LOP3.LUT R20, R21, 0x70, R20, 0xf8, !PT ;  /* 0x0000007015147812 */ /* 0x000fc800078ef814 */
[----:B------:R-:W-:-:S05]  /*a3a0*/  LOP3.LUT R6, R20, R4, RZ, 0xfc, !PT ;  /* 0x0000000414067212 */ /* 0x000fca00078efcff */
[----:B--2---:R-:W-:-:S04]  /*a3b0*/  @P0 IMAD.HI.U32 R7, R6, R5, RZ ;  /* 0x0000000506070227 */ /* 0x004fc800078e00ff */
[----:B------:R-:W-:Y:S01]  /*a3c0*/  IMAD.MOV.U32 R5, RZ, RZ, R6 ;  /* 0x000000ffff057224 */ /* 0x000fe200078e0006 */
[----:B---3--:R-:W-:-:S05]  /*a3d0*/  @P0 SHF.R.U32.HI R5, RZ, R0, R7 ;  /* 0x00000000ff050219 */ /* 0x008fca0000011607 */
[----:B------:R-:W-:-:S04]  /*a3e0*/  IMAD.MOV R0, RZ, RZ, -R5 ;  /* 0x000000ffff007224 */ /* 0x000fc800078e0a05 */
[----:B------:R-:W-:Y:S01]  /*a3f0*/  IMAD R0, R8, R0, R6 ;  /* 0x0000000008007224 */ /* 0x000fe200078e0206 */
[----:B------:R-:W-:Y:S01]  /*a400*/  SHF.R.S32.HI R6, RZ, 0x1f, R5 ;  /* 0x0000001fff067819 */ /* 0x000fe20000011405 */
[----:B------:R-:W-:-:S04]  /*a410*/  IMAD.WIDE.U32 R2, R5, UR4, R2 ;  /* 0x0000000405027c25 */ /* 0x000fc8000f8e0002 */
[----:B------:R-:W-:-:S04]  /*a420*/  IMAD R6, R6, UR4, RZ ;  /* 0x0000000406067c24 */ /* 0x000fc8000f8e02ff */
[----:B------:R-:W-:Y:S01]  /*a430*/  IMAD R6, R5, UR5, R6 ;  /* 0x0000000505067c24 */ /* 0x000fe2000f8e0206 */
[----:B------:R-:W-:Y:S01]  /*a440*/  SHF.R.S32.HI R5, RZ, 0x1f, R0 ;  /* 0x0000001fff057819 */ /* 0x000fe20000011400 */
[----:B------:R-:W-:Y:S02]  /*a450*/  ULDC.64 UR4, c[0x0][0x2c8] ;  /* 0x0000b20000047ab9 */ /* 0x000fe40000000a00 */
[----:B------:R-:W-:Y:S02]  /*a460*/  IMAD.IADD R3, R3, 0x1, R6 ;  /* 0x0000000103037824 */ /* 0x000fe400078e0206 */
[----:B------:R-:W-:Y:S02]  /*a470*/  IMAD R5, R5, UR4, RZ ;  /* 0x0000000405057c24 */ /* 0x000fe4000f8e02ff */
[----:B------:R-:W-:Y:S02]  /*a480*/  IMAD.SHL.U32 R21, R11, 0x8, RZ ;  /* 0x000000080b157824 */ /* 0x000fe400078e00ff */
[----:B------:R-:W-:-:S04]  /*a490*/  IMAD.WIDE.U32 R2, R0, UR4, R2 ;  /* 0x0000000400027c25 */ /* 0x000fc8000f8e0002 */
[----:B------:R-:W-:Y:S01]  /*a4a0*/  IMAD R5, R0, UR5, R5 ;  /* 0x0000000500057c24 */ /* 0x000fe2000f8e0205 */
[----:B------:R-:W-:Y:S01]  /*a4b0*/  ULDC.64 UR4, c[0x0][0x280] ;  /* 0x0000a00000047ab9 */ /* 0x000fe20000000a00 */
[----:B------:R-:W-:Y:S02]  /*a4c0*/  LOP3.LUT R21, R21, 0x38, RZ, 0xc0, !PT ;  /* 0x0000003815157812 */ /* 0x000fe400078ec0ff */
[----:B------:R-:W-:Y:S01]  /*a4d0*/  LEA R0, P0, R2, UR4, 0x1 ;  /* 0x0000000402007c11 */ /* 0x000fe2000f8008ff */
[----:B------:R-:W-:Y:S01]  /*a4e0*/  ULDC UR4, c[0x0][0x2b8] ;  /* 0x0000ae0000047ab9 */ /* 0x000fe20000000800 */
[----:B------:R-:W-:Y:S02]  /*a4f0*/  IADD3 R5, R3, R5, RZ ;  /* 0x0000000503057210 */ /* 0x000fe40007ffe0ff */
[----:B------:R-:W-:Y:S02]  /*a500*/  LOP3.LUT R20, R11, 0x7f, RZ, 0xc0, !PT ;  /* 0x0000007f0b147812 */ /* 0x000fe400078ec0ff */
[----:B------:R-:W-:-:S02]  /*a510*/  LOP3.LUT R10, R21, 0x40, RZ, 0xfc, !PT ;  /* 0x00000040150a7812 */ /* 0x000fc400078efcff */
[----:B------:R-:W-:Y:S02]  /*a520*/  LOP3.LUT R11, R21, 0x80, RZ, 0xfc, !PT ;  /* 0x00000080150b7812 */ /* 0x000fe400078efcff */
[----:B------:R-:W-:Y:S01]  /*a530*/  LEA.HI.X R5, R2, UR5, R5, 0x1, P0 ;  /* 0x0000000502057c11 */ /* 0x000fe200080f0c05 */
[----:B------:R-:W-:Y:S01]  /*a540*/  UMOV UR5, 0xffffffff ;  /* 0xffffffff00057882 */ /* 0x000fe20000000000 */
[----:B------:R-:W-:Y:S02]  /*a550*/  ISETP.GE.AND P3, PT, R9, UR4, PT ;  /* 0x0000000409007c0c */ /* 0x000fe4000bf66270 */
[----:B------:R-:W-:Y:S02]  /*a560*/  ISETP.GE.AND P2, PT, R10, UR4, PT ;  /* 0x000000040a007c0c */ /* 0x000fe4000bf46270 */
[----:B------:R-:W-:Y:S02]  /*a570*/  ISETP.GE.AND P0, PT, R11, UR4, PT ;  /* 0x000000040b007c0c */ /* 0x000fe4000bf06270 */
[----:B------:R-:W-:Y:S01]  /*a580*/  SHF.R.U32.HI R10, RZ, 0x3, R20 ;  /* 0x00000003ff0a7819 */ /* 0x000fe20000011614 */
[----:B-1----:R-:W-:Y:S10]  /*a590*/  BRA.DIV UR5, `(.L_x_265) ;  /* 0x0000003605dc7947 */ /* 0x002ff4000b800000 */
[----:B------:R-:W0:Y:S01]  /*a5a0*/  SHFL.IDX PT, R3, R0, RZ, 0x181f ;  /* 0x00181fff00037589 */ /* 0x000e2200000e0000 */
[----:B-----5:R-:W-:Y:S02]  /*a5b0*/  IMAD R6, R17, R8, RZ ;  /* 0x0000000811067224 */ /* 0x020fe400078e02ff */
[----:B------:R-:W-:Y:S01]  /*a5c0*/  IMAD.IADD R4, R10, 0x1, R4 ;  /* 0x000000010a047824 */ /* 0x000fe200078e0204 */
[----:B------:R-:W1:Y:S04]  /*a5d0*/  SHFL.IDX PT, R2, R5, RZ, 0x181f ;  /* 0x00181fff05027589 */ /* 0x000e6800000e0000 */
[----:B------:R-:W-:Y:S01]  /*a5e0*/  ISETP.GE.AND P1, PT, R4, R6, PT ;  /* 0x000000060400720c */ /* 0x000fe20003f26270 */
[----:B------:R-:W-:-:S12]  /*a5f0*/  SHFL.IDX PT, R14, R0, 0x7, 0x181f ;  /* 0x00f81f00000e7f89 */ /* 0x000fd800000e0000 */
[----:B0-----:R-:W-:-:S05]  /*a600*/  @!P1 LEA R7, P4, R9, R3, 0x1 ;  /* 0x0000000309079211 */ /* 0x001fca00078808ff */
[----:B-1----:R-:W-:Y:S02]  /*a610*/  @!P1 IMAD.X R3, RZ, RZ, R2, P4 ;  /* 0x000000ffff039224 */ /* 0x002fe400020e0602 */
[----:B------:R-:W-:Y:S01]  /*a620*/  @!P1 IMAD.MOV.U32 R2, RZ, RZ, R7 ;  /* 0x000000ffff029224 */ /* 0x000fe200078e0007 */
[----:B------:R-:W-:-:S04]  /*a630*/  IADD3 R7, R4, 0x10, RZ ;  /* 0x0000001004077810 */ /* 0x000fc80007ffe0ff */
[----:B------:R-:W-:Y:S04]  /*a640*/  @!P1 LDGSTS.E.BYPASS.LTC128B.128 [R34+0xc400], desc[UR56][R2.64], !P3 ;  /* 0x0c40000002229fae */ /* 0x000fe8000d901d78 */
[----:B------:R-:W-:Y:S04]  /*a650*/  @!P1 LDGSTS.E.BYPASS.LTC128B.128 [R34+0x10400], desc[UR56][R2.64+0x80], !P2 ;  /* 0x1040008002229fae */ /* 0x000fe8000d101d78 */
[----:B------:R0:W-:Y:S01]  /*a660*/  @!P1 LDGSTS.E.BYPASS.LTC128B.128 [R34+0x14400], desc[UR56][R2.64+0x100], !P0 ;  /* 0x1440010002229fae */ /* 0x0001e2000c101d78 */
[----:B------:R-:W-:-:S03]  /*a670*/  ISETP.GE.AND P1, PT, R7, R6, PT ;  /* 0x000000060700720c */ /* 0x000fc60003f26270 */
[----:B0-----:R-:W0:Y:S04]  /*a680*/  SHFL.IDX PT, R3, R0, 0x1, 0x181f ;  /* 0x00381f0000037f89 */ /* 0x001e2800000e0000 */
[----:B------:R-:W1:Y:S06]  /*a690*/  SHFL.IDX PT, R2, R5, 0x1, 0x181f ;  /* 0x00381f0005027f89 */ /* 0x000e6c00000e0000 */
[----:B0-----:R-:W-:-:S05]  /*a6a0*/  @!P1 LEA R7, P4, R9, R3, 0x1 ;  /* 0x0000000309079211 */ /* 0x001fca00078808ff */
[----:B-1----:R-:W-:Y:S02]  /*a6b0*/  @!P1 IMAD.X R8, RZ, RZ, R2, P4 ;  /* 0x000000ffff089224 */ /* 0x002fe400020e0602 */
[----:B------:R-:W-:Y:S02]  /*a6c0*/  @!P1 IMAD.MOV.U32 R2, RZ, RZ, R7 ;  /* 0x000000ffff029224 */ /* 0x000fe400078e0007 */
[----:B------:R-:W-:Y:S02]  /*a6d0*/  @!P1 IMAD.MOV.U32 R3, RZ, RZ, R8 ;  /* 0x000000ffff039224 */ /* 0x000fe400078e0008 */
[----:B------:R-:W-:-:S03]  /*a6e0*/  VIADD R7, R4, 0x20 ;  /* 0x0000002004077836 */ /* 0x000fc60000000000 */
[----:B------:R-:W-:Y:S04]  /*a6f0*/  @!P1 LDGSTS.E.BYPASS.LTC128B.128 [R34+0xcc00], desc[UR56][R2.64], !P3 ;  /* 0x0cc0000002229fae */ /* 0x000fe8000d901d78 */
[----:B------:R-:W-:Y:S04]  /*a700*/  @!P1 LDGSTS.E.BYPASS.LTC128B.128 [R34+0x10c00], desc[UR56][R2.64+0x80], !P2 ;  /* 0x10c0008002229fae */ /* 0x000fe8000d101d78 */
[----:B------:R0:W-:Y:S01]  /*a710*/  @!P1 LDGSTS.E.BYPASS.LTC128B.128 [R34+0x14c00], desc[UR56][R2.64+0x100], !P0 ;  /* 0x14c0010002229fae */ /* 0x0001e2000c101d78 */
[----:B------:R-:W-:-:S03]  /*a720*/  ISETP.GE.AND P1, PT, R7, R6, PT ;  /* 0x000000060700720c */ /* 0x000fc60003f26270 */
[----:B0-----:R-:W0:Y:S04]  /*a730*/  SHFL.IDX PT, R3, R0, 0x2, 0x181f ;  /* 0x00581f0000037f89 */ /* 0x001e2800000e0000 */
[----:B------:R-:W1:Y:S06]  /*a740*/  SHFL.IDX PT, R2, R5, 0x2, 0x181f ;  /* 0x00581f0005027f89 */ /* 0x000e6c00000e0000 */
[----:B0-----:R-:W-:-:S05]  /*a750*/  @!P1 LEA R7, P4, R9, R3, 0x1 ;  /* 0x0000000309079211 */ /* 0x001fca00078808ff */
[----:B-1----:R-:W-:Y:S01]  /*a760*/  @!P1 IMAD.X R8, RZ, RZ, R2, P4 ;  /* 0x000000ffff089224 */ /* 0x002fe200020e0602 */
[----:B------:R-:W-:Y:S01]  /*a770*/  @!P1 MOV R2, R7 ;  /* 0x0000000700029202 */ /* 0x000fe20000000f00 */
[----:B------:R-:W-:Y:S02]  /*a780*/  VIADD R7, R4, 0x30 ;  /* 0x0000003004077836 */ /* 0x000fe40000000000 */
[----:B------:R-:W-:-:S05]  /*a790*/  @!P1 IMAD.MOV.U32 R3, RZ, RZ, R8 ;  /* 0x000000ffff039224 */ /* 0x000fca00078e0008 */
        /* <DEDUP_REMOVED lines=8> */
[----:B------:R-:W-:Y:S01]  /*a820*/  @!P1 IMAD.MOV.U32 R2, RZ, RZ, R7 ;  /* 0x000000ffff029224 */ /* 0x000fe200078e0007 */
[----:B------:R-:W-:Y:S01]  /*a830*/  IADD3 R7, R4, 0x40, RZ ;  /* 0x0000004004077810 */ /* 0x000fe20007ffe0ff */
        /* <DEDUP_REMOVED lines=28> */
[----:B------:R-:W1:Y:S04]  /*aa00*/  SHFL.IDX PT, R2, R5, 0x6, 0x181f ;  /* 0x00d81f0005027f89 */ /* 0x000e6800000e0000 */
[----:B------:R-:W2:Y:S02]  /*aa10*/  SHFL.IDX PT, R5, R5, 0x7, 0x181f ;  /* 0x00f81f0005057f89 */ /* 0x000ea400000e0000 */
[----:B0-----:R-:W-:-:S05]  /*aa20*/  @!P1 LEA R7, P4, R9, R3, 0x1 ;  /* 0x0000000309079211 */ /* 0x001fca00078808ff */
[----:B-1----:R-:W-:Y:S02]  /*aa30*/  @!P1 IMAD.X R8, RZ, RZ, R2, P4 ;  /* 0x000000ffff089224 */ /* 0x002fe400020e0602 */
[----:B------:R-:W-:Y:S02]  /*aa40*/  @!P1 IMAD.MOV.U32 R2, RZ, RZ, R7 ;  /* 0x000000ffff029224 */ /* 0x000fe400078e0007 */
[----:B------:R-:W-:-:S05]  /*aa50*/  @!P1 IMAD.MOV.U32 R3, RZ, RZ, R8 ;  /* 0x000000ffff039224 */ /* 0x000fca00078e0008 */
[----:B------:R0:W-:Y:S04]  /*aa60*/  @!P1 LDGSTS.E.BYPASS.LTC128B.128 [R34+0xf400], desc[UR56][R2.64], !P3 ;  /* 0x0f40000002229fae */ /* 0x0001e8000d901d78 */
[----:B------:R0:W-:Y:S04]  /*aa70*/  @!P1 LDGSTS.E.BYPASS.LTC128B.128 [R34+0x13400], desc[UR56][R2.64+0x80], !P2 ;  /* 0x1340008002229fae */ /* 0x0001e8000d101d78 */
[----:B--2---:R0:W-:Y:S02]  /*aa80*/  @!P1 LDGSTS.E.BYPASS.LTC128B.128 [R34+0x17400], desc[UR56][R2.64+0x100], !P0 ;  /* 0x1740010002229fae */ /* 0x0041e4000c101d78 */
.L_x_356:
[----:B0-----:R-:W-:Y:S01]  /*aa90*/  IADD3 R3, R4, 0x70, RZ ;  /* 0x0000007004037810 */ /* 0x001fe20007ffe0ff */
[----:B------:R-:W-:Y:S03]  /*aaa0*/  BSSY B0, `(.L_x_266) ;  /* 0x000000b000007945 */ /* 0x000fe60003800000 */
[----:B------:R-:W-:-:S13]  /*aab0*/  ISETP.GE.AND P1, PT, R3, R6, PT ;  /* 0x000000060300720c */ /* 0x000fda0003f26270 */
[----:B------:R-:W-:Y:S05]  /*aac0*/  @P1 BRA `(.L_x_267) ;  /* 0x0000000000201947 */ /* 0x000fea0003800000 */
[----:B------:R-:W-:-:S05]  /*aad0*/  LEA R2, P1, R9, R14, 0x1 ;  /* 0x0000000e09027211 */ /* 0x000fca00078208ff */
[----:B------:R-:W-:-:S05]  /*aae0*/  IMAD.X R3, RZ, RZ, R5, P1 ;  /* 0x000000ffff037224 */ /* 0x000fca00008e0605 */
[----:B------:R-:W-:Y:S01]  /*aaf0*/  @!PT LDS RZ, [RZ] ;  /* 0x00000000fffff984 */ /* 0x000fe20000000800 */
[----:B------:R-:W-:Y:S01]  /*ab00*/  @!PT LDS RZ, [RZ] ;  /* 0x00000000fffff984 */ /* 0x000fe20000000800 */
[----:B------:R-:W-:Y:S01]  /*ab10*/  @!PT LDS RZ, [RZ] ;  /* 0x00000000fffff984 */ /* 0x000fe20000000800 */
[----:B------:R0:W-:Y:S04]  /*ab20*/  LDGSTS.E.BYPASS.LTC128B.128 [R34+0xfc00], desc[UR56][R2.64], !P3 ;  /* 0x0fc0000002227fae */ /* 0x0001e8000d901d78 */
[----:B------:R0:W-:Y:S04]  /*ab30*/  LDGSTS.E.BYPASS.LTC128B.128 [R34+0x13c00], desc[UR56][R2.64+0x80], !P2 ;  /* 0x13c0008002227fae */ /* 0x0001e8000d101d78 */
[----:B------:R0:W-:Y:S02]  /*ab40*/  LDGSTS.E.BYPASS.LTC128B.128 [R34+0x17c00], desc[UR56][R2.64+0x100], !P0 ;  /* 0x17c0010002227fae */ /* 0x0001e4000c101d78 */
.L_x_267:
[----:B------:R-:W-:Y:S05]  /*ab50*/  BSYNC B0 ;  /* 0x0000000000007941 */ /* 0x000fea0003800000 */
.L_x_266:
[----:B------:R-:W-:Y:S01]  /*ab60*/  NOP ;  /* 0x0000000000007918 */ /* 0x000fe20000000000 */
[----:B------:R-:W-:-:S13]  /*ab70*/  PLOP3.LUT P0, PT, PT, PT, PT, 0x80, 0x0 ;  /* 0x000000000000781c */ /* 0x000fda0003f0f070 */
.L_x_268:
[----:B------:R-:W-:Y:S02]  /*ab80*/  PLOP3.LUT P1, PT, P1, P0, PT, 0xa2, 0x0 ;  /* 0x000000000000781c */ /* 0x000fe40000f21472 */
[----:B------:R-:W-:-:S08]  /*ab90*/  @P0 R2UR P1, UR4, R22 ;  /* 0x00000000160402ca */ /* 0x000fd00000020000 */
[----:B------:R-:W-:-:S05]  /*aba0*/  @P0 PLOP3.LUT P0, PT, P1, PT, PT, 0x80, 0x0 ;  /* 0x000000000000081c */ /* 0x000fca0000f0f070 */
[----:B------:R-:W-:Y:S01]  /*abb0*/  @!P1 SYNCS.ARRIVE.TRANS64.RED.A0T1 RZ, [UR4+0x2a800], RZ ;  /* 0x02a800ffffff99a7 */ /* 0x000fe20008200404 */
[----:B------:R-:W-:Y:S07]  /*abc0*/  @!P1 ARRIVES.LDGSTSBAR.64.TRANSCNT [UR4+0x2a800] ;  /* 0x02a80000ff0099b0 */ /* 0x000fee0008000a84 */
[----:B------:R-:W-:Y:S05]  /*abd0*/  @P0 BRA.U.ANY `(.L_x_268) ;  /* 0xfffffffd00e80947 */ /* 0x000fea000393ffff */
[----:B0-----:R-:W2:Y:S02]  /*abe0*/  LDL.LU R2, [R1+0x14] ;  /* 0x0000140001027983 */ /* 0x001ea40000300800 */
[----:B--2---:R-:W-:-:S05]  /*abf0*/  VIADD R2, R2, 0x1 ;  /* 0x0000000102027836 */ /* 0x004fca0000000000 */
[----:B------:R0:W-:Y:S01]  /*ac00*/  STL [R1+0x14], R2 ;  /* 0x0000140201007387 */ /* 0x0001e20000100800 */
[----:B------:R-:W-:-:S04]  /*ac10*/  LEA.HI R0, R2, R2, RZ, 0x1 ;  /* 0x0000000202007211 */ /* 0x000fc800078f08ff */
[----:B------:R-:W-:-:S05]  /*ac20*/  LOP3.LUT R0, R0, 0xfffffffe, RZ, 0xc0, !PT ;  /* 0xfffffffe00007812 */ /* 0x000fca00078ec0ff */
[----:B------:R-:W-:-:S05]  /*ac30*/  IMAD.IADD R0, R2, 0x1, -R0 ;  /* 0x0000000102007824 */ /* 0x000fca00078e0a00 */
[----:B------:R-:W-:Y:S01]  /*ac40*/  SHF.L.U32 R3, R0, 0x1f, RZ ;  /* 0x0000001f00037819 */ /* 0x000fe200000006ff */
[----:B------:R-:W-:Y:S01]  /*ac50*/  NOP ;  /* 0x0000000000007918 */ /* 0x000fe20000000000 */
[----:B------:R0:W-:Y:S01]  /*ac60*/  SYNCS.ARRIVE.TRANS64.A1T0 RZ, [R22+URZ+0x2a800], RZ ;  /* 0x02a800ff16ff79a7 */ /* 0x0001e2000810003f */
[----:B------:R-:W-:Y:S01]  /*ac70*/  BSSY B0, `(.L_x_269) ;  /* 0x0000003000007945 */ /* 0x000fe20003800000 */
[----:B------:R-:W1:Y:S03]  /*ac80*/  SYNCS.PHASECHK.TRANS64.TRYWAIT P0, [R22+URZ+0x2a820], R3 ;  /* 0x02a82003160075a7 */ /* 0x000e66000800017f */
[----:B01----:R-:W-:Y:S05]  /*ac90*/  @!P0 BRA `(.L_x_270) ;  /* 0x0000003800d48947 */ /* 0x003fea0003800000 */
.L_x_357:
[----:B------:R-:W-:Y:S05]  /*aca0*/  BSYNC B0 ;  /* 0x0000000000007941 */ /* 0x000fea0003800000 */
.L_x_269:
[----:B------:R-:W-:Y:S01]  /*acb0*/  ISETP.GE.AND P0, PT, R36, 0x61, PT ;  /* 0x000000612400780c */ /* 0x000fe20003f06270 */
[----:B------:R-:W-:-:S12]  /*acc0*/  BSSY B0, `(.L_x_271) ;  /* 0x00000ff000007945 */ /* 0x000fd80003800000 */
[----:B------:R-:W-:Y:S05]  /*acd0*/  @!P0 BRA `(.L_x_272) ;  /* 0x0000000c00f48947 */ /* 0x000fea0003800000 */
[----:B------:R-:W2:Y:S01]  /*ace0*/  LDL.LU R0, [R1+0x18] ;  /* 0x0000180001007983 */ /* 0x000ea20000300800 */
[----:B------:R-:W-:Y:S01]  /*acf0*/  IMAD.MOV.U32 R17, RZ, RZ, R28 ;  /* 0x000000ffff117224 */ /* 0x000fe200078e001c */
[----:B------:R-:W-:Y:S01]  /*ad00*/  MOV R10, R27 ;  /* 0x0000001b000a7202 */ /* 0x000fe20000000f00 */
[----:B------:R-:W-:Y:S02]  /*ad10*/  IMAD.MOV.U32 R30, RZ, RZ, R26 ;  /* 0x000000ffff1e7224 */ /* 0x000fe400078e001a */
[----:B--2---:R-:W-:-:S07]  /*ad20*/  VIADD R0, R0, 0xfffffffe ;  /* 0xfffffffe00007836 */ /* 0x004fce0000000000 */
.L_x_285:
[----:B------:R-:W2:Y:S01]  /*ad30*/  LDL R7, [R1] ;  /* 0x0000000001077983 */ /* 0x000ea20000100800 */
[----:B------:R-:W1:Y:S01]  /*ad40*/  LDC R4, c[0x0][0x430] ;  /* 0x00010c00ff047b82 */ /* 0x000e620000000800 */
[----:B------:R-:W0:Y:S02]  /*ad50*/  S2R R2, SR_TID.X ;  /* 0x0000000000027919 */ /* 0x000e240000002100 */
[----:B------:R-:W3:Y:S01]  /*ad60*/  LDL R9, [R1+0x20] ;  /* 0x0000200001097983 */ /* 0x000ee20000100800 */
[----:B-1----:R-:W-:Y:S02]  /*ad70*/  ISETP.NE.AND P0, PT, R4, 0x1, PT ;  /* 0x000000010400780c */ /* 0x002fe40003f05270 */
[C---:B0-----:R-:W-:Y:S01]  /*ad80*/  LOP3.LUT R3, R2.reuse, 0x7f, RZ, 0xc0, !PT ;  /* 0x0000007f02037812 */ /* 0x041fe200078ec0ff */
[----:B------:R-:W-:-:S10]  /*ad90*/  IMAD.SHL.U32 R2, R2, 0x10, RZ ;  /* 0x0000001002027824 */ /* 0x000fd400078e00ff */
[----:B------:R-:W0:Y:S01]  /*ada0*/  @P0 LDC R5, c[0x0][0x438] ;  /* 0x00010e00ff050b82 */ /* 0x000e220000000800 */
[----:B------:R-:W-:-:S04]  /*adb0*/  SHF.R.U32.HI R3, RZ, 0x3, R3 ;  /* 0x00000003ff037819 */ /* 0x000fc80000011603 */
[----:B------:R-:W-:-:S03]  /*adc0*/  LOP3.LUT R2, R3, 0x70, R2, 0xf8, !PT ;  /* 0x0000007003027812 */ /* 0x000fc600078ef802 */
[----:B------:R-:W1:Y:S01]  /*add0*/  @P0 LDC R3, c[0x0][0x434] ;  /* 0x00010d00ff030b82 */ /* 0x000e620000000800 */
[----:B------:R-:W-:Y:S01]  /*ade0*/  IMAD R8, R0, 0x60, R37 ;  /* 0x0000006000087824 */ /* 0x000fe200078e0225 */
[----:B------:R-:W-:-:S03]  /*adf0*/  ISETP.GT.U32.AND P2, PT, R2, 0x5f, PT ;  /* 0x0000005f0200780c */ /* 0x000fc60003f44070 */
[----:B------:R-:W-:-:S04]  /*ae00*/  IMAD.IADD R8, R2, 0x1, R8 ;  /* 0x0000000102087824 */ /* 0x000fc800078e0208 */
[----:B------:R-:W-:Y:S02]  /*ae10*/  IMAD.MOV.U32 R6, RZ, RZ, R8 ;  /* 0x000000ffff067224 */ /* 0x000fe400078e0008 */
[----:B-1----:R-:W-:-:S05]  /*ae20*/  @P0 IMAD.HI.U32 R2, R8, R3, RZ ;  /* 0x0000000308020227 */ /* 0x002fca00078e00ff */
[----:B0-----:R-:W-:Y:S02]  /*ae30*/  @P0 SHF.R.U32.HI R6, RZ, R5, R2 ;  /* 0x00000005ff060219 */ /* 0x001fe40000011602 */
[----:B------:R-:W0:Y:S02]  /*ae40*/  @!P2 LDC.64 R4, c[0x0][0x428] ;  /* 0x00010a00ff04ab82 */ /* 0x000e240000000a00 */
[--C-:B------:R-:W-:Y:S01]  /*ae50*/  @!P2 SHF.R.S32.HI R3, RZ, 0x1f, R6.reuse ;  /* 0x0000001fff03a819 */ /* 0x100fe20000011406 */
[----:B------:R-:W-:-:S04]  /*ae60*/  @!P2 IMAD.MOV.U32 R2, RZ, RZ, R6 ;  /* 0x000000ffff02a224 */ /* 0x000fc800078e0006 */
[----:B0-----:R-:W-:-:S04]  /*ae70*/  @!P2 IMAD.WIDE.U32 R2, R31, R4, R2 ;  /* 0x000000041f02a225 */ /* 0x001fc800078e0002 */
[----:B--2---:R-:W-:-:S04]  /*ae80*/  @!P2 IMAD R4, R7, R4, RZ ;  /* 0x000000040704a224 */ /* 0x004fc800078e02ff */
[----:B------:R-:W-:Y:S02]  /*ae90*/  @!P2 IMAD R7, R31, R5, R4 ;  /* 0x000000051f07a224 */ /* 0x000fe400078e0204 */
[----:B------:R-:W0:Y:S03]  /*aea0*/  @!P2 LDC.64 R4, c[0x0][0x418] ;  /* 0x00010600ff04ab82 */ /* 0x000e260000000a00 */
[----:B------:R-:W-:Y:S01]  /*aeb0*/  @!P2 IADD3 R3, R7, R3, RZ ;  /* 0x000000030703a210 */ /* 0x000fe20007ffe0ff */
[----:B------:R-:W-:Y:S01]  /*aec0*/  IMAD.MOV.U32 R7, RZ, RZ, RZ ;  /* 0x000000ffff077224 */ /* 0x000fe200078e00ff */
[----:B0-----:R-:W-:-:S04]  /*aed0*/  @!P2 LEA R4, P0, R2, R4, 0x2 ;  /* 0x000000040204a211 */ /* 0x001fc800078010ff */
[----:B------:R-:W-:-:S05]  /*aee0*/  @!P2 LEA.HI.X R5, R2, R5, R3, 0x2, P0 ;  /* 0x000000050205a211 */ /* 0x000fca00000f1403 */
[----:B------:R0:W5:Y:S01]  /*aef0*/  @!P2 LDG.E R7, desc[UR56][R4.64] ;  /* 0x000000380407a981 */ /* 0x000162000c1e1900 */
[----:B---3--:R-:W-:Y:S01]  /*af00*/  ISETP.NE.AND P1, PT, R9, 0x3, PT ;  /* 0x000000030900780c */ /* 0x008fe20003f25270 */
[----:B------:R-:W-:Y:S01]  /*af10*/  VIADD R27, R10, 0x1 ;  /* 0x000000010a1b7836 */ /* 0x000fe20000000000 */
[----:B------:R-:W-:Y:S05]  /*af20*/  YIELD ;  /* 0x0000000000007946 */ /* 0x000fea0003800000 */
[----:B------:R-:W-:Y:S01]  /*af30*/  ISETP.NE.AND P0, PT, R27, 0x2, PT ;  /* 0x000000021b00780c */ /* 0x000fe20003f05270 */
[----:B------:R-:W-:Y:S01]  /*af40*/  IMAD.MOV R3, RZ, RZ, -R6 ;  /* 0x000000ffff037224 */ /* 0x000fe200078e0a06 */
[----:B------:R-:W-:-:S02]  /*af50*/  ULDC UR4, c[0x0][0x430] ;  /* 0x00010c0000047ab9 */ /* 0x000fc40000000800 */
[----:B------:R-:W-:Y:S01]  /*af60*/  SEL R28, RZ, 0x1, P0 ;  /* 0x00000001ff1c7807 */ /* 0x000fe20000000000 */
[----:B------:R-:W-:Y:S01]  /*af70*/  IMAD R8, R3, UR4, R8 ;  /* 0x0000000403087c24 */ /* 0x000fe2000f8e0208 */
[----:B------:R-:W-:Y:S01]  /*af80*/  SEL R27, R27, RZ, P0 ;  /* 0x000000ff1b1b7207 */ /* 0x000fe20000000000 */
[----:B------:R-:W-:Y:S01]  /*af90*/  IMAD.MOV.U32 R26, RZ, RZ, R0 ;  /* 0x000000ffff1a7224 */ /* 0x000fe200078e0000 */
[----:B------:R-:W-:Y:S01]  /*afa0*/  LOP3.LUT R28, R17, R28, RZ, 0x3c, !PT ;  /* 0x0000001c111c7212 */ /* 0x000fe200078e3cff */
[----:B0-----:R-:W-:Y:S06]  /*afb0*/  @!P1 BRA `(.L_x_273) ;  /* 0x0000000000049947 */ /* 0x001fec0003800000 */
[----:B------:R-:W-:Y:S01]  /*afc0*/  BPT.TRAP 0x1 ;  /* 0x000000040000795c */ /* 0x000fe20000300000 */
.L_x_273:
[----:B------:R-:W-:Y:S01]  /*afd0*/  IMAD R6, R27, 0x8, R22 ;  /* 0x000000081b067824 */ /* 0x000fe200078e0216 */
[----:B------:R-:W-:Y:S01]  /*afe0*/  SHF.L.U32 R3, R28, 0x1f, RZ ;  /* 0x0000001f1c037819 */ /* 0x000fe200000006ff */
[----:B------:R-:W-:Y:S03]  /*aff0*/  BSSY B1, `(.L_x_274) ;  /* 0x0000003000017945 */ /* 0x000fe60003800000 */
[----:B------:R-:W0:Y:S02]  /*b000*/  SYNCS.PHASECHK.TRANS64.TRYWAIT P0, [R6+URZ+0x2a840], R3 ;  /* 0x02a84003060075a7 */ /* 0x000e24000800017f */
[----:B0-----:R-:W-:Y:S05]  /*b010*/  @!P0 BRA `(.L_x_275) ;  /* 0x0000003800088947 */ /* 0x001fea0003800000 */
.L_x_358:
[----:B------:R-:W-:Y:S05]  /*b020*/  BSYNC B1 ;  /* 0x0000000000017941 */ /* 0x000fea0003800000 */
.L_x_274:
[----:B------:R-:W-:Y:S01]  /*b030*/  SHF.R.S32.HI R20, RZ, 0x1f, R8 ;  /* 0x0000001fff147819 */ /* 0x000fe20000011408 */
[----:B------:R-:W-:Y:S01]  /*b040*/  ULDC.64 UR4, c[0x0][0x300] ;  /* 0x0000c00000047ab9 */ /* 0x000fe20000000a00 */
[----:B-----5:R-:W-:Y:S01]  /*b050*/  SHF.R.S32.HI R21, RZ, 0x1f, R7 ;  /* 0x0000001fff157819 */ /* 0x020fe20000011407 */
[----:B0-----:R-:W-:Y:S01]  /*b060*/  IMAD.WIDE.U32 R2, R8, UR4, RZ ;  /* 0x0000000408027c25 */ /* 0x001fe2000f8e00ff */
[C---:B------:R-:W-:Y:S02]  /*b070*/  LOP3.LUT P3, RZ, R25.reuse, 0x4, RZ, 0xc0, !PT ;  /* 0x0000000419ff7812 */ /* 0x040fe4000786c0ff */
[C---:B------:R-:W-:Y:S01]  /*b080*/  LOP3.LUT P2, RZ, R25.reuse, 0x2, RZ, 0xc0, !PT ;  /* 0x0000000219ff7812 */ /* 0x040fe2000784c0ff */
[----:B------:R-:W-:Y:S01]  /*b090*/  IMAD R0, R20, UR4, RZ ;  /* 0x0000000414007c24 */ /* 0x000fe2000f8e02ff */
[----:B------:R-:W-:Y:S01]  /*b0a0*/  LOP3.LUT P1, RZ, R25, 0x1, RZ, 0xc0, !PT ;  /* 0x0000000119ff7812 */ /* 0x000fe2000782c0ff */
[----:B------:R-:W-:Y:S02]  /*b0b0*/  IMAD R4, R27, 0x4800, R33 ;  /* 0x000048001b047824 */ /* 0x000fe400078e0221 */
[----:B------:R-:W-:Y:S01]  /*b0c0*/  IMAD R0, R8, UR5, R0 ;  /* 0x0000000508007c24 */ /* 0x000fe2000f8e0200 */
[----:B------:R-:W-:-:S04]  /*b0d0*/  ULDC.64 UR4, c[0x0][0x310] ;  /* 0x0000c40000047ab9 */ /* 0x000fc80000000a00 */
[----:B------:R-:W-:Y:S01]  /*b0e0*/  IADD3 R3, R3, R0, RZ ;  /* 0x0000000003037210 */ /* 0x000fe20007ffe0ff */
[----:B------:R-:W-:-:S04]  /*b0f0*/  IMAD R0, R21, UR4, RZ ;  /* 0x0000000415007c24 */ /* 0x000fc8000f8e02ff */
[C---:B------:R-:W-:Y:S02]  /*b100*/  IMAD R0, R7.reuse, UR5, R0 ;  /* 0x0000000507007c24 */ /* 0x040fe4000f8e0200 */
[----:B------:R-:W-:Y:S01]  /*b110*/  IMAD.WIDE.U32 R2, R7, UR4, R2 ;  /* 0x0000000407027c25 */ /* 0x000fe2000f8e0002 */
[----:B------:R-:W-:-:S03]  /*b120*/  ULDC.64 UR4, c[0x0][0x308] ;  /* 0x0000c20000047ab9 */ /* 0x000fc60000000a00 */
[----:B------:R-:W-:Y:S02]  /*b130*/  IMAD.IADD R3, R3, 0x1, R0 ;  /* 0x0000000103037824 */ /* 0x000fe400078e0200 */
[----:B------:R-:W-:Y:S02]  /*b140*/  IMAD R0, R32, UR4, RZ ;  /* 0x0000000420007c24 */ /* 0x000fe4000f8e02ff */
[----:B------:R-:W-:-:S04]  /*b150*/  IMAD.WIDE.U32 R2, R18, UR4, R2 ;  /* 0x0000000412027c25 */ /* 0x000fc8000f8e0002 */
[----:B------:R-:W-:Y:S01]  /*b160*/  IMAD R0, R18, UR5, R0 ;  /* 0x0000000512007c24 */ /* 0x000fe2000f8e0200 */
[----:B------:R-:W-:Y:S02]  /*b170*/  ULDC.64 UR4, c[0x0][0x2e8] ;  /* 0x0000ba0000047ab9 */ /* 0x000fe40000000a00 */
[----:B------:R-:W-:Y:S01]  /*b180*/  LEA R9, P0, R2, UR4, 0x1 ;  /* 0x0000000402097c11 */ /* 0x000fe2000f8008ff */
[----:B------:R-:W-:Y:S01]  /*b190*/  IMAD.IADD R0, R0, 0x1, R3 ;  /* 0x0000000100007824 */ /* 0x000fe200078e0203 */
[----:B------:R-:W-:-:S04]  /*b1a0*/  UMOV UR4, 0xffffffff ;  /* 0xffffffff00047882 */ /* 0x000fc80000000000 */
[----:B------:R-:W-:Y:S01]  /*b1b0*/  LEA.HI.X R5, R2, UR5, R0, 0x1, P0 ;  /* 0x0000000502057c11 */ /* 0x000fe200080f0c00 */
[----:B------:R-:W-:Y:S06]  /*b1c0*/  BRA.DIV UR4, `(.L_x_276) ;  /* 0x0000003604b07947 */ /* 0x000fec000b800000 */
[----:B------:R-:W0:Y:S01]  /*b1d0*/  S2R R3, SR_TID.X ;  /* 0x0000000000037919 */ /* 0x000e220000002100 */
[----:B------:R-:W-:Y:S01]  /*b1e0*/  LEA R4, R4, R22, 0x1 ;  /* 0x0000001604047211 */ /* 0x000fe200078e08ff */
[----:B------:R-:W1:Y:S04]  /*b1f0*/  SHFL.IDX PT, R2, R9, RZ, 0x181f ;  /* 0x00181fff09027589 */ /* 0x000e6800000e0000 */
[----:B------:R-:W-:Y:S01]  /*b200*/  SHFL.IDX PT, R35, R5, 0x2, 0x181f ;  /* 0x00581f0005237f89 */ /* 0x000fe200000e0000 */
[----:B0-----:R-:W-:-:S03]  /*b210*/  IMAD.SHL.U32 R11, R3, 0x8, RZ ;  /* 0x00000008030b7824 */ /* 0x001fc600078e00ff */
[----:B------:R-:W0:Y:S02]  /*b220*/  SHFL.IDX PT, R3, R5, RZ, 0x181f ;  /* 0x00181fff05037589 */ /* 0x000e2400000e0000 */
[----:B------:R-:W-:-:S05]  /*b230*/  LOP3.LUT R11, R11, 0x38, RZ, 0xc0, !PT ;  /* 0x000000380b0b7812 */ /* 0x000fca00078ec0ff */
[----:B------:R-:W-:-:S05]  /*b240*/  IMAD.SHL.U32 R0, R11, 0x2, RZ ;  /* 0x000000020b007824 */ /* 0x000fca00078e00ff */
[----:B-1----:R-:W-:-:S05]  /*b250*/  IADD3 R2, P0, R2, R0, RZ ;  /* 0x0000000002027210 */ /* 0x002fca0007f1e0ff */
[----:B0-----:R-:W-:-:S05]  /*b260*/  IMAD.X R3, RZ, RZ, R3, P0 ;  /* 0x000000ffff037224 */ /* 0x001fca00000e0603 */
[----:B------:R-:W-:Y:S04]  /*b270*/  LDGSTS.E.BYPASS.LTC128B.128 [R4+0x18400], desc[UR56][R2.64], !P3 ;  /* 0x1840000002047fae */ /* 0x000fe8000d901d78 */
[----:B------:R-:W-:Y:S04]  /*b280*/  LDGSTS.E.BYPASS.LTC128B.128 [R4+0x1b400], desc[UR56][R2.64+0x80], !P2 ;  /* 0x1b40008002047fae */ /* 0x000fe8000d101d78 */
[----:B------:R0:W-:Y:S04]  /*b290*/  LDGSTS.E.BYPASS.LTC128B.128 [R4+0x1e400], desc[UR56][R2.64+0x100], !P1 ;  /* 0x1e40010002047fae */ /* 0x0001e8000c901d78 */
[----:B0-----:R-:W0:Y:S04]  /*b2a0*/  SHFL.IDX PT, R2, R9, 0x1, 0x181f ;  /* 0x00381f0009027f89 */ /* 0x001e2800000e0000 */
[----:B------:R-:W1:Y:S01]  /*b2b0*/  SHFL.IDX PT, R3, R5, 0x1, 0x181f ;  /* 0x00381f0005037f89 */ /* 0x000e6200000e0000 */
[----:B0-----:R-:W-:-:S05]  /*b2c0*/  IADD3 R2, P0, R2, R0, RZ ;  /* 0x0000000002027210 */ /* 0x001fca0007f1e0ff */
[----:B-1----:R-:W-:-:S05]  /*b2d0*/  IMAD.X R3, RZ, RZ, R3, P0 ;  /* 0x000000ffff037224 */ /* 0x002fca00000e0603 */
[----:B------:R-:W-:Y:S04]  /*b2e0*/  LDGSTS.E.BYPASS.LTC128B.128 [R4+0x18c00], desc[UR56][R2.64], !P3 ;  /* 0x18c0000002047fae */ /* 0x000fe8000d901d78 */
[----:B------:R-:W-:Y:S04]  /*b2f0*/  LDGSTS.E.BYPASS.LTC128B.128 [R4+0x1bc00], desc[UR56][R2.64+0x80], !P2 ;  /* 0x1bc0008002047fae */ /* 0x000fe8000d101d78 */
[----:B------:R0:W-:Y:S04]  /*b300*/  LDGSTS.E.BYPASS.LTC128B.128 [R4+0x1ec00], desc[UR56][R2.64+0x100], !P1 ;  /* 0x1ec0010002047fae */ /* 0x0001e8000c901d78 */
[----:B0-----:R-:W0:Y:S02]  /*b310*/  SHFL.IDX PT, R2, R9, 0x2, 0x181f ;  /* 0x00581f0009027f89 */ /* 0x001e2400000e0000 */
[----:B0-----:R-:W-:-:S05]  /*b320*/  IADD3 R2, P0, R2, R0, RZ ;  /* 0x0000000002027210 */ /* 0x001fca0007f1e0ff */
[----:B------:R-:W-:Y:S02]  /*b330*/  IMAD.X R3, RZ, RZ, R35, P0 ;  /* 0x000000ffff037224 */ /* 0x000fe400000e0623 */
[----:B------:R-:W-:Y:S04]  /*b340*/  SHFL.IDX PT, R35, R5, 0x3, 0x181f ;  /* 0x00781f0005237f89 */ /* 0x000fe800000e0000 */
        /* <DEDUP_REMOVED lines=13> */
[----:B------:R0:W1:Y:S04]  /*b420*/  SHFL.IDX PT, R35, R5, 0x5, 0x181f ;  /* 0x00b81f0005237f89 */ /* 0x00006800000e0000 */
[----:B------:R-:W-:Y:S04]  /*b430*/  LDGSTS.E.BYPASS.LTC128B.128 [R4+0x1a400], desc[UR56][R2.64], !P3 ;  /* 0x1a40000002047fae */ /* 0x000fe8000d901d78 */
[----:B------:R-:W-:Y:S04]  /*b440*/  LDGSTS.E.BYPASS.LTC128B.128 [R4+0x1d400], desc[UR56][R2.64+0x80], !P2 ;  /* 0x1d40008002047fae */ /* 0x000fe8000d101d78 */
[----:B------:R2:W-:Y:S04]  /*b450*/  LDGSTS.E.BYPASS.LTC128B.128 [R4+0x20400], desc[UR56][R2.64+0x100], !P1 ;  /* 0x2040010002047fae */ /* 0x0005e8000c901d78 */
[----:B-12---:R0:W2:Y:S02]  /*b460*/  SHFL.IDX PT, R2, R9, 0x5, 0x181f ;  /* 0x00b81f0009027f89 */ /* 0x0060a400000e0000 */
.L_x_372:
[----:B--2---:R-:W-:-:S05]  /*b470*/  IADD3 R2, P0, R2, R0, RZ ;  /* 0x0000000002027210 */ /* 0x004fca0007f1e0ff */
[----:B------:R-:W-:Y:S01]  /*b480*/  IMAD.X R3, RZ, RZ, R35, P0 ;  /* 0x000000ffff037224 */ /* 0x000fe200000e0623 */
[----:B------:R-:W-:-:S04]  /*b490*/  PLOP3.LUT P0, PT, PT, PT, PT, 0x80, 0x0 ;  /* 0x000000000000781c */ /* 0x000fc80003f0f070 */
[----:B------:R-:W-:Y:S01]  /*b4a0*/  @!PT LDS RZ, [RZ] ;  /* 0x00000000fffff984 */ /* 0x000fe20000000800 */
[----:B------:R-:W-:Y:S01]  /*b4b0*/  @!PT LDS RZ, [RZ] ;  /* 0x00000000fffff984 */ /* 0x000fe20000000800 */
[----:B------:R-:W-:Y:S01]  /*b4c0*/  @!PT LDS RZ, [RZ] ;  /* 0x00000000fffff984 */ /* 0x000fe20000000800 */
[----:B------:R1:W-:Y:S04]  /*b4d0*/  LDGSTS.E.BYPASS.LTC128B.128 [R4+0x1ac00], desc[UR56][R2.64], !P3 ;  /* 0x1ac0000002047fae */ /* 0x0003e8000d901d78 */
[----:B------:R1:W-:Y:S04]  /*b4e0*/  LDGSTS.E.BYPASS.LTC128B.128 [R4+0x1dc00], desc[UR56][R2.64+0x80], !P2 ;  /* 0x1dc0008002047fae */ /* 0x0003e8000d101d78 */
[----:B------:R1:W-:Y:S01]  /*b4f0*/  LDGSTS.E.BYPASS.LTC128B.128 [R4+0x20c00], desc[UR56][R2.64+0x100], !P1 ;  /* 0x20c0010002047fae */ /* 0x0003e2000c901d78 */
[----:B------:R-:W-:Y:S01]  /*b500*/  NOP ;  /* 0x0000000000007918 */ /* 0x000fe20000000000 */
.L_x_277:
[----:B------:R-:W-:Y:S02]  /*b510*/  PLOP3.LUT P1, PT, P1, P0, PT, 0xa2, 0x0 ;  /* 0x000000000000781c */ /* 0x000fe40000f21472 */
[----:B------:R-:W-:-:S08]  /*b520*/  @P0 R2UR P1, UR4, R6 ;  /* 0x00000000060402ca */ /* 0x000fd00000020000 */
[----:B------:R-:W-:-:S05]  /*b530*/  @P0 PLOP3.LUT P0, PT, P1, PT, PT, 0x80, 0x0 ;  /* 0x000000000000081c */ /* 0x000fca0000f0f070 */
[----:B------:R-:W-:Y:S01]  /*b540*/  @!P1 SYNCS.ARRIVE.TRANS64.RED.A0T1 RZ, [UR4+0x2a830], RZ ;  /* 0x02a830ffffff99a7 */ /* 0x000fe20008200404 */
[----:B------:R-:W-:Y:S07]  /*b550*/  @!P1 ARRIVES.LDGSTSBAR.64.TRANSCNT [UR4+0x2a830] ;  /* 0x02a83000ff0099b0 */ /* 0x000fee0008000a84 */
[----:B------:R-:W-:Y:S05]  /*b560*/  @P0 BRA.U.ANY `(.L_x_277) ;  /* 0xfffffffd00e80947 */ /* 0x000fea000393ffff */
[----:B------:R-:W-:Y:S01]  /*b570*/  NOP ;  /* 0x0000000000007918 */ /* 0x000fe20000000000 */
[----:B-1----:R-:W2:Y:S02]  /*b580*/  LDL R2, [R1+0x20] ;  /* 0x0000200001027983 */ /* 0x002ea40000100800 */
[----:B--2---:R-:W-:-:S13]  /*b590*/  ISETP.NE.AND P2, PT, R2, 0x3, PT ;  /* 0x000000030200780c */ /* 0x004fda0003f45270 */
[----:B------:R-:W-:Y:S05]  /*b5a0*/  @!P2 BRA `(.L_x_278) ;  /* 0x000000000004a947 */ /* 0x000fea0003800000 */
[----:B------:R-:W-:Y:S01]  /*b5b0*/  BPT.TRAP 0x1 ;  /* 0x000000040000795c */ /* 0x000fe20000300000 */
.L_x_278:
[----:B------:R1:W-:Y:S01]  /*b5c0*/  SYNCS.ARRIVE.TRANS64.A1T0 RZ, [R6+URZ+0x2a830], RZ ;  /* 0x02a830ff06ff79a7 */ /* 0x0003e2000810003f */
[----:B------:R-:W-:Y:S05]  /*b5d0*/  @!P2 BRA `(.L_x_279) ;  /* 0x000000000004a947 */ /* 0x000fea0003800000 */
[----:B------:R-:W-:Y:S01]  /*b5e0*/  BPT.TRAP 0x1 ;  /* 0x000000040000795c */ /* 0x000fe20000300000 */
.L_x_279:
[----:B------:R-:W-:Y:S01]  /*b5f0*/  SHF.L.U32 R2, R17, 0x1f, RZ ;  /* 0x0000001f11027819 */ /* 0x000fe200000006ff */
[----:B------:R-:W-:Y:S01]  /*b600*/  BSSY B1, `(.L_x_280) ;  /* 0x0000004000017945 */ /* 0x000fe20003800000 */
[----:B------:R-:W-:-:S04]  /*b610*/  LEA R4, R10, R22, 0x3 ;  /* 0x000000160a047211 */ /* 0x000fc800078e18ff */
[----:B------:R-:W2:Y:S02]  /*b620*/  SYNCS.PHASECHK.TRANS64.TRYWAIT P0, [R4+URZ+0x2a860], R2 ;  /* 0x02a86002040075a7 */ /* 0x000ea4000800017f */
[----:B--2---:R-:W-:Y:S05]  /*b630*/  @!P0 BRA `(.L_x_281) ;  /* 0x0000003800708947 */ /* 0x004fea0003800000 */
.L_x_373:
[----:B------:R-:W-:Y:S05]  /*b640*/  BSYNC B1 ;  /* 0x0000000000017941 */ /* 0x000fea0003800000 */
.L_x_280:
[----:B------:R-:W3:Y:S01]  /*b650*/  S2R R3, SR_TID.X ;  /* 0x0000000000037919 */ /* 0x000ee20000002100 */
[----:B------:R-:W-:Y:S01]  /*b660*/  UMOV UR4, 0xffffffff ;  /* 0xffffffff00047882 */ /* 0x000fe20000000000 */
[----:B-1----:R-:W-:Y:S01]  /*b670*/  IMAD R6, R30, -0x60, R36 ;  /* 0xffffffa01e067824 */ /* 0x002fe200078e0224 */
[----:B------:R-:W-:Y:S01]  /*b680*/  LOP3.LUT P0, RZ, R29, 0x2, RZ, 0xc0, !PT ;  /* 0x000000021dff7812 */ /* 0x000fe2000780c0ff */
[----:B0-----:R-:W-:Y:S01]  /*b690*/  IMAD R5, R10, 0x3000, R33 ;  /* 0x000030000a057824 */ /* 0x001fe200078e0221 */
[----:B---3--:R-:W-:-:S04]  /*b6a0*/  LOP3.LUT R3, R3, 0x7f, RZ, 0xc0, !PT ;  /* 0x0000007f03037812 */ /* 0x008fc800078ec0ff */
[----:B------:R-:W-:-:S05]  /*b6b0*/  SHF.R.U32.HI R3, RZ, 0x3, R3 ;  /* 0x00000003ff037819 */ /* 0x000fca0000011603 */
[----:B------:R-:W-:Y:S01]  /*b6c0*/  IMAD.IADD R6, R6, 0x1, -R3 ;  /* 0x0000000106067824 */ /* 0x000fe200078e0a03 */
[----:B------:R-:W-:Y:S06]  /*b6d0*/  BRA.DIV UR4, `(.L_x_282) ;  /* 0x0000003a045c7947 */ /* 0x000fec000b800000 */
[----:B--2---:R-:W0:Y:S01]  /*b6e0*/  SHFL.IDX PT, R2, R23, RZ, 0x181f ;  /* 0x00181fff17027589 */ /* 0x004e2200000e0000 */
[----:B------:R-:W-:-:S03]  /*b6f0*/  IMAD R5, R5, 0x2, R22 ;  /* 0x0000000205057824 */ /* 0x000fc600078e0216 */
[----:B------:R-:W1:Y:S01]  /*b700*/  SHFL.IDX PT, R3, R24, RZ, 0x181f ;  /* 0x00181fff18037589 */ /* 0x000e6200000e0000 */
[----:B0-----:R-:W-:-:S05]  /*b710*/  IADD3 R2, P1, R2, R0, RZ ;  /* 0x0000000002027210 */ /* 0x001fca0007f3e0ff */
[----:B-1----:R-:W-:Y:S01]  /*b720*/  IMAD.X R3, RZ, RZ, R3, P1 ;  /* 0x000000ffff037224 */ /* 0x002fe200008e0603 */
[----:B------:R-:W-:-:S04]  /*b730*/  LOP3.LUT P1, RZ, R29, 0x1, RZ, 0xc0, !PT ;  /* 0x000000011dff7812 */ /* 0x000fc8000782c0ff */
[----:B------:R-:W-:-:S13]  /*b740*/  ISETP.LT.OR P2, PT, R6, 0x1, !P1 ;  /* 0x000000010600780c */ /* 0x000fda0004f41670 */
[----:B------:R-:W-:Y:S01]  /*b750*/  @!PT LDS RZ, [RZ] ;  /* 0x00000000fffff984 */ /* 0x000fe20000000800 */
[----:B------:R-:W-:Y:S01]  /*b760*/  LDGSTS.E.BYPASS.LTC128B.128 [R5+0x400], desc[UR56][R2.64], !P2 ;  /* 0x0040000002057fae */ /* 0x000fe2000d101d78 */
[----:B------:R-:W-:-:S13]  /*b770*/  ISETP.LT.OR P2, PT, R6, 0x1, !P0 ;  /* 0x000000010600780c */ /* 0x000fda0004741670 */
[----:B------:R0:W-:Y:S04]  /*b780*/  LDGSTS.E.BYPASS.LTC128B.128 [R5+0x3400], desc[UR56][R2.64+0x80], !P2 ;  /* 0x0340008002057fae */ /* 0x0001e8000d101d78 */
[----:B0-----:R-:W0:Y:S04]  /*b790*/  SHFL.IDX PT, R2, R23, 0x1, 0x181f ;  /* 0x00381f0017027f89 */ /* 0x001e2800000e0000 */
[----:B------:R-:W1:Y:S01]  /*b7a0*/  SHFL.IDX PT, R3, R24, 0x1, 0x181f ;  /* 0x00381f0018037f89 */ /* 0x000e6200000e0000 */
[----:B0-----:R-:W-:-:S05]  /*b7b0*/  IADD3 R2, P2, R2, R0, RZ ;  /* 0x0000000002027210 */ /* 0x001fca0007f5e0ff */
[----:B-1----:R-:W-:Y:S01]  /*b7c0*/  IMAD.X R3, RZ, RZ, R3, P2 ;  /* 0x000000ffff037224 */ /* 0x002fe200010e0603 */
[----:B------:R-:W-:-:S13]  /*b7d0*/  ISETP.LT.OR P2, PT, R6, 0x11, !P1 ;  /* 0x000000110600780c */ /* 0x000fda0004f41670 */
        /* <DEDUP_REMOVED lines=13> */
[----:B0-----:R-:W-:-:S04]  /*b8b0*/  IADD3 R2, P2, R2, R0, RZ ;  /* 0x0000000002027210 */ /* 0x001fc80007f5e0ff */
[----:B-1----:R-:W-:Y:S02]  /*b8c0*/  IADD3.X R3, RZ, R3, RZ, P2, !PT ;  /* 0x00000003ff037210 */ /* 0x002fe400017fe4ff */
[----:B------:R-:W-:-:S13]  /*b8d0*/  ISETP.LT.OR P2, PT, R6, 0x31, !P1 ;  /* 0x000000310600780c */ /* 0x000fda0004f41670 */
[----:B------:R-:W-:Y:S01]  /*b8e0*/  LDGSTS.E.BYPASS.LTC128B.128 [R5+0x1c00], desc[UR56][R2.64], !P2 ;  /* 0x01c0000002057fae */ /* 0x000fe2000d101d78 */
[----:B------:R-:W-:-:S13]  /*b8f0*/  ISETP.LT.OR P2, PT, R6, 0x31, !P0 ;  /* 0x000000310600780c */ /* 0x000fda0004741670 */
[----:B------:R0:W-:Y:S04]  /*b900*/  LDGSTS.E.BYPASS.LTC128B.128 [R5+0x4c00], desc[UR56][R2.64+0x80], !P2 ;  /* 0x04c0008002057fae */ /* 0x0001e8000d101d78 */
[----:B0-----:R-:W0:Y:S04]  /*b910*/  SHFL.IDX PT, R2, R23, 0x4, 0x181f ;  /* 0x00981f0017027f89 */ /* 0x001e2800000e0000 */
[----:B------:R-:W1:Y:S04]  /*b920*/  SHFL.IDX PT, R3, R24, 0x4, 0x181f ;  /* 0x00981f0018037f89 */ /* 0x000e6800000e0000 */
[----:B------:R-:W2:Y:S01]  /*b930*/  SHFL.IDX PT, R24, R24, 0x5, 0x181f ;  /* 0x00b81f0018187f89 */ /* 0x000ea200000e0000 */
[----:B0-----:R-:W-:-:S05]  /*b940*/  IADD3 R2, P2, R2, R0, RZ ;  /* 0x0000000002027210 */ /* 0x001fca0007f5e0ff */
[----:B-1----:R-:W-:Y:S01]  /*b950*/  IMAD.X R3, RZ, RZ, R3, P2 ;  /* 0x000000ffff037224 */ /* 0x002fe200010e0603 */
[----:B------:R-:W-:-:S13]  /*b960*/  ISETP.LT.OR P2, PT, R6, 0x41, !P1 ;  /* 0x000000410600780c */ /* 0x000fda0004f41670 */
[----:B------:R-:W-:Y:S01]  /*b970*/  LDGSTS.E.BYPASS.LTC128B.128 [R5+0x2400], desc[UR56][R2.64], !P2 ;  /* 0x0240000002057fae */ /* 0x000fe2000d101d78 */
[----:B------:R-:W-:-:S13]  /*b980*/  ISETP.LT.OR P2, PT, R6, 0x41, !P0 ;  /* 0x000000410600780c */ /* 0x000fda0004741670 */
[----:B------:R0:W-:Y:S04]  /*b990*/  LDGSTS.E.BYPASS.LTC128B.128 [R5+0x5400], desc[UR56][R2.64+0x80], !P2 ;  /* 0x0540008002057fae */ /* 0x0001e8000d101d78 */
[----:B0-2---:R0:W1:Y:S02]  /*b9a0*/  SHFL.IDX PT, R2, R23, 0x5, 0x181f ;  /* 0x00b81f0017027f89 */ /* 0x00506400000e0000 */
.L_x_387:
[C---:B------:R-:W-:Y:S01]  /*b9b0*/  ISETP.LT.OR P1, PT, R6.reuse, 0x51, !P1 ;  /* 0x000000510600780c */ /* 0x040fe20004f21670 */
[----:B------:R-:W-:Y:S01]  /*b9c0*/  ULDC.64 UR4, c[0x0][0x328] ;  /* 0x0000ca0000047ab9 */ /* 0x000fe20000000a00 */
[----:B------:R-:W-:Y:S01]  /*b9d0*/  ISETP.LT.OR P0, PT, R6, 0x51, !P0 ;  /* 0x000000510600780c */ /* 0x000fe20004701670 */
[----:B------:R-:W-:Y:S01]  /*b9e0*/  IMAD R9, R20, UR4, RZ ;  /* 0x0000000414097c24 */ /* 0x000fe2000f8e02ff */
[----:B-1----:R-:W-:-:S03]  /*b9f0*/  IADD3 R2, P2, R2, R0, RZ ;  /* 0x0000000002027210 */ /* 0x002fc60007f5e0ff */
[----:B------:R-:W-:Y:S02]  /*ba00*/  IMAD R9, R8, UR5, R9 ;  /* 0x0000000508097c24 */ /* 0x000fe4000f8e0209 */
[----:B------:R-:W-:-:S05]  /*ba10*/  IMAD.X R3, RZ, RZ, R24, P2 ;  /* 0x000000ffff037224 */ /* 0x000fca00010e0618 */
[----:B------:R-:W-:Y:S01]  /*ba20*/  @!PT LDS RZ, [RZ] ;  /* 0x00000000fffff984 */ /* 0x000fe20000000800 */
[----:B------:R-:W-:Y:S01]  /*ba30*/  @!PT LDS RZ, [RZ] ;  /* 0x00000000fffff984 */ /* 0x000fe20000000800 */
[----:B------:R-:W-:Y:S01]  /*ba40*/  @!PT LDS RZ, [RZ] ;  /* 0x00000000fffff984 */ /* 0x000fe20000000800 */
[----:B------:R-:W-:Y:S04]  /*ba50*/  LDGSTS.E.BYPASS.LTC128B.128 [R5+0x2c00], desc[UR56][R2.64], !P1 ;  /* 0x02c0000002057fae */ /* 0x000fe8000c901d78 */
[----:B------:R1:W-:Y:S01]  /*ba60*/  LDGSTS.E.BYPASS.LTC128B.128 [R5+0x5c00], desc[UR56][R2.64+0x80], !P0 ;  /* 0x05c0008002057fae */ /* 0x0003e2000c101d78 */
[----:B------:R-:W-:Y:S01]  /*ba70*/  PLOP3.LUT P0, PT, PT, PT, PT, 0x80, 0x0 ;  /* 0x000000000000781c */ /* 0x000fe20003f0f070 */
[----:B------:R-:W-:Y:S01]  /*ba80*/  NOP ;  /* 0x0000000000007918 */ /* 0x000fe20000000000 */
[----:B-1----:R-:W-:Y:S01]  /*ba90*/  IMAD.WIDE.U32 R2, R8, UR4, RZ ;  /* 0x0000000408027c25 */ /* 0x002fe2000f8e00ff */
[----:B------:R-:W-:-:S03]  /*baa0*/  ULDC.64 UR4, c[0x0][0x338] ;  /* 0x0000ce0000047ab9 */ /* 0x000fc60000000a00 */
[----:B------:R-:W-:Y:S02]  /*bab0*/  IMAD.IADD R3, R3, 0x1, R9 ;  /* 0x0000000103037824 */ /* 0x000fe400078e0209 */
[----:B------:R-:W-:Y:S02]  /*bac0*/  IMAD R0, R21, UR4, RZ ;  /* 0x0000000415007c24 */ /* 0x000fe4000f8e02ff */
[----:B------:R-:W-:-:S04]  /*bad0*/  IMAD.WIDE.U32 R2, R7, UR4, R2 ;  /* 0x0000000407027c25 */ /* 0x000fc8000f8e0002 */
[----:B------:R-:W-:-:S04]  /*bae0*/  IMAD R9, R7, UR5, R0 ;  /* 0x0000000507097c24 */ /* 0x000fc8000f8e0200 */
[----:B------:R-:W-:-:S07]  /*baf0*/  IMAD.IADD R9, R3, 0x1, R9 ;  /* 0x0000000103097824 */ /* 0x000fce00078e0209 */
.L_x_283:
        /* <DEDUP_REMOVED lines=11> */
.L_x_284:
[----:B------:R-:W-:Y:S01]  /*bbb0*/  ULDC.64 UR4, c[0x0][0x330] ;  /* 0x0000cc0000047ab9 */ /* 0x000fe20000000a00 */
[----:B------:R-:W-:Y:S01]  /*bbc0*/  IMAD.MOV.U32 R3, RZ, RZ, R9 ;  /* 0x000000ffff037224 */ /* 0x000fe200078e0009 */
[----:B------:R1:W-:Y:S01]  /*bbd0*/  SYNCS.ARRIVE.TRANS64.A1T0 RZ, [R4+URZ+0x2a850], RZ ;  /* 0x02a850ff04ff79a7 */ /* 0x0003e2000810003f */
[----:B------:R-:W-:Y:S02]  /*bbe0*/  IMAD R5, R32, UR4, RZ ;  /* 0x0000000420057c24 */ /* 0x000fe4000f8e02ff */
[----:B------:R-:W-:-:S04]  /*bbf0*/  IMAD.WIDE.U32 R2, R18, UR4, R2 ;  /* 0x0000000412027c25 */ /* 0x000fc8000f8e0002 */
[----:B------:R-:W-:Y:S01]  /*bc00*/  IMAD R5, R18, UR5, R5 ;  /* 0x0000000512057c24 */ /* 0x000fe2000f8e0205 */
[----:B------:R-:W-:Y:S01]  /*bc10*/  ULDC.64 UR4, c[0x0][0x318] ;  /* 0x0000c60000047ab9 */ /* 0x000fe20000000a00 */
[----:B------:R-:W-:Y:S01]  /*bc20*/  VIADD R0, R26, 0xffffffff ;  /* 0xffffffff1a007836 */ /* 0x000fe20000000000 */
[C---:B0-----:R-:W-:Y:S01]  /*bc30*/  LEA R23, P0, R2.reuse, UR4, 0x1 ;  /* 0x0000000402177c11 */ /* 0x041fe2000f8008ff */
[----:B------:R-:W-:Y:S01]  /*bc40*/  IMAD.MOV.U32 R17, RZ, RZ, R28 ;  /* 0x000000ffff117224 */ /* 0x000fe200078e001c */
[----:B------:R-:W-:Y:S01]  /*bc50*/  IADD3 R3, R5, R3, RZ ;  /* 0x0000000305037210 */ /* 0x000fe20007ffe0ff */
[----:B------:R-:W-:Y:S02]  /*bc60*/  IMAD.MOV.U32 R10, RZ, RZ, R27 ;  /* 0x000000ffff0a7224 */ /* 0x000fe400078e001b */
[----:B------:R-:W-:Y:S01]  /*bc70*/  IMAD.MOV.U32 R30, RZ, RZ, R26 ;  /* 0x000000ffff1e7224 */ /* 0x000fe200078e001a */
[----:B------:R-:W-:Y:S02]  /*bc80*/  LEA.HI.X R24, R2, UR5, R3, 0x1, P0 ;  /* 0x0000000502187c11 */ /* 0x000fe400080f0c03 */
[----:B------:R-:W-:-:S13]  /*bc90*/  ISETP.GT.AND P0, PT, R26, RZ, PT ;  /* 0x000000ff1a00720c */ /* 0x000fda0003f04270 */
[----:B-1----:R-:W-:Y:S05]  /*bca0*/  @P0 BRA `(.L_x_285) ;  /* 0xfffffff000200947 */ /* 0x002fea000383ffff */
.L_x_272:
[----:B------:R-:W-:Y:S05]  /*bcb0*/  BSYNC B0 ;  /* 0x0000000000007941 */ /* 0x000fea0003800000 */
.L_x_271:
[----:B------:R-:W1:Y:S01]  /*bcc0*/  S2R R2, SR_TID.X ;  /* 0x0000000000027919 */ /* 0x000e620000002100 */
[----:B------:R-:W-:Y:S01]  /*bcd0*/  BSSY B0, `(.L_x_286) ;  /* 0x0000010000007945 */ /* 0x000fe20003800000 */
[----:B-1----:R-:W-:-:S04]  /*bce0*/  LOP3.LUT R2, R2, 0x7f, RZ, 0xc0, !PT ;  /* 0x0000007f02027812 */ /* 0x002fc800078ec0ff */
[----:B------:R-:W-:-:S13]  /*bcf0*/  ISETP.NE.AND P0, PT, R2, RZ, PT ;  /* 0x000000ff0200720c */ /* 0x000fda0003f05270 */
[----:B------:R-:W-:Y:S05]  /*bd00*/  @P0 BRA `(.L_x_287) ;  /* 0x0000000000300947 */ /* 0x000fea0003800000 */
[----:B------:R-:W1:Y:S01]  /*bd10*/  S2R R5, SR_LANEID ;  /* 0x0000000000057919 */ /* 0x000e620000000000 */
[----:B------:R-:W-:Y:S01]  /*bd20*/  VOTEU.ANY UR4, UPT, PT ;  /* 0x0000000000047886 */ /* 0x000fe200038e0100 */
[----:B0-----:R-:W0:Y:S01]  /*bd30*/  LDC.64 R2, c[0x0][0xc60] ;  /* 0x00031800ff027b82 */ /* 0x001e220000000a00 */
[----:B------:R-:W1:Y:S02]  /*bd40*/  FLO.U32 R0, UR4 ;  /* 0x0000000400007d00 */ /* 0x000e6400080e0000 */
[----:B-1----:R-:W-:-:S06]  /*bd50*/  ISETP.EQ.U32.AND P0, PT, R0, R5, PT ;  /* 0x000000050000720c */ /* 0x002fcc0003f02070 */
[----:B------:R-:W0:Y:S07]  /*bd60*/  POPC R5, UR4 ;  /* 0x0000000400057d09 */ /* 0x000e2e0008000000 */
[----:B0-----:R-:W2:Y:S01]  /*bd70*/  @P0 ATOMG.E.ADD.STRONG.GPU PT, R3, desc[UR56][R2.64], R5 ;  /* 0x00000005020309a8 */ /* 0x001ea200081ee1f8 */
[----:B------:R-:W0:Y:S02]  /*bd80*/  S2R R4, SR_LTMASK ;  /* 0x0000000000047919 */ /* 0x000e240000003900 */
[----:B0-----:R-:W-:-:S04]  /*bd90*/  LOP3.LUT R4, R4, UR4, RZ, 0xc0, !PT ;  /* 0x0000000404047c12 */ /* 0x001fc8000f8ec0ff */
[----:B------:R-:W0:Y:S01]  /*bda0*/  POPC R7, R4 ;  /* 0x0000000400077309 */ /* 0x000e220000000000 */
[----:B--2---:R-:W0:Y:S02]  /*bdb0*/  SHFL.IDX PT, R0, R3, R0, 0x1f ;  /* 0x00001f0003007589 */ /* 0x004e2400000e0000 */
[----:B0-----:R-:W-:-:S07]  /*bdc0*/  IADD3 R16, R0, UR36, R7 ;  /* 0x0000002400107c10 */ /* 0x001fce000fffe007 */
.L_x_287:
[----:B------:R-:W-:Y:S05]  /*bdd0*/  BSYNC B0 ;  /* 0x0000000000007941 */ /* 0x000fea0003800000 */
.L_x_286:
[----:B------:R-:W2:Y:S02]  /*bde0*/  LDL R0, [R1+0x20] ;  /* 0x0000200001007983 */ /* 0x000ea40000100800 */
[----:B--2---:R-:W-:-:S13]  /*bdf0*/  ISETP.NE.AND P0, PT, R0, 0x3, PT ;  /* 0x000000030000780c */ /* 0x004fda0003f05270 */
[----:B------:R-:W-:Y:S05]  /*be00*/  @!P0 BRA `(.L_x_288) ;  /* 0x0000000000048947 */ /* 0x000fea0003800000 */
[----:B------:R-:W-:Y:S01]  /*be10*/  BPT.TRAP 0x1 ;  /* 0x000000040000795c */ /* 0x000fe20000300000 */
.L_x_288:
[----:B------:R-:W-:Y:S01]  /*be20*/  IMAD R0, R27, 0x8, R22 ;  /* 0x000000081b007824 */ /* 0x000fe200078e0216 */
[----:B0-----:R-:W-:Y:S01]  /*be30*/  SHF.L.U32 R3, R28, 0x1f, RZ ;  /* 0x0000001f1c037819 */ /* 0x001fe200000006ff */
[----:B------:R-:W-:Y:S01]  /*be40*/  BSSY B0, `(.L_x_289) ;  /* 0x0000004000007945 */ /* 0x000fe20003800000 */
[----:B------:R-:W-:Y:S02]  /*be50*/  IMAD R5, R26, -0x60, R36 ;  /* 0xffffffa01a057824 */ /* 0x000fe400078e0224 */
[----:B------:R-:W0:Y:S02]  /*be60*/  SYNCS.PHASECHK.TRANS64.TRYWAIT P0, [R0+URZ+0x2a860], R3 ;  /* 0x02a86003000075a7 */ /* 0x000e24000800017f */
[----:B0-----:R-:W-:Y:S05]  /*be70*/  @!P0 BRA `(.L_x_290) ;  /* 0x0000003800648947 */ /* 0x001fea0003800000 */
.L_x_388:
[----:B------:R-:W-:Y:S05]  /*be80*/  BSYNC B0 ;  /* 0x0000000000007941 */ /* 0x000fea0003800000 */
.L_x_289:
[----:B------:R-:W1:Y:S01]  /*be90*/  S2R R2, SR_TID.X ;  /* 0x0000000000027919 */ /* 0x000e620000002100 */
[----:B------:R-:W-:Y:S01]  /*bea0*/  UMOV UR4, 0xffffffff ;  /* 0xffffffff00047882 */ /* 0x000fe20000000000 */
[----:B------:R-:W-:Y:S01]  /*beb0*/  IMAD R7, R27, 0x3000, R33 ;  /* 0x000030001b077824 */ /* 0x000fe200078e0221 */
[----:B-1----:R-:W-:-:S04]  /*bec0*/  LOP3.LUT R2, R2, 0x7f, RZ, 0xc0, !PT ;  /* 0x0000007f02027812 */ /* 0x002fc800078ec0ff */
[----:B------:R-:W-:-:S04]  /*bed0*/  SHF.R.U32.HI R2, RZ, 0x3, R2 ;  /* 0x00000003ff027819 */ /* 0x000fc80000011602 */
[----:B------:R-:W-:Y:S01]  /*bee0*/  IADD3 R5, -R2, R5, RZ ;  /* 0x0000000502057210 */ /* 0x000fe20007ffe1ff */
[----:B------:R-:W-:Y:S06]  /*bef0*/  BRA.DIV UR4, `(.L_x_291) ;  /* 0x0000003a04587947 */ /* 0x000fec000b800000 */
[----:B------:R-:W1:Y:S01]  /*bf00*/  S2R R2, SR_TID.X ;  /* 0x0000000000027919 */ /* 0x000e620000002100 */
[----:B------:R-:W-:Y:S01]  /*bf10*/  LOP3.LUT P0, RZ, R29, 0x2, RZ, 0xc0, !PT ;  /* 0x000000021dff7812 */ /* 0x000fe2000780c0ff */
[----:B------:R-:W-:Y:S01]  /*bf20*/  IMAD R4, R7, 0x2, R22 ;  /* 0x0000000207047824 */ /* 0x000fe200078e0216 */
[----:B------:R-:W2:Y:S02]  /*bf30*/  SHFL.IDX PT, R14, R23, RZ, 0x181f ;  /* 0x00181fff170e7589 */ /* 0x000ea400000e0000 */
[----:B------:R-:W-:Y:S02]  /*bf40*/  ISETP.LT.OR P3, PT, R5, 0x1, !P0 ;  /* 0x000000010500780c */ /* 0x000fe40004761670 */
[----:B0-----:R-:W0:Y:S04]  /*bf50*/  SHFL.IDX PT, R3, R24, RZ, 0x181f ;  /* 0x00181fff18037589 */ /* 0x001e2800000e0000 */
[----:B------:R-:W-:Y:S04]  /*bf60*/  SHFL.IDX PT, R9, R23, 0x2, 0x181f ;  /* 0x00581f0017097f89 */ /* 0x000fe800000e0000 */
[----:B------:R-:W-:Y:S01]  /*bf70*/  SHFL.IDX PT, R7, R24, 0x2, 0x181f ;  /* 0x00581f0018077f89 */ /* 0x000fe200000e0000 */
[----:B-1----:R-:W-:Y:S01]  /*bf80*/  IMAD.SHL.U32 R8, R2, 0x8, RZ ;  /* 0x0000000802087824 */ /* 0x002fe200078e00ff */
[----:B------:R-:W-:-:S04]  /*bf90*/  LOP3.LUT R2, R29, 0x1, RZ, 0xc0, !PT ;  /* 0x000000011d027812 */ /* 0x000fc800078ec0ff */
[----:B------:R-:W-:Y:S02]  /*bfa0*/  LOP3.LUT R8, R8, 0x38, RZ, 0xc0, !PT ;  /* 0x0000003808087812 */ /* 0x000fe400078ec0ff */
[----:B------:R-:W-:-:S03]  /*bfb0*/  ISETP.NE.U32.AND P1, PT, R2, 0x1, PT ;  /* 0x000000010200780c */ /* 0x000fc60003f25070 */
[----:B------:R-:W-:Y:S01]  /*bfc0*/  IMAD.SHL.U32 R6, R8, 0x2, RZ ;  /* 0x0000000208067824 */ /* 0x000fe200078e00ff */
[----:B------:R-:W-:Y:S01]  /*bfd0*/  ISETP.LT.OR P2, PT, R5, 0x1, P1 ;  /* 0x000000010500780c */ /* 0x000fe20000f41670 */
[----:B------:R-:W-:Y:S03]  /*bfe0*/  SHFL.IDX PT, R8, R24, 0x1, 0x181f ;  /* 0x00381f0018087f89 */ /* 0x000fe600000e0000 */
[----:B--2---:R-:W-:Y:S02]  /*bff0*/  IADD3 R2, P4, R14, R6, RZ ;  /* 0x000000060e027210 */ /* 0x004fe40007f9e0ff */
[----:B------:R-:W1:Y:S03]  /*c000*/  SHFL.IDX PT, R14, R23, 0x1, 0x181f ;  /* 0x00381f00170e7f89 */ /* 0x000e6600000e0000 */
[----:B0-----:R-:W-:-:S05]  /*c010*/  IMAD.X R3, RZ, RZ, R3, P4 ;  /* 0x000000ffff037224 */ /* 0x001fca00020e0603 */
[----:B------:R-:W-:Y:S01]  /*c020*/  LDGSTS.E.BYPASS.LTC128B.128 [R4+0x400], desc[UR56][R2.64], !P2 ;  /* 0x0040000002047fae */ /* 0x000fe2000d101d78 */
[----:B------:R-:W-:-:S03]  /*c030*/  ISETP.LT.OR P2, PT, R5, 0x11, P1 ;  /* 0x000000110500780c */ /* 0x000fc60000f41670 */
[----:B------:R1:W-:Y:S01]  /*c040*/  LDGSTS.E.BYPASS.LTC128B.128 [R4+0x3400], desc[UR56][R2.64+0x80], !P3 ;  /* 0x0340008002047fae */ /* 0x0003e2000d901d78 */
[C---:B------:R-:W-:Y:S02]  /*c050*/  ISETP.LT.OR P3, PT, R5.reuse, 0x11, !P0 ;  /* 0x000000110500780c */ /* 0x040fe40004761670 */
[----:B-1----:R-:W-:Y:S02]  /*c060*/  IADD3 R2, P4, R14, R6, RZ ;  /* 0x000000060e027210 */ /* 0x002fe40007f9e0ff */
[----:B------:R-:W0:Y:S03]  /*c070*/  SHFL.IDX PT, R14, R23, 0x3, 0x181f ;  /* 0x00781f00170e7f89 */ /* 0x000e2600000e0000 */
[----:B------:R-:W-:Y:S02]  /*c080*/  IMAD.X R3, RZ, RZ, R8, P4 ;  /* 0x000000ffff037224 */ /* 0x000fe400020e0608 */
[----:B------:R-:W1:Y:S04]  /*c090*/  SHFL.IDX PT, R8, R24, 0x3, 0x181f ;  /* 0x00781f0018087f89 */ /* 0x000e6800000e0000 */
[----:B------:R-:W-:Y:S01]  /*c0a0*/  LDGSTS.E.BYPASS.LTC128B.128 [R4+0xc00], desc[UR56][R2.64], !P2 ;  /* 0x00c0000002047fae */ /* 0x000fe2000d101d78 */
[----:B------:R-:W-:-:S03]  /*c0b0*/  ISETP.LT.OR P2, PT, R5, 0x21, P1 ;  /* 0x000000210500780c */ /* 0x000fc60000f41670 */
[----:B------:R2:W-:Y:S01]  /*c0c0*/  LDGSTS.E.BYPASS.LTC128B.128 [R4+0x3c00], desc[UR56][R2.64+0x80], !P3 ;  /* 0x03c0008002047fae */ /* 0x0005e2000d901d78 */
[----:B------:R-:W-:Y:S02]  /*c0d0*/  ISETP.LT.OR P3, PT, R5, 0x21, !P0 ;  /* 0x000000210500780c */ /* 0x000fe40004761670 */
[----:B--2---:R-:W-:Y:S02]  /*c0e0*/  IADD3 R2, P4, R9, R6, RZ ;  /* 0x0000000609027210 */ /* 0x004fe40007f9e0ff */
[----:B------:R-:W2:Y:S02]  /*c0f0*/  SHFL.IDX PT, R9, R23, 0x4, 0x181f ;  /* 0x00981f0017097f89 */ /* 0x000ea400000e0000 */
[----:B------:R-:W-:Y:S02]  /*c100*/  IADD3.X R3, RZ, R7, RZ, P4, !PT ;  /* 0x00000007ff037210 */ /* 0x000fe400027fe4ff */
[----:B------:R-:W3:Y:S04]  /*c110*/  SHFL.IDX PT, R7, R24, 0x4, 0x181f ;  /* 0x00981f0018077f89 */ /* 0x000ee800000e0000 */
[----:B------:R-:W-:Y:S01]  /*c120*/  LDGSTS.E.BYPASS.LTC128B.128 [R4+0x1400], desc[UR56][R2.64], !P2 ;  /* 0x0140000002047fae */ /* 0x000fe2000d101d78 */
[----:B------:R-:W-:-:S03]  /*c130*/  ISETP.LT.OR P2, PT, R5, 0x31, P1 ;  /* 0x000000310500780c */ /* 0x000fc60000f41670 */
[----:B------:R0:W-:Y:S01]  /*c140*/  LDGSTS.E.BYPASS.LTC128B.128 [R4+0x4400], desc[UR56][R2.64+0x80], !P3 ;  /* 0x0440008002047fae */ /* 0x0001e2000d901d78 */
[----:B------:R-:W-:-:S03]  /*c150*/  ISETP.LT.OR P3, PT, R5, 0x31, !P0 ;  /* 0x000000310500780c */ /* 0x000fc60004761670 */
[----:B------:R-:W4:Y:S01]  /*c160*/  SHFL.IDX PT, R24, R24, 0x5, 0x181f ;  /* 0x00b81f0018187f89 */ /* 0x000f2200000e0000 */
[----:B0-----:R-:W-:-:S03]  /*c170*/  IADD3 R2, P4, R14, R6, RZ ;  /* 0x000000060e027210 */ /* 0x001fc60007f9e0ff */
[----:B------:R0:W0:Y:S02]  /*c180*/  SHFL.IDX PT, R14, R23, 0x5, 0x181f ;  /* 0x00b81f00170e7f89 */ /* 0x00002400000e0000 */
[----:B-1----:R-:W-:-:S05]  /*c190*/  IMAD.X R3, RZ, RZ, R8, P4 ;  /* 0x000000ffff037224 */ /* 0x002fca00020e0608 */
[----:B------:R-:W-:Y:S01]  /*c1a0*/  LDGSTS.E.BYPASS.LTC128B.128 [R4+0x1c00], desc[UR56][R2.64], !P2 ;  /* 0x01c0000002047fae */ /* 0x000fe2000d101d78 */
[----:B------:R-:W-:-:S03]  /*c1b0*/  ISETP.LT.OR P2, PT, R5, 0x41, P1 ;  /* 0x000000410500780c */ /* 0x000fc60000f41670 */
[----:B------:R2:W-:Y:S01]  /*c1c0*/  LDGSTS.E.BYPASS.LTC128B.128 [R4+0x4c00], desc[UR56][R2.64+0x80], !P3 ;  /* 0x04c0008002047fae */ /* 0x0005e2000d901d78 */
[----:B------:R-:W-:Y:S02]  /*c1d0*/  ISETP.LT.OR P3, PT, R5, 0x41, !P0 ;  /* 0x000000410500780c */ /* 0x000fe40004761670 */
[----:B--2---:R-:W-:-:S05]  /*c1e0*/  IADD3 R2, P4, R9, R6, RZ ;  /* 0x0000000609027210 */ /* 0x004fca0007f9e0ff */
[----:B---3--:R-:W-:-:S05]  /*c1f0*/  IMAD.X R3, RZ, RZ, R7, P4 ;  /* 0x000000ffff037224 */ /* 0x008fca00020e0607 */
[----:B------:R1:W-:Y:S04]  /*c200*/  LDGSTS.E.BYPASS.LTC128B.128 [R4+0x2400], desc[UR56][R2.64], !P2 ;  /* 0x0240000002047fae */ /* 0x0003e8000d101d78 */
[----:B0---4-:R1:W-:Y:S02]  /*c210*/  LDGSTS.E.BYPASS.LTC128B.128 [R4+0x5400], desc[UR56][R2.64+0x80], !P3 ;  /* 0x0540008002047fae */ /* 0x0113e4000d901d78 */
.L_x_402:
[C---:B------:R-:W-:Y:S02]  /*c220*/  ISETP.LT.OR P1, PT, R5.reuse, 0x51, P1 ;  /* 0x000000510500780c */ /* 0x040fe40000f21670 */
[----:B------:R-:W-:Y:S02]  /*c230*/  ISETP.LT.OR P0, PT, R5, 0x51, !P0 ;  /* 0x000000510500780c */ /* 0x000fe40004701670 */
[----:B-1----:R-:W-:-:S05]  /*c240*/  IADD3 R2, P2, R14, R6, RZ ;  /* 0x000000060e027210 */ /* 0x002fca0007f5e0ff */
[----:B------:R-:W-:-:S05]  /*c250*/  IMAD.X R3, RZ, RZ, R24, P2 ;  /* 0x000000ffff037224 */ /* 0x000fca00010e0618 */
[----:B------:R-:W-:Y:S01]  /*c260*/  @!PT LDS RZ, [RZ] ;  /* 0x00000000fffff984 */ /* 0x000fe20000000800 */
[----:B------:R-:W-:Y:S01]  /*c270*/  @!PT LDS RZ, [RZ] ;  /* 0x00000000fffff984 */ /* 0x000fe20000000800 */
[----:B------:R-:W-:Y:S01]  /*c280*/  @!PT LDS RZ, [RZ] ;  /* 0x00000000fffff984 */ /* 0x000fe20000000800 */
[----:B------:R0:W-:Y:S04]  /*c290*/  LDGSTS.E.BYPASS.LTC128B.128 [R4+0x2c00], desc[UR56][R2.64], !P1 ;  /* 0x02c0000002047fae */ /* 0x0001e8000c901d78 */
[----:B------:R0:W-:Y:S01]  /*c2a0*/  LDGSTS.E.BYPASS.LTC128B.128 [R4+0x5c00], desc[UR56][R2.64+0x80], !P0 ;  /* 0x05c0008002047fae */ /* 0x0001e2000c101d78 */
[----:B------:R-:W-:Y:S01]  /*c2b0*/  PLOP3.LUT P0, PT, PT, PT, PT, 0x80, 0x0 ;  /* 0x000000000000781c */ /* 0x000fe20003f0f070 */
[----:B------:R-:W-:-:S12]  /*c2c0*/  NOP ;  /* 0x0000000000007918 */ /* 0x000fd80000000000 */
.L_x_292:
[----:B------:R-:W-:Y:S02]  /*c2d0*/  PLOP3.LUT P1, PT, P1, P0, PT, 0xa2, 0x0 ;  /* 0x000000000000781c */ /* 0x000fe40000f21472 */
[----:B------:R-:W-:-:S08]  /*c2e0*/  @P0 R2UR P1, UR4, R0 ;  /* 0x00000000000402ca */ /* 0x000fd00000020000 */
[----:B------:R-:W-:-:S05]  /*c2f0*/  @P0 PLOP3.LUT P0, PT, P1, PT, PT, 0x80, 0x0 ;  /* 0x000000000000081c */ /* 0x000fca0000f0f070 */
[----:B------:R-:W-:Y:S01]  /*c300*/  @!P1 SYNCS.ARRIVE.TRANS64.RED.A0T1 RZ, [UR4+0x2a850], RZ ;  /* 0x02a850ffffff99a7 */ /* 0x000fe20008200404 */
[----:B------:R-:W-:Y:S07]  /*c310*/  @!P1 ARRIVES.LDGSTSBAR.64.TRANSCNT [UR4+0x2a850] ;  /* 0x02a85000ff0099b0 */ /* 0x000fee0008000a84 */
[----:B------:R-:W-:Y:S05]  /*c320*/  @P0 BRA.U.ANY `(.L_x_292) ;  /* 0xfffffffd00e80947 */ /* 0x000fea000393ffff */
[----:B------:R-:W-:Y:S01]  /*c330*/  NOP ;  /* 0x0000000000007918 */ /* 0x000fe20000000000 */
[----:B0-----:R-:W2:Y:S02]  /*c340*/  LDL R2, [R1+0x20] ;  /* 0x0000200001027983 */ /* 0x001ea40000100800 */
[----:B--2---:R-:W-:-:S13]  /*c350*/  ISETP.NE.AND P2, PT, R2, 0x3, PT ;  /* 0x000000030200780c */ /* 0x004fda0003f45270 */
[----:B------:R-:W-:Y:S05]  /*c360*/  @!P2 BRA `(.L_x_293) ;  /* 0x000000000004a947 */ /* 0x000fea0003800000 */
[----:B------:R-:W-:Y:S01]  /*c370*/  BPT.TRAP 0x1 ;  /* 0x000000040000795c */ /* 0x000fe20000300000 */
.L_x_293:
[----:B------:R0:W-:Y:S01]  /*c380*/  SYNCS.ARRIVE.TRANS64.A1T0 RZ, [R0+URZ+0x2a850], RZ ;  /* 0x02a850ff00ff79a7 */ /* 0x0001e2000810003f */
[----:B------:R-:W-:-:S05]  /*c390*/  VIADD R27, R27, 0x1 ;  /* 0x000000011b1b7836 */ /* 0x000fca0000000000 */
[----:B------:R-:W-:-:S04]  /*c3a0*/  ISETP.NE.AND P0, PT, R27, 0x2, PT ;  /* 0x000000021b00780c */ /* 0x000fc80003f05270 */
[----:B------:R-:W-:Y:S02]  /*c3b0*/  SEL R3, RZ, 0x1, P0 ;  /* 0x00000001ff037807 */ /* 0x000fe40000000000 */
[----:B------:R-:W-:Y:S02]  /*c3c0*/  SEL R27, R27, RZ, P0 ;  /* 0x000000ff1b1b7207 */ /* 0x000fe40000000000 */
[----:B0-----:R-:W-:-:S07]  /*c3d0*/  LOP3.LUT R28, R28, R3, RZ, 0x3c, !PT ;  /* 0x000000031c1c7212 */ /* 0x001fce00078e3cff */
.L_x_250:
[----:B------:R-:W-:Y:S05]  /*c3e0*/  BSYNC B7 ;  /* 0x0000000000077941 */ /* 0x000fea0003800000 */
.L_x_248:
[----:B------:R-:W-:-:S13]  /*c3f0*/  LOP3.LUT P0, RZ, R25, 0x80, RZ, 0xc0, !PT ;  /* 0x0000008019ff7812 */ /* 0x000fda000780c0ff */
[----:B------:R-:W-:Y:S05]  /*c400*/  @!P0 BRA `(.L_x_294) ;  /* 0x0000000000248947 */ /* 0x000fea0003800000 */
[----:B------:R-:W-:Y:S05]  /*c410*/  WARPSYNC.ALL ;  /* 0x0000000000007948 */ /* 0x000fea0003800000 */
[----:B------:R-:W1:Y:S08]  /*c420*/  S2UR UR5, SR_CgaCtaId ;  /* 0x00000000000579c3 */ /* 0x000e700000008800 */
[----:B------:R-:W-:Y:S06]  /*c430*/  BAR.SYNC.DEFER_BLOCKING 0x5, 0x180 ;  /* 0x0146000000007b1d */ /* 0x000fec0000010000 */
[----:B------:R-:W-:-:S02]  /*c440*/  UMOV UR4, 0x400 ;  /* 0x0000040000047882 */ /* 0x000fc40000000000 */
[----:B-1----:R-:W-:-:S06]  /*c450*/  ULEA UR4, UR5, UR4, 0x18 ;  /* 0x0000000405047291 */ /* 0x002fcc000f8ec03f */
[----:B------:R-:W-:-:S05]  /*c460*/  IMAD.U32 R22, RZ, RZ, UR4 ;  /* 0x00000004ff167e24 */ /* 0x000fca000f8e00ff */
[----:B------:R1:W2:Y:S01]  /*c470*/  LDS.128 R16, [R22+0x2a8d0] ;  /* 0x02a8d00016107984 */ /* 0x0002a20000000c00 */
[----:B------:R-:W-:Y:S06]  /*c480*/  BAR.ARV 0x4, 0x180 ;  /* 0x0106000000007b1d */ /* 0x000fec0000002000 */
[----:B------:R-:W-:Y:S05]  /*c490*/  BRA `(.L_x_295) ;  /* 0x0000000800407947 */ /* 0x000fea0003800000 */
.L_x_294:
[----:B------:R-:W1:Y:S01]  /*c4a0*/  S2R R0, SR_TID.X ;  /* 0x0000000000007919 */ /* 0x000e620000002100 */
[----:B------:R-:W-:Y:S01]  /*c4b0*/  UMOV UR4, 0xffffffff ;  /* 0xffffffff00047882 */ /* 0x000fe20000000000 */
[----:B-1----:R-:W-:-:S04]  /*c4c0*/  LOP3.LUT R8, R0, 0x1f, RZ, 0xc0, !PT ;  /* 0x0000001f00087812 */ /* 0x002fc800078ec0ff */
[----:B------:R-:W-:Y:S01]  /*c4d0*/  ISETP.NE.AND P0, PT, R8, 0x1f, PT ;  /* 0x0000001f0800780c */ /* 0x000fe20003f05270 */
[----:B------:R-:W-:-:S12]  /*c4e0*/  BRA.DIV UR4, `(.L_x_296) ;  /* 0x0000003a04c87947 */ /* 0x000fd8000b800000 */
[----:B------:R-:W-:Y:S01]  /*c4f0*/  IADD3 R5, R19, R8, RZ ;  /* 0x0000000813057210 */ /* 0x000fe20007ffe0ff */
[----:B------:R-:W-:-:S03]  /*c500*/  ULDC UR4, c[0x0][0xc3c] ;  /* 0x00030f0000047ab9 */ /* 0x000fc60000000800 */
[----:B------:R-:W-:-:S13]  /*c510*/  ISETP.GE.OR P1, PT, R5, UR4, !P0 ;  /* 0x0000000405007c0c */ /* 0x000fda000c726670 */
[----:B------:R-:W1:Y:S02]  /*c520*/  @!P1 LDC.64 R2, c[0x0][0xc80] ;  /* 0x00032000ff029b82 */ /* 0x000e640000000a00 */
[----:B-1----:R-:W-:-:S06]  /*c530*/  @!P1 IMAD.WIDE R2, R5, 0x4, R2 ;  /* 0x0000000405029825 */ /* 0x002fcc00078e0202 */
[----:B------:R-:W2:Y:S01]  /*c540*/  @!P1 LDG.E R2, desc[UR56][R2.64] ;  /* 0x0000003802029981 */ /* 0x000ea2000c1e1900 */
[----:B------:R-:W-:Y:S01]  /*c550*/  IMAD.MOV.U32 R4, RZ, RZ, RZ ;  /* 0x000000ffff047224 */ /* 0x000fe200078e00ff */
[C---:B------:R-:W-:Y:S02]  /*c560*/  ISETP.GE.U32.AND P2, PT, R8.reuse, 0x2, PT ;  /* 0x000000020800780c */ /* 0x040fe40003f46070 */
[C---:B------:R-:W-:Y:S01]  /*c570*/  ISETP.GE.U32.AND P3, PT, R8.reuse, 0x4, PT ;  /* 0x000000040800780c */ /* 0x040fe20003f66070 */
[----:B------:R-:W-:Y:S01]  /*c580*/  SHFL.IDX PT, R0, R16, 0x1, 0x1f ;  /* 0x00201f0010007f89 */ /* 0x000fe200000e0000 */
[C---:B------:R-:W-:Y:S02]  /*c590*/  ISETP.GE.U32.AND P4, PT, R8.reuse, 0x8, PT ;  /* 0x000000080800780c */ /* 0x040fe40003f86070 */
[C---:B------:R-:W-:Y:S01]  /*c5a0*/  ISETP.GE.U32.AND P5, PT, R8.reuse, 0x10, PT ;  /* 0x000000100800780c */ /* 0x040fe20003fa6070 */
[----:B--2---:R-:W-:Y:S01]  /*c5b0*/  @!P1 IMAD.MOV.U32 R4, RZ, RZ, R2 ;  /* 0x000000ffff049224 */ /* 0x004fe200078e0002 */
[----:B------:R-:W-:-:S04]  /*c5c0*/  ISETP.NE.AND P1, PT, R8, RZ, PT ;  /* 0x000000ff0800720c */ /* 0x000fc80003f25270 */
[----:B------:R-:W1:Y:S02]  /*c5d0*/  SHFL.UP PT, R14, R4, 0x1, RZ ;  /* 0x04200000040e7989 */ /* 0x000e6400000e00ff */
[----:B-1----:R-:W-:-:S05]  /*c5e0*/  SEL R5, R14, RZ, P1 ;  /* 0x000000ff0e057207 */ /* 0x002fca0000800000 */
[----:B------:R-:W-:Y:S02]  /*c5f0*/  IMAD.IADD R6, R4, 0x1, R5 ;  /* 0x0000000104067824 */ /* 0x000fe400078e0205 */
[----:B------:R-:W-:Y:S04]  /*c600*/  SHFL.IDX PT, R5, R16, RZ, 0x1f ;  /* 0x00001fff10057589 */ /* 0x000fe800000e0000 */
[----:B------:R-:W1:Y:S02]  /*c610*/  SHFL.UP PT, R14, R6, 0x2, RZ ;  /* 0x04400000060e7989 */ /* 0x000e6400000e00ff */
[----:B-1----:R-:W-:-:S05]  /*c620*/  SEL R7, R14, RZ, P2 ;  /* 0x000000ff0e077207 */ /* 0x002fca0001000000 */
[----:B------:R-:W-:-:S05]  /*c630*/  IMAD.IADD R7, R6, 0x1, R7 ;  /* 0x0000000106077824 */ /* 0x000fca00078e0207 */
[----:B------:R-:W1:Y:S02]  /*c640*/  SHFL.UP PT, R14, R7, 0x4, RZ ;  /* 0x04800000070e7989 */ /* 0x000e6400000e00ff */
[----:B-1----:R-:W-:-:S05]  /*c650*/  SEL R2, R14, RZ, P3 ;  /* 0x000000ff0e027207 */ /* 0x002fca0001800000 */
[----:B------:R-:W-:-:S05]  /*c660*/  IMAD.IADD R2, R7, 0x1, R2 ;  /* 0x0000000107027824 */ /* 0x000fca00078e0202 */
[----:B------:R-:W1:Y:S02]  /*c670*/  SHFL.UP PT, R14, R2, 0x8, RZ ;  /* 0x05000000020e7989 */ /* 0x000e6400000e00ff */
[----:B-1----:R-:W-:-:S04]  /*c680*/  SEL R3, R14, RZ, P4 ;  /* 0x000000ff0e037207 */ /* 0x002fc80002000000 */
[----:B------:R-:W-:-:S05]  /*c690*/  IADD3 R3, R2, R3, RZ ;  /* 0x0000000302037210 */ /* 0x000fca0007ffe0ff */
[----:B------:R-:W1:Y:S02]  /*c6a0*/  SHFL.UP PT, R14, R3, 0x10, RZ ;  /* 0x06000000030e7989 */ /* 0x000e6400000e00ff */
[----:B-1----:R-:W-:-:S05]  /*c6b0*/  SEL R6, R14, RZ, P5 ;  /* 0x000000ff0e067207 */ /* 0x002fca0002800000 */
[----:B------:R-:W-:-:S05]  /*c6c0*/  IMAD.IADD R6, R3, 0x1, R6 ;  /* 0x0000000103067824 */ /* 0x000fca00078e0206 */
[----:B------:R1:W2:Y:S02]  /*c6d0*/  SHFL.IDX PT, R14, R6, 0x1f, 0x1f ;  /* 0x03e01f00060e7f89 */ /* 0x0002a400000e0000 */
.L_x_412:
[----:B------:R-:W-:Y:S02]  /*c6e0*/  ULDC UR4, c[0x0][0xc38] ;  /* 0x00030e0000047ab9 */ /* 0x000fe40000000800 */
[----:B------:R-:W-:-:S04]  /*c6f0*/  IMAD.U32 R7, RZ, RZ, UR4 ;  /* 0x00000004ff077e24 */ /* 0x000fc8000f8e00ff */
[----:B--2---:R-:W-:-:S04]  /*c700*/  IMAD R3, R14, R7, RZ ;  /* 0x000000070e037224 */ /* 0x004fc800078e02ff */
[----:B------:R-:W-:-:S05]  /*c710*/  IMAD.IADD R8, R0, 0x1, R3 ;  /* 0x0000000100087824 */ /* 0x000fca00078e0203 */
[----:B------:R-:W-:-:S13]  /*c720*/  ISETP.GT.AND P6, PT, R8, R5, PT ;  /* 0x000000050800720c */ /* 0x000fda0003fc4270 */
[----:B------:R-:W-:Y:S05]  /*c730*/  @P6 BRA `(.L_x_297) ;  /* 0x00000000009c6947 */ /* 0x000fea0003800000 */
.L_x_302:
[----:B------:R-:W2:Y:S01]  /*c740*/  LDC R0, c[0x0][0xc3c] ;  /* 0x00030f00ff007b82 */ /* 0x000ea20000000800 */
[----:B------:R-:W-:-:S05]  /*c750*/  VIADD R19, R19, 0x1f ;  /* 0x0000001f13137836 */ /* 0x000fca0000000000 */
[----:B--2---:R-:W-:-:S13]  /*c760*/  ISETP.GE.AND P6, PT, R19, R0, PT ;  /* 0x000000001300720c */ /* 0x004fda0003fc6270 */
[----:B------:R-:W-:Y:S05]  /*c770*/  @P6 BRA `(.L_x_298) ;  /* 0x0000000400446947 */ /* 0x000fea0003800000 */
[----:B------:R-:W2:Y:S01]  /*c780*/  S2R R2, SR_TID.X ;  /* 0x0000000000027919 */ /* 0x000ea20000002100 */
[----:B------:R-:W-:Y:S01]  /*c790*/  BSSY B0, `(.L_x_299) ;  /* 0x0000009000007945 */ /* 0x000fe20003800000 */
[----:B------:R-:W-:Y:S02]  /*c7a0*/  MOV R4, RZ ;  /* 0x000000ff00047202 */ /* 0x000fe40000000f00 */
[----:B--2---:R-:W-:-:S05]  /*c7b0*/  LOP3.LUT R2, R2, 0x1f, RZ, 0xc0, !PT ;  /* 0x0000001f02027812 */ /* 0x004fca00078ec0ff */
[----:B------:R-:W-:-:S05]  /*c7c0*/  IMAD.IADD R7, R19, 0x1, R2 ;  /* 0x0000000113077824 */ /* 0x000fca00078e0202 */
[----:B------:R-:W-:-:S13]  /*c7d0*/  ISETP.GE.OR P6, PT, R7, R0, !P0 ;  /* 0x000000000700720c */ /* 0x000fda00047c6670 */
[----:B------:R-:W-:Y:S05]  /*c7e0*/  @P6 BRA `(.L_x_300) ;  /* 0x00000000000c6947 */ /* 0x000fea0003800000 */
[----:B------:R-:W2:Y:S02]  /*c7f0*/  LDC.64 R2, c[0x0][0xc80] ;  /* 0x00032000ff027b82 */ /* 0x000ea40000000a00 */
[----:B--2---:R-:W-:-:S05]  /*c800*/  IMAD.WIDE R2, R7, 0x4, R2 ;  /* 0x0000000407027825 */ /* 0x004fca00078e0202 */
[----:B------:R2:W5:Y:S02]  /*c810*/  LDG.E R4, desc[UR56][R2.64] ;  /* 0x0000003802047981 */ /* 0x000564000c1e1900 */
.L_x_300:
[----:B------:R-:W-:Y:S05]  /*c820*/  BSYNC B0 ;  /* 0x0000000000007941 */ /* 0x000fea0003800000 */
.L_x_299:
[----:B------:R-:W-:-:S03]  /*c830*/  UMOV UR4, 0xffffffff ;  /* 0xffffffff00047882 */ /* 0x000fc60000000000 */
[----:B------:R-:W-:Y:S05]  /*c840*/  BRA.DIV UR4, `(.L_x_301) ;  /* 0x0000003e04147947 */ /* 0x000fea000b800000 */
[----:B-----5:R-:W3:Y:S02]  /*c850*/  SHFL.UP PT, R14, R4, 0x1, RZ ;  /* 0x04200000040e7989 */ /* 0x020ee400000e00ff */
[----:B---3--:R-:W-:-:S05]  /*c860*/  SEL R13, R14, RZ, P1 ;  /* 0x000000ff0e0d7207 */ /* 0x008fca0000800000 */
[----:B------:R-:W-:-:S05]  /*c870*/  IMAD.IADD R13, R4, 0x1, R13 ;  /* 0x00000001040d7824 */ /* 0x000fca00078e020d */
[----:B------:R-:W3:Y:S02]  /*c880*/  SHFL.UP PT, R14, R13, 0x2, RZ ;  /* 0x044000000d0e7989 */ /* 0x000ee400000e00ff */
[----:B---3--:R-:W-:-:S05]  /*c890*/  SEL R0, R14, RZ, P2 ;  /* 0x000000ff0e007207 */ /* 0x008fca0001000000 */
[----:B------:R-:W-:-:S05]  /*c8a0*/  IMAD.IADD R0, R13, 0x1, R0 ;  /* 0x000000010d007824 */ /* 0x000fca00078e0200 */
[----:B------:R-:W2:Y:S02]  /*c8b0*/  SHFL.UP PT, R14, R0, 0x4, RZ ;  /* 0x04800000000e7989 */ /* 0x000ea400000e00ff */
[----:B--2---:R-:W-:-:S05]  /*c8c0*/  SEL R3, R14, RZ, P3 ;  /* 0x000000ff0e037207 */ /* 0x004fca0001800000 */
[----:B------:R-:W-:-:S05]  /*c8d0*/  IMAD.IADD R2, R0, 0x1, R3 ;  /* 0x0000000100027824 */ /* 0x000fca00078e0203 */
[----:B------:R-:W2:Y:S02]  /*c8e0*/  SHFL.UP PT, R14, R2, 0x8, RZ ;  /* 0x05000000020e7989 */ /* 0x000ea400000e00ff */
[----:B--2---:R-:W-:-:S05]  /*c8f0*/  SEL R3, R14, RZ, P4 ;  /* 0x000000ff0e037207 */ /* 0x004fca0002000000 */
[----:B------:R-:W-:-:S05]  /*c900*/  IMAD.IADD R3, R2, 0x1, R3 ;  /* 0x0000000102037824 */ /* 0x000fca00078e0203 */
[----:B------:R-:W1:Y:S02]  /*c910*/  SHFL.UP PT, R14, R3, 0x10, RZ ;  /* 0x06000000030e7989 */ /* 0x000e6400000e00ff */
[----:B-1----:R-:W-:-:S05]  /*c920*/  SEL R6, R14, RZ, P5 ;  /* 0x000000ff0e067207 */ /* 0x002fca0002800000 */
[----:B------:R-:W-:-:S05]  /*c930*/  IMAD.IADD R6, R3, 0x1, R6 ;  /* 0x0000000103067824 */ /* 0x000fca00078e0206 */
[----:B------:R1:W2:Y:S02]  /*c940*/  SHFL.IDX PT, R14, R6, 0x1f, 0x1f ;  /* 0x03e01f00060e7f89 */ /* 0x0002a400000e0000 */
.L_x_420:
[----:B------:R-:W-:Y:S02]  /*c950*/  ULDC UR4, c[0x0][0xc38] ;  /* 0x00030e0000047ab9 */ /* 0x000fe40000000800 */
[----:B------:R-:W-:-:S05]  /*c960*/  MOV R7, UR4 ;  /* 0x0000000400077c02 */ /* 0x000fca0008000f00 */
[----:B--2---:R-:W-:-:S04]  /*c970*/  IMAD R3, R14, R7, RZ ;  /* 0x000000070e037224 */ /* 0x004fc800078e02ff */
[----:B------:R-:W-:-:S05]  /*c980*/  IMAD.IADD R8, R3, 0x1, R8 ;  /* 0x0000000103087824 */ /* 0x000fca00078e0208 */
[----:B------:R-:W-:-:S13]  /*c990*/  ISETP.GT.AND P6, PT, R8, R5, PT ;  /* 0x000000050800720c */ /* 0x000fda0003fc4270 */
[----:B------:R-:W-:Y:S05]  /*c9a0*/  @!P6 BRA `(.L_x_302) ;  /* 0xfffffffc0064e947 */ /* 0x000fea000383ffff */
.L_x_297:
[----:B------:R-:W-:Y:S01]  /*c9b0*/  IMAD.IADD R8, R8, 0x1, -R3 ;  /* 0x0000000108087824 */ /* 0x000fe200078e0a03 */
[----:B------:R-:W-:-:S03]  /*c9c0*/  UMOV UR4, 0xffffffff ;  /* 0xffffffff00047882 */ /* 0x000fc60000000000 */
[----:B------:R-:W-:-:S05]  /*c9d0*/  IMAD R0, R6, R7, R8 ;  /* 0x0000000706007224 */ /* 0x000fca00078e0208 */
[----:B------:R-:W-:Y:S01]  /*c9e0*/  ISETP.GT.AND P6, PT, R0, R5, PT ;  /* 0x000000050000720c */ /* 0x000fe20003fc4270 */
[----:B------:R-:W-:-:S12]  /*c9f0*/  BRA.DIV UR4, `(.L_x_303) ;  /* 0x0000003e04647947 */ /* 0x000fd8000b800000 */
[----:B------:R-:W-:-:S04]  /*ca00*/  VOTE.ANY R2, PT, !P6 ;  /* 0x0000000000027806 */ /* 0x000fc800070e0100 */
[----:B------:R-:W2:Y:S02]  /*ca10*/  POPC R0, R2 ;  /* 0x0000000200007309 */ /* 0x000ea40000000000 */
[----:B--2---:R2:W3:Y:S02]  /*ca20*/  SHFL.IDX PT, R4, R4, R0, 0x1f ;  /* 0x00001f0004047589 */ /* 0x0044e400000e0000 */
.L_x_424:
[----:B------:R-:W-:Y:S01]  /*ca30*/  ISETP.NE.AND P0, PT, R2, RZ, PT ;  /* 0x000000ff0200720c */ /* 0x000fe20003f05270 */
[----:B------:R-:W-:-:S12]  /*ca40*/  IMAD.MOV.U32 R14, RZ, RZ, RZ ;  /* 0x000000ffff0e7224 */ /* 0x000fd800078e00ff */
[----:B------:R-:W-:Y:S05]  /*ca50*/  @!P0 BRA `(.L_x_304) ;  /* 0x0000000000108947 */ /* 0x000fea0003800000 */
[----:B------:R-:W-:Y:S01]  /*ca60*/  UMOV UR4, 0xffffffff ;  /* 0xffffffff00047882 */ /* 0x000fe20000000000 */
[----:B------:R-:W-:Y:S02]  /*ca70*/  VIADD R12, R0, 0xffffffff ;  /* 0xffffffff000c7836 */ /* 0x000fe40000000000 */
[----:B------:R-:W-:Y:S05]  /*ca80*/  BRA.DIV UR4, `(.L_x_305) ;  /* 0x0000003e04887947 */ /* 0x000fea000b800000 */
[----:B------:R4:W0:Y:S02]  /*ca90*/  SHFL.IDX PT, R14, R6, R12, 0x1f ;  /* 0x00001f0c060e7589 */ /* 0x00082400000e0000 */
.L_x_304:
[----:B-1-34-:R-:W-:Y:S01]  /*caa0*/  IABS R6, R4 ;  /* 0x0000000400067213 */ /* 0x01afe20000000000 */
[----:B0-----:R-:W-:Y:S02]  /*cab0*/  IMAD R16, R14, R7, R8 ;  /* 0x000000070e107224 */ /* 0x001fe400078e0208 */
[----:B------:R-:W-:Y:S01]  /*cac0*/  IMAD.IADD R19, R0, 0x1, R19 ;  /* 0x0000000100137824 */ /* 0x000fe200078e0213 */
[----:B------:R-:W0:Y:S08]  /*cad0*/  I2F.RP R9, R6 ;  /* 0x0000000600097306 */ /* 0x000e300000209400 */
[----:B0-----:R-:W0:Y:S02]  /*cae0*/  MUFU.RCP R9, R9 ;  /* 0x0000000900097308 */ /* 0x001e240000001000 */
[----:B0-----:R-:W-:-:S06]  /*caf0*/  VIADD R2, R9, 0xffffffe ;  /* 0x0ffffffe09027836 */ /* 0x001fcc0000000000 */
[----:B------:R0:W1:Y:S02]  /*cb00*/  F2I.FTZ.U32.TRUNC.NTZ R3, R2 ;  /* 0x0000000200037305 */ /* 0x000064000021f000 */
[----:B0-----:R-:W-:Y:S01]  /*cb10*/  IMAD.MOV.U32 R2, RZ, RZ, RZ ;  /* 0x000000ffff027224 */ /* 0x001fe200078e00ff */
[----:B-1----:R-:W-:-:S05]  /*cb20*/  IADD3 R7, RZ, -R3, RZ ;  /* 0x80000003ff077210 */ /* 0x002fca0007ffe0ff */
[----:B------:R-:W-:-:S04]  /*cb30*/  IMAD R7, R7, R6, RZ ;  /* 0x0000000607077224 */ /* 0x000fc800078e02ff */
[----:B------:R-:W-:-:S04]  /*cb40*/  IMAD.HI.U32 R3, R3, R7, R2 ;  /* 0x0000000703037227 */ /* 0x000fc800078e0002 */
[----:B------:R-:W-:Y:S01]  /*cb50*/  IMAD.IADD R7, R5, 0x1, -R16 ;  /* 0x0000000105077824 */ /* 0x000fe200078e0a10 */
[----:B------:R-:W-:-:S04]  /*cb60*/  IABS R5, R4 ;  /* 0x0000000400057213 */ /* 0x000fc80000000000 */
[----:B------:R-:W-:Y:S01]  /*cb70*/  IABS R2, R7 ;  /* 0x0000000700027213 */ /* 0x000fe20000000000 */
[----:B------:R-:W-:-:S04]  /*cb80*/  IMAD.MOV R5, RZ, RZ, -R5 ;  /* 0x000000ffff057224 */ /* 0x000fc800078e0a05 */
[----:B------:R-:W-:-:S04]  /*cb90*/  IMAD.HI.U32 R3, R3, R2, RZ ;  /* 0x0000000203037227 */ /* 0x000fc800078e00ff */
[----:B------:R-:W-:Y:S01]  /*cba0*/  IMAD R5, R3, R5, R2 ;  /* 0x0000000503057224 */ /* 0x000fe200078e0202 */
[----:B------:R-:W-:-:S04]  /*cbb0*/  LOP3.LUT R2, R7, R4, RZ, 0x3c, !PT ;  /* 0x0000000407027212 */ /* 0x000fc800078e3cff */
[----:B------:R-:W-:Y:S02]  /*cbc0*/  ISETP.GT.U32.AND P1, PT, R6, R5, PT ;  /* 0x000000050600720c */ /* 0x000fe40003f24070 */
[----:B------:R-:W-:-:S11]  /*cbd0*/  ISETP.GE.AND P2, PT, R2, RZ, PT ;  /* 0x000000ff0200720c */ /* 0x000fd60003f46270 */
[----:B------:R-:W-:Y:S02]  /*cbe0*/  @!P1 IMAD.IADD R5, R5, 0x1, -R6 ;  /* 0x0000000105059824 */ /* 0x000fe400078e0a06 */
[----:B------:R-:W-:Y:S01]  /*cbf0*/  @!P1 VIADD R3, R3, 0x1 ;  /* 0x0000000103039836 */ /* 0x000fe20000000000 */
[----:B------:R-:W-:Y:S02]  /*cc00*/  ISETP.NE.AND P1, PT, R4, RZ, PT ;  /* 0x000000ff0400720c */ /* 0x000fe40003f25270 */
[----:B------:R-:W-:-:S13]  /*cc10*/  ISETP.GE.U32.AND P0, PT, R5, R6, PT ;  /* 0x000000060500720c */ /* 0x000fda0003f06070 */
[----:B------:R-:W-:-:S05]  /*cc20*/  @P0 IADD3 R3, R3, 0x1, RZ ;  /* 0x0000000103030810 */ /* 0x000fca0007ffe0ff */
[----:B------:R-:W-:Y:S01]  /*cc30*/  @!P2 IMAD.MOV R3, RZ, RZ, -R3 ;  /* 0x000000ffff03a224 */ /* 0x000fe200078e0a03 */
[----:B------:R-:W-:-:S05]  /*cc40*/  @!P1 LOP3.LUT R3, RZ, R4, RZ, 0x33, !PT ;  /* 0x00000004ff039212 */ /* 0x000fca00078e33ff */
[--C-:B------:R-:W-:Y:S02]  /*cc50*/  IMAD.MOV R17, RZ, RZ, -R3.reuse ;  /* 0x000000ffff117224 */ /* 0x100fe400078e0a03 */
[----:B------:R-:W-:Y:S02]  /*cc60*/  IMAD.MOV.U32 R18, RZ, RZ, R3 ;  /* 0x000000ffff127224 */ /* 0x000fe400078e0003 */
[----:B------:R-:W-:Y:S01]  /*cc70*/  IMAD R17, R4, R17, R7 ;  /* 0x0000001104117224 */ /* 0x000fe200078e0207 */
[----:B------:R-:W-:Y:S06]  /*cc80*/  BRA `(.L_x_306) ;  /* 0x00000000001c7947 */ /* 0x000fec0003800000 */
.L_x_298:
[----:B------:R-:W-:Y:S01]  /*cc90*/  UMOV UR4, URZ ;  /* 0x0000003f00047c82 */ /* 0x000fe20008000000 */
[----:B------:R-:W-:Y:S01]  /*cca0*/  UMOV UR5, URZ ;  /* 0x0000003f00057c82 */ /* 0x000fe20008000000 */
[----:B------:R-:W-:Y:S01]  /*ccb0*/  ULDC UR6, c[0x0][0xc3c] ;  /* 0x00030f0000067ab9 */ /* 0x000fe20000000800 */
[----:B------:R-:W-:Y:S01]  /*ccc0*/  IMAD.MOV.U32 R16, RZ, RZ, R5 ;  /* 0x000000ffff107224 */ /* 0x000fe200078e0005 */
[----:B------:R-:W-:Y:S01]  /*ccd0*/  MOV R17, UR4 ;  /* 0x0000000400117c02 */ /* 0x000fe20008000f00 */
[----:B------:R-:W-:Y:S02]  /*cce0*/  IMAD.U32 R18, RZ, RZ, UR5 ;  /* 0x00000005ff127e24 */ /* 0x000fe4000f8e00ff */
[----:B------:R-:W-:-:S07]  /*ccf0*/  IMAD.U32 R19, RZ, RZ, UR6 ;  /* 0x00000006ff137e24 */ /* 0x000fce000f8e00ff */
.L_x_306:
[----:B--2---:R-:W2:Y:S01]  /*cd00*/  S2R R0, SR_TID.X ;  /* 0x0000000000007919 */ /* 0x004ea20000002100 */
[----:B------:R-:W-:Y:S05]  /*cd10*/  WARPSYNC.ALL ;  /* 0x0000000000007948 */ /* 0x000fea0003800000 */
[----:B------:R-:W-:Y:S01]  /*cd20*/  BAR.SYNC.DEFER_BLOCKING 0x4, 0x180 ;  /* 0x0106000000007b1d */ /* 0x000fe20000010000 */
[----:B--2---:R-:W-:-:S04]  /*cd30*/  LOP3.LUT R0, R0, 0x1f, RZ, 0xc0, !PT ;  /* 0x0000001f00007812 */ /* 0x004fc800078ec0ff */
[----:B------:R-:W-:-:S13]  /*cd40*/  ISETP.NE.AND P0, PT, R0, RZ, PT ;  /* 0x000000ff0000720c */ /* 0x000fda0003f05270 */
[----:B------:R-:W2:Y:S01]  /*cd50*/  @!P0 S2R R3, SR_CgaCtaId ;  /* 0x0000000000038919 */ /* 0x000ea20000008800 */
[----:B------:R-:W-:-:S04]  /*cd60*/  @!P0 MOV R0, 0x400 ;  /* 0x0000040000008802 */ /* 0x000fc80000000f00 */
[----:B--2---:R-:W-:-:S05]  /*cd70*/  @!P0 LEA R22, R3, R0, 0x18 ;  /* 0x0000000003168211 */ /* 0x004fca00078ec0ff */
[----:B------:R3:W-:Y:S01]  /*cd80*/  @!P0 STS.128 [R22+0x2a8d0], R16 ;  /* 0x02a8d01016008388 */ /* 0x0007e20000000c00 */
[----:B------:R-:W-:Y:S06]  /*cd90*/  BAR.ARV 0x5, 0x180 ;  /* 0x0146000000007b1d */ /* 0x000fec0000002000 */
.L_x_295:
[----:B------:R-:W-:Y:S02]  /*cda0*/  ULDC UR4, c[0x0][0xc3c] ;  /* 0x00030f0000047ab9 */ /* 0x000fe40000000800 */
[----:B--2---:R-:W-:-:S13]  /*cdb0*/  ISETP.GE.AND P0, PT, R19, UR4, PT ;  /* 0x0000000413007c0c */ /* 0x004fda000bf06270 */
[----:B------:R-:W-:Y:S05]  /*cdc0*/  @!P0 BRA `(.L_x_307) ;  /* 0xffffffb800b48947 */ /* 0x000fea000383ffff */
[----:B------:R-:W-:Y:S05]  /*cdd0*/  BSYNC B8 ;  /* 0x0000000000087941 */ /* 0x000fea0003800000 */
.L_x_244:
[----:B0-----:R-:W2:Y:S01]  /*cde0*/  LDL.LU R0, [R1+0x14] ;  /* 0x0000140001007983 */ /* 0x001ea20000300800 */
[----:B------:R-:W-:Y:S01]  /*cdf0*/  BSSY B0, `(.L_x_308) ;  /* 0x000000b000007945 */ /* 0x000fe20003800000 */
[----:B------:R-:W0:Y:S01]  /*ce00*/  S2R R5, SR_CgaCtaId ;  /* 0x0000000000057919 */ /* 0x000e220000008800 */
[----:B--2---:R-:W-:-:S05]  /*ce10*/  VIADD R0, R0, 0x1 ;  /* 0x0000000100007836 */ /* 0x004fca0000000000 */
[----:B------:R-:W-:-:S04]  /*ce20*/  LEA.HI R2, R0, R0, RZ, 0x1 ;  /* 0x0000000000027211 */ /* 0x000fc800078f08ff */
[----:B------:R-:W-:Y:S02]  /*ce30*/  LOP3.LUT R3, R2, 0xfffffffe, RZ, 0xc0, !PT ;  /* 0xfffffffe02037812 */ /* 0x000fe400078ec0ff */
[----:B------:R-:W-:-:S03]  /*ce40*/  MOV R2, 0x400 ;  /* 0x0000040000027802 */ /* 0x000fc60000000f00 */
[----:B------:R-:W-:Y:S01]  /*ce50*/  IMAD.IADD R0, R0, 0x1, -R3 ;  /* 0x0000000100007824 */ /* 0x000fe200078e0a03 */
[----:B0-----:R-:W-:-:S04]  /*ce60*/  LEA R4, R5, R2, 0x18 ;  /* 0x0000000205047211 */ /* 0x001fc800078ec0ff */
[----:B------:R-:W-:-:S04]  /*ce70*/  SHF.L.U32 R0, R0, 0x1f, RZ ;  /* 0x0000001f00007819 */ /* 0x000fc800000006ff */
[----:B------:R-:W0:Y:S02]  /*ce80*/  SYNCS.PHASECHK.TRANS64.TRYWAIT P0, [R4+URZ+0x2a820], R0 ;  /* 0x02a82000040075a7 */ /* 0x000e24000800017f */
[----:B0-----:R-:W-:Y:S05]  /*ce90*/  @!P0 BRA `(.L_x_309) ;  /* 0x0000003800a88947 */ /* 0x001fea0003800000 */
.L_x_427:
[----:B------:R-:W-:Y:S05]  /*cea0*/  BSYNC B0 ;  /* 0x0000000000007941 */ /* 0x000fea0003800000 */
.L_x_308:
[----:B------:R-:W-:-:S03]  /*ceb0*/  UMOV UR4, 0xffffffff ;  /* 0xffffffff00047882 */ /* 0x000fc60000000000 */
[----:B------:R-:W-:Y:S05]  /*cec0*/  BRA.DIV UR4, `(.L_x_310) ;  /* 0x0000003a04b07947 */ /* 0x000fea000b800000 */
[----:B0-----:R-:W0:Y:S02]  /*ced0*/  S2R R0, SR_TID.X ;  /* 0x0000000000007919 */ /* 0x001e240000002100 */
[----:B0-----:R-:W-:-:S04]  /*cee0*/  SHF.R.U32.HI R0, RZ, 0x5, R0 ;  /* 0x00000005ff007819 */ /* 0x001fc80000011600 */
[----:B------:R-:W-:-:S05]  /*cef0*/  LOP3.LUT R0, R0, 0x3, RZ, 0xc0, !PT ;  /* 0x0000000300007812 */ /* 0x000fca00078ec0ff */
[----:B------:R0:W2:Y:S02]  /*cf00*/  SHFL.IDX PT, R14, R0, RZ, 0x1f ;  /* 0x00001fff000e7589 */ /* 0x0000a400000e0000 */
.L_x_430:
[----:B--2---:R-:W-:Y:S01]  /*cf10*/  ISETP.NE.AND P0, PT, R14, RZ, PT ;  /* 0x000000ff0e00720c */ /* 0x004fe20003f05270 */
[----:B------:R-:W-:-:S12]  /*cf20*/  BSSY B0, `(.L_x_311) ;  /* 0x0000024000007945 */ /* 0x000fd80003800000 */
[----:B------:R-:W-:Y:S05]  /*cf30*/  @P0 BRA `(.L_x_312) ;  /* 0x0000000000880947 */ /* 0x000fea0003800000 */
[----:B------:R-:W-:-:S03]  /*cf40*/  UMOV UR4, 0xffffffff ;  /* 0xffffffff00047882 */ /* 0x000fc60000000000 */
[----:B------:R-:W-:Y:S05]  /*cf50*/  BRA.DIV UR4, `(.L_x_313) ;  /* 0x0000003a04c07947 */ /* 0x000fea000b800000 */
[----:B------:R-:W-:-:S13]  /*cf60*/  ELECT P6, URZ, PT ;  /* 0x00000000003f782f */ /* 0x000fda00038c0000 */
.L_x_433:
[----:B------:R-:W-:Y:S05]  /*cf70*/  @!P6 BRA `(.L_x_312) ;  /* 0x000000000078e947 */ /* 0x000fea0003800000 */
[----:B0-----:R-:W2:Y:S02]  /*cf80*/  LDL.LU R0, [R1+0x4] ;  /* 0x0000040001007983 */ /* 0x001ea40000300800 */
[----:B--2---:R-:W-:-:S04]  /*cf90*/  LOP3.LUT R0, R0, 0x2, RZ, 0xfc, !PT ;  /* 0x0000000200007812 */ /* 0x004fc800078efcff */
[----:B------:R-:W-:-:S13]  /*cfa0*/  ISETP.NE.AND P0, PT, R0, 0x3, PT ;  /* 0x000000030000780c */ /* 0x000fda0003f05270 */
[----:B------:R-:W-:Y:S05]  /*cfb0*/  @!P0 BRA `(.L_x_314) ;  /* 0x0000000000048947 */ /* 0x000fea0003800000 */
[----:B------:R-:W-:Y:S01]  /*cfc0*/  BPT.TRAP 0x1 ;  /* 0x000000040000795c */ /* 0x000fe20000300000 */
.L_x_314:
[C---:B------:R-:W-:Y:S01]  /*cfd0*/  IMAD R5, R27.reuse, 0x8, R4 ;  /* 0x000000081b057824 */ /* 0x040fe200078e0204 */
[----:B------:R-:W-:Y:S02]  /*cfe0*/  SHF.L.U32 R0, R28, 0x1f, RZ ;  /* 0x0000001f1c007819 */ /* 0x000fe400000006ff */
[----:B------:R-:W-:Y:S02]  /*cff0*/  IADD3 R27, R27, 0x1, RZ ;  /* 0x000000011b1b7810 */ /* 0x000fe40007ffe0ff */
[----:B------:R-:W0:Y:S02]  /*d000*/  SYNCS.PHASECHK.TRANS64.TRYWAIT P1, [R5+URZ+0x2a840], R0 ;  /* 0x02a84000050075a7 */ /* 0x000e24000802017f */
[----:B------:R-:W-:-:S04]  /*d010*/  ISETP.NE.AND P2, PT, R27, 0x2, PT ;  /* 0x000000021b00780c */ /* 0x000fc80003f45270 */
[----:B------:R-:W-:Y:S01]  /*d020*/  SEL R3, RZ, 0x1, P2 ;  /* 0x00000001ff037807 */ /* 0x000fe20001000000 */
[----:B0-----:R-:W-:Y:S08]  /*d030*/  @!P1 BRA `(.L_x_315) ;  /* 0x0000003800a89947 */ /* 0x001ff00003800000 */
.L_x_434:
[----:B------:R-:W-:Y:S02]  /*d040*/  SEL R27, R27, RZ, P2 ;  /* 0x000000ff1b1b7207 */ /* 0x000fe40001000000 */
[----:B------:R-:W-:Y:S01]  /*d050*/  LOP3.LUT R2, R28, R3, RZ, 0x3c, !PT ;  /* 0x000000031c027212 */ /* 0x000fe200078e3cff */
[----:B------:R-:W-:Y:S06]  /*d060*/  @!P0 BRA `(.L_x_316) ;  /* 0x0000000000048947 */ /* 0x000fec0003800000 */
[----:B------:R-:W-:Y:S01]  /*d070*/  BPT.TRAP 0x1 ;  /* 0x000000040000795c */ /* 0x000fe20000300000 */
.L_x_316:
[----:B------:R-:W-:Y:S01]  /*d080*/  IMAD R27, R27, 0x8, R4 ;  /* 0x000000081b1b7824 */ /* 0x000fe200078e0204 */
[----:B------:R-:W-:-:S04]  /*d090*/  SHF.L.U32 R2, R2, 0x1f, RZ ;  /* 0x0000001f02027819 */ /* 0x000fc800000006ff */
[----:B------:R-:W2:Y:S02]  /*d0a0*/  SYNCS.PHASECHK.TRANS64.TRYWAIT P1, [R27+URZ+0x2a840], R2 ;  /* 0x02a840021b0075a7 */ /* 0x000ea4000802017f */
[----:B--2---:R-:W-:Y:S05]  /*d0b0*/  @!P1 BRA `(.L_x_317) ;  /* 0x00000038009c9947 */ /* 0x004fea0003800000 */
.L_x_435:
[----:B------:R-:W-:Y:S05]  /*d0c0*/  @!P0 BRA `(.L_x_318) ;  /* 0x0000000000048947 */ /* 0x000fea0003800000 */
[----:B------:R-:W-:Y:S01]  /*d0d0*/  BPT.TRAP 0x1 ;  /* 0x000000040000795c */ /* 0x000fe20000300000 */
.L_x_318:
[----:B------:R-:W4:Y:S02]  /*d0e0*/  SYNCS.PHASECHK.TRANS64.TRYWAIT P1, [R5+URZ+0x2a860], R0 ;  /* 0x02a86000050075a7 */ /* 0x000f24000802017f */
[----:B----4-:R-:W-:Y:S05]  /*d0f0*/  @!P1 BRA `(.L_x_319) ;  /* 0x0000003800a09947 */ /* 0x010fea0003800000 */
.L_x_436:
[----:B------:R-:W-:Y:S05]  /*d100*/  @!P0 BRA `(.L_x_320) ;  /* 0x0000000000048947 */ /* 0x000fea0003800000 */
[----:B------:R-:W-:Y:S01]  /*d110*/  BPT.TRAP 0x1 ;  /* 0x000000040000795c */ /* 0x000fe20000300000 */
.L_x_320:
[----:B------:R0:W0:Y:S02]  /*d120*/  SYNCS.PHASECHK.TRANS64.TRYWAIT P0, [R27+URZ+0x2a860], R2 ;  /* 0x02a860021b0075a7 */ /* 0x000024000800017f */
[----:B0-----:R-:W-:Y:S05]  /*d130*/  @!P0 NANOSLEEP.SYNCS 0x989680 ;  /* 0x009896800000895d */ /* 0x001fea0003900000 */
[----:B------:R-:W0:Y:S02]  /*d140*/  @!P0 SYNCS.PHASECHK.TRANS64 P0, [R27+URZ+0x2a860], R2 ;  /* 0x02a860021b0085a7 */ /* 0x000e24000800007f */
[----:B0-----:R-:W-:Y:S05]  /*d150*/  @!P0 BRA `(.L_x_320) ;  /* 0xfffffffc00f08947 */ /* 0x001fea000383ffff */
.L_x_312:
[----:B------:R-:W-:Y:S05]  /*d160*/  BSYNC B0 ;  /* 0x0000000000007941 */ /* 0x000fea0003800000 */
.L_x_311:
[----:B------:R-:W-:Y:S05]  /*d170*/  EXIT ;  /* 0x000000000000794d */ /* 0x000fea0003800000 */
.L_x_192:
[----:B0-----:R-:W-:-:S04]  /*d180*/  IMAD.U32 R3, RZ, RZ, UR38 ;  /* 0x00000026ff037e24 */ /* 0x001fc8000f8e00ff */
[----:B------:R0:W1:Y:S03]  /*d190*/  SYNCS.PHASECHK.TRANS64.TRYWAIT P1, [R3+URZ+0x2a800], R0 ;  /* 0x02a80000030075a7 */ /* 0x000066000802017f */
[----:B-1----:R-:W-:Y:S05]  /*d1a0*/  @!P1 NANOSLEEP.SYNCS 0x989680 ;  /* 0x009896800000995d */ /* 0x002fea0003900000 */
[----:B------:R-:W1:Y:S02]  /*d1b0*/  @!P1 SYNCS.PHASECHK.TRANS64 P1, [R3+URZ+0x2a800], R0 ;  /* 0x02a80000030095a7 */ /* 0x000e64000802007f */
[----:B-1----:R-:W-:Y:S05]  /*d1c0*/  @!P1 BRA `(.L_x_192) ;  /* 0xfffffffc00ec9947 */ /* 0x002fea000383ffff */
[----:B------:R-:W-:Y:S05]  /*d1d0*/  BRA `(.L_x_321) ;  /* 0xffffff4000ac7947 */ /* 0x000fea000383ffff */
.L_x_196:
[----:B-1----:R1:W2:Y:S02]  /*d1e0*/  SYNCS.PHASECHK.TRANS64.TRYWAIT P1, [R4+URZ+0x2a830], R3 ;  /* 0x02a83003040075a7 */ /* 0x0022a4000802017f */
[----:B--2---:R-:W-:Y:S05]  /*d1f0*/  @!P1 NANOSLEEP.SYNCS 0x989680 ;  /* 0x009896800000995d */ /* 0x004fea0003900000 */
[----:B------:R-:W2:Y:S02]  /*d200*/  @!P1 SYNCS.PHASECHK.TRANS64 P1, [R4+URZ+0x2a830], R3 ;  /* 0x02a83003040095a7 */ /* 0x000ea4000802007f */
[----:B--2---:R-:W-:Y:S05]  /*d210*/  @!P1 BRA `(.L_x_196) ;  /* 0xfffffffc00f09947 */ /* 0x004fea000383ffff */
[----:B------:R-:W-:Y:S05]  /*d220*/  BRA `(.L_x_195) ;  /* 0xffffff4000cc7947 */ /* 0x000fea000383ffff */
.L_x_202:
[----:B-1----:R-:W-:-:S04]  /*d230*/  IMAD.U32 R3, RZ, RZ, UR59 ;  /* 0x0000003bff037e24 */ /* 0x002fc8000f8e00ff */
[----:B------:R1:W2:Y:S03]  /*d240*/  SYNCS.PHASECHK.TRANS64.TRYWAIT P1, [R3+URZ+0x2a830], R0 ;  /* 0x02a83000030075a7 */ /* 0x0002a6000802017f */
[----:B--2---:R-:W-:Y:S05]  /*d250*/  @!P1 NANOSLEEP.SYNCS 0x989680 ;  /* 0x009896800000995d */ /* 0x004fea0003900000 */
[----:B------:R-:W2:Y:S02]  /*d260*/  @!P1 SYNCS.PHASECHK.TRANS64 P1, [R3+URZ+0x2a830], R0 ;  /* 0x02a83000030095a7 */ /* 0x000ea4000802007f */
[----:B--2---:R-:W-:Y:S05]  /*d270*/  @!P1 BRA `(.L_x_202) ;  /* 0xfffffffc00ec9947 */ /* 0x004fea000383ffff */
[----:B------:R-:W-:Y:S05]  /*d280*/  BRA `(.L_x_201) ;  /* 0xffffff6000e47947 */ /* 0x000fea000383ffff */
.L_x_206:
[----:B-1----:R-:W-:-:S04]  /*d290*/  IMAD.U32 R3, RZ, RZ, UR6 ;  /* 0x00000006ff037e24 */ /* 0x002fc8000f8e00ff */
[----:B------:R1:W2:Y:S03]  /*d2a0*/  SYNCS.PHASECHK.TRANS64.TRYWAIT P1, [R3+URZ+0x2a850], R0 ;  /* 0x02a85000030075a7 */ /* 0x0002a6000802017f */
[----:B--2---:R-:W-:Y:S05]  /*d2b0*/  @!P1 NANOSLEEP.SYNCS 0x989680 ;  /* 0x009896800000995d */ /* 0x004fea0003900000 */
[----:B------:R-:W2:Y:S02]  /*d2c0*/  @!P1 SYNCS.PHASECHK.TRANS64 P1, [R3+URZ+0x2a850], R0 ;  /* 0x02a85000030095a7 */ /* 0x000ea4000802007f */
[----:B--2---:R-:W-:Y:S05]  /*d2d0*/  @!P1 BRA `(.L_x_206) ;  /* 0xfffffffc00ec9947 */ /* 0x004fea000383ffff */
[----:B------:R-:W-:Y:S05]  /*d2e0*/  BRA `(.L_x_205) ;  /* 0xffffff6800e87947 */ /* 0x000fea000383ffff */
.L_x_213:
[----:B-1----:R-:W-:-:S04]  /*d2f0*/  IMAD.U32 R8, RZ, RZ, UR5 ;  /* 0x00000005ff087e24 */ /* 0x002fc8000f8e00ff */
[----:B------:R1:W2:Y:S03]  /*d300*/  SYNCS.PHASECHK.TRANS64.TRYWAIT P1, [R8+URZ+0x2a850], R7 ;  /* 0x02a85007080075a7 */ /* 0x0002a6000802017f */
[----:B--2---:R-:W-:Y:S05]  /*d310*/  @!P1 NANOSLEEP.SYNCS 0x989680 ;  /* 0x009896800000995d */ /* 0x004fea0003900000 */
[----:B------:R-:W2:Y:S02]  /*d320*/  @!P1 SYNCS.PHASECHK.TRANS64 P1, [R8+URZ+0x2a850], R7 ;  /* 0x02a85007080095a7 */ /* 0x000ea4000802007f */
[----:B--2---:R-:W-:Y:S05]  /*d330*/  @!P1 BRA `(.L_x_213) ;  /* 0xfffffffc00ec9947 */ /* 0x004fea000383ffff */
[----:B------:R-:W-:Y:S05]  /*d340*/  BRA `(.L_x_212) ;  /* 0xffffff80007c7947 */ /* 0x000fea000383ffff */
.L_x_256:
[----:B------:R-:W0:Y:S01]  /*d350*/  S2R R20, SR_TID.X ;  /* 0x0000000000147919 */ /* 0x000e220000002100 */
[----:B------:R-:W-:Y:S01]  /*d360*/  BSSY B0, `(.L_x_322) ;  /* 0x000000a000007945 */ /* 0x000fe20003800000 */
[----:B------:R-:W-:Y:S02]  /*d370*/  IMAD.MOV.U32 R12, RZ, RZ, RZ ;  /* 0x000000ffff0c7224 */ /* 0x000fe400078e00ff */
[----:B------:R-:W-:Y:S02]  /*d380*/  IMAD.MOV.U32 R11, RZ, RZ, 0x1f ;  /* 0x0000001fff0b7424 */ /* 0x000fe400078e00ff */
[----:B------:R-:W-:Y:S01]  /*d390*/  IMAD.MOV.U32 R15, RZ, RZ, -0x1 ;  /* 0xffffffffff0f7424 */ /* 0x000fe200078e00ff */
[----:B0-----:R-:W-:-:S04]  /*d3a0*/  SHF.R.U32.HI R9, RZ, 0x5, R20 ;  /* 0x00000005ff097819 */ /* 0x001fc80000011614 */
[----:B------:R-:W-:-:S04]  /*d3b0*/  LOP3.LUT R9, R9, 0x3, RZ, 0xc0, !PT ;  /* 0x0000000309097812 */ /* 0x000fc800078ec0ff */
[----:B------:R-:W-:-:S07]  /*d3c0*/  MOV R13, R9 ;  /* 0x00000009000d7202 */ /* 0x000fce0000000f00 */
[----:B-----5:R-:W-:Y:S05]  /*d3d0*/  WARPSYNC.COLLECTIVE R15, `(.L_x_323) ;  /* 0x000000000f087348 */ /* 0x020fea0003c00000 */
[----:B------:R0:W1:Y:S02]  /*d3e0*/  SHFL.IDX P6, R14, R13, R12, R11 ;  /* 0x0000000c0d0e7389 */ /* 0x00006400000c000b */
[----:B01---5:R-:W-:Y:S01]  /*d3f0*/  ENDCOLLECTIVE ;  /* 0x000000000000791b */ /* 0x023fe20003800000 */
.L_x_323:
[----:B------:R-:W-:Y:S05]  /*d400*/  BSYNC B0 ;  /* 0x0000000000007941 */ /* 0x000fea0003800000 */
.L_x_322:
[----:B------:R-:W-:Y:S05]  /*d410*/  BRA `(.L_x_324) ;  /* 0xffffffc000807947 */ /* 0x000fea000383ffff */
.L_x_259:
[----:B0-----:R0:W1:Y:S02]  /*d420*/  SYNCS.PHASECHK.TRANS64.TRYWAIT P0, [R7+URZ+0x2a840], R2 ;  /* 0x02a84002070075a7 */ /* 0x001064000800017f */
[----:B-1----:R-:W-:Y:S05]  /*d430*/  @!P0 NANOSLEEP.SYNCS 0x989680 ;  /* 0x009896800000895d */ /* 0x002fea0003900000 */
[----:B------:R-:W1:Y:S02]  /*d440*/  @!P0 SYNCS.PHASECHK.TRANS64 P0, [R7+URZ+0x2a840], R2 ;  /* 0x02a84002070085a7 */ /* 0x000e64000800007f */
[----:B-1----:R-:W-:Y:S05]  /*d450*/  @!P0 BRA `(.L_x_259) ;  /* 0xfffffffc00f08947 */ /* 0x002fea000383ffff */
[----:B------:R-:W-:Y:S05]  /*d460*/  BRA `(.L_x_325) ;  /* 0xffffffc000ec7947 */ /* 0x000fea000383ffff */
.L_x_260:
        /* <DEDUP_REMOVED lines=8> */
.L_x_327:
[----:B------:R-:W-:Y:S05]  /*d4f0*/  BSYNC B0 ;  /* 0x0000000000007941 */ /* 0x000fea0003800000 */
.L_x_326:
[----:B------:R-:W-:Y:S01]  /*d500*/  IMAD.MOV.U32 R13, RZ, RZ, R4 ;  /* 0x000000ffff0d7224 */ /* 0x000fe200078e0004 */
[----:B------:R-:W-:Y:S01]  /*d510*/  MOV R15, 0xffffffff ;  /* 0xffffffff000f7802 */ /* 0x000fe20000000f00 */
[----:B------:R-:W-:Y:S02]  /*d520*/  IMAD.MOV.U32 R12, RZ, RZ, RZ ;  /* 0x000000ffff0c7224 */ /* 0x000fe400078e00ff */
[----:B------:R-:W-:Y:S02]  /*d530*/  IMAD.MOV.U32 R11, RZ, RZ, 0x181f ;  /* 0x0000181fff0b7424 */ /* 0x000fe400078e00ff */
[----:B------:R-:W-:Y:S02]  /*d540*/  IMAD.MOV.U32 R2, RZ, RZ, R14 ;  /* 0x000000ffff027224 */ /* 0x000fe400078e000e */
[----:B------:R-:W-:-:S07]  /*d550*/  @P0 IMAD R8, R5, 0x2, R22 ;  /* 0x0000000205080824 */ /* 0x000fce00078e0216 */
[----:B------:R-:W-:Y:S05]  /*d560*/  WARPSYNC.COLLECTIVE R15, `(.L_x_328) ;  /* 0x000000000f087348 */ /* 0x000fea0003c00000 */
[----:B------:R0:W1:Y:S02]  /*d570*/  SHFL.IDX P6, R14, R13, R12, R11 ;  /* 0x0000000c0d0e7389 */ /* 0x00006400000c000b */
[----:B01----:R-:W-:Y:S01]  /*d580*/  ENDCOLLECTIVE ;  /* 0x000000000000791b */ /* 0x003fe20003800000 */
.L_x_328:
[----:B------:R-:W-:Y:S02]  /*d590*/  IMAD.MOV.U32 R13, RZ, RZ, R0 ;  /* 0x000000ffff0d7224 */ /* 0x000fe400078e0000 */
[----:B------:R-:W-:Y:S02]  /*d5a0*/  IMAD.MOV.U32 R12, RZ, RZ, 0x1 ;  /* 0x00000001ff0c7424 */ /* 0x000fe400078e00ff */
[----:B------:R-:W-:-:S07]  /*d5b0*/  IMAD.MOV.U32 R3, RZ, RZ, R14 ;  /* 0x000000ffff037224 */ /* 0x000fce00078e000e */
[----:B------:R-:W-:Y:S05]  /*d5c0*/  WARPSYNC.COLLECTIVE R15, `(.L_x_329) ;  /* 0x000000000f087348 */ /* 0x000fea0003c00000 */
[----:B------:R0:W1:Y:S02]  /*d5d0*/  SHFL.IDX P6, R14, R13, R12, R11 ;  /* 0x0000000c0d0e7389 */ /* 0x00006400000c000b */
[----:B01----:R-:W-:Y:S01]  /*d5e0*/  ENDCOLLECTIVE ;  /* 0x000000000000791b */ /* 0x003fe20003800000 */
.L_x_329:
[----:B------:R-:W-:-:S05]  /*d5f0*/  @P0 LEA R3, P1, R9, R3, 0x1 ;  /* 0x0000000309030211 */ /* 0x000fca00078208ff */
[----:B------:R-:W-:Y:S01]  /*d600*/  @P0 IMAD.X R2, RZ, RZ, R2, P1 ;  /* 0x000000ffff020224 */ /* 0x000fe200008e0602 */
[----:B------:R-:W-:-:S04]  /*d610*/  ISETP.GE.AND P1, PT, R6, 0x11, PT ;  /* 0x000000110600780c */ /* 0x000fc80003f26270 */
[----:B------:R-:W-:Y:S01]  /*d620*/  @P0 LOP3.LUT R3, R3, R2, RZ, 0x3c, !PT ;  /* 0x0000000203030212 */ /* 0x000fe200078e3cff */
[----:B------:R-:W-:-:S03]  /*d630*/  IMAD.MOV.U32 R13, RZ, RZ, R4 ;  /* 0x000000ffff0d7224 */ /* 0x000fc600078e0004 */
[----:B------:R-:W-:-:S04]  /*d640*/  @P0 LOP3.LUT R2, R3, R2, RZ, 0x3c, !PT ;  /* 0x0000000203020212 */ /* 0x000fc800078e3cff */
[----:B------:R-:W-:-:S05]  /*d650*/  @P0 LOP3.LUT R3, R3, R2, RZ, 0x3c, !PT ;  /* 0x0000000203030212 */ /* 0x000fca00078e3cff */
[----:B------:R-:W-:Y:S01]  /*d660*/  @!PT LDS RZ, [RZ] ;  /* 0x00000000fffff984 */ /* 0x000fe20000000800 */
[----:B------:R-:W-:Y:S01]  /*d670*/  @!PT LDS RZ, [RZ] ;  /* 0x00000000fffff984 */ /* 0x000fe20000000800 */
[----:B------:R-:W-:Y:S01]  /*d680*/  @!PT LDS RZ, [RZ] ;  /* 0x00000000fffff984 */ /* 0x000fe20000000800 */
[----:B------:R-:W-:Y:S04]  /*d690*/  @P0 LDGSTS.E.BYPASS.LTC128B.128 [R8+0x18400], desc[UR56][R2.64], !P4 ;  /* 0x1840000002080fae */ /* 0x000fe8000e101d78 */
[----:B------:R-:W-:Y:S04]  /*d6a0*/  @P0 LDGSTS.E.BYPASS.LTC128B.128 [R8+0x1b400], desc[UR56][R2.64+0x80], !P3 ;  /* 0x1b40008002080fae */ /* 0x000fe8000d901d78 */
[----:B------:R0:W-:Y:S02]  /*d6b0*/  @P0 LDGSTS.E.BYPASS.LTC128B.128 [R8+0x1e400], desc[UR56][R2.64+0x100], !P2 ;  /* 0x1e40010002080fae */ /* 0x0001e4000d101d78 */
[----:B0-----:R-:W-:Y:S01]  /*d6c0*/  MOV R2, R14 ;  /* 0x0000000e00027202 */ /* 0x001fe20000000f00 */
[----:B------:R-:W-:-:S07]  /*d6d0*/  @P1 IMAD R8, R5, 0x2, R22 ;  /* 0x0000000205081824 */ /* 0x000fce00078e0216 */
[----:B------:R-:W-:Y:S05]  /*d6e0*/  WARPSYNC.COLLECTIVE R15, `(.L_x_330) ;  /* 0x000000000f087348 */ /* 0x000fea0003c00000 */
[----:B------:R0:W1:Y:S02]  /*d6f0*/  SHFL.IDX P6, R14, R13, R12, R11 ;  /* 0x0000000c0d0e7389 */ /* 0x00006400000c000b */
[----:B01----:R-:W-:Y:S01]  /*d700*/  ENDCOLLECTIVE ;  /* 0x000000000000791b */ /* 0x003fe20003800000 */
.L_x_330:
[----:B------:R-:W-:Y:S01]  /*d710*/  MOV R13, R0 ;  /* 0x00000000000d7202 */ /* 0x000fe20000000f00 */
[----:B------:R-:W-:Y:S02]  /*d720*/  IMAD.MOV.U32 R12, RZ, RZ, 0x2 ;  /* 0x00000002ff0c7424 */ /* 0x000fe400078e00ff */
[----:B------:R-:W-:-:S07]  /*d730*/  IMAD.MOV.U32 R3, RZ, RZ, R14 ;  /* 0x000000ffff037224 */ /* 0x000fce00078e000e */
[----:B------:R-:W-:Y:S05]  /*d740*/  WARPSYNC.COLLECTIVE R15, `(.L_x_331) ;  /* 0x000000000f087348 */ /* 0x000fea0003c00000 */
[----:B------:R0:W1:Y:S02]  /*d750*/  SHFL.IDX P6, R14, R13, R12, R11 ;  /* 0x0000000c0d0e7389 */ /* 0x00006400000c000b */
[----:B01----:R-:W-:Y:S01]  /*d760*/  ENDCOLLECTIVE ;  /* 0x000000000000791b */ /* 0x003fe20003800000 */
.L_x_331:
[----:B------:R-:W-:-:S05]  /*d770*/  @P1 LEA R3, P0, R9, R3, 0x1 ;  /* 0x0000000309031211 */ /* 0x000fca00078008ff */
[----:B------:R-:W-:-:S05]  /*d780*/  @P1 IMAD.X R2, RZ, RZ, R2, P0 ;  /* 0x000000ffff021224 */ /* 0x000fca00000e0602 */
        /* <DEDUP_REMOVED lines=9> */
[----:B------:R0:W-:Y:S01]  /*d820*/  @P1 LDGSTS.E.BYPASS.LTC128B.128 [R8+0x1ec00], desc[UR56][R2.64+0x100], !P2 ;  /* 0x1ec0010002081fae */ /* 0x0001e2000d101d78 */
[----:B------:R-:W-:Y:S01]  /*d830*/  ISETP.GE.AND P1, PT, R6, 0x21, PT ;  /* 0x000000210600780c */ /* 0x000fe20003f26270 */
[----:B0-----:R-:W-:-:S12]  /*d840*/  IMAD.MOV.U32 R2, RZ, RZ, R14 ;  /* 0x000000ffff027224 */ /* 0x001fd800078e000e */
[----:B------:R-:W-:Y:S05]  /*d850*/  WARPSYNC.COLLECTIVE R15, `(.L_x_332) ;  /* 0x000000000f087348 */ /* 0x000fea0003c00000 */
[----:B------:R0:W1:Y:S02]  /*d860*/  SHFL.IDX P6, R14, R13, R12, R11 ;  /* 0x0000000c0d0e7389 */ /* 0x00006400000c000b */
[----:B01----:R-:W-:Y:S01]  /*d870*/  ENDCOLLECTIVE ;  /* 0x000000000000791b */ /* 0x003fe20003800000 */
.L_x_332:
[----:B------:R-:W-:Y:S02]  /*d880*/  @P1 IMAD R8, R5, 0x2, R22 ;  /* 0x0000000205081824 */ /* 0x000fe400078e0216 */
[----:B------:R-:W-:Y:S02]  /*d890*/  IMAD.MOV.U32 R13, RZ, RZ, R0 ;  /* 0x000000ffff0d7224 */ /* 0x000fe400078e0000 */
[----:B------:R-:W-:Y:S02]  /*d8a0*/  IMAD.MOV.U32 R12, RZ, RZ, 0x3 ;  /* 0x00000003ff0c7424 */ /* 0x000fe400078e00ff */
[----:B------:R-:W-:-:S07]  /*d8b0*/  IMAD.MOV.U32 R3, RZ, RZ, R14 ;  /* 0x000000ffff037224 */ /* 0x000fce00078e000e */
[----:B------:R-:W-:Y:S05]  /*d8c0*/  WARPSYNC.COLLECTIVE R15, `(.L_x_333) ;  /* 0x000000000f087348 */ /* 0x000fea0003c00000 */
[----:B------:R0:W1:Y:S02]  /*d8d0*/  SHFL.IDX P6, R14, R13, R12, R11 ;  /* 0x0000000c0d0e7389 */ /* 0x00006400000c000b */
[----:B01----:R-:W-:Y:S01]  /*d8e0*/  ENDCOLLECTIVE ;  /* 0x000000000000791b */ /* 0x003fe20003800000 */
.L_x_333:
[----:B------:R-:W-:-:S04]  /*d8f0*/  @P1 LEA R3, P0, R9, R3, 0x1 ;  /* 0x0000000309031211 */ /* 0x000fc800078008ff */
[----:B------:R-:W-:-:S04]  /*d900*/  @P1 IADD3.X R2, RZ, R2, RZ, P0, !PT ;  /* 0x00000002ff021210 */ /* 0x000fc800007fe4ff */
[----:B------:R-:W-:Y:S02]  /*d910*/  @P1 LOP3.LUT R3, R3, R2, RZ, 0x3c, !PT ;  /* 0x0000000203031212 */ /* 0x000fe400078e3cff */
[----:B------:R-:W-:Y:S02]  /*d920*/  MOV R13, R4 ;  /* 0x00000004000d7202 */ /* 0x000fe40000000f00 */
        /* <DEDUP_REMOVED lines=13> */
.L_x_334:
[----:B------:R-:W-:Y:S02]  /*da00*/  @P1 IMAD R8, R5, 0x2, R22 ;  /* 0x0000000205081824 */ /* 0x000fe400078e0216 */
[----:B------:R-:W-:Y:S01]  /*da10*/  IMAD.MOV.U32 R13, RZ, RZ, R0 ;  /* 0x000000ffff0d7224 */ /* 0x000fe200078e0000 */
[----:B------:R-:W-:Y:S01]  /*da20*/  MOV R12, 0x4 ;  /* 0x00000004000c7802 */ /* 0x000fe20000000f00 */
[----:B------:R-:W-:-:S07]  /*da30*/  IMAD.MOV.U32 R3, RZ, RZ, R14 ;  /* 0x000000ffff037224 */ /* 0x000fce00078e000e */
[----:B------:R-:W-:Y:S05]  /*da40*/  WARPSYNC.COLLECTIVE R15, `(.L_x_335) ;  /* 0x000000000f087348 */ /* 0x000fea0003c00000 */
[----:B------:R0:W1:Y:S02]  /*da50*/  SHFL.IDX P6, R14, R13, R12, R11 ;  /* 0x0000000c0d0e7389 */ /* 0x00006400000c000b */
[----:B01----:R-:W-:Y:S01]  /*da60*/  ENDCOLLECTIVE ;  /* 0x000000000000791b */ /* 0x003fe20003800000 */
.L_x_335:
        /* <DEDUP_REMOVED lines=17> */
.L_x_336:
[----:B------:R-:W-:Y:S01]  /*db80*/  @P1 LEA R8, R5, R22, 0x1 ;  /* 0x0000001605081211 */ /* 0x000fe200078e08ff */
[----:B------:R-:W-:Y:S02]  /*db90*/  IMAD.MOV.U32 R13, RZ, RZ, R0 ;  /* 0x000000ffff0d7224 */ /* 0x000fe400078e0000 */
[----:B------:R-:W-:Y:S02]  /*dba0*/  IMAD.MOV.U32 R12, RZ, RZ, 0x5 ;  /* 0x00000005ff0c7424 */ /* 0x000fe400078e00ff */
[----:B------:R-:W-:-:S07]  /*dbb0*/  IMAD.MOV.U32 R3, RZ, RZ, R14 ;  /* 0x000000ffff037224 */ /* 0x000fce00078e000e */
[----:B------:R-:W-:Y:S05]  /*dbc0*/  WARPSYNC.COLLECTIVE R15, `(.L_x_337) ;  /* 0x000000000f087348 */ /* 0x000fea0003c00000 */
[----:B------:R0:W1:Y:S02]  /*dbd0*/  SHFL.IDX P6, R14, R13, R12, R11 ;  /* 0x0000000c0d0e7389 */ /* 0x00006400000c000b */
[----:B01----:R-:W-:Y:S01]  /*dbe0*/  ENDCOLLECTIVE ;  /* 0x000000000000791b */ /* 0x003fe20003800000 */
.L_x_337:
[----:B------:R-:W-:-:S05]  /*dbf0*/  @P1 LEA R3, P0, R9, R3, 0x1 ;  /* 0x0000000309031211 */ /* 0x000fca00078008ff */
[----:B------:R-:W-:-:S05]  /*dc00*/  @P1 IMAD.X R2, RZ, RZ, R2, P0 ;  /* 0x000000ffff021224 */ /* 0x000fca00000e0602 */
[----:B------:R-:W-:Y:S01]  /*dc10*/  @P1 LOP3.LUT R3, R3, R2, RZ, 0x3c, !PT ;  /* 0x0000000203031212 */ /* 0x000fe200078e3cff */
[----:B------:R-:W-:-:S03]  /*dc20*/  IMAD.MOV.U32 R13, RZ, RZ, R4 ;  /* 0x000000ffff0d7224 */ /* 0x000fc600078e0004 */
[----:B------:R-:W-:-:S04]  /*dc30*/  @P1 LOP3.LUT R2, R3, R2, RZ, 0x3c, !PT ;  /* 0x0000000203021212 */ /* 0x000fc800078e3cff */
[----:B------:R-:W-:Y:S01]  /*dc40*/  @P1 LOP3.LUT R3, R3, R2, RZ, 0x3c, !PT ;  /* 0x0000000203031212 */ /* 0x000fe200078e3cff */
[----:B------:R-:W-:-:S07]  /*dc50*/  IMAD.MOV.U32 R0, RZ, RZ, R14 ;  /* 0x000000ffff007224 */ /* 0x000fce00078e000e */
[----:B------:R-:W-:Y:S05]  /*dc60*/  WARPSYNC.COLLECTIVE R15, `(.L_x_338) ;  /* 0x000000000f087348 */ /* 0x000fea0003c00000 */
[----:B------:R0:W1:Y:S02]  /*dc70*/  SHFL.IDX P6, R14, R13, R12, R11 ;  /* 0x0000000c0d0e7389 */ /* 0x00006400000c000b */
[----:B01----:R-:W-:Y:S01]  /*dc80*/  ENDCOLLECTIVE ;  /* 0x000000000000791b */ /* 0x003fe20003800000 */
.L_x_338:
[----:B------:R-:W-:Y:S01]  /*dc90*/  @!PT LDS RZ, [RZ] ;  /* 0x00000000fffff984 */ /* 0x000fe20000000800 */
[----:B------:R-:W-:Y:S01]  /*dca0*/  @!PT LDS RZ, [RZ] ;  /* 0x00000000fffff984 */ /* 0x000fe20000000800 */
[----:B------:R-:W-:Y:S01]  /*dcb0*/  @!PT LDS RZ, [RZ] ;  /* 0x00000000fffff984 */ /* 0x000fe20000000800 */
[----:B------:R-:W-:Y:S04]  /*dcc0*/  @P1 LDGSTS.E.BYPASS.LTC128B.128 [R8+0x1a400], desc[UR56][R2.64], !P4 ;  /* 0x1a40000002081fae */ /* 0x000fe8000e101d78 */
[----:B------:R-:W-:Y:S04]  /*dcd0*/  @P1 LDGSTS.E.BYPASS.LTC128B.128 [R8+0x1d400], desc[UR56][R2.64+0x80], !P3 ;  /* 0x1d40008002081fae */ /* 0x000fe8000d901d78 */
[----:B------:R0:W-:Y:S02]  /*dce0*/  @P1 LDGSTS.E.BYPASS.LTC128B.128 [R8+0x20400], desc[UR56][R2.64+0x100], !P2 ;  /* 0x2040010002081fae */ /* 0x0001e4000d101d78 */
[----:B0-----:R-:W-:Y:S01]  /*dcf0*/  MOV R2, R14 ;  /* 0x0000000e00027202 */ /* 0x001fe20000000f00 */
[----:B------:R-:W-:Y:S06]  /*dd00*/  BRA `(.L_x_339) ;  /* 0xffffffc000447947 */ /* 0x000fec000383ffff */
.L_x_265:
[----:B------:R-:W-:Y:S02]  /*dd10*/  IMAD.MOV.U32 R13, RZ, RZ, R5 ;  /* 0x000000ffff0d7224 */ /* 0x000fe400078e0005 */
[----:B------:R-:W-:Y:S02]  /*dd20*/  IMAD.MOV.U32 R12, RZ, RZ, RZ ;  /* 0x000000ffff0c7224 */ /* 0x000fe400078e00ff */
[----:B------:R-:W-:Y:S02]  /*dd30*/  IMAD.MOV.U32 R11, RZ, RZ, 0x181f ;  /* 0x0000181fff0b7424 */ /* 0x000fe400078e00ff */
[----:B------:R-:W-:Y:S02]  /*dd40*/  IMAD.MOV.U32 R15, RZ, RZ, -0x1 ;  /* 0xffffffffff0f7424 */ /* 0x000fe400078e00ff */
[----:B-----5:R-:W-:Y:S02]  /*dd50*/  IMAD R6, R17, R8, RZ ;  /* 0x0000000811067224 */ /* 0x020fe400078e02ff */
[----:B------:R-:W-:-:S07]  /*dd60*/  IMAD.IADD R4, R10, 0x1, R4 ;  /* 0x000000010a047824 */ /* 0x000fce00078e0204 */
[----:B------:R-:W-:Y:S05]  /*dd70*/  WARPSYNC.COLLECTIVE R15, `(.L_x_340) ;  /* 0x000000000f087348 */ /* 0x000fea0003c00000 */
[----:B------:R0:W1:Y:S02]  /*dd80*/  SHFL.IDX P6, R14, R13, R12, R11 ;  /* 0x0000000c0d0e7389 */ /* 0x00006400000c000b */
[----:B01----:R-:W-:Y:S01]  /*dd90*/  ENDCOLLECTIVE ;  /* 0x000000000000791b */ /* 0x003fe20003800000 */
.L_x_340:
[----:B------:R-:W-:Y:S01]  /*dda0*/  ISETP.GE.AND P1, PT, R4, R6, PT ;  /* 0x000000060400720c */ /* 0x000fe20003f26270 */
[----:B------:R-:W-:Y:S01]  /*ddb0*/  IMAD.MOV.U32 R13, RZ, RZ, R0 ;  /* 0x000000ffff0d7224 */ /* 0x000fe200078e0000 */
[----:B------:R-:W-:-:S11]  /*ddc0*/  MOV R2, R14 ;  /* 0x0000000e00027202 */ /* 0x000fd60000000f00 */
[----:B------:R-:W-:Y:S05]  /*ddd0*/  WARPSYNC.COLLECTIVE R15, `(.L_x_341) ;  /* 0x000000000f087348 */ /* 0x000fea0003c00000 */
[----:B------:R0:W1:Y:S02]  /*dde0*/  SHFL.IDX P6, R14, R13, R12, R11 ;  /* 0x0000000c0d0e7389 */ /* 0x00006400000c000b */
[----:B01----:R-:W-:Y:S01]  /*ddf0*/  ENDCOLLECTIVE ;  /* 0x000000000000791b */ /* 0x003fe20003800000 */
.L_x_341:
[----:B------:R-:W-:Y:S02]  /*de00*/  IMAD.MOV.U32 R13, RZ, RZ, R5 ;  /* 0x000000ffff0d7224 */ /* 0x000fe400078e0005 */
[----:B------:R-:W-:Y:S02]  /*de10*/  IMAD.MOV.U32 R12, RZ, RZ, 0x1 ;  /* 0x00000001ff0c7424 */ /* 0x000fe400078e00ff */
[----:B------:R-:W-:-:S07]  /*de20*/  IMAD.MOV.U32 R3, RZ, RZ, R14 ;  /* 0x000000ffff037224 */ /* 0x000fce00078e000e */
[----:B------:R-:W-:Y:S05]  /*de30*/  WARPSYNC.COLLECTIVE R15, `(.L_x_342) ;  /* 0x000000000f087348 */ /* 0x000fea0003c00000 */
[----:B------:R0:W1:Y:S02]  /*de40*/  SHFL.IDX P6, R14, R13, R12, R11 ;  /* 0x0000000c0d0e7389 */ /* 0x00006400000c000b */
[----:B01----:R-:W-:Y:S01]  /*de50*/  ENDCOLLECTIVE ;  /* 0x000000000000791b */ /* 0x003fe20003800000 */
.L_x_342:
[----:B------:R-:W-:-:S05]  /*de60*/  @!P1 LEA R7, P4, R9, R3, 0x1 ;  /* 0x0000000309079211 */ /* 0x000fca00078808ff */
[----:B------:R-:W-:Y:S01]  /*de70*/  @!P1 IMAD.X R3, RZ, RZ, R2, P4 ;  /* 0x000000ffff039224 */ /* 0x000fe200020e0602 */
[----:B------:R-:W-:Y:S01]  /*de80*/  @!P1 MOV R2, R7 ;  /* 0x0000000700029202 */ /* 0x000fe20000000f00 */
[----:B------:R-:W-:Y:S01]  /*de90*/  VIADD R7, R4, 0x10 ;  /* 0x0000001004077836 */ /* 0x000fe20000000000 */
[----:B------:R-:W-:-:S03]  /*dea0*/  MOV R13, R0 ;  /* 0x00000000000d7202 */ /* 0x000fc60000000f00 */
[----:B------:R-:W-:Y:S01]  /*deb0*/  @!PT LDS RZ, [RZ] ;  /* 0x00000000fffff984 */ /* 0x000fe20000000800 */
[----:B------:R-:W-:Y:S01]  /*dec0*/  @!PT LDS RZ, [RZ] ;  /* 0x00000000fffff984 */ /* 0x000fe20000000800 */
[----:B------:R-:W-:Y:S01]  /*ded0*/  @!PT LDS RZ, [RZ] ;  /* 0x00000000fffff984 */ /* 0x000fe20000000800 */
[----:B------:R-:W-:Y:S04]  /*dee0*/  @!P1 LDGSTS.E.BYPASS.LTC128B.128 [R34+0xc400], desc[UR56][R2.64], !P3 ;  /* 0x0c40000002229fae */ /* 0x000fe8000d901d78 */
[----:B------:R-:W-:Y:S04]  /*def0*/  @!P1 LDGSTS.E.BYPASS.LTC128B.128 [R34+0x10400], desc[UR56][R2.64+0x80], !P2 ;  /* 0x1040008002229fae */ /* 0x000fe8000d101d78 */
[----:B------:R0:W-:Y:S01]  /*df00*/  @!P1 LDGSTS.E.BYPASS.LTC128B.128 [R34+0x14400], desc[UR56][R2.64+0x100], !P0 ;  /* 0x1440010002229fae */ /* 0x0001e2000c101d78 */
[----:B------:R-:W-:Y:S01]  /*df10*/  ISETP.GE.AND P1, PT, R7, R6, PT ;  /* 0x000000060700720c */ /* 0x000fe20003f26270 */
[----:B0-----:R-:W-:-:S12]  /*df20*/  IMAD.MOV.U32 R2, RZ, RZ, R14 ;  /* 0x000000ffff027224 */ /* 0x001fd800078e000e */
[----:B------:R-:W-:Y:S05]  /*df30*/  WARPSYNC.COLLECTIVE R15, `(.L_x_343) ;  /* 0x000000000f087348 */ /* 0x000fea0003c00000 */
[----:B------:R0:W1:Y:S02]  /*df40*/  SHFL.IDX P6, R14, R13, R12, R11 ;  /* 0x0000000c0d0e7389 */ /* 0x00006400000c000b */
[----:B01----:R-:W-:Y:S01]  /*df50*/  ENDCOLLECTIVE ;  /* 0x000000000000791b */ /* 0x003fe20003800000 */
.L_x_343:
[----:B------:R-:W-:Y:S02]  /*df60*/  IMAD.MOV.U32 R13, RZ, RZ, R5 ;  /* 0x000000ffff0d7224 */ /* 0x000fe400078e0005 */
[----:B------:R-:W-:Y:S02]  /*df70*/  IMAD.MOV.U32 R12, RZ, RZ, 0x2 ;  /* 0x00000002ff0c7424 */ /* 0x000fe400078e00ff */
[----:B------:R-:W-:-:S07]  /*df80*/  IMAD.MOV.U32 R3, RZ, RZ, R14 ;  /* 0x000000ffff037224 */ /* 0x000fce00078e000e */
[----:B------:R-:W-:Y:S05]  /*df90*/  WARPSYNC.COLLECTIVE R15, `(.L_x_344) ;  /* 0x000000000f087348 */ /* 0x000fea0003c00000 */
[----:B------:R0:W1:Y:S02]  /*dfa0*/  SHFL.IDX P6, R14, R13, R12, R11 ;  /* 0x0000000c0d0e7389 */ /* 0x00006400000c000b */
[----:B01----:R-:W-:Y:S01]  /*dfb0*/  ENDCOLLECTIVE ;  /* 0x000000000000791b */ /* 0x003fe20003800000 */
.L_x_344:
[----:B------:R-:W-:-:S05]  /*dfc0*/  @!P1 LEA R7, P4, R9, R3, 0x1 ;  /* 0x0000000309079211 */ /* 0x000fca00078808ff */
[----:B------:R-:W-:Y:S02]  /*dfd0*/  @!P1 IMAD.X R8, RZ, RZ, R2, P4 ;  /* 0x000000ffff089224 */ /* 0x000fe400020e0602 */
[----:B------:R-:W-:Y:S01]  /*dfe0*/  @!P1 IMAD.MOV.U32 R2, RZ, RZ, R7 ;  /* 0x000000ffff029224 */ /* 0x000fe200078e0007 */
[----:B------:R-:W-:Y:S01]  /*dff0*/  IADD3 R7, R4, 0x20, RZ ;  /* 0x0000002004077810 */ /* 0x000fe20007ffe0ff */
[----:B------:R-:W-:Y:S02]  /*e000*/  @!P1 IMAD.MOV.U32 R3, RZ, RZ, R8 ;  /* 0x000000ffff039224 */ /* 0x000fe400078e0008 */
[----:B------:R-:W-:-:S03]  /*e010*/  IMAD.MOV.U32 R13, RZ, RZ, R0 ;  /* 0x000000ffff0d7224 */ /* 0x000fc600078e0000 */
        /* <DEDUP_REMOVED lines=11> */
.L_x_345:
[----:B------:R-:W-:Y:S01]  /*e0d0*/  MOV R13, R5 ;  /* 0x00000005000d7202 */ /* 0x000fe20000000f00 */
[----:B------:R-:W-:Y:S01]  /*e0e0*/  IMAD.MOV.U32 R12, RZ, RZ, 0x3 ;  /* 0x00000003ff0c7424 */ /* 0x000fe200078e00ff */
[----:B------:R-:W-:-:S07]  /*e0f0*/  MOV R3, R14 ;  /* 0x0000000e00037202 */ /* 0x000fce0000000f00 */
[----:B------:R-:W-:Y:S05]  /*e100*/  WARPSYNC.COLLECTIVE R15, `(.L_x_346) ;  /* 0x000000000f087348 */ /* 0x000fea0003c00000 */
[----:B------:R0:W1:Y:S02]  /*e110*/  SHFL.IDX P6, R14, R13, R12, R11 ;  /* 0x0000000c0d0e7389 */ /* 0x00006400000c000b */
[----:B01----:R-:W-:Y:S01]  /*e120*/  ENDCOLLECTIVE ;  /* 0x000000000000791b */ /* 0x003fe20003800000 */
.L_x_346:
[----:B------:R-:W-:-:S05]  /*e130*/  @!P1 LEA R7, P4, R9, R3, 0x1 ;  /* 0x0000000309079211 */ /* 0x000fca00078808ff */
[----:B------:R-:W-:Y:S02]  /*e140*/  @!P1 IMAD.X R8, RZ, RZ, R2, P4 ;  /* 0x000000ffff089224 */ /* 0x000fe400020e0602 */
[----:B------:R-:W-:Y:S02]  /*e150*/  @!P1 IMAD.MOV.U32 R2, RZ, RZ, R7 ;  /* 0x000000ffff029224 */ /* 0x000fe400078e0007 */
[----:B------:R-:W-:Y:S02]  /*e160*/  @!P1 IMAD.MOV.U32 R3, RZ, RZ, R8 ;  /* 0x000000ffff039224 */ /* 0x000fe400078e0008 */
[----:B------:R-:W-:Y:S02]  /*e170*/  VIADD R7, R4, 0x30 ;  /* 0x0000003004077836 */ /* 0x000fe40000000000 */
[----:B------:R-:W-:Y:S01]  /*e180*/  IMAD.MOV.U32 R13, RZ, RZ, R0 ;  /* 0x000000ffff0d7224 */ /* 0x000fe200078e0000 */
        /* <DEDUP_REMOVED lines=11> */
.L_x_347:
[----:B------:R-:W-:Y:S01]  /*e240*/  IMAD.MOV.U32 R13, RZ, RZ, R5 ;  /* 0x000000ffff0d7224 */ /* 0x000fe200078e0005 */
[----:B------:R-:W-:Y:S01]  /*e250*/  MOV R12, 0x4 ;  /* 0x00000004000c7802 */ /* 0x000fe20000000f00 */
[----:B------:R-:W-:-:S07]  /*e260*/  IMAD.MOV.U32 R3, RZ, RZ, R14 ;  /* 0x000000ffff037224 */ /* 0x000fce00078e000e */
[----:B------:R-:W-:Y:S05]  /*e270*/  WARPSYNC.COLLECTIVE R15, `(.L_x_348) ;  /* 0x000000000f087348 */ /* 0x000fea0003c00000 */
[----:B------:R0:W1:Y:S02]  /*e280*/  SHFL.IDX P6, R14, R13, R12, R11 ;  /* 0x0000000c0d0e7389 */ /* 0x00006400000c000b */
[----:B01----:R-:W-:Y:S01]  /*e290*/  ENDCOLLECTIVE ;  /* 0x000000000000791b */ /* 0x003fe20003800000 */
.L_x_348:
[----:B------:R-:W-:-:S04]  /*e2a0*/  @!P1 LEA R7, P4, R9, R3, 0x1 ;  /* 0x0000000309079211 */ /* 0x000fc800078808ff */
[----:B------:R-:W-:Y:S01]  /*e2b0*/  @!P1 IADD3.X R8, RZ, R2, RZ, P4, !PT ;  /* 0x00000002ff089210 */ /* 0x000fe200027fe4ff */
[----:B------:R-:W-:Y:S02]  /*e2c0*/  @!P1 IMAD.MOV.U32 R2, RZ, RZ, R7 ;  /* 0x000000ffff029224 */ /* 0x000fe400078e0007 */
[----:B------:R-:W-:Y:S02]  /*e2d0*/  VIADD R7, R4, 0x40 ;  /* 0x0000004004077836 */ /* 0x000fe40000000000 */
        /* <DEDUP_REMOVED lines=13> */
.L_x_349:
[----:B------:R-:W-:Y:S02]  /*e3b0*/  IMAD.MOV.U32 R13, RZ, RZ, R5 ;  /* 0x000000ffff0d7224 */ /* 0x000fe400078e0005 */
[----:B------:R-:W-:Y:S02]  /*e3c0*/  IMAD.MOV.U32 R12, RZ, RZ, 0x5 ;  /* 0x00000005ff0c7424 */ /* 0x000fe400078e00ff */
[----:B------:R-:W-:-:S07]  /*e3d0*/  IMAD.MOV.U32 R3, RZ, RZ, R14 ;  /* 0x000000ffff037224 */ /* 0x000fce00078e000e */
[----:B------:R-:W-:Y:S05]  /*e3e0*/  WARPSYNC.COLLECTIVE R15, `(.L_x_350) ;  /* 0x000000000f087348 */ /* 0x000fea0003c00000 */
[----:B------:R0:W1:Y:S02]  /*e3f0*/  SHFL.IDX P6, R14, R13, R12, R11 ;  /* 0x0000000c0d0e7389 */ /* 0x00006400000c000b */
[----:B01----:R-:W-:Y:S01]  /*e400*/  ENDCOLLECTIVE ;  /* 0x000000000000791b */ /* 0x003fe20003800000 */
.L_x_350:
[----:B------:R-:W-:-:S05]  /*e410*/  @!P1 LEA R7, P4, R9, R3, 0x1 ;  /* 0x0000000309079211 */ /* 0x000fca00078808ff */
[----:B------:R-:W-:Y:S01]  /*e420*/  @!P1 IMAD.X R8, RZ, RZ, R2, P4 ;  /* 0x000000ffff089224 */ /* 0x000fe200020e0602 */
[----:B------:R-:W-:Y:S01]  /*e430*/  @!P1 MOV R2, R7 ;  /* 0x0000000700029202 */ /* 0x000fe20000000f00 */
        /* <DEDUP_REMOVED lines=9> */
[----:B------:R-:W-:Y:S02]  /*e4d0*/  ISETP.GE.AND P1, PT, R7, R6, PT ;  /* 0x000000060700720c */ /* 0x000fe40003f26270 */
[----:B0-----:R-:W-:-:S11]  /*e4e0*/  MOV R2, R14 ;  /* 0x0000000e00027202 */ /* 0x001fd60000000f00 */
[----:B------:R-:W-:Y:S05]  /*e4f0*/  WARPSYNC.COLLECTIVE R15, `(.L_x_351) ;  /* 0x000000000f087348 */ /* 0x000fea0003c00000 */
[----:B------:R0:W1:Y:S02]  /*e500*/  SHFL.IDX P6, R14, R13, R12, R11 ;  /* 0x0000000c0d0e7389 */ /* 0x00006400000c000b */
[----:B01----:R-:W-:Y:S01]  /*e510*/  ENDCOLLECTIVE ;  /* 0x000000000000791b */ /* 0x003fe20003800000 */
.L_x_351:
[----:B------:R-:W-:Y:S02]  /*e520*/  IMAD.MOV.U32 R13, RZ, RZ, R5 ;  /* 0x000000ffff0d7224 */ /* 0x000fe400078e0005 */
[----:B------:R-:W-:Y:S02]  /*e530*/  IMAD.MOV.U32 R12, RZ, RZ, 0x6 ;  /* 0x00000006ff0c7424 */ /* 0x000fe400078e00ff */
[----:B------:R-:W-:-:S07]  /*e540*/  IMAD.MOV.U32 R3, RZ, RZ, R14 ;  /* 0x000000ffff037224 */ /* 0x000fce00078e000e */
[----:B------:R-:W-:Y:S05]  /*e550*/  WARPSYNC.COLLECTIVE R15, `(.L_x_352) ;  /* 0x000000000f087348 */ /* 0x000fea0003c00000 */
[----:B------:R0:W1:Y:S02]  /*e560*/  SHFL.IDX P6, R14, R13, R12, R11 ;  /* 0x0000000c0d0e7389 */ /* 0x00006400000c000b */
[----:B01----:R-:W-:Y:S01]  /*e570*/  ENDCOLLECTIVE ;  /* 0x000000000000791b */ /* 0x003fe20003800000 */
.L_x_352:
[----:B------:R-:W-:-:S05]  /*e580*/  @!P1 LEA R7, P4, R9, R3, 0x1 ;  /* 0x0000000309079211 */ /* 0x000fca00078808ff */
[----:B------:R-:W-:Y:S02]  /*e590*/  @!P1 IMAD.X R8, RZ, RZ, R2, P4 ;  /* 0x000000ffff089224 */ /* 0x000fe400020e0602 */
[----:B------:R-:W-:Y:S02]  /*e5a0*/  @!P1 IMAD.MOV.U32 R2, RZ, RZ, R7 ;  /* 0x000000ffff029224 */ /* 0x000fe400078e0007 */
[----:B------:R-:W-:Y:S01]  /*e5b0*/  VIADD R7, R4, 0x60 ;  /* 0x0000006004077836 */ /* 0x000fe20000000000 */
[----:B------:R-:W-:Y:S02]  /*e5c0*/  @!P1 MOV R3, R8 ;  /* 0x0000000800039202 */ /* 0x000fe40000000f00 */
        /* <DEDUP_REMOVED lines=12> */
.L_x_353:
[----:B------:R-:W-:Y:S01]  /*e690*/  MOV R13, R5 ;  /* 0x00000005000d7202 */ /* 0x000fe20000000f00 */
[----:B------:R-:W-:Y:S02]  /*e6a0*/  IMAD.MOV.U32 R12, RZ, RZ, 0x7 ;  /* 0x00000007ff0c7424 */ /* 0x000fe400078e00ff */
[----:B------:R-:W-:-:S07]  /*e6b0*/  IMAD.MOV.U32 R3, RZ, RZ, R14 ;  /* 0x000000ffff037224 */ /* 0x000fce00078e000e */
[----:B------:R-:W-:Y:S05]  /*e6c0*/  WARPSYNC.COLLECTIVE R15, `(.L_x_354) ;  /* 0x000000000f087348 */ /* 0x000fea0003c00000 */
[----:B------:R0:W1:Y:S02]  /*e6d0*/  SHFL.IDX P6, R14, R13, R12, R11 ;  /* 0x0000000c0d0e7389 */ /* 0x00006400000c000b */
[----:B01----:R-:W-:Y:S01]  /*e6e0*/  ENDCOLLECTIVE ;  /* 0x000000000000791b */ /* 0x003fe20003800000 */
.L_x_354:
[----:B------:R-:W-:-:S05]  /*e6f0*/  @!P1 LEA R7, P4, R9, R3, 0x1 ;  /* 0x0000000309079211 */ /* 0x000fca00078808ff */
[----:B------:R-:W-:Y:S02]  /*e700*/  @!P1 IMAD.X R8, RZ, RZ, R2, P4 ;  /* 0x000000ffff089224 */ /* 0x000fe400020e0602 */
[----:B------:R-:W-:Y:S02]  /*e710*/  @!P1 IMAD.MOV.U32 R2, RZ, RZ, R7 ;  /* 0x000000ffff029224 */ /* 0x000fe400078e0007 */
[----:B------:R-:W-:Y:S02]  /*e720*/  @!P1 IMAD.MOV.U32 R3, RZ, RZ, R8 ;  /* 0x000000ffff039224 */ /* 0x000fe400078e0008 */
[----:B------:R-:W-:-:S03]  /*e730*/  IMAD.MOV.U32 R13, RZ, RZ, R0 ;  /* 0x000000ffff0d7224 */ /* 0x000fc600078e0000 */
[----:B------:R-:W-:Y:S01]  /*e740*/  @!PT LDS RZ, [RZ] ;  /* 0x00000000fffff984 */ /* 0x000fe20000000800 */
[----:B------:R-:W-:Y:S01]  /*e750*/  @!PT LDS RZ, [RZ] ;  /* 0x00000000fffff984 */ /* 0x000fe20000000800 */
[----:B------:R-:W-:Y:S01]  /*e760*/  @!PT LDS RZ, [RZ] ;  /* 0x00000000fffff984 */ /* 0x000fe20000000800 */
[----:B------:R0:W-:Y:S04]  /*e770*/  @!P1 LDGSTS.E.BYPASS.LTC128B.128 [R34+0xf400], desc[UR56][R2.64], !P3 ;  /* 0x0f40000002229fae */ /* 0x0001e8000d901d78 */
[----:B------:R0:W-:Y:S01]  /*e780*/  @!P1 LDGSTS.E.BYPASS.LTC128B.128 [R34+0x13400], desc[UR56][R2.64+0x80], !P2 ;  /* 0x1340008002229fae */ /* 0x0001e2000d101d78 */
[----:B------:R-:W-:-:S03]  /*e790*/  IMAD.MOV.U32 R5, RZ, RZ, R14 ;  /* 0x000000ffff057224 */ /* 0x000fc600078e000e */
[----:B------:R0:W-:Y:S04]  /*e7a0*/  @!P1 LDGSTS.E.BYPASS.LTC128B.128 [R34+0x17400], desc[UR56][R2.64+0x100], !P0 ;  /* 0x1740010002229fae */ /* 0x0001e8000c101d78 */
[----:B0-----:R-:W-:Y:S05]  /*e7b0*/  WARPSYNC.COLLECTIVE R15, `(.L_x_355) ;  /* 0x000000000f087348 */ /* 0x001fea0003c00000 */
[----:B------:R1:W2:Y:S02]  /*e7c0*/  SHFL.IDX P6, R14, R13, R12, R11 ;  /* 0x0000000c0d0e7389 */ /* 0x0002a400000c000b */
[----:B012---:R-:W-:Y:S01]  /*e7d0*/  ENDCOLLECTIVE ;  /* 0x000000000000791b */ /* 0x007fe20003800000 */
.L_x_355:
[----:B------:R-:W-:Y:S05]  /*e7e0*/  BRA `(.L_x_356) ;  /* 0xffffffc000a87947 */ /* 0x000fea000383ffff */
.L_x_270:
[----:B0-----:R0:W1:Y:S02]  /*e7f0*/  SYNCS.PHASECHK.TRANS64.TRYWAIT P0, [R22+URZ+0x2a820], R3 ;  /* 0x02a82003160075a7 */ /* 0x001064000800017f */
[----:B-1----:R-:W-:Y:S05]  /*e800*/  @!P0 NANOSLEEP.SYNCS 0x989680 ;  /* 0x009896800000895d */ /* 0x002fea0003900000 */
[----:B------:R-:W1:Y:S02]  /*e810*/  @!P0 SYNCS.PHASECHK.TRANS64 P0, [R22+URZ+0x2a820], R3 ;  /* 0x02a82003160085a7 */ /* 0x000e64000800007f */
[----:B-1----:R-:W-:Y:S05]  /*e820*/  @!P0 BRA `(.L_x_270) ;  /* 0xfffffffc00f08947 */ /* 0x002fea000383ffff */
[----:B------:R-:W-:Y:S05]  /*e830*/  BRA `(.L_x_357) ;  /* 0xffffffc400187947 */ /* 0x000fea000383ffff */
.L_x_275:
[----:B0-----:R0:W1:Y:S02]  /*e840*/  SYNCS.PHASECHK.TRANS64.TRYWAIT P0, [R6+URZ+0x2a840], R3 ;  /* 0x02a84003060075a7 */ /* 0x001064000800017f */
[----:B-1----:R-:W-:Y:S05]  /*e850*/  @!P0 NANOSLEEP.SYNCS 0x989680 ;  /* 0x009896800000895d */ /* 0x002fea0003900000 */
[----:B------:R-:W1:Y:S02]  /*e860*/  @!P0 SYNCS.PHASECHK.TRANS64 P0, [R6+URZ+0x2a840], R3 ;  /* 0x02a84003060085a7 */ /* 0x000e64000800007f */
[----:B-1----:R-:W-:Y:S05]  /*e870*/  @!P0 BRA `(.L_x_275) ;  /* 0xfffffffc00f08947 */ /* 0x002fea000383ffff */
[----:B------:R-:W-:Y:S05]  /*e880*/  BRA `(.L_x_358) ;  /* 0xffffffc400e47947 */ /* 0x000fea000383ffff */
.L_x_276:
[----:B------:R-:W-:Y:S01]  /*e890*/  BSSY B1, `(.L_x_359) ;  /* 0x0000008000017945 */ /* 0x000fe20003800000 */
[----:B------:R-:W-:Y:S01]  /*e8a0*/  IMAD.MOV.U32 R13, RZ, RZ, R5 ;  /* 0x000000ffff0d7224 */ /* 0x000fe200078e0005 */
[----:B------:R-:W-:Y:S01]  /*e8b0*/  MOV R12, RZ ;  /* 0x000000ff000c7202 */ /* 0x000fe20000000f00 */
[----:B------:R-:W-:Y:S02]  /*e8c0*/  IMAD.MOV.U32 R11, RZ, RZ, 0x181f ;  /* 0x0000181fff0b7424 */ /* 0x000fe400078e00ff */
[----:B------:R-:W-:-:S07]  /*e8d0*/  IMAD.MOV.U32 R15, RZ, RZ, -0x1 ;  /* 0xffffffffff0f7424 */ /* 0x000fce00078e00ff */
[----:B------:R-:W-:Y:S05]  /*e8e0*/  WARPSYNC.COLLECTIVE R15, `(.L_x_360) ;  /* 0x000000000f087348 */ /* 0x000fea0003c00000 */
[----:B------:R0:W1:Y:S02]  /*e8f0*/  SHFL.IDX P6, R14, R13, R12, R11 ;  /* 0x0000000c0d0e7389 */ /* 0x00006400000c000b */
[----:B01----:R-:W-:Y:S01]  /*e900*/  ENDCOLLECTIVE ;  /* 0x000000000000791b */ /* 0x003fe20003800000 */
.L_x_360:
[----:B------:R-:W-:Y:S05]  /*e910*/  BSYNC B1 ;  /* 0x0000000000017941 */ /* 0x000fea0003800000 */
.L_x_359:
[----:B------:R-:W0:Y:S01]  /*e920*/  S2R R35, SR_TID.X ;  /* 0x0000000000237919 */ /* 0x000e220000002100 */
[----:B------:R-:W-:Y:S01]  /*e930*/  IMAD.MOV.U32 R13, RZ, RZ, R9 ;  /* 0x000000ffff0d7224 */ /* 0x000fe200078e0009 */
[----:B------:R-:W-:Y:S01]  /*e940*/  MOV R12, RZ ;  /* 0x000000ff000c7202 */ /* 0x000fe20000000f00 */
[----:B------:R-:W-:Y:S02]  /*e950*/  IMAD.MOV.U32 R11, RZ, RZ, 0x181f ;  /* 0x0000181fff0b7424 */ /* 0x000fe400078e00ff */
[----:B------:R-:W-:Y:S02]  /*e960*/  IMAD.MOV.U32 R15, RZ, RZ, -0x1 ;  /* 0xffffffffff0f7424 */ /* 0x000fe400078e00ff */
[----:B------:R-:W-:Y:S02]  /*e970*/  IMAD.MOV.U32 R3, RZ, RZ, R14 ;  /* 0x000000ffff037224 */ /* 0x000fe400078e000e */
[----:B------:R-:W-:-:S07]  /*e980*/  IMAD R4, R4, 0x2, R22 ;  /* 0x0000000204047824 */ /* 0x000fce00078e0216 */
[----:B0-----:R-:W-:Y:S05]  /*e990*/  WARPSYNC.COLLECTIVE R15, `(.L_x_361) ;  /* 0x000000000f087348 */ /* 0x001fea0003c00000 */
[----:B------:R1:W2:Y:S02]  /*e9a0*/  SHFL.IDX P6, R14, R13, R12, R11 ;  /* 0x0000000c0d0e7389 */ /* 0x0002a400000c000b */
[----:B012---:R-:W-:Y:S01]  /*e9b0*/  ENDCOLLECTIVE ;  /* 0x000000000000791b */ /* 0x007fe20003800000 */
.L_x_361:
[----:B------:R-:W-:Y:S02]  /*e9c0*/  IMAD.MOV.U32 R13, RZ, RZ, R5 ;  /* 0x000000ffff0d7224 */ /* 0x000fe400078e0005 */
[----:B------:R-:W-:Y:S02]  /*e9d0*/  IMAD.MOV.U32 R12, RZ, RZ, 0x1 ;  /* 0x00000001ff0c7424 */ /* 0x000fe400078e00ff */
[----:B------:R-:W-:Y:S02]  /*e9e0*/  IMAD.SHL.U32 R35, R35, 0x8, RZ ;  /* 0x0000000823237824 */ /* 0x000fe400078e00ff */
[----:B------:R-:W-:-:S07]  /*e9f0*/  IMAD.MOV.U32 R2, RZ, RZ, R14 ;  /* 0x000000ffff027224 */ /* 0x000fce00078e000e */
[----:B------:R-:W-:Y:S05]  /*ea00*/  WARPSYNC.COLLECTIVE R15, `(.L_x_362) ;  /* 0x000000000f087348 */ /* 0x000fea0003c00000 */
[----:B------:R0:W1:Y:S02]  /*ea10*/  SHFL.IDX P6, R14, R13, R12, R11 ;  /* 0x0000000c0d0e7389 */ /* 0x00006400000c000b */
[----:B01----:R-:W-:Y:S01]  /*ea20*/  ENDCOLLECTIVE ;  /* 0x000000000000791b */ /* 0x003fe20003800000 */
.L_x_362:
[----:B------:R-:W-:-:S04]  /*ea30*/  LOP3.LUT R35, R35, 0x38, RZ, 0xc0, !PT ;  /* 0x0000003823237812 */ /* 0x000fc800078ec0ff */
[----:B------:R-:W-:-:S04]  /*ea40*/  SHF.L.U32 R0, R35, 0x1, RZ ;  /* 0x0000000123007819 */ /* 0x000fc800000006ff */
[----:B------:R-:W-:-:S05]  /*ea50*/  IADD3 R2, P0, R2, R0, RZ ;  /* 0x0000000002027210 */ /* 0x000fca0007f1e0ff */
[----:B------:R-:W-:Y:S02]  /*ea60*/  IMAD.X R3, RZ, RZ, R3, P0 ;  /* 0x000000ffff037224 */ /* 0x000fe400000e0603 */
[----:B------:R-:W-:-:S03]  /*ea70*/  IMAD.MOV.U32 R13, RZ, RZ, R9 ;  /* 0x000000ffff0d7224 */ /* 0x000fc600078e0009 */
[----:B------:R-:W-:Y:S01]  /*ea80*/  @!PT LDS RZ, [RZ] ;  /* 0x00000000fffff984 */ /* 0x000fe20000000800 */
[----:B------:R-:W-:Y:S01]  /*ea90*/  @!PT LDS RZ, [RZ] ;  /* 0x00000000fffff984 */ /* 0x000fe20000000800 */
[----:B------:R-:W-:Y:S01]  /*eaa0*/  @!PT LDS RZ, [RZ] ;  /* 0x00000000fffff984 */ /* 0x000fe20000000800 */
[----:B------:R-:W-:Y:S04]  /*eab0*/  LDGSTS.E.BYPASS.LTC128B.128 [R4+0x18400], desc[UR56][R2.64], !P3 ;  /* 0x1840000002047fae */ /* 0x000fe8000d901d78 */
[----:B------:R-:W-:Y:S04]  /*eac0*/  LDGSTS.E.BYPASS.LTC128B.128 [R4+0x1b400], desc[UR56][R2.64+0x80], !P2 ;  /* 0x1b40008002047fae */ /* 0x000fe8000d101d78 */
[----:B------:R0:W-:Y:S02]  /*ead0*/  LDGSTS.E.BYPASS.LTC128B.128 [R4+0x1e400], desc[UR56][R2.64+0x100], !P1 ;  /* 0x1e40010002047fae */ /* 0x0001e4000c901d78 */
[----:B0-----:R-:W-:-:S07]  /*eae0*/  MOV R3, R14 ;  /* 0x0000000e00037202 */ /* 0x001fce0000000f00 */
[----:B------:R-:W-:Y:S05]  /*eaf0*/  WARPSYNC.COLLECTIVE R15, `(.L_x_363) ;  /* 0x000000000f087348 */ /* 0x000fea0003c00000 */
[----:B------:R0:W1:Y:S02]  /*eb00*/  SHFL.IDX P6, R14, R13, R12, R11 ;  /* 0x0000000c0d0e7389 */ /* 0x00006400000c000b */
[----:B01----:R-:W-:Y:S01]  /*eb10*/  ENDCOLLECTIVE ;  /* 0x000000000000791b */ /* 0x003fe20003800000 */
.L_x_363:
[----:B------:R-:W-:Y:S01]  /*eb20*/  IMAD.MOV.U32 R13, RZ, RZ, R5 ;  /* 0x000000ffff0d7224 */ /* 0x000fe200078e0005 */
[----:B------:R-:W-:Y:S01]  /*eb30*/  MOV R12, 0x2 ;  /* 0x00000002000c7802 */ /* 0x000fe20000000f00 */
[----:B------:R-:W-:-:S07]  /*eb40*/  IMAD.MOV.U32 R2, RZ, RZ, R14 ;  /* 0x000000ffff027224 */ /* 0x000fce00078e000e */
[----:B------:R-:W-:Y:S05]  /*eb50*/  WARPSYNC.COLLECTIVE R15, `(.L_x_364) ;  /* 0x000000000f087348 */ /* 0x000fea0003c00000 */
[----:B------:R0:W1:Y:S02]  /*eb60*/  SHFL.IDX P6, R14, R13, R12, R11 ;  /* 0x0000000c0d0e7389 */ /* 0x00006400000c000b */
[----:B01----:R-:W-:Y:S01]  /*eb70*/  ENDCOLLECTIVE ;  /* 0x000000000000791b */ /* 0x003fe20003800000 */
.L_x_364:
[----:B------:R-:W-:-:S05]  /*eb80*/  IADD3 R2, P0, R2, R0, RZ ;  /* 0x0000000002027210 */ /* 0x000fca0007f1e0ff */
[----:B------:R-:W-:-:S05]  /*eb90*/  IMAD.X R3, RZ, RZ, R3, P0 ;  /* 0x000000ffff037224 */ /* 0x000fca00000e0603 */
[----:B------:R-:W-:Y:S01]  /*eba0*/  @!PT LDS RZ, [RZ] ;  /* 0x00000000fffff984 */ /* 0x000fe20000000800 */
[----:B------:R-:W-:Y:S01]  /*ebb0*/  @!PT LDS RZ, [RZ] ;  /* 0x00000000fffff984 */ /* 0x000fe20000000800 */
[----:B------:R-:W-:Y:S01]  /*ebc0*/  @!PT LDS RZ, [RZ] ;  /* 0x00000000fffff984 */ /* 0x000fe20000000800 */
[----:B------:R0:W-:Y:S01]  /*ebd0*/  LDGSTS.E.BYPASS.LTC128B.128 [R4+0x18c00], desc[UR56][R2.64], !P3 ;  /* 0x18c0000002047fae */ /* 0x0001e2000d901d78 */
[----:B------:R-:W-:-:S03]  /*ebe0*/  IMAD.MOV.U32 R13, RZ, RZ, R9 ;  /* 0x000000ffff0d7224 */ /* 0x000fc600078e0009 */
[----:B------:R0:W-:Y:S04]  /*ebf0*/  LDGSTS.E.BYPASS.LTC128B.128 [R4+0x1bc00], desc[UR56][R2.64+0x80], !P2 ;  /* 0x1bc0008002047fae */ /* 0x0001e8000d101d78 */
[----:B------:R0:W-:Y:S01]  /*ec00*/  LDGSTS.E.BYPASS.LTC128B.128 [R4+0x1ec00], desc[UR56][R2.64+0x100], !P1 ;  /* 0x1ec0010002047fae */ /* 0x0001e2000c901d78 */
[----:B------:R-:W-:-:S07]  /*ec10*/  IMAD.MOV.U32 R35, RZ, RZ, R14 ;  /* 0x000000ffff237224 */ /* 0x000fce00078e000e */
[----:B0-----:R-:W-:Y:S05]  /*ec20*/  WARPSYNC.COLLECTIVE R15, `(.L_x_365) ;  /* 0x000000000f087348 */ /* 0x001fea0003c00000 */
[----:B------:R1:W2:Y:S02]  /*ec30*/  SHFL.IDX P6, R14, R13, R12, R11 ;  /* 0x0000000c0d0e7389 */ /* 0x0002a400000c000b */
[----:B012---:R-:W-:Y:S01]  /*ec40*/  ENDCOLLECTIVE ;  /* 0x000000000000791b */ /* 0x007fe20003800000 */
.L_x_365:
[----:B------:R-:W-:Y:S01]  /*ec50*/  MOV R13, R5 ;  /* 0x00000005000d7202 */ /* 0x000fe20000000f00 */
[----:B------:R-:W-:Y:S02]  /*ec60*/  IMAD.MOV.U32 R12, RZ, RZ, 0x3 ;  /* 0x00000003ff0c7424 */ /* 0x000fe400078e00ff */
[----:B------:R-:W-:-:S07]  /*ec70*/  IMAD.MOV.U32 R2, RZ, RZ, R14 ;  /* 0x000000ffff027224 */ /* 0x000fce00078e000e */
[----:B------:R-:W-:Y:S05]  /*ec80*/  WARPSYNC.COLLECTIVE R15, `(.L_x_366) ;  /* 0x000000000f087348 */ /* 0x000fea0003c00000 */
[----:B------:R0:W1:Y:S02]  /*ec90*/  SHFL.IDX P6, R14, R13, R12, R11 ;  /* 0x0000000c0d0e7389 */ /* 0x00006400000c000b */
[----:B01----:R-:W-:Y:S01]  /*eca0*/  ENDCOLLECTIVE ;  /* 0x000000000000791b */ /* 0x003fe20003800000 */
.L_x_366:
        /* <DEDUP_REMOVED lines=13> */
.L_x_367:
[----:B------:R-:W-:Y:S02]  /*ed80*/  IMAD.MOV.U32 R13, RZ, RZ, R5 ;  /* 0x000000ffff0d7224 */ /* 0x000fe400078e0005 */
[----:B------:R-:W-:Y:S02]  /*ed90*/  IMAD.MOV.U32 R12, RZ, RZ, 0x4 ;  /* 0x00000004ff0c7424 */ /* 0x000fe400078e00ff */
[----:B------:R-:W-:-:S07]  /*eda0*/  IMAD.MOV.U32 R2, RZ, RZ, R14 ;  /* 0x000000ffff027224 */ /* 0x000fce00078e000e */
[----:B------:R-:W-:Y:S05]  /*edb0*/  WARPSYNC.COLLECTIVE R15, `(.L_x_368) ;  /* 0x000000000f087348 */ /* 0x000fea0003c00000 */
[----:B------:R0:W1:Y:S02]  /*edc0*/  SHFL.IDX P6, R14, R13, R12, R11 ;  /* 0x0000000c0d0e7389 */ /* 0x00006400000c000b */
[----:B01----:R-:W-:Y:S01]  /*edd0*/  ENDCOLLECTIVE ;  /* 0x000000000000791b */ /* 0x003fe20003800000 */
.L_x_368:
[----:B------:R-:W-:-:S04]  /*ede0*/  IADD3 R2, P0, R2, R0, RZ ;  /* 0x0000000002027210 */ /* 0x000fc80007f1e0ff */
[----:B------:R-:W-:-:S05]  /*edf0*/  IADD3.X R3, RZ, R35, RZ, P0, !PT ;  /* 0x00000023ff037210 */ /* 0x000fca00007fe4ff */
        /* <DEDUP_REMOVED lines=11> */
.L_x_369:
[----:B------:R-:W-:Y:S02]  /*eeb0*/  IMAD.MOV.U32 R13, RZ, RZ, R5 ;  /* 0x000000ffff0d7224 */ /* 0x000fe400078e0005 */
[----:B------:R-:W-:Y:S01]  /*eec0*/  IMAD.MOV.U32 R12, RZ, RZ, 0x5 ;  /* 0x00000005ff0c7424 */ /* 0x000fe200078e00ff */
[----:B------:R-:W-:-:S07]  /*eed0*/  MOV R2, R14 ;  /* 0x0000000e00027202 */ /* 0x000fce0000000f00 */
[----:B------:R-:W-:Y:S05]  /*eee0*/  WARPSYNC.COLLECTIVE R15, `(.L_x_370) ;  /* 0x000000000f087348 */ /* 0x000fea0003c00000 */
[----:B------:R0:W1:Y:S02]  /*eef0*/  SHFL.IDX P6, R14, R13, R12, R11 ;  /* 0x0000000c0d0e7389 */ /* 0x00006400000c000b */
[----:B01----:R-:W-:Y:S01]  /*ef00*/  ENDCOLLECTIVE ;  /* 0x000000000000791b */ /* 0x003fe20003800000 */
.L_x_370:
[----:B------:R-:W-:-:S05]  /*ef10*/  IADD3 R2, P0, R2, R0, RZ ;  /* 0x0000000002027210 */ /* 0x000fca0007f1e0ff */
[----:B------:R-:W-:-:S05]  /*ef20*/  IMAD.X R3, RZ, RZ, R35, P0 ;  /* 0x000000ffff037224 */ /* 0x000fca00000e0623 */
[----:B------:R-:W-:Y:S01]  /*ef30*/  @!PT LDS RZ, [RZ] ;  /* 0x00000000fffff984 */ /* 0x000fe20000000800 */
[----:B------:R-:W-:Y:S01]  /*ef40*/  @!PT LDS RZ, [RZ] ;  /* 0x00000000fffff984 */ /* 0x000fe20000000800 */
[----:B------:R-:W-:Y:S01]  /*ef50*/  @!PT LDS RZ, [RZ] ;  /* 0x00000000fffff984 */ /* 0x000fe20000000800 */
[----:B------:R0:W-:Y:S01]  /*ef60*/  LDGSTS.E.BYPASS.LTC128B.128 [R4+0x1a400], desc[UR56][R2.64], !P3 ;  /* 0x1a40000002047fae */ /* 0x0001e2000d901d78 */
[----:B------:R-:W-:-:S03]  /*ef70*/  MOV R13, R9 ;  /* 0x00000009000d7202 */ /* 0x000fc60000000f00 */
[----:B------:R0:W-:Y:S04]  /*ef80*/  LDGSTS.E.BYPASS.LTC128B.128 [R4+0x1d400], desc[UR56][R2.64+0x80], !P2 ;  /* 0x1d40008002047fae */ /* 0x0001e8000d101d78 */
[----:B------:R0:W-:Y:S01]  /*ef90*/  LDGSTS.E.BYPASS.LTC128B.128 [R4+0x20400], desc[UR56][R2.64+0x100], !P1 ;  /* 0x2040010002047fae */ /* 0x0001e2000c901d78 */
[----:B------:R-:W-:-:S07]  /*efa0*/  IMAD.MOV.U32 R35, RZ, RZ, R14 ;  /* 0x000000ffff237224 */ /* 0x000fce00078e000e */
[----:B0-----:R-:W-:Y:S05]  /*efb0*/  WARPSYNC.COLLECTIVE R15, `(.L_x_371) ;  /* 0x000000000f087348 */ /* 0x001fea0003c00000 */
[----:B------:R1:W2:Y:S02]  /*efc0*/  SHFL.IDX P6, R14, R13, R12, R11 ;  /* 0x0000000c0d0e7389 */ /* 0x0002a400000c000b */
[----:B012---:R-:W-:Y:S01]  /*efd0*/  ENDCOLLECTIVE ;  /* 0x000000000000791b */ /* 0x007fe20003800000 */
.L_x_371:
[----:B------:R-:W-:Y:S01]  /*efe0*/  IMAD.MOV.U32 R2, RZ, RZ, R14 ;  /* 0x000000ffff027224 */ /* 0x000fe200078e000e */
[----:B------:R-:W-:Y:S06]  /*eff0*/  BRA `(.L_x_372) ;  /* 0xffffffc4001c7947 */ /* 0x000fec000383ffff */
.L_x_281:
[----:B--2---:R2:W3:Y:S02]  /*f000*/  SYNCS.PHASECHK.TRANS64.TRYWAIT P0, [R4+URZ+0x2a860], R2 ;  /* 0x02a86002040075a7 */ /* 0x0044e4000800017f */
[----:B---3--:R-:W-:Y:S05]  /*f010*/  @!P0 NANOSLEEP.SYNCS 0x989680 ;  /* 0x009896800000895d */ /* 0x008fea0003900000 */
[----:B------:R-:W3:Y:S02]  /*f020*/  @!P0 SYNCS.PHASECHK.TRANS64 P0, [R4+URZ+0x2a860], R2 ;  /* 0x02a86002040085a7 */ /* 0x000ee4000800007f */
[----:B---3--:R-:W-:Y:S05]  /*f030*/  @!P0 BRA `(.L_x_281) ;  /* 0xfffffffc00f08947 */ /* 0x008fea000383ffff */
[----:B------:R-:W-:Y:S05]  /*f040*/  BRA `(.L_x_373) ;  /* 0xffffffc4007c7947 */ /* 0x000fea000383ffff */
.L_x_282:
[----:B------:R-:W-:Y:S01]  /*f050*/  BSSY B1, `(.L_x_374) ;  /* 0x0000008000017945 */ /* 0x000fe20003800000 */
[----:B------:R-:W-:Y:S01]  /*f060*/  IMAD.MOV.U32 R13, RZ, RZ, R24 ;  /* 0x000000ffff0d7224 */ /* 0x000fe200078e0018 */
[----:B------:R-:W-:Y:S01]  /*f070*/  MOV R15, 0xffffffff ;  /* 0xffffffff000f7802 */ /* 0x000fe20000000f00 */
[----:B------:R-:W-:Y:S02]  /*f080*/  IMAD.MOV.U32 R12, RZ, RZ, RZ ;  /* 0x000000ffff0c7224 */ /* 0x000fe400078e00ff */
[----:B------:R-:W-:-:S07]  /*f090*/  IMAD.MOV.U32 R11, RZ, RZ, 0x181f ;  /* 0x0000181fff0b7424 */ /* 0x000fce00078e00ff */
[----:B--2---:R-:W-:Y:S05]  /*f0a0*/  WARPSYNC.COLLECTIVE R15, `(.L_x_375) ;  /* 0x000000000f087348 */ /* 0x004fea0003c00000 */
[----:B------:R0:W1:Y:S02]  /*f0b0*/  SHFL.IDX P6, R14, R13, R12, R11 ;  /* 0x0000000c0d0e7389 */ /* 0x00006400000c000b */
[----:B012---:R-:W-:Y:S01]  /*f0c0*/  ENDCOLLECTIVE ;  /* 0x000000000000791b */ /* 0x007fe20003800000 */
.L_x_375:
[----:B------:R-:W-:Y:S05]  /*f0d0*/  BSYNC B1 ;  /* 0x0000000000017941 */ /* 0x000fea0003800000 */
.L_x_374:
[----:B------:R-:W-:Y:S01]  /*f0e0*/  IMAD.MOV.U32 R13, RZ, RZ, R23 ;  /* 0x000000ffff0d7224 */ /* 0x000fe200078e0017 */
[----:B------:R-:W-:Y:S01]  /*f0f0*/  MOV R15, 0xffffffff ;  /* 0xffffffff000f7802 */ /* 0x000fe20000000f00 */
[----:B------:R-:W-:Y:S02]  /*f100*/  IMAD.MOV.U32 R12, RZ, RZ, RZ ;  /* 0x000000ffff0c7224 */ /* 0x000fe400078e00ff */
[----:B------:R-:W-:Y:S02]  /*f110*/  IMAD.MOV.U32 R11, RZ, RZ, 0x181f ;  /* 0x0000181fff0b7424 */ /* 0x000fe400078e00ff */
[----:B------:R-:W-:Y:S02]  /*f120*/  IMAD.MOV.U32 R3, RZ, RZ, R14 ;  /* 0x000000ffff037224 */ /* 0x000fe400078e000e */
[----:B------:R-:W-:-:S07]  /*f130*/  IMAD R5, R5, 0x2, R22 ;  /* 0x0000000205057824 */ /* 0x000fce00078e0216 */
[----:B------:R-:W-:Y:S05]  /*f140*/  WARPSYNC.COLLECTIVE R15, `(.L_x_376) ;  /* 0x000000000f087348 */ /* 0x000fea0003c00000 */
[----:B------:R0:W1:Y:S02]  /*f150*/  SHFL.IDX P6, R14, R13, R12, R11 ;  /* 0x0000000c0d0e7389 */ /* 0x00006400000c000b */
[----:B01----:R-:W-:Y:S01]  /*f160*/  ENDCOLLECTIVE ;  /* 0x000000000000791b */ /* 0x003fe20003800000 */
.L_x_376:
[----:B------:R-:W-:Y:S01]  /*f170*/  IMAD.MOV.U32 R13, RZ, RZ, R24 ;  /* 0x000000ffff0d7224 */ /* 0x000fe200078e0018 */
[----:B------:R-:W-:Y:S01]  /*f180*/  MOV R12, 0x1 ;  /* 0x00000001000c7802 */ /* 0x000fe20000000f00 */
[----:B------:R-:W-:-:S07]  /*f190*/  IMAD.MOV.U32 R2, RZ, RZ, R14 ;  /* 0x000000ffff027224 */ /* 0x000fce00078e000e */
[----:B------:R-:W-:Y:S05]  /*f1a0*/  WARPSYNC.COLLECTIVE R15, `(.L_x_377) ;  /* 0x000000000f087348 */ /* 0x000fea0003c00000 */
[----:B------:R0:W1:Y:S02]  /*f1b0*/  SHFL.IDX P6, R14, R13, R12, R11 ;  /* 0x0000000c0d0e7389 */ /* 0x00006400000c000b */
[----:B01----:R-:W-:Y:S01]  /*f1c0*/  ENDCOLLECTIVE ;  /* 0x000000000000791b */ /* 0x003fe20003800000 */
.L_x_377:
[----:B------:R-:W-:-:S05]  /*f1d0*/  IADD3 R2, P1, R2, R0, RZ ;  /* 0x0000000002027210 */ /* 0x000fca0007f3e0ff */
[----:B------:R-:W-:Y:S01]  /*f1e0*/  IMAD.X R3, RZ, RZ, R3, P1 ;  /* 0x000000ffff037224 */ /* 0x000fe200008e0603 */
[----:B------:R-:W-:-:S04]  /*f1f0*/  LOP3.LUT P1, RZ, R29, 0x1, RZ, 0xc0, !PT ;  /* 0x000000011dff7812 */ /* 0x000fc8000782c0ff */
[----:B------:R-:W-:Y:S01]  /*f200*/  ISETP.LT.OR P2, PT, R6, 0x1, !P1 ;  /* 0x000000010600780c */ /* 0x000fe20004f41670 */
[----:B------:R-:W-:-:S12]  /*f210*/  IMAD.MOV.U32 R13, RZ, RZ, R23 ;  /* 0x000000ffff0d7224 */ /* 0x000fd800078e0017 */
[----:B------:R-:W-:Y:S01]  /*f220*/  @!PT LDS RZ, [RZ] ;  /* 0x00000000fffff984 */ /* 0x000fe20000000800 */
[----:B------:R-:W-:Y:S01]  /*f230*/  @!PT LDS RZ, [RZ] ;  /* 0x00000000fffff984 */ /* 0x000fe20000000800 */
[----:B------:R-:W-:Y:S01]  /*f240*/  @!PT LDS RZ, [RZ] ;  /* 0x00000000fffff984 */ /* 0x000fe20000000800 */
[----:B------:R-:W-:Y:S01]  /*f250*/  LDGSTS.E.BYPASS.LTC128B.128 [R5+0x400], desc[UR56][R2.64], !P2 ;  /* 0x0040000002057fae */ /* 0x000fe2000d101d78 */
[----:B------:R-:W-:-:S13]  /*f260*/  ISETP.LT.OR P2, PT, R6, 0x1, !P0 ;  /* 0x000000010600780c */ /* 0x000fda0004741670 */
[----:B------:R0:W-:Y:S02]  /*f270*/  LDGSTS.E.BYPASS.LTC128B.128 [R5+0x3400], desc[UR56][R2.64+0x80], !P2 ;  /* 0x0340008002057fae */ /* 0x0001e4000d101d78 */
[----:B0-----:R-:W-:-:S07]  /*f280*/  IMAD.MOV.U32 R3, RZ, RZ, R14 ;  /* 0x000000ffff037224 */ /* 0x001fce00078e000e */
[----:B------:R-:W-:Y:S05]  /*f290*/  WARPSYNC.COLLECTIVE R15, `(.L_x_378) ;  /* 0x000000000f087348 */ /* 0x000fea0003c00000 */
[----:B------:R0:W1:Y:S02]  /*f2a0*/  SHFL.IDX P6, R14, R13, R12, R11 ;  /* 0x0000000c0d0e7389 */ /* 0x00006400000c000b */
[----:B01----:R-:W-:Y:S01]  /*f2b0*/  ENDCOLLECTIVE ;  /* 0x000000000000791b */ /* 0x003fe20003800000 */
.L_x_378:
[----:B------:R-:W-:Y:S01]  /*f2c0*/  MOV R13, R24 ;  /* 0x00000018000d7202 */ /* 0x000fe20000000f00 */
[----:B------:R-:W-:Y:S02]  /*f2d0*/  IMAD.MOV.U32 R12, RZ, RZ, 0x2 ;  /* 0x00000002ff0c7424 */ /* 0x000fe400078e00ff */
[----:B------:R-:W-:-:S07]  /*f2e0*/  IMAD.MOV.U32 R2, RZ, RZ, R14 ;  /* 0x000000ffff027224 */ /* 0x000fce00078e000e */
[----:B------:R-:W-:Y:S05]  /*f2f0*/  WARPSYNC.COLLECTIVE R15, `(.L_x_379) ;  /* 0x000000000f087348 */ /* 0x000fea0003c00000 */
[----:B------:R0:W1:Y:S02]  /*f300*/  SHFL.IDX P6, R14, R13, R12, R11 ;  /* 0x0000000c0d0e7389 */ /* 0x00006400000c000b */
[----:B01----:R-:W-:Y:S01]  /*f310*/  ENDCOLLECTIVE ;  /* 0x000000000000791b */ /* 0x003fe20003800000 */
.L_x_379:
[----:B------:R-:W-:-:S05]  /*f320*/  IADD3 R2, P2, R2, R0, RZ ;  /* 0x0000000002027210 */ /* 0x000fca0007f5e0ff */
[----:B------:R-:W-:Y:S01]  /*f330*/  IMAD.X R3, RZ, RZ, R3, P2 ;  /* 0x000000ffff037224 */ /* 0x000fe200010e0603 */
        /* <DEDUP_REMOVED lines=12> */
.L_x_380:
[----:B------:R-:W-:Y:S02]  /*f400*/  IMAD.MOV.U32 R13, RZ, RZ, R24 ;  /* 0x000000ffff0d7224 */ /* 0x000fe400078e0018 */
[----:B------:R-:W-:Y:S02]  /*f410*/  IMAD.MOV.U32 R12, RZ, RZ, 0x3 ;  /* 0x00000003ff0c7424 */ /* 0x000fe400078e00ff */
[----:B------:R-:W-:-:S07]  /*f420*/  IMAD.MOV.U32 R2, RZ, RZ, R14 ;  /* 0x000000ffff027224 */ /* 0x000fce00078e000e */
[----:B------:R-:W-:Y:S05]  /*f430*/  WARPSYNC.COLLECTIVE R15, `(.L_x_381) ;  /* 0x000000000f087348 */ /* 0x000fea0003c00000 */
[----:B------:R0:W1:Y:S02]  /*f440*/  SHFL.IDX P6, R14, R13, R12, R11 ;  /* 0x0000000c0d0e7389 */ /* 0x00006400000c000b */
[----:B01----:R-:W-:Y:S01]  /*f450*/  ENDCOLLECTIVE ;  /* 0x000000000000791b */ /* 0x003fe20003800000 */
.L_x_381:
[----:B------:R-:W-:-:S04]  /*f460*/  IADD3 R2, P2, R2, R0, RZ ;  /* 0x0000000002027210 */ /* 0x000fc80007f5e0ff */
[----:B------:R-:W-:Y:S02]  /*f470*/  IADD3.X R3, RZ, R3, RZ, P2, !PT ;  /* 0x00000003ff037210 */ /* 0x000fe400017fe4ff */
        /* <DEDUP_REMOVED lines=12> */
.L_x_382:
[----:B------:R-:W-:Y:S02]  /*f540*/  IMAD.MOV.U32 R13, RZ, RZ, R24 ;  /* 0x000000ffff0d7224 */ /* 0x000fe400078e0018 */
[----:B------:R-:W-:Y:S01]  /*f550*/  IMAD.MOV.U32 R12, RZ, RZ, 0x4 ;  /* 0x00000004ff0c7424 */ /* 0x000fe200078e00ff */
[----:B------:R-:W-:-:S07]  /*f560*/  MOV R2, R14 ;  /* 0x0000000e00027202 */ /* 0x000fce0000000f00 */
[----:B------:R-:W-:Y:S05]  /*f570*/  WARPSYNC.COLLECTIVE R15, `(.L_x_383) ;  /* 0x000000000f087348 */ /* 0x000fea0003c00000 */
[----:B------:R0:W1:Y:S02]  /*f580*/  SHFL.IDX P6, R14, R13, R12, R11 ;  /* 0x0000000c0d0e7389 */ /* 0x00006400000c000b */
[----:B01----:R-:W-:Y:S01]  /*f590*/  ENDCOLLECTIVE ;  /* 0x000000000000791b */ /* 0x003fe20003800000 */
.L_x_383:
[----:B------:R-:W-:-:S05]  /*f5a0*/  IADD3 R2, P2, R2, R0, RZ ;  /* 0x0000000002027210 */ /* 0x000fca0007f5e0ff */
[----:B------:R-:W-:Y:S01]  /*f5b0*/  IMAD.X R3, RZ, RZ, R3, P2 ;  /* 0x000000ffff037224 */ /* 0x000fe200010e0603 */
[----:B------:R-:W-:Y:S02]  /*f5c0*/  ISETP.LT.OR P2, PT, R6, 0x31, !P1 ;  /* 0x000000310600780c */ /* 0x000fe40004f41670 */
[----:B------:R-:W-:-:S11]  /*f5d0*/  MOV R13, R23 ;  /* 0x00000017000d7202 */ /* 0x000fd60000000f00 */
        /* <DEDUP_REMOVED lines=10> */
.L_x_384:
[----:B------:R-:W-:Y:S02]  /*f680*/  IMAD.MOV.U32 R13, RZ, RZ, R24 ;  /* 0x000000ffff0d7224 */ /* 0x000fe400078e0018 */
[----:B------:R-:W-:Y:S02]  /*f690*/  IMAD.MOV.U32 R12, RZ, RZ, 0x5 ;  /* 0x00000005ff0c7424 */ /* 0x000fe400078e00ff */
[----:B------:R-:W-:-:S07]  /*f6a0*/  IMAD.MOV.U32 R2, RZ, RZ, R14 ;  /* 0x000000ffff027224 */ /* 0x000fce00078e000e */
[----:B------:R-:W-:Y:S05]  /*f6b0*/  WARPSYNC.COLLECTIVE R15, `(.L_x_385) ;  /* 0x000000000f087348 */ /* 0x000fea0003c00000 */
[----:B------:R0:W1:Y:S02]  /*f6c0*/  SHFL.IDX P6, R14, R13, R12, R11 ;  /* 0x0000000c0d0e7389 */ /* 0x00006400000c000b */
[----:B01----:R-:W-:Y:S01]  /*f6d0*/  ENDCOLLECTIVE ;  /* 0x000000000000791b */ /* 0x003fe20003800000 */
.L_x_385:
[----:B------:R-:W-:-:S05]  /*f6e0*/  IADD3 R2, P2, R2, R0, RZ ;  /* 0x0000000002027210 */ /* 0x000fca0007f5e0ff */
[----:B------:R-:W-:Y:S01]  /*f6f0*/  IMAD.X R3, RZ, RZ, R3, P2 ;  /* 0x000000ffff037224 */ /* 0x000fe200010e0603 */
[----:B------:R-:W-:Y:S01]  /*f700*/  ISETP.LT.OR P2, PT, R6, 0x41, !P1 ;  /* 0x000000410600780c */ /* 0x000fe20004f41670 */
[----:B------:R-:W-:-:S12]  /*f710*/  IMAD.MOV.U32 R13, RZ, RZ, R23 ;  /* 0x000000ffff0d7224 */ /* 0x000fd800078e0017 */
[----:B------:R-:W-:Y:S01]  /*f720*/  @!PT LDS RZ, [RZ] ;  /* 0x00000000fffff984 */ /* 0x000fe20000000800 */
[----:B------:R-:W-:Y:S01]  /*f730*/  @!PT LDS RZ, [RZ] ;  /* 0x00000000fffff984 */ /* 0x000fe20000000800 */
[----:B------:R-:W-:Y:S01]  /*f740*/  @!PT LDS RZ, [RZ] ;  /* 0x00000000fffff984 */ /* 0x000fe20000000800 */
[----:B------:R0:W-:Y:S01]  /*f750*/  LDGSTS.E.BYPASS.LTC128B.128 [R5+0x2400], desc[UR56][R2.64], !P2 ;  /* 0x0240000002057fae */ /* 0x0001e2000d101d78 */
[----:B------:R-:W-:Y:S02]  /*f760*/  ISETP.LT.OR P2, PT, R6, 0x41, !P0 ;  /* 0x000000410600780c */ /* 0x000fe40004741670 */
[----:B------:R-:W-:-:S11]  /*f770*/  MOV R24, R14 ;  /* 0x0000000e00187202 */ /* 0x000fd60000000f00 */
[----:B0-----:R-:W-:Y:S05]  /*f780*/  WARPSYNC.COLLECTIVE R15, `(.L_x_386) ;  /* 0x000000000f087348 */ /* 0x001fea0003c00000 */
[----:B------:R1:W2:Y:S02]  /*f790*/  SHFL.IDX P6, R14, R13, R12, R11 ;  /* 0x0000000c0d0e7389 */ /* 0x0002a400000c000b */
[----:B012---:R-:W-:Y:S01]  /*f7a0*/  ENDCOLLECTIVE ;  /* 0x000000000000791b */ /* 0x007fe20003800000 */
.L_x_386:
[----:B------:R-:W-:Y:S01]  /*f7b0*/  @!PT LDS RZ, [RZ] ;  /* 0x00000000fffff984 */ /* 0x000fe20000000800 */
[----:B------:R-:W-:Y:S01]  /*f7c0*/  @!PT LDS RZ, [RZ] ;  /* 0x00000000fffff984 */ /* 0x000fe20000000800 */
[----:B------:R-:W-:Y:S01]  /*f7d0*/  @!PT LDS RZ, [RZ] ;  /* 0x00000000fffff984 */ /* 0x000fe20000000800 */
[----:B------:R0:W-:Y:S02]  /*f7e0*/  LDGSTS.E.BYPASS.LTC128B.128 [R5+0x5400], desc[UR56][R2.64+0x80], !P2 ;  /* 0x0540008002057fae */ /* 0x0001e4000d101d78 */
[----:B0-----:R-:W-:Y:S01]  /*f7f0*/  IMAD.MOV.U32 R2, RZ, RZ, R14 ;  /* 0x000000ffff027224 */ /* 0x001fe200078e000e */
[----:B------:R-:W-:Y:S06]  /*f800*/  BRA `(.L_x_387) ;  /* 0xffffffc000687947 */ /* 0x000fec000383ffff */
.L_x_290:
[----:B0-----:R0:W1:Y:S02]  /*f810*/  SYNCS.PHASECHK.TRANS64.TRYWAIT P0, [R0+URZ+0x2a860], R3 ;  /* 0x02a86003000075a7 */ /* 0x001064000800017f */
[----:B-1----:R-:W-:Y:S05]  /*f820*/  @!P0 NANOSLEEP.SYNCS 0x989680 ;  /* 0x009896800000895d */ /* 0x002fea0003900000 */
[----:B------:R-:W1:Y:S02]  /*f830*/  @!P0 SYNCS.PHASECHK.TRANS64 P0, [R0+URZ+0x2a860], R3 ;  /* 0x02a86003000085a7 */ /* 0x000e64000800007f */
[----:B-1----:R-:W-:Y:S05]  /*f840*/  @!P0 BRA `(.L_x_290) ;  /* 0xfffffffc00f08947 */ /* 0x002fea000383ffff */
[----:B------:R-:W-:Y:S05]  /*f850*/  BRA `(.L_x_388) ;  /* 0xffffffc400887947 */ /* 0x000fea000383ffff */
.L_x_291:
[----:B------:R-:W-:Y:S01]  /*f860*/  BSSY B0, `(.L_x_389) ;  /* 0x0000008000007945 */ /* 0x000fe20003800000 */
[----:B------:R-:W-:Y:S01]  /*f870*/  IMAD.MOV.U32 R13, RZ, RZ, R24 ;  /* 0x000000ffff0d7224 */ /* 0x000fe200078e0018 */
[----:B------:R-:W-:Y:S01]  /*f880*/  MOV R11, 0x181f ;  /* 0x0000181f000b7802 */ /* 0x000fe20000000f00 */
[----:B------:R-:W-:Y:S02]  /*f890*/  IMAD.MOV.U32 R12, RZ, RZ, RZ ;  /* 0x000000ffff0c7224 */ /* 0x000fe400078e00ff */
[----:B------:R-:W-:-:S07]  /*f8a0*/  IMAD.MOV.U32 R15, RZ, RZ, -0x1 ;  /* 0xffffffffff0f7424 */ /* 0x000fce00078e00ff */
[----:B0-----:R-:W-:Y:S05]  /*f8b0*/  WARPSYNC.COLLECTIVE R15, `(.L_x_390) ;  /* 0x000000000f087348 */ /* 0x001fea0003c00000 */
[----:B------:R1:W2:Y:S02]  /*f8c0*/  SHFL.IDX P6, R14, R13, R12, R11 ;  /* 0x0000000c0d0e7389 */ /* 0x0002a400000c000b */
[----:B012---:R-:W-:Y:S01]  /*f8d0*/  ENDCOLLECTIVE ;  /* 0x000000000000791b */ /* 0x007fe20003800000 */
.L_x_390:
[----:B------:R-:W-:Y:S05]  /*f8e0*/  BSYNC B0 ;  /* 0x0000000000007941 */ /* 0x000fea0003800000 */
.L_x_389:
[----:B------:R-:W0:Y:S01]  /*f8f0*/  S2R R4, SR_TID.X ;  /* 0x0000000000047919 */ /* 0x000e220000002100 */
[----:B------:R-:W-:Y:S01]  /*f900*/  IMAD.MOV.U32 R13, RZ, RZ, R23 ;  /* 0x000000ffff0d7224 */ /* 0x000fe200078e0017 */
[----:B------:R-:W-:Y:S01]  /*f910*/  MOV R11, 0x181f ;  /* 0x0000181f000b7802 */ /* 0x000fe20000000f00 */
[----:B------:R-:W-:Y:S01]  /*f920*/  IMAD.MOV.U32 R12, RZ, RZ, RZ ;  /* 0x000000ffff0c7224 */ /* 0x000fe200078e00ff */
[C---:B------:R-:W-:Y:S01]  /*f930*/  LOP3.LUT R2, R29.reuse, 0x1, RZ, 0xc0, !PT ;  /* 0x000000011d027812 */ /* 0x040fe200078ec0ff */
[----:B------:R-:W-:Y:S01]  /*f940*/  IMAD.MOV.U32 R15, RZ, RZ, -0x1 ;  /* 0xffffffffff0f7424 */ /* 0x000fe200078e00ff */
[----:B------:R-:W-:Y:S01]  /*f950*/  LOP3.LUT P0, RZ, R29, 0x2, RZ, 0xc0, !PT ;  /* 0x000000021dff7812 */ /* 0x000fe2000780c0ff */
[----:B------:R-:W-:Y:S01]  /*f960*/  IMAD.MOV.U32 R3, RZ, RZ, R14 ;  /* 0x000000ffff037224 */ /* 0x000fe200078e000e */
[----:B------:R-:W-:-:S13]  /*f970*/  ISETP.NE.U32.AND P1, PT, R2, 0x1, PT ;  /* 0x000000010200780c */ /* 0x000fda0003f25070 */
[----:B0-----:R-:W-:Y:S05]  /*f980*/  WARPSYNC.COLLECTIVE R15, `(.L_x_391) ;  /* 0x000000000f087348 */ /* 0x001fea0003c00000 */
[----:B------:R1:W2:Y:S02]  /*f990*/  SHFL.IDX P6, R14, R13, R12, R11 ;  /* 0x0000000c0d0e7389 */ /* 0x0002a400000c000b */
[----:B012---:R-:W-:Y:S01]  /*f9a0*/  ENDCOLLECTIVE ;  /* 0x000000000000791b */ /* 0x007fe20003800000 */
.L_x_391:
[C---:B------:R-:W-:Y:S02]  /*f9b0*/  ISETP.LT.OR P4, PT, R5.reuse, 0x1, !P0 ;  /* 0x000000010500780c */ /* 0x040fe40004781670 */
[----:B------:R-:W-:Y:S01]  /*f9c0*/  ISETP.LT.OR P3, PT, R5, 0x1, P1 ;  /* 0x000000010500780c */ /* 0x000fe20000f61670 */
[----:B------:R-:W-:Y:S02]  /*f9d0*/  IMAD.MOV.U32 R13, RZ, RZ, R24 ;  /* 0x000000ffff0d7224 */ /* 0x000fe400078e0018 */
[----:B------:R-:W-:Y:S02]  /*f9e0*/  IMAD.MOV.U32 R12, RZ, RZ, 0x1 ;  /* 0x00000001ff0c7424 */ /* 0x000fe400078e00ff */
[----:B------:R-:W-:-:S05]  /*f9f0*/  IMAD.SHL.U32 R4, R4, 0x8, RZ ;  /* 0x0000000804047824 */ /* 0x000fca00078e00ff */
[----:B------:R-:W-:-:S05]  /*fa00*/  LOP3.LUT R4, R4, 0x38, RZ, 0xc0, !PT ;  /* 0x0000003804047812 */ /* 0x000fca00078ec0ff */
[----:B------:R-:W-:Y:S01]  /*fa10*/  IMAD.SHL.U32 R6, R4, 0x2, RZ ;  /* 0x0000000204067824 */ /* 0x000fe200078e00ff */
[----:B------:R-:W-:-:S04]  /*fa20*/  LEA R4, R7, R22, 0x1 ;  /* 0x0000001607047211 */ /* 0x000fc800078e08ff */
[----:B------:R-:W-:-:S13]  /*fa30*/  IADD3 R2, P2, R14, R6, RZ ;  /* 0x000000060e027210 */ /* 0x000fda0007f5e0ff */
[----:B------:R-:W-:Y:S05]  /*fa40*/  WARPSYNC.COLLECTIVE R15, `(.L_x_392) ;  /* 0x000000000f087348 */ /* 0x000fea0003c00000 */
[----:B------:R0:W1:Y:S02]  /*fa50*/  SHFL.IDX P6, R14, R13, R12, R11 ;  /* 0x0000000c0d0e7389 */ /* 0x00006400000c000b */
[----:B01----:R-:W-:Y:S01]  /*fa60*/  ENDCOLLECTIVE ;  /* 0x000000000000791b */ /* 0x003fe20003800000 */
.L_x_392:
[----:B------:R-:W-:-:S05]  /*fa70*/  IMAD.X R3, RZ, RZ, R3, P2 ;  /* 0x000000ffff037224 */ /* 0x000fca00010e0603 */
[----:B------:R-:W-:Y:S01]  /*fa80*/  @!PT LDS RZ, [RZ] ;  /* 0x00000000fffff984 */ /* 0x000fe20000000800 */
[----:B------:R-:W-:Y:S01]  /*fa90*/  @!PT LDS RZ, [RZ] ;  /* 0x00000000fffff984 */ /* 0x000fe20000000800 */
[----:B------:R-:W-:Y:S01]  /*faa0*/  @!PT LDS RZ, [RZ] ;  /* 0x00000000fffff984 */ /* 0x000fe20000000800 */
[----:B------:R0:W-:Y:S01]  /*fab0*/  LDGSTS.E.BYPASS.LTC128B.128 [R4+0x400], desc[UR56][R2.64], !P3 ;  /* 0x0040000002047fae */ /* 0x0001e2000d901d78 */
[----:B------:R-:W-:-:S03]  /*fac0*/  ISETP.LT.OR P3, PT, R5, 0x11, P1 ;  /* 0x000000110500780c */ /* 0x000fc60000f61670 */
[----:B------:R0:W-:Y:S01]  /*fad0*/  LDGSTS.E.BYPASS.LTC128B.128 [R4+0x3400], desc[UR56][R2.64+0x80], !P4 ;  /* 0x0340008002047fae */ /* 0x0001e2000e101d78 */
[----:B------:R-:W-:Y:S01]  /*fae0*/  ISETP.LT.OR P4, PT, R5, 0x11, !P0 ;  /* 0x000000110500780c */ /* 0x000fe20004781670 */
[----:B------:R-:W-:Y:S02]  /*faf0*/  IMAD.MOV.U32 R13, RZ, RZ, R23 ;  /* 0x000000ffff0d7224 */ /* 0x000fe400078e0017 */
[----:B------:R-:W-:-:S10]  /*fb00*/  IMAD.MOV.U32 R8, RZ, RZ, R14 ;  /* 0x000000ffff087224 */ /* 0x000fd400078e000e */
[----:B0-----:R-:W-:Y:S05]  /*fb10*/  WARPSYNC.COLLECTIVE R15, `(.L_x_393) ;  /* 0x000000000f087348 */ /* 0x001fea0003c00000 */
[----:B------:R1:W2:Y:S02]  /*fb20*/  SHFL.IDX P6, R14, R13, R12, R11 ;  /* 0x0000000c0d0e7389 */ /* 0x0002a400000c000b */
[----:B012---:R-:W-:Y:S01]  /*fb30*/  ENDCOLLECTIVE ;  /* 0x000000000000791b */ /* 0x007fe20003800000 */
.L_x_393:
[----:B------:R-:W-:Y:S02]  /*fb40*/  IMAD.MOV.U32 R13, RZ, RZ, R24 ;  /* 0x000000ffff0d7224 */ /* 0x000fe400078e0018 */
[----:B------:R-:W-:Y:S01]  /*fb50*/  IMAD.MOV.U32 R12, RZ, RZ, 0x2 ;  /* 0x00000002ff0c7424 */ /* 0x000fe200078e00ff */
[----:B------:R-:W-:-:S13]  /*fb60*/  IADD3 R2, P2, R14, R6, RZ ;  /* 0x000000060e027210 */ /* 0x000fda0007f5e0ff */
[----:B------:R-:W-:Y:S05]  /*fb70*/  WARPSYNC.COLLECTIVE R15, `(.L_x_394) ;  /* 0x000000000f087348 */ /* 0x000fea0003c00000 */
[----:B------:R0:W1:Y:S02]  /*fb80*/  SHFL.IDX P6, R14, R13, R12, R11 ;  /* 0x0000000c0d0e7389 */ /* 0x00006400000c000b */
[----:B01----:R-:W-:Y:S01]  /*fb90*/  ENDCOLLECTIVE ;  /* 0x000000000000791b */ /* 0x003fe20003800000 */
.L_x_394:
[----:B------:R-:W-:-:S05]  /*fba0*/  IADD3.X R3, RZ, R8, RZ, P2, !PT ;  /* 0x00000008ff037210 */ /* 0x000fca00017fe4ff */
        /* <DEDUP_REMOVED lines=12> */
.L_x_395:
[----:B------:R-:W-:Y:S02]  /*fc70*/  IMAD.MOV.U32 R13, RZ, RZ, R24 ;  /* 0x000000ffff0d7224 */ /* 0x000fe400078e0018 */
[----:B------:R-:W-:Y:S01]  /*fc80*/  IMAD.MOV.U32 R12, RZ, RZ, 0x3 ;  /* 0x00000003ff0c7424 */ /* 0x000fe200078e00ff */
[----:B------:R-:W-:-:S07]  /*fc90*/  MOV R9, R14 ;  /* 0x0000000e00097202 */ /* 0x000fce0000000f00 */
[----:B------:R-:W-:Y:S05]  /*fca0*/  WARPSYNC.COLLECTIVE R15, `(.L_x_396) ;  /* 0x000000000f087348 */ /* 0x000fea0003c00000 */
[----:B------:R0:W1:Y:S02]  /*fcb0*/  SHFL.IDX P6, R14, R13, R12, R11 ;  /* 0x0000000c0d0e7389 */ /* 0x00006400000c000b */
[----:B01----:R-:W-:Y:S01]  /*fcc0*/  ENDCOLLECTIVE ;  /* 0x000000000000791b */ /* 0x003fe20003800000 */
.L_x_396:
[----:B------:R-:W-:-:S05]  /*fcd0*/  IADD3 R2, P2, R9, R6, RZ ;  /* 0x0000000609027210 */ /* 0x000fca0007f5e0ff */
[----:B------:R-:W-:-:S05]  /*fce0*/  IMAD.X R3, RZ, RZ, R7, P2 ;  /* 0x000000ffff037224 */ /* 0x000fca00010e0607 */
[----:B------:R-:W-:Y:S01]  /*fcf0*/  @!PT LDS RZ, [RZ] ;  /* 0x00000000fffff984 */ /* 0x000fe20000000800 */
[----:B------:R-:W-:Y:S01]  /*fd00*/  @!PT LDS RZ, [RZ] ;  /* 0x00000000fffff984 */ /* 0x000fe20000000800 */
[----:B------:R-:W-:Y:S01]  /*fd10*/  @!PT LDS RZ, [RZ] ;  /* 0x00000000fffff984 */ /* 0x000fe20000000800 */
[----:B------:R0:W-:Y:S01]  /*fd20*/  LDGSTS.E.BYPASS.LTC128B.128 [R4+0x1400], desc[UR56][R2.64], !P3 ;  /* 0x0140000002047fae */ /* 0x0001e2000d901d78 */
[C---:B------:R-:W-:Y:S02]  /*fd30*/  ISETP.LT.OR P3, PT, R5.reuse, 0x31, P1 ;  /* 0x000000310500780c */ /* 0x040fe40000f61670 */
[----:B------:R-:W-:Y:S01]  /*fd40*/  MOV R13, R23 ;  /* 0x00000017000d7202 */ /* 0x000fe20000000f00 */
[----:B------:R0:W-:Y:S01]  /*fd50*/  LDGSTS.E.BYPASS.LTC128B.128 [R4+0x4400], desc[UR56][R2.64+0x80], !P4 ;  /* 0x0440008002047fae */ /* 0x0001e2000e101d78 */
[----:B------:R-:W-:Y:S01]  /*fd60*/  ISETP.LT.OR P4, PT, R5, 0x31, !P0 ;  /* 0x000000310500780c */ /* 0x000fe20004781670 */
[----:B------:R-:W-:-:S12]  /*fd70*/  IMAD.MOV.U32 R8, RZ, RZ, R14 ;  /* 0x000000ffff087224 */ /* 0x000fd800078e000e */
[----:B0-----:R-:W-:Y:S05]  /*fd80*/  WARPSYNC.COLLECTIVE R15, `(.L_x_397) ;  /* 0x000000000f087348 */ /* 0x001fea0003c00000 */
[----:B------:R1:W2:Y:S02]  /*fd90*/  SHFL.IDX P6, R14, R13, R12, R11 ;  /* 0x0000000c0d0e7389 */ /* 0x0002a400000c000b */
[----:B012---:R-:W-:Y:S01]  /*fda0*/  ENDCOLLECTIVE ;  /* 0x000000000000791b */ /* 0x007fe20003800000 */
.L_x_397:
[----:B------:R-:W-:Y:S02]  /*fdb0*/  IMAD.MOV.U32 R13, RZ, RZ, R24 ;  /* 0x000000ffff0d7224 */ /* 0x000fe400078e0018 */
[----:B------:R-:W-:Y:S01]  /*fdc0*/  IMAD.MOV.U32 R12, RZ, RZ, 0x4 ;  /* 0x00000004ff0c7424 */ /* 0x000fe200078e00ff */
[----:B------:R-:W-:-:S13]  /*fdd0*/  IADD3 R2, P2, R14, R6, RZ ;  /* 0x000000060e027210 */ /* 0x000fda0007f5e0ff */
[----:B------:R-:W-:Y:S05]  /*fde0*/  WARPSYNC.COLLECTIVE R15, `(.L_x_398) ;  /* 0x000000000f087348 */ /* 0x000fea0003c00000 */
[----:B------:R0:W1:Y:S02]  /*fdf0*/  SHFL.IDX P6, R14, R13, R12, R11 ;  /* 0x0000000c0d0e7389 */ /* 0x00006400000c000b */
[----:B01----:R-:W-:Y:S01]  /*fe00*/  ENDCOLLECTIVE ;  /* 0x000000000000791b */ /* 0x003fe20003800000 */
.L_x_398:
[----:B------:R-:W-:-:S05]  /*fe10*/  IMAD.X R3, RZ, RZ, R8, P2 ;  /* 0x000000ffff037224 */ /* 0x000fca00010e0608 */
[----:B------:R-:W-:Y:S01]  /*fe20*/  @!PT LDS RZ, [RZ] ;  /* 0x00000000fffff984 */ /* 0x000fe20000000800 */
[----:B------:R-:W-:Y:S01]  /*fe30*/  @!PT LDS RZ, [RZ] ;  /* 0x00000000fffff984 */ /* 0x000fe20000000800 */
[----:B------:R-:W-:Y:S01]  /*fe40*/  @!PT LDS RZ, [RZ] ;  /* 0x00000000fffff984 */ /* 0x000fe20000000800 */
[----:B------:R0:W-:Y:S01]  /*fe50*/  LDGSTS.E.BYPASS.LTC128B.128 [R4+0x1c00], desc[UR56][R2.64], !P3 ;  /* 0x01c0000002047fae */ /* 0x0001e2000d901d78 */
[----:B------:R-:W-:-:S03]  /*fe60*/  ISETP.LT.OR P3, PT, R5, 0x41, P1 ;  /* 0x000000410500780c */ /* 0x000fc60000f61670 */
[----:B------:R0:W-:Y:S01]  /*fe70*/  LDGSTS.E.BYPASS.LTC128B.128 [R4+0x4c00], desc[UR56][R2.64+0x80], !P4 ;  /* 0x04c0008002047fae */ /* 0x0001e2000e101d78 */
[----:B------:R-:W-:Y:S02]  /*fe80*/  ISETP.LT.OR P4, PT, R5, 0x41, !P0 ;  /* 0x000000410500780c */ /* 0x000fe40004781670 */
[----:B------:R-:W-:Y:S01]  /*fe90*/  MOV R13, R23 ;  /* 0x00000017000d7202 */ /* 0x000fe20000000f00 */
[----:B------:R-:W-:-:S10]  /*fea0*/  IMAD.MOV.U32 R7, RZ, RZ, R14 ;  /* 0x000000ffff077224 */ /* 0x000fd400078e000e */
[----:B0-----:R-:W-:Y:S05]  /*feb0*/  WARPSYNC.COLLECTIVE R15, `(.L_x_399) ;  /* 0x000000000f087348 */ /* 0x001fea0003c00000 */
[----:B------:R1:W2:Y:S02]  /*fec0*/  SHFL.IDX P6, R14, R13, R12, R11 ;  /* 0x0000000c0d0e7389 */ /* 0x0002a400000c000b */
[----:B012---:R-:W-:Y:S01]  /*fed0*/  ENDCOLLECTIVE ;  /* 0x000000000000791b */ /* 0x007fe20003800000 */
.L_x_399:
[----:B------:R-:W-:Y:S02]  /*fee0*/  IMAD.MOV.U32 R13, RZ, RZ, R24 ;  /* 0x000000ffff0d7224 */ /* 0x000fe400078e0018 */
[----:B------:R-:W-:Y:S02]  /*fef0*/  IMAD.MOV.U32 R12, RZ, RZ, 0x5 ;  /* 0x00000005ff0c7424 */ /* 0x000fe400078e00ff */
[----:B------:R-:W-:-:S07]  /*ff00*/  IMAD.MOV.U32 R9, RZ, RZ, R14 ;  /* 0x000000ffff097224 */ /* 0x000fce00078e000e */
[----:B------:R-:W-:Y:S05]  /*ff10*/  WARPSYNC.COLLECTIVE R15, `(.L_x_400) ;  /* 0x000000000f087348 */ /* 0x000fea0003c00000 */
[----:B------:R0:W1:Y:S02]  /*ff20*/  SHFL.IDX P6, R14, R13, R12, R11 ;  /* 0x0000000c0d0e7389 */ /* 0x00006400000c000b */
[----:B01----:R-:W-:Y:S01]  /*ff30*/  ENDCOLLECTIVE ;  /* 0x000000000000791b */ /* 0x003fe20003800000 */
.L_x_400:
[----:B------:R-:W-:-:S05]  /*ff40*/  IADD3 R2, P2, R9, R6, RZ ;  /* 0x0000000609027210 */ /* 0x000fca0007f5e0ff */
[----:B------:R-:W-:-:S05]  /*ff50*/  IMAD.X R3, RZ, RZ, R7, P2 ;  /* 0x000000ffff037224 */ /* 0x000fca00010e0607 */
[----:B------:R-:W-:Y:S01]  /*ff60*/  @!PT LDS RZ, [RZ] ;  /* 0x00000000fffff984 */ /* 0x000fe20000000800 */
[----:B------:R-:W-:Y:S01]  /*ff70*/  @!PT LDS RZ, [RZ] ;  /* 0x00000000fffff984 */ /* 0x000fe20000000800 */
[----:B------:R-:W-:Y:S01]  /*ff80*/  @!PT LDS RZ, [RZ] ;  /* 0x00000000fffff984 */ /* 0x000fe20000000800 */
[----:B------:R0:W-:Y:S01]  /*ff90*/  LDGSTS.E.BYPASS.LTC128B.128 [R4+0x2400], desc[UR56][R2.64], !P3 ;  /* 0x0240000002047fae */ /* 0x0001e2000d901d78 */
[----:B------:R-:W-:-:S03]  /*ffa0*/  IMAD.MOV.U32 R13, RZ, RZ, R23 ;  /* 0x000000ffff0d7224 */ /* 0x000fc600078e0017 */
[----:B------:R0:W-:Y:S01]  /*ffb0*/  LDGSTS.E.BYPASS.LTC128B.128 [R4+0x5400], desc[UR56][R2.64+0x80], !P4 ;  /* 0x0540008002047fae */ /* 0x0001e2000e101d78 */
[----:B------:R-:W-:-:S07]  /*ffc0*/  MOV R24, R14 ;  /* 0x0000000e00187202 */ /* 0x000fce0000000f00 */
[----:B0-----:R-:W-:Y:S05]  /*ffd0*/  WARPSYNC.COLLECTIVE R15, `(.L_x_401) ;  /* 0x000000000f087348 */ /* 0x001fea0003c00000 */
[----:B------:R1:W2:Y:S02]  /*ffe0*/  SHFL.IDX P6, R14, R13, R12, R11 ;  /* 0x0000000c0d0e7389 */ /* 0x0002a400000c000b */
[----:B012---:R-:W-:Y:S01]  /*fff0*/  ENDCOLLECTIVE ;  /* 0x000000000000791b */ /* 0x007fe20003800000 */
.L_x_401:
[----:B------:R-:W-:Y:S05]  /*10000*/  BRA `(.L_x_402) ;  /* 0xffffffc000847947 */ /* 0x000fea000383ffff */
.L_x_296:
        /* <DEDUP_REMOVED lines=8> */
.L_x_404:
[----:B------:R-:W-:Y:S05]  /*10090*/  BSYNC B0 ;  /* 0x0000000000007941 */ /* 0x000fea0003800000 */
.L_x_403:
[----:B------:R-:W-:Y:S01]  /*100a0*/  IMAD.MOV.U32 R13, RZ, RZ, R16 ;  /* 0x000000ffff0d7224 */ /* 0x000fe200078e0010 */
[----:B------:R-:W-:Y:S01]  /*100b0*/  MOV R15, 0xffffffff ;  /* 0xffffffff000f7802 */ /* 0x000fe20000000f00 */
[----:B------:R-:W-:Y:S02]  /*100c0*/  IMAD.MOV.U32 R12, RZ, RZ, 0x1 ;  /* 0x00000001ff0c7424 */ /* 0x000fe400078e00ff */
[----:B------:R-:W-:Y:S02]  /*100d0*/  IMAD.MOV.U32 R11, RZ, RZ, 0x1f ;  /* 0x0000001fff0b7424 */ /* 0x000fe400078e00ff */
[----:B------:R-:W-:Y:S02]  /*100e0*/  IMAD.IADD R7, R19, 0x1, R8 ;  /* 0x0000000113077824 */ /* 0x000fe400078e0208 */
[----:B------:R-:W-:-:S07]  /*100f0*/  IMAD.MOV.U32 R5, RZ, RZ, R14 ;  /* 0x000000ffff057224 */ /* 0x000fce00078e000e */
[----:B------:R-:W-:Y:S05]  /*10100*/  WARPSYNC.COLLECTIVE R15, `(.L_x_405) ;  /* 0x000000000f087348 */ /* 0x000fea0003c00000 */
[----:B------:R0:W1:Y:S02]  /*10110*/  SHFL.IDX P6, R14, R13, R12, R11 ;  /* 0x0000000c0d0e7389 */ /* 0x00006400000c000b */
[----:B01----:R-:W-:Y:S01]  /*10120*/  ENDCOLLECTIVE ;  /* 0x000000000000791b */ /* 0x003fe20003800000 */
.L_x_405:
[----:B------:R-:W-:Y:S02]  /*10130*/  ULDC UR4, c[0x0][0xc3c] ;  /* 0x00030f0000047ab9 */ /* 0x000fe40000000800 */
[----:B------:R-:W-:-:S13]  /*10140*/  ISETP.GE.OR P1, PT, R7, UR4, !P0 ;  /* 0x0000000407007c0c */ /* 0x000fda000c726670 */
[----:B------:R-:W0:Y:S01]  /*10150*/  @!P1 LDC.64 R2, c[0x0][0xc80] ;  /* 0x00032000ff029b82 */ /* 0x000e220000000a00 */
[----:B------:R-:W-:Y:S02]  /*10160*/  IMAD.MOV.U32 R4, RZ, RZ, RZ ;  /* 0x000000ffff047224 */ /* 0x000fe400078e00ff */
[----:B------:R-:W-:Y:S02]  /*10170*/  IMAD.MOV.U32 R11, RZ, RZ, RZ ;  /* 0x000000ffff0b7224 */ /* 0x000fe400078e00ff */
[----:B------:R-:W-:Y:S02]  /*10180*/  IMAD.MOV.U32 R0, RZ, RZ, R14 ;  /* 0x000000ffff007224 */ /* 0x000fe400078e000e */
[----:B0-----:R-:W-:-:S06]  /*10190*/  @!P1 IMAD.WIDE R2, R7, 0x4, R2 ;  /* 0x0000000407029825 */ /* 0x001fcc00078e0202 */
[----:B------:R-:W2:Y:S01]  /*101a0*/  @!P1 LDG.E R2, desc[UR56][R2.64] ;  /* 0x0000003802029981 */ /* 0x000ea2000c1e1900 */
[C---:B------:R-:W-:Y:S02]  /*101b0*/  ISETP.GE.U32.AND P2, PT, R8.reuse, 0x2, PT ;  /* 0x000000020800780c */ /* 0x040fe40003f46070 */
[C---:B------:R-:W-:Y:S02]  /*101c0*/  ISETP.GE.U32.AND P3, PT, R8.reuse, 0x4, PT ;  /* 0x000000040800780c */ /* 0x040fe40003f66070 */
[C---:B------:R-:W-:Y:S02]  /*101d0*/  ISETP.GE.U32.AND P4, PT, R8.reuse, 0x8, PT ;  /* 0x000000080800780c */ /* 0x040fe40003f86070 */
[C---:B------:R-:W-:Y:S01]  /*101e0*/  ISETP.GE.U32.AND P5, PT, R8.reuse, 0x10, PT ;  /* 0x000000100800780c */ /* 0x040fe20003fa6070 */
[----:B--2---:R-:W-:Y:S01]  /*101f0*/  @!P1 IMAD.MOV.U32 R4, RZ, RZ, R2 ;  /* 0x000000ffff049224 */ /* 0x004fe200078e0002 */
[----:B------:R-:W-:-:S04]  /*10200*/  ISETP.NE.AND P1, PT, R8, RZ, PT ;  /* 0x000000ff0800720c */ /* 0x000fc80003f25270 */
[----:B------:R-:W-:-:S09]  /*10210*/  MOV R13, R4 ;  /* 0x00000004000d7202 */ /* 0x000fd20000000f00 */
[----:B------:R-:W-:Y:S05]  /*10220*/  WARPSYNC.COLLECTIVE R15, `(.L_x_406) ;  /* 0x000000000f087348 */ /* 0x000fea0003c00000 */
[----:B------:R0:W1:Y:S02]  /*10230*/  SHFL.UP P6, R14, R13, R12, R11 ;  /* 0x0400000c0d0e7389 */ /* 0x00006400000c000b */
[----:B01----:R-:W-:Y:S01]  /*10240*/  ENDCOLLECTIVE ;  /* 0x000000000000791b */ /* 0x003fe20003800000 */
.L_x_406:
[----:B------:R-:W-:Y:S01]  /*10250*/  IMAD.MOV.U32 R12, RZ, RZ, 0x2 ;  /* 0x00000002ff0c7424 */ /* 0x000fe200078e00ff */
[----:B------:R-:W-:-:S05]  /*10260*/  SEL R7, R14, RZ, P1 ;  /* 0x000000ff0e077207 */ /* 0x000fca0000800000 */
[----:B------:R-:W-:-:S04]  /*10270*/  IMAD.IADD R6, R4, 0x1, R7 ;  /* 0x0000000104067824 */ /* 0x000fc800078e0207 */
[----:B------:R-:W-:-:S07]  /*10280*/  IMAD.MOV.U32 R13, RZ, RZ, R6 ;  /* 0x000000ffff0d7224 */ /* 0x000fce00078e0006 */
[----:B------:R-:W-:Y:S05]  /*10290*/  WARPSYNC.COLLECTIVE R15, `(.L_x_407) ;  /* 0x000000000f087348 */ /* 0x000fea0003c00000 */
[----:B------:R0:W1:Y:S02]  /*102a0*/  SHFL.UP P6, R14, R13, R12, R11 ;  /* 0x0400000c0d0e7389 */ /* 0x00006400000c000b */
[----:B01----:R-:W-:Y:S01]  /*102b0*/  ENDCOLLECTIVE ;  /* 0x000000000000791b */ /* 0x003fe20003800000 */
.L_x_407:
[----:B------:R-:W-:Y:S01]  /*102c0*/  IMAD.MOV.U32 R12, RZ, RZ, 0x4 ;  /* 0x00000004ff0c7424 */ /* 0x000fe200078e00ff */
[----:B------:R-:W-:-:S04]  /*102d0*/  SEL R7, R14, RZ, P2 ;  /* 0x000000ff0e077207 */ /* 0x000fc80001000000 */
[----:B------:R-:W-:-:S05]  /*102e0*/  IADD3 R7, R6, R7, RZ ;  /* 0x0000000706077210 */ /* 0x000fca0007ffe0ff */
[----:B------:R-:W-:-:S07]  /*102f0*/  IMAD.MOV.U32 R13, RZ, RZ, R7 ;  /* 0x000000ffff0d7224 */ /* 0x000fce00078e0007 */
[----:B------:R-:W-:Y:S05]  /*10300*/  WARPSYNC.COLLECTIVE R15, `(.L_x_408) ;  /* 0x000000000f087348 */ /* 0x000fea0003c00000 */
[----:B------:R0:W1:Y:S02]  /*10310*/  SHFL.UP P6, R14, R13, R12, R11 ;  /* 0x0400000c0d0e7389 */ /* 0x00006400000c000b */
[----:B01----:R-:W-:Y:S01]  /*10320*/  ENDCOLLECTIVE ;  /* 0x000000000000791b */ /* 0x003fe20003800000 */
.L_x_408:
[----:B------:R-:W-:Y:S02]  /*10330*/  MOV R12, 0x8 ;  /* 0x00000008000c7802 */ /* 0x000fe40000000f00 */
[----:B------:R-:W-:-:S05]  /*10340*/  SEL R2, R14, RZ, P3 ;  /* 0x000000ff0e027207 */ /* 0x000fca0001800000 */
[----:B------:R-:W-:-:S04]  /*10350*/  IMAD.IADD R2, R7, 0x1, R2 ;  /* 0x0000000107027824 */ /* 0x000fc800078e0202 */
[----:B------:R-:W-:-:S07]  /*10360*/  IMAD.MOV.U32 R13, RZ, RZ, R2 ;  /* 0x000000ffff0d7224 */ /* 0x000fce00078e0002 */
[----:B------:R-:W-:Y:S05]  /*10370*/  WARPSYNC.COLLECTIVE R15, `(.L_x_409) ;  /* 0x000000000f087348 */ /* 0x000fea0003c00000 */
[----:B------:R0:W1:Y:S02]  /*10380*/  SHFL.UP P6, R14, R13, R12, R11 ;  /* 0x0400000c0d0e7389 */ /* 0x00006400000c000b */
[----:B01----:R-:W-:Y:S01]  /*10390*/  ENDCOLLECTIVE ;  /* 0x000000000000791b */ /* 0x003fe20003800000 */
.L_x_409:
[----:B------:R-:W-:Y:S01]  /*103a0*/  IMAD.MOV.U32 R12, RZ, RZ, 0x10 ;  /* 0x00000010ff0c7424 */ /* 0x000fe200078e00ff */
[----:B------:R-:W-:-:S05]  /*103b0*/  SEL R3, R14, RZ, P4 ;  /* 0x000000ff0e037207 */ /* 0x000fca0002000000 */
[----:B------:R-:W-:-:S04]  /*103c0*/  IMAD.IADD R3, R2, 0x1, R3 ;  /* 0x0000000102037824 */ /* 0x000fc800078e0203 */
[----:B------:R-:W-:-:S07]  /*103d0*/  IMAD.MOV.U32 R13, RZ, RZ, R3 ;  /* 0x000000ffff0d7224 */ /* 0x000fce00078e0003 */
[----:B------:R-:W-:Y:S05]  /*103e0*/  WARPSYNC.COLLECTIVE R15, `(.L_x_410) ;  /* 0x000000000f087348 */ /* 0x000fea0003c00000 */
[----:B------:R0:W1:Y:S02]  /*103f0*/  SHFL.UP P6, R14, R13, R12, R11 ;  /* 0x0400000c0d0e7389 */ /* 0x00006400000c000b */
[----:B01----:R-:W-:Y:S01]  /*10400*/  ENDCOLLECTIVE ;  /* 0x000000000000791b */ /* 0x003fe20003800000 */
.L_x_410:
[----:B------:R-:W-:Y:S02]  /*10410*/  IMAD.MOV.U32 R12, RZ, RZ, 0x1f ;  /* 0x0000001fff0c7424 */ /* 0x000fe400078e00ff */
[----:B------:R-:W-:Y:S01]  /*10420*/  IMAD.MOV.U32 R11, RZ, RZ, 0x1f ;  /* 0x0000001fff0b7424 */ /* 0x000fe200078e00ff */
[----:B------:R-:W-:-:S05]  /*10430*/  SEL R6, R14, RZ, P5 ;  /* 0x000000ff0e067207 */ /* 0x000fca0002800000 */
[----:B------:R-:W-:-:S05]  /*10440*/  IMAD.IADD R6, R3, 0x1, R6 ;  /* 0x0000000103067824 */ /* 0x000fca00078e0206 */
[----:B------:R-:W-:-:S07]  /*10450*/  MOV R13, R6 ;  /* 0x00000006000d7202 */ /* 0x000fce0000000f00 */
[----:B------:R-:W-:Y:S05]  /*10460*/  WARPSYNC.COLLECTIVE R15, `(.L_x_411) ;  /* 0x000000000f087348 */ /* 0x000fea0003c00000 */
[----:B------:R0:W1:Y:S02]  /*10470*/  SHFL.IDX P6, R14, R13, R12, R11 ;  /* 0x0000000c0d0e7389 */ /* 0x00006400000c000b */
[----:B01----:R-:W-:Y:S01]  /*10480*/  ENDCOLLECTIVE ;  /* 0x000000000000791b */ /* 0x003fe20003800000 */
.L_x_411:
[----:B------:R-:W-:Y:S05]  /*10490*/  BRA `(.L_x_412) ;  /* 0xffffffc000907947 */ /* 0x000fea000383ffff */
.L_x_301:
[----:B------:R-:W-:Y:S01]  /*104a0*/  BSSY B0, `(.L_x_413) ;  /* 0x0000008000007945 */ /* 0x000fe20003800000 */
[----:B-----5:R-:W-:Y:S01]  /*104b0*/  IMAD.MOV.U32 R13, RZ, RZ, R4 ;  /* 0x000000ffff0d7224 */ /* 0x020fe200078e0004 */
[----:B------:R-:W-:Y:S01]  /*104c0*/  MOV R11, RZ ;  /* 0x000000ff000b7202 */ /* 0x000fe20000000f00 */
[----:B------:R-:W-:Y:S02]  /*104d0*/  IMAD.MOV.U32 R12, RZ, RZ, 0x1 ;  /* 0x00000001ff0c7424 */ /* 0x000fe400078e00ff */
[----:B------:R-:W-:-:S07]  /*104e0*/  IMAD.MOV.U32 R15, RZ, RZ, -0x1 ;  /* 0xffffffffff0f7424 */ /* 0x000fce00078e00ff */
[----:B012---:R-:W-:Y:S05]  /*104f0*/  WARPSYNC.COLLECTIVE R15, `(.L_x_414) ;  /* 0x000000000f087348 */ /* 0x007fea0003c00000 */
[----:B------:R3:W4:Y:S02]  /*10500*/  SHFL.UP P6, R14, R13, R12, R11 ;  /* 0x0400000c0d0e7389 */ /* 0x00072400000c000b */
[----:B01234-:R-:W-:Y:S01]  /*10510*/  ENDCOLLECTIVE ;  /* 0x000000000000791b */ /* 0x01ffe20003800000 */
.L_x_414:
[----:B------:R-:W-:Y:S05]  /*10520*/  BSYNC B0 ;  /* 0x0000000000007941 */ /* 0x000fea0003800000 */
.L_x_413:
[----:B------:R-:W-:Y:S01]  /*10530*/  SEL R13, R14, RZ, P1 ;  /* 0x000000ff0e0d7207 */ /* 0x000fe20000800000 */
[----:B------:R-:W-:Y:S01]  /*10540*/  IMAD.MOV.U32 R12, RZ, RZ, 0x2 ;  /* 0x00000002ff0c7424 */ /* 0x000fe200078e00ff */
[----:B------:R-:W-:Y:S01]  /*10550*/  MOV R15, 0xffffffff ;  /* 0xffffffff000f7802 */ /* 0x000fe20000000f00 */
[----:B------:R-:W-:Y:S02]  /*10560*/  IMAD.MOV.U32 R11, RZ, RZ, RZ ;  /* 0x000000ffff0b7224 */ /* 0x000fe400078e00ff */
[----:B------:R-:W-:-:S07]  /*10570*/  IMAD.IADD R13, R4, 0x1, R13 ;  /* 0x00000001040d7824 */ /* 0x000fce00078e020d */
[----:B------:R-:W-:Y:S05]  /*10580*/  WARPSYNC.COLLECTIVE R15, `(.L_x_415) ;  /* 0x000000000f087348 */ /* 0x000fea0003c00000 */
[----:B------:R0:W1:Y:S02]  /*10590*/  SHFL.UP P6, R14, R13, R12, R11 ;  /* 0x0400000c0d0e7389 */ /* 0x00006400000c000b */
[----:B01----:R-:W-:Y:S01]  /*105a0*/  ENDCOLLECTIVE ;  /* 0x000000000000791b */ /* 0x003fe20003800000 */
.L_x_415:
[----:B------:R-:W-:Y:S01]  /*105b0*/  IMAD.MOV.U32 R12, RZ, RZ, 0x4 ;  /* 0x00000004ff0c7424 */ /* 0x000fe200078e00ff */
[----:B------:R-:W-:-:S05]  /*105c0*/  SEL R0, R14, RZ, P2 ;  /* 0x000000ff0e007207 */ /* 0x000fca0001000000 */
[----:B------:R-:W-:-:S04]  /*105d0*/  IMAD.IADD R0, R13, 0x1, R0 ;  /* 0x000000010d007824 */ /* 0x000fc800078e0200 */
[----:B------:R-:W-:-:S07]  /*105e0*/  IMAD.MOV.U32 R13, RZ, RZ, R0 ;  /* 0x000000ffff0d7224 */ /* 0x000fce00078e0000 */
[----:B------:R-:W-:Y:S05]  /*105f0*/  WARPSYNC.COLLECTIVE R15, `(.L_x_416) ;  /* 0x000000000f087348 */ /* 0x000fea0003c00000 */
[----:B------:R0:W1:Y:S02]  /*10600*/  SHFL.UP P6, R14, R13, R12, R11 ;  /* 0x0400000c0d0e7389 */ /* 0x00006400000c000b */
[----:B01----:R-:W-:Y:S01]  /*10610*/  ENDCOLLECTIVE ;  /* 0x000000000000791b */ /* 0x003fe20003800000 */
.L_x_416:
[----:B------:R-:W-:Y:S01]  /*10620*/  IMAD.MOV.U32 R12, RZ, RZ, 0x8 ;  /* 0x00000008ff0c7424 */ /* 0x000fe200078e00ff */
[----:B------:R-:W-:-:S05]  /*10630*/  SEL R3, R14, RZ, P3 ;  /* 0x000000ff0e037207 */ /* 0x000fca0001800000 */
[----:B------:R-:W-:-:S05]  /*10640*/  IMAD.IADD R2, R0, 0x1, R3 ;  /* 0x0000000100027824 */ /* 0x000fca00078e0203 */
[----:B------:R-:W-:-:S07]  /*10650*/  MOV R13, R2 ;  /* 0x00000002000d7202 */ /* 0x000fce0000000f00 */
[----:B------:R-:W-:Y:S05]  /*10660*/  WARPSYNC.COLLECTIVE R15, `(.L_x_417) ;  /* 0x000000000f087348 */ /* 0x000fea0003c00000 */
[----:B------:R0:W1:Y:S02]  /*10670*/  SHFL.UP P6, R14, R13, R12, R11 ;  /* 0x0400000c0d0e7389 */ /* 0x00006400000c000b */
[----:B01----:R-:W-:Y:S01]  /*10680*/  ENDCOLLECTIVE ;  /* 0x000000000000791b */ /* 0x003fe20003800000 */
.L_x_417:
[----:B------:R-:W-:Y:S01]  /*10690*/  IMAD.MOV.U32 R12, RZ, RZ, 0x10 ;  /* 0x00000010ff0c7424 */ /* 0x000fe200078e00ff */
[----:B------:R-:W-:-:S05]  /*106a0*/  SEL R3, R14, RZ, P4 ;  /* 0x000000ff0e037207 */ /* 0x000fca0002000000 */
[----:B------:R-:W-:-:S04]  /*106b0*/  IMAD.IADD R3, R2, 0x1, R3 ;  /* 0x0000000102037824 */ /* 0x000fc800078e0203 */
[----:B------:R-:W-:-:S07]  /*106c0*/  IMAD.MOV.U32 R13, RZ, RZ, R3 ;  /* 0x000000ffff0d7224 */ /* 0x000fce00078e0003 */
[----:B------:R-:W-:Y:S05]  /*106d0*/  WARPSYNC.COLLECTIVE R15, `(.L_x_418) ;  /* 0x000000000f087348 */ /* 0x000fea0003c00000 */
[----:B------:R0:W1:Y:S02]  /*106e0*/  SHFL.UP P6, R14, R13, R12, R11 ;  /* 0x0400000c0d0e7389 */ /* 0x00006400000c000b */
[----:B01----:R-:W-:Y:S01]  /*106f0*/  ENDCOLLECTIVE ;  /* 0x000000000000791b */ /* 0x003fe20003800000 */
.L_x_418:
[----:B------:R-:W-:Y:S02]  /*10700*/  IMAD.MOV.U32 R12, RZ, RZ, 0x1f ;  /* 0x0000001fff0c7424 */ /* 0x000fe400078e00ff */
[----:B------:R-:W-:Y:S01]  /*10710*/  IMAD.MOV.U32 R11, RZ, RZ, 0x1f ;  /* 0x0000001fff0b7424 */ /* 0x000fe200078e00ff */
[----:B------:R-:W-:-:S04]  /*10720*/  SEL R6, R14, RZ, P5 ;  /* 0x000000ff0e067207 */ /* 0x000fc80002800000 */
[----:B------:R-:W-:-:S05]  /*10730*/  IADD3 R6, R3, R6, RZ ;  /* 0x0000000603067210 */ /* 0x000fca0007ffe0ff */
[----:B------:R-:W-:-:S07]  /*10740*/  IMAD.MOV.U32 R13, RZ, RZ, R6 ;  /* 0x000000ffff0d7224 */ /* 0x000fce00078e0006 */
[----:B------:R-:W-:Y:S05]  /*10750*/  WARPSYNC.COLLECTIVE R15, `(.L_x_419) ;  /* 0x000000000f087348 */ /* 0x000fea0003c00000 */
[----:B------:R0:W1:Y:S02]  /*10760*/  SHFL.IDX P6, R14, R13, R12, R11 ;  /* 0x0000000c0d0e7389 */ /* 0x00006400000c000b */
[----:B01----:R-:W-:Y:S01]  /*10770*/  ENDCOLLECTIVE ;  /* 0x000000000000791b */ /* 0x003fe20003800000 */
.L_x_419:
[----:B------:R-:W-:Y:S05]  /*10780*/  BRA `(.L_x_420) ;  /* 0xffffffc000707947 */ /* 0x000fea000383ffff */
.L_x_303:
[----:B------:R-:W-:Y:S01]  /*10790*/  BSSY B0, `(.L_x_421) ;  /* 0x0000006000007945 */ /* 0x000fe20003800000 */
[----:B------:R-:W-:Y:S01]  /*107a0*/  PLOP3.LUT P6, PT, P6, PT, PT, 0x8, 0x0 ;  /* 0x000000000000781c */ /* 0x000fe200037ce170 */
[----:B------:R-:W-:-:S12]  /*107b0*/  IMAD.MOV.U32 R15, RZ, RZ, -0x1 ;  /* 0xffffffffff0f7424 */ /* 0x000fd800078e00ff */
[----:B01----:R-:W-:Y:S05]  /*107c0*/  WARPSYNC.COLLECTIVE R15, `(.L_x_422) ;  /* 0x000000000f087348 */ /* 0x003fea0003c00000 */
[----:B------:R-:W-:Y:S01]  /*107d0*/  VOTE.ANY R14, PT, P6 ;  /* 0x00000000000e7806 */ /* 0x000fe200030e0100 */
[----:B01----:R-:W-:Y:S06]  /*107e0*/  ENDCOLLECTIVE ;  /* 0x000000000000791b */ /* 0x003fec0003800000 */
.L_x_422:
[----:B------:R-:W-:Y:S05]  /*107f0*/  BSYNC B0 ;  /* 0x0000000000007941 */ /* 0x000fea0003800000 */
.L_x_421:
[----:B------:R-:W-:Y:S01]  /*10800*/  MOV R2, R14 ;  /* 0x0000000e00027202 */ /* 0x000fe20000000f00 */
[----:B------:R-:W-:Y:S02]  /*10810*/  IMAD.MOV.U32 R13, RZ, RZ, R4 ;  /* 0x000000ffff0d7224 */ /* 0x000fe400078e0004 */
[----:B------:R-:W-:Y:S01]  /*10820*/  IMAD.MOV.U32 R11, RZ, RZ, 0x1f ;  /* 0x0000001fff0b7424 */ /* 0x000fe200078e00ff */
[----:B------:R-:W0:Y:S01]  /*10830*/  POPC R0, R2 ;  /* 0x0000000200007309 */ /* 0x000e220000000000 */
[----:B------:R-:W-:Y:S02]  /*10840*/  IMAD.MOV.U32 R15, RZ, RZ, -0x1 ;  /* 0xffffffffff0f7424 */ /* 0x000fe400078e00ff */
[----:B0-----:R-:W-:-:S07]  /*10850*/  IMAD.MOV.U32 R12, RZ, RZ, R0 ;  /* 0x000000ffff0c7224 */ /* 0x001fce00078e0000 */
[----:B------:R-:W-:Y:S05]  /*10860*/  WARPSYNC.COLLECTIVE R15, `(.L_x_423) ;  /* 0x000000000f087348 */ /* 0x000fea0003c00000 */
[----:B------:R0:W1:Y:S02]  /*10870*/  SHFL.IDX P6, R14, R13, R12, R11 ;  /* 0x0000000c0d0e7389 */ /* 0x00006400000c000b */
[----:B01----:R-:W-:Y:S01]  /*10880*/  ENDCOLLECTIVE ;  /* 0x000000000000791b */ /* 0x003fe20003800000 */
.L_x_423:
[----:B------:R-:W-:Y:S01]  /*10890*/  MOV R4, R14 ;  /* 0x0000000e00047202 */ /* 0x000fe20000000f00 */
[----:B------:R-:W-:Y:S06]  /*108a0*/  BRA `(.L_x_424) ;  /* 0xffffffc000607947 */ /* 0x000fec000383ffff */
.L_x_305:
[----:B------:R-:W-:Y:S01]  /*108b0*/  BSSY B0, `(.L_x_425) ;  /* 0x0000007000007945 */ /* 0x000fe20003800000 */
[----:B------:R-:W-:Y:S02]  /*108c0*/  IMAD.MOV.U32 R13, RZ, RZ, R6 ;  /* 0x000000ffff0d7224 */ /* 0x000fe400078e0006 */
[----:B------:R-:W-:Y:S02]  /*108d0*/  IMAD.MOV.U32 R11, RZ, RZ, 0x1f ;  /* 0x0000001fff0b7424 */ /* 0x000fe400078e00ff */
[----:B------:R-:W-:-:S07]  /*108e0*/  IMAD.MOV.U32 R15, RZ, RZ, -0x1 ;  /* 0xffffffffff0f7424 */ /* 0x000fce00078e00ff */
[----:B0123--:R-:W-:Y:S05]  /*108f0*/  WARPSYNC.COLLECTIVE R15, `(.L_x_426) ;  /* 0x000000000f087348 */ /* 0x00ffea0003c00000 */
[----:B------:R4:W0:Y:S02]  /*10900*/  SHFL.IDX P6, R14, R13, R12, R11 ;  /* 0x0000000c0d0e7389 */ /* 0x00082400000c000b */
[----:B01234-:R-:W-:Y:S01]  /*10910*/  ENDCOLLECTIVE ;  /* 0x000000000000791b */ /* 0x01ffe20003800000 */
.L_x_426:
[----:B------:R-:W-:Y:S05]  /*10920*/  BSYNC B0 ;  /* 0x0000000000007941 */ /* 0x000fea0003800000 */
.L_x_425:
[----:B------:R-:W-:Y:S05]  /*10930*/  BRA `(.L_x_304) ;  /* 0xffffffc000587947 */ /* 0x000fea000383ffff */
.L_x_309:
[----:B0-----:R0:W2:Y:S02]  /*10940*/  SYNCS.PHASECHK.TRANS64.TRYWAIT P0, [R4+URZ+0x2a820], R0 ;  /* 0x02a82000040075a7 */ /* 0x0010a4000800017f */
[----:B--2---:R-:W-:Y:S05]  /*10950*/  @!P0 NANOSLEEP.SYNCS 0x989680 ;  /* 0x009896800000895d */ /* 0x004fea0003900000 */
[----:B------:R-:W2:Y:S02]  /*10960*/  @!P0 SYNCS.PHASECHK.TRANS64 P0, [R4+URZ+0x2a820], R0 ;  /* 0x02a82000040085a7 */ /* 0x000ea4000800007f */
[----:B--2---:R-:W-:Y:S05]  /*10970*/  @!P0 BRA `(.L_x_309) ;  /* 0xfffffffc00f08947 */ /* 0x004fea000383ffff */
[----:B------:R-:W-:Y:S05]  /*10980*/  BRA `(.L_x_427) ;  /* 0xffffffc400447947 */ /* 0x000fea000383ffff */
.L_x_310:
[----:B------:R-:W2:Y:S01]  /*10990*/  S2R R2, SR_TID.X ;  /* 0x0000000000027919 */ /* 0x000ea20000002100 */
[----:B------:R-:W-:Y:S01]  /*109a0*/  BSSY B0, `(.L_x_428) ;  /* 0x000000a000007945 */ /* 0x000fe20003800000 */
[----:B------:R-:W-:Y:S01]  /*109b0*/  MOV R12, RZ ;  /* 0x000000ff000c7202 */ /* 0x000fe20000000f00 */
[----:B------:R-:W-:Y:S02]  /*109c0*/  IMAD.MOV.U32 R11, RZ, RZ, 0x1f ;  /* 0x0000001fff0b7424 */ /* 0x000fe400078e00ff */
[----:B------:R-:W-:Y:S01]  /*109d0*/  IMAD.MOV.U32 R15, RZ, RZ, -0x1 ;  /* 0xffffffffff0f7424 */ /* 0x000fe200078e00ff */
[----:B--2---:R-:W-:-:S04]  /*109e0*/  SHF.R.U32.HI R2, RZ, 0x5, R2 ;  /* 0x00000005ff027819 */ /* 0x004fc80000011602 */
[----:B------:R-:W-:-:S05]  /*109f0*/  LOP3.LUT R2, R2, 0x3, RZ, 0xc0, !PT ;  /* 0x0000000302027812 */ /* 0x000fca00078ec0ff */
[----:B------:R-:W-:-:S07]  /*10a00*/  IMAD.MOV.U32 R13, RZ, RZ, R2 ;  /* 0x000000ffff0d7224 */ /* 0x000fce00078e0002 */
[----:B01-3--:R-:W-:Y:S05]  /*10a10*/  WARPSYNC.COLLECTIVE R15, `(.L_x_429) ;  /* 0x000000000f087348 */ /* 0x00bfea0003c00000 */
[----:B------:R2:W4:Y:S02]  /*10a20*/  SHFL.IDX P6, R14, R13, R12, R11 ;  /* 0x0000000c0d0e7389 */ /* 0x00052400000c000b */
[----:B01234-:R-:W-:Y:S01]  /*10a30*/  ENDCOLLECTIVE ;  /* 0x000000000000791b */ /* 0x01ffe20003800000 */
.L_x_429:
[----:B------:R-:W-:Y:S05]  /*10a40*/  BSYNC B0 ;  /* 0x0000000000007941 */ /* 0x000fea0003800000 */
.L_x_428:
[----:B------:R-:W-:Y:S05]  /*10a50*/  BRA `(.L_x_430) ;  /* 0xffffffc4002c7947 */ /* 0x000fea000383ffff */
.L_x_313:
[----:B------:R-:W-:Y:S01]  /*10a60*/  BSSY B1, `(.L_x_431) ;  /* 0x0000006000017945 */ /* 0x000fe20003800000 */
[----:B------:R-:W-:-:S07]  /*10a70*/  IMAD.MOV.U32 R15, RZ, RZ, -0x1 ;  /* 0xffffffffff0f7424 */ /* 0x000fce00078e00ff */
[----:B01-3--:R-:W-:Y:S05]  /*10a80*/  WARPSYNC.COLLECTIVE R15, `(.L_x_432) ;  /* 0x000000000f0c7348 */ /* 0x00bfea0003c00000 */
[----:B------:R-:W-:Y:S02]  /*10a90*/  ELECT P6, UR62, PT ;  /* 0x00000000003e782f */ /* 0x000fe400038c0000 */
[----:B------:R-:W-:Y:S01]  /*10aa0*/  MOV R14, UR62 ;  /* 0x0000003e000e7c02 */ /* 0x000fe20008000f00 */
[----:B01-3--:R-:W-:Y:S10]  /*10ab0*/  ENDCOLLECTIVE ;  /* 0x000000000000791b */ /* 0x00bff40003800000 */
.L_x_432:
[----:B------:R-:W-:Y:S05]  /*10ac0*/  BSYNC B1 ;  /* 0x0000000000017941 */ /* 0x000fea0003800000 */
.L_x_431:
[----:B------:R-:W-:Y:S05]  /*10ad0*/  BRA `(.L_x_433) ;  /* 0xffffffc400247947 */ /* 0x000fea000383ffff */
.L_x_315:
[----:B0-----:R0:W2:Y:S02]  /*10ae0*/  SYNCS.PHASECHK.TRANS64.TRYWAIT P1, [R5+URZ+0x2a840], R0 ;  /* 0x02a84000050075a7 */ /* 0x0010a4000802017f */
[----:B--2---:R-:W-:Y:S05]  /*10af0*/  @!P1 NANOSLEEP.SYNCS 0x989680 ;  /* 0x009896800000995d */ /* 0x004fea0003900000 */
[----:B------:R-:W2:Y:S02]  /*10b00*/  @!P1 SYNCS.PHASECHK.TRANS64 P1, [R5+URZ+0x2a840], R0 ;  /* 0x02a84000050095a7 */ /* 0x000ea4000802007f */
[----:B--2---:R-:W-:Y:S05]  /*10b10*/  @!P1 BRA `(.L_x_315) ;  /* 0xfffffffc00f09947 */ /* 0x004fea000383ffff */
[----:B------:R-:W-:Y:S05]  /*10b20*/  BRA `(.L_x_434) ;  /* 0xffffffc400447947 */ /* 0x000fea000383ffff */
.L_x_317:
[----:B--2---:R2:W4:Y:S02]  /*10b30*/  SYNCS.PHASECHK.TRANS64.TRYWAIT P1, [R27+URZ+0x2a840], R2 ;  /* 0x02a840021b0075a7 */ /* 0x004524000802017f */
[----:B----4-:R-:W-:Y:S05]  /*10b40*/  @!P1 NANOSLEEP.SYNCS 0x989680 ;  /* 0x009896800000995d */ /* 0x010fea0003900000 */
[----:B------:R-:W4:Y:S02]  /*10b50*/  @!P1 SYNCS.PHASECHK.TRANS64 P1, [R27+URZ+0x2a840], R2 ;  /* 0x02a840021b0095a7 */ /* 0x000f24000802007f */
[----:B----4-:R-:W-:Y:S05]  /*10b60*/  @!P1 BRA `(.L_x_317) ;  /* 0xfffffffc00f09947 */ /* 0x010fea000383ffff */
[----:B------:R-:W-:Y:S05]  /*10b70*/  BRA `(.L_x_435) ;  /* 0xffffffc400507947 */ /* 0x000fea000383ffff */
.L_x_319:
[----:B----4-:R4:W0:Y:S02]  /*10b80*/  SYNCS.PHASECHK.TRANS64.TRYWAIT P1, [R5+URZ+0x2a860], R0 ;  /* 0x02a86000050075a7 */ /* 0x010824000802017f */
[----:B0-----:R-:W-:Y:S05]  /*10b90*/  @!P1 NANOSLEEP.SYNCS 0x989680 ;  /* 0x009896800000995d */ /* 0x001fea0003900000 */
[----:B------:R-:W0:Y:S02]  /*10ba0*/  @!P1 SYNCS.PHASECHK.TRANS64 P1, [R5+URZ+0x2a860], R0 ;  /* 0x02a86000050095a7 */ /* 0x000e24000802007f */
[----:B0-----:R-:W-:Y:S05]  /*10bb0*/  @!P1 BRA `(.L_x_319) ;  /* 0xfffffffc00f09947 */ /* 0x001fea000383ffff */
[----:B------:R-:W-:Y:S05]  /*10bc0*/  BRA `(.L_x_436) ;  /* 0xffffffc4004c7947 */ /* 0x000fea000383ffff */
.L_x_437:
        /* <DEDUP_REMOVED lines=11> */
.L_x_3227:


//--------------------- .text._ZN7cutlass13device_kernelIN5flash11enable_sm90INS1_16FlashAttnFwdSm90INS1_25CollectiveMainloopFwdSm90ILi2EN4cute5tupleIJNS5_1CILi1EEES8_S8_EEENS6_IJNS7_ILi128EEENS7_ILi96EEENS7_ILi192EEEEEELi128ENS_6half_tEfNS_4arch4Sm90ELb0ELb0ELb0ELb1ELb1ELb1ELb0ELb1ELb1ELb1ELb0ELb0EEENS1_21CollectiveEpilogueFwdINS6_IJSA_SA_SB_EEES9_SE_SG_Li256ELb1ELb1ELb0ELb0EEENS1_36VarlenDynamicPersistentTileSchedulerILi128ELi96ELi256ELi128ELb0ELb1ELb1ELb0ELb1ELb1EEEEEEEEEvNT_6ParamsE --------------------------
	.section	.text._ZN7cutlass13device_kernelIN5flash11enable_sm90INS1_16FlashAttnFwdSm90INS1_25CollectiveMainloopFwdSm90ILi2EN4cute5tupleIJNS5_1CILi1EEES8_S8_EEENS6_IJNS7_ILi128EEENS7_ILi96EEENS7_ILi192EEEEEELi128ENS_6half_tEfNS_4arch4Sm90ELb0ELb0ELb0ELb1ELb1ELb1ELb0ELb1ELb1ELb1ELb0ELb0EEENS1_21CollectiveEpilogueFwdINS6_IJSA_SA_SB_EEES9_SE_SG_Li256ELb1ELb1ELb0ELb0EEENS1_36VarlenDynamicPersistentTileSchedulerILi128ELi96ELi256ELi128ELb0ELb1ELb1ELb0ELb1ELb1EEEEEEEEEvNT_6ParamsE,"ax",@progbits
	.align	128
.text._ZN7cutlass13device_kernelIN5flash11enable_sm90INS1_16FlashAttnFwdSm90INS1_25CollectiveMainloopFwdSm90ILi2EN4cute5tupleIJNS5_1CILi1EEES8_S8_EEENS6_IJNS7_ILi128EEENS7_ILi96EEENS7_ILi192EEEEEELi128ENS_6half_tEfNS_4arch4Sm90ELb0ELb0ELb0ELb1ELb1ELb1ELb0ELb1ELb1ELb1ELb0ELb0EEENS1_21CollectiveEpilogueFwdINS6_IJSA_SA_SB_EEES9_SE_SG_Li256ELb1ELb1ELb0ELb0EEENS1_36VarlenDynamicPersistentTileSchedulerILi128ELi96ELi256ELi128ELb0ELb1ELb1ELb0ELb1ELb1EEEEEEEEEvNT_6ParamsE:
        .type           _ZN7cutlass13device_kernelIN5flash11enable_sm90INS1_16FlashAttnFwdSm90INS1_25CollectiveMainloopFwdSm90ILi2EN4cute5tupleIJNS5_1CILi1EEES8_S8_EEENS6_IJNS7_ILi128EEENS7_ILi96EEENS7_ILi192EEEEEELi128ENS_6half_tEfNS_4arch4Sm90ELb0ELb0ELb0ELb1ELb1ELb1ELb0ELb1ELb1ELb1ELb0ELb0EEENS1_21CollectiveEpilogueFwdINS6_IJSA_SA_SB_EEES9_SE_SG_Li256ELb1ELb1ELb0ELb0EEENS1_36VarlenDynamicPersistentTileSchedulerILi128ELi96ELi256ELi128ELb0ELb1ELb1ELb0ELb1ELb1EEEEEEEEEvNT_6ParamsE,@function
        .size           _ZN7cutlass13device_kernelIN5flash11enable_sm90INS1_16FlashAttnFwdSm90INS1_25CollectiveMainloopFwdSm90ILi2EN4cute5tupleIJNS5_1CILi1EEES8_S8_EEENS6_IJNS7_ILi128EEENS7_ILi96EEENS7_ILi192EEEEEELi128ENS_6half_tEfNS_4arch4Sm90ELb0ELb0ELb0ELb1ELb1ELb1ELb0ELb1ELb1ELb1ELb0ELb0EEENS1_21CollectiveEpilogueFwdINS6_IJSA_SA_SB_EEES9_SE_SG_Li256ELb1ELb1ELb0ELb0EEENS1_36VarlenDynamicPersistentTileSchedulerILi128ELi96ELi256ELi128ELb0ELb1ELb1ELb0ELb1ELb1EEEEEEEEEvNT_6ParamsE,(.L_x_3228 - _ZN7cutlass13device_kernelIN5flash11enable_sm90INS1_16FlashAttnFwdSm90INS1_25CollectiveMainloopFwdSm90ILi2EN4cute5tupleIJNS5_1CILi1EEES8_S8_EEENS6_IJNS7_ILi128EEENS7_ILi96EEENS7_ILi192EEEEEELi128ENS_6half_tEfNS_4arch4Sm90ELb0ELb0ELb0ELb1ELb1ELb1ELb0ELb1ELb1ELb1ELb0ELb0EEENS1_21CollectiveEpilogueFwdINS6_IJSA_SA_SB_EEES9_SE_SG_Li256ELb1ELb1ELb0ELb0EEENS1_36VarlenDynamicPersistentTileSchedulerILi128ELi96ELi256ELi128ELb0ELb1ELb1ELb0ELb1ELb1EEEEEEEEEvNT_6ParamsE)
        .other          _ZN7cutlass13device_kernelIN5flash11enable_sm90INS1_16FlashAttnFwdSm90INS1_25CollectiveMainloopFwdSm90ILi2EN4cute5tupleIJNS5_1CILi1EEES8_S8_EEENS6_IJNS7_ILi128EEENS7_ILi96EEENS7_ILi192EEEEEELi128ENS_6half_tEfNS_4arch4Sm90ELb0ELb0ELb0ELb1ELb1ELb1ELb0ELb1ELb1ELb1ELb0ELb0EEENS1_21CollectiveEpilogueFwdINS6_IJSA_SA_SB_EEES9_SE_SG_Li256ELb1ELb1ELb0ELb0EEENS1_36VarlenDynamicPersistentTileSchedulerILi128ELi96ELi256ELi128ELb0ELb1ELb1ELb0ELb1ELb1EEEEEEEEEvNT_6ParamsE,@"STO_CUDA_ENTRY STV_DEFAULT"
_ZN7cutlass13device_kernelIN5flash11enable_sm90INS1_16FlashAttnFwdSm90INS1_25CollectiveMainloopFwdSm90ILi2EN4cute5tupleIJNS5_1CILi1EEES8_S8_EEENS6_IJNS7_ILi128EEENS7_ILi96EEENS7_ILi192EEEEEELi128ENS_6half_tEfNS_4arch4Sm90ELb0ELb0ELb0ELb1ELb1ELb1ELb0ELb1ELb1ELb1ELb0ELb0EEENS1_21CollectiveEpilogueFwdINS6_IJSA_SA_SB_EEES9_SE_SG_Li256ELb1ELb1ELb0ELb0EEENS1_36VarlenDynamicPersistentTileSchedulerILi128ELi96ELi256ELi128ELb0ELb1ELb1ELb0ELb1ELb1EEEEEEEEEvNT_6ParamsE:
[----:B------:R-:W0:Y:S02]  /*0000*/  LDC R1, c[0x0][0x28] ;  /* 0x00000a00ff017b82 */ /* 0x000e240000000800 */
[----:B0-----:R-:W-:Y:S01]  /*0010*/  VIADD R1, R1, 0xffffffa8 ;  /* 0xffffffa801017836 */ /* 0x001fe20000000000 */
[----:B------:R-:W0:Y:S01]  /*0020*/  S2R R0, SR_TID.X ;  /* 0x0000000000007919 */ /* 0x000e220000002100 */
[----:B------:R-:W-:Y:S01]  /*0030*/  ELECT P0, URZ, PT ;  /* 0x00000000003f782f */ /* 0x000fe20003800000 */
[----:B------:R-:W-:Y:S01]  /*0040*/  BSSY B0, `(.L_x_438) ;  /* 0x000000e000007945 */ /* 0x000fe20003800000 */
[----:B0-----:R-:W-:-:S05]  /*0050*/  SHF.R.U32.HI R2, RZ, 0x5, R0 ;  /* 0x00000005ff027819 */ /* 0x001fca0000011600 */
[----:B------:R-:W0:Y:S02]  /*0060*/  SHFL.IDX PT, R3, R2, RZ, 0x1f ;  /* 0x00001fff02037589 */ /* 0x000e2400000e0000 */
[----:B0-----:R-:W-:Y:S02]  /*0070*/  ISETP.EQ.AND P0, PT, R3, RZ, P0 ;  /* 0x000000ff0300720c */ /* 0x001fe40000702270 */
[----:B------:R-:W-:-:S11]  /*0080*/  SHF.R.U32.HI R3, RZ, 0x7, R0 ;  /* 0x00000007ff037819 */ /* 0x000fd60000011600 */
[----:B------:R-:W-:Y:S05]  /*0090*/  @!P0 BRA `(.L_x_439) ;  /* 0x0000000000208947 */ /* 0x000fea0003800000 */
[----:B------:R-:W-:Y:S02]  /*00a0*/  ULDC.64 UR4, c[0x0][0x198] ;  /* 0x0000660000047ab9 */ /* 0x000fe40000000a00 */
[----:B------:R-:W-:Y:S02]  /*00b0*/  UIADD3 UR6, UP0, UR4, 0x570, URZ ;  /* 0x0000057004067890 */ /* 0x000fe4000ff1e03f */
[----:B------:R-:W-:Y:S02]  /*00c0*/  UIADD3 UR4, UP1, UR4, 0x670, URZ ;  /* 0x0000067004047890 */ /* 0x000fe4000ff3e03f */
[----:B------:R-:W-:Y:S02]  /*00d0*/  UIADD3.X UR7, URZ, UR5, URZ, UP0, !UPT ;  /* 0x000000053f077290 */ /* 0x000fe400087fe43f */
[----:B------:R-:W-:-:S07]  /*00e0*/  UIADD3.X UR5, URZ, UR5, URZ, UP1, !UPT ;  /* 0x000000053f057290 */ /* 0x000fce0008ffe43f */
[----:B------:R0:W-:Y:S02]  /*00f0*/  UTMACCTL.PF [UR6] ;  /* 0x00000000060079b9 */ /* 0x0001e40008040000 */
[----:B------:R0:W-:Y:S02]  /*0100*/  UTMACCTL.PF [UR4] ;  /* 0x00000000040079b9 */ /* 0x0001e40008040000 */
[----:B0-----:R-:W-:Y:S01]  /*0110*/  NOP ;  /* 0x0000000000007918 */ /* 0x001fe20000000000 */
.L_x_439:
[----:B------:R-:W-:Y:S05]  /*0120*/  BSYNC B0 ;  /* 0x0000000000007941 */ /* 0x000fea0003800000 */
.L_x_438:
[----:B------:R-:W-:Y:S01]  /*0130*/  VOTEU.ANY UP0, P0 ;  /* 0x00000000003f7886 */ /* 0x000fe20000000100 */
[----:B------:R-:W0:Y:S01]  /*0140*/  SHFL.IDX PT, R3, R3, RZ, 0x1f ;  /* 0x00001fff03037589 */ /* 0x000e2200000e0000 */
[----:B------:R-:W-:Y:S01]  /*0150*/  UMOV UR4, 0x80 ;  /* 0x0000008000047882 */ /* 0x000fe20000000000 */
[----:B------:R-:W-:Y:S01]  /*0160*/  UMOV UR7, 0x100 ;  /* 0x0000010000077882 */ /* 0x000fe20000000000 */
[----:B------:R-:W-:Y:S01]  /*0170*/  VOTEU.ANY UP1, P0 ;  /* 0x00000000003f7886 */ /* 0x000fe20000020100 */
[----:B------:R-:W1:Y:S01]  /*0180*/  @UP0 S2UR UR8, SR_CgaCtaId ;  /* 0x00000000000809c3 */ /* 0x000e620000008800 */
[----:B------:R-:W2:Y:S01]  /*0190*/  SHFL.IDX PT, R4, R2, RZ, 0x1f ;  /* 0x00001fff02047589 */ /* 0x000ea200000e0000 */
[----:B------:R-:W-:Y:S01]  /*01a0*/  @UP0 UMOV UR6, 0x400 ;  /* 0x0000040000060882 */ /* 0x000fe20000000000 */
[----:B------:R-:W-:-:S04]  /*01b0*/  @UP0 UIADD3 UR4, -UR4, 0x100000, URZ ;  /* 0x0010000004040890 */ /* 0x000fc8000fffe13f */
[----:B------:R-:W-:Y:S02]  /*01c0*/  @UP0 USHF.L.U32 UR5, UR4, 0xb, URZ ;  /* 0x0000000b04050899 */ /* 0x000fe4000800063f */
[----:B------:R-:W-:Y:S01]  /*01d0*/  @UP0 USHF.L.U32 UR4, UR4, 0x1, URZ ;  /* 0x0000000104040899 */ /* 0x000fe2000800063f */
[----:B------:R-:W-:Y:S01]  /*01e0*/  VOTEU.ANY UP2, P0 ;  /* 0x00000000003f7886 */ /* 0x000fe20000040100 */
[----:B0-----:R-:W-:Y:S01]  /*01f0*/  R2UR UR9, R3 ;  /* 0x00000000030972ca */ /* 0x001fe200000e0000 */
[----:B-1----:R-:W-:Y:S01]  /*0200*/  @UP0 ULEA UR8, UR8, UR6, 0x18 ;  /* 0x0000000608080291 */ /* 0x002fe2000f8ec03f */
[----:B--2---:R-:W-:Y:S01]  /*0210*/  ISETP.NE.AND P1, PT, R4, RZ, PT ;  /* 0x000000ff0400720c */ /* 0x004fe20003f25270 */
[----:B------:R-:W-:-:S04]  /*0220*/  @UP0 UIADD3 UR6, -UR7, 0x100000, URZ ;  /* 0x0010000007060890 */ /* 0x000fc8000fffe13f */
[----:B------:R-:W-:Y:S02]  /*0230*/  @UP0 USHF.L.U32 UR7, UR6, 0xb, URZ ;  /* 0x0000000b06070899 */ /* 0x000fe4000800063f */
[----:B------:R-:W-:-:S04]  /*0240*/  @UP0 USHF.L.U32 UR6, UR6, 0x1, URZ ;  /* 0x0000000106060899 */ /* 0x000fc8000800063f */
[----:B------:R-:W-:Y:S01]  /*0250*/  UISETP.NE.AND UP0, UPT, UR9, URZ, UPT ;  /* 0x0000003f0900728c */ /* 0x000fe2000bf05270 */
[----:B------:R-:W0:Y:S02]  /*0260*/  FENCE.VIEW.ASYNC.S ;  /* 0x00000000000073c6 */ /* 0x000e240000000000 */
[----:B0-----:R0:W1:Y:S05]  /*0270*/  @UP1 SYNCS.EXCH.64 URZ, [UR8+0x2a800], UR4 ;  /* 0x02a80004083f15b2 */ /* 0x00106a0008000100 */
[----:B------:R0:W2:Y:S01]  /*0280*/  @UP2 SYNCS.EXCH.64 URZ, [UR8+0x2a820], UR6 ;  /* 0x02a82006083f25b2 */ /* 0x0000a20008000100 */
        /* <DEDUP_REMOVED lines=14> */
[----:B0-----:R3:W4:Y:S08]  /*0370*/  SYNCS.EXCH.64 URZ, [UR8+0x2a830], UR4 ;  /* 0x02a83004083f75b2 */ /* 0x0017300008000100 */
[----:B------:R3:W0:Y:S01]  /*0380*/  SYNCS.EXCH.64 URZ, [UR8+0x2a840], UR6 ;  /* 0x02a84006083f75b2 */ /* 0x0006220008000100 */
[----:B------:R3:W0:Y:S01]  /*0390*/  SYNCS.EXCH.64 URZ, [UR8+0x2a838], UR4 ;  /* 0x02a83804083f75b2 */ /* 0x0006220008000100 */
[----:B------:R3:W0:Y:S02]  /*03a0*/  SYNCS.EXCH.64 URZ, [UR8+0x2a848], UR6 ;  /* 0x02a84806083f75b2 */ /* 0x0006240008000100 */
[----:B---3--:R-:W-:Y:S01]  /*03b0*/  NOP ;  /* 0x0000000000007918 */ /* 0x008fe20000000000 */
.L_x_440:
[----:B------:R-:W3:Y:S01]  /*03c0*/  SHFL.IDX PT, R3, R2, RZ, 0x1f ;  /* 0x00001fff02037589 */ /* 0x000ee200000e0000 */
[----:B------:R-:W-:Y:S01]  /*03d0*/  NOP ;  /* 0x0000000000007918 */ /* 0x000fe20000000000 */
[----:B---3--:R-:W-:-:S13]  /*03e0*/  ISETP.NE.AND P0, PT, R3, RZ, PT ;  /* 0x000000ff0300720c */ /* 0x008fda0003f05270 */
        /* <DEDUP_REMOVED lines=17> */
[----:B------:R3:W0:Y:S02]  /*0500*/  SYNCS.EXCH.64 URZ, [UR8+0x2a868], UR6 ;  /* 0x02a86806083f75b2 */ /* 0x0006240008000100 */
[----:B---3--:R-:W-:Y:S01]  /*0510*/  NOP ;  /* 0x0000000000007918 */ /* 0x008fe20000000000 */
.L_x_441:
[----:B------:R-:W3:Y:S01]  /*0520*/  SHFL.IDX PT, R3, R2, RZ, 0x1f ;  /* 0x00001fff02037589 */ /* 0x000ee200000e0000 */
[----:B------:R-:W-:Y:S01]  /*0530*/  NOP ;  /* 0x0000000000007918 */ /* 0x000fe20000000000 */
[----:B---3--:R-:W-:-:S13]  /*0540*/  ISETP.NE.AND P0, PT, R3, RZ, PT ;  /* 0x000000ff0300720c */ /* 0x008fda0003f05270 */
        /* <DEDUP_REMOVED lines=13> */
[----:B------:R3:W0:Y:S02]  /*0620*/  SYNCS.EXCH.64 URZ, [UR6+0x2a888], UR4 ;  /* 0x02a88804063f75b2 */ /* 0x0006240008000100 */
[----:B---3--:R-:W-:Y:S01]  /*0630*/  NOP ;  /* 0x0000000000007918 */ /* 0x008fe20000000000 */
.L_x_442:
        /* <DEDUP_REMOVED lines=22> */
.L_x_443:
        /* <DEDUP_REMOVED lines=22> */
.L_x_444:
[----:B0-----:R-:W-:Y:S01]  /*0900*/  UMOV UR4, 0x1 ;  /* 0x0000000100047882 */ /* 0x001fe20000000000 */
[----:B------:R-:W-:Y:S01]  /*0910*/  PLOP3.LUT P0, PT, PT, PT, UP0, 0x80, 0x0 ;  /* 0x000000000000781c */ /* 0x000fe20003f0f008 */
[----:B------:R-:W-:Y:S01]  /*0920*/  USEL UR4, UR4, 0x2, !UP0 ;  /* 0x0000000204047887 */ /* 0x000fe2000c000000 */
[----:B------:R-:W-:Y:S01]  /*0930*/  NOP ;  /* 0x0000000000007918 */ /* 0x000fe20000000000 */
[----:B------:R-:W-:Y:S01]  /*0940*/  ULDC.64 UR60, c[0x0][0x208] ;  /* 0x00008200003c7ab9 */ /* 0x000fe20000000a00 */
[----:B------:R-:W-:Y:S03]  /*0950*/  BSSY B9, `(.L_x_445) ;  /* 0x0001d8e000097945 */ /* 0x000fe60003800000 */
[----:B------:R-:W-:-:S05]  /*0960*/  IMAD.U32 R3, RZ, RZ, UR4 ;  /* 0x00000004ff037e24 */ /* 0x000fca000f8e00ff */
[----:B------:R0:W-:Y:S01]  /*0970*/  STL [R1+0x40], R3 ;  /* 0x0000400301007387 */ /* 0x0001e20000100800 */
[----:B-12-4-:R-:W-:Y:S06]  /*0980*/  BAR.SYNC.DEFER_BLOCKING 0x0 ;  /* 0x0000000000007b1d */ /* 0x016fec0000010000 */
[----:B------:R-:W-:Y:S05]  /*0990*/  @!P0 BRA `(.L_x_446) ;  /* 0x0000017000188947 */ /* 0x000fea0003800000 */
.L_x_447:
[----:B------:R-:W-:-:S08]  /*09a0*/  NOP ;  /* 0x0000000000007918 */ /* 0x000fd00000000000 */
[----:B------:R-:W1:Y:S02]  /*09b0*/  USETMAXREG.TRY_ALLOC.CTAPOOL UP0, 0xe8 ;  /* 0x000000e8000079c8 */ /* 0x000e640008000600 */
[----:B-1----:R-:W-:-:S13]  /*09c0*/  PLOP3.LUT P0, PT, PT, PT, UP0, 0x80, 0x0 ;  /* 0x000000000000781c */ /* 0x002fda0003f0f008 */
[----:B------:R-:W-:Y:S05]  /*09d0*/  @!P0 BRA `(.L_x_447) ;  /* 0xfffffffc00f08947 */ /* 0x000fea000383ffff */
[----:B------:R-:W1:Y:S08]  /*09e0*/  S2UR UR4, SR_CgaCtaId ;  /* 0x00000000000479c3 */ /* 0x000e700000008800 */
[----:B------:R-:W-:Y:S06]  /*09f0*/  BAR.ARV 0x8, 0x180 ;  /* 0x0206000000007b1d */ /* 0x000fec0000002000 */
[----:B------:R-:W-:-:S02]  /*0a00*/  MOV R2, 0x400 ;  /* 0x0000040000027802 */ /* 0x000fc40000000f00 */
[----:B------:R-:W-:Y:S01]  /*0a10*/  BAR.SYNC.DEFER_BLOCKING 0x5, 0x180 ;  /* 0x0146000000007b1d */ /* 0x000fe20000010000 */
[----:B-1----:R-:W-:-:S05]  /*0a20*/  MOV R181, UR4 ;  /* 0x0000000400b57c02 */ /* 0x002fca0008000f00 */
[----:B------:R-:W-:Y:S01]  /*0a30*/  ULDC UR4, c[0x0][0xc3c] ;  /* 0x00030f0000047ab9 */ /* 0x000fe20000000800 */
[----:B------:R-:W-:-:S05]  /*0a40*/  LEA R2, R181, R2, 0x18 ;  /* 0x00000002b5027211 */ /* 0x000fca00078ec0ff */
[----:B------:R-:W1:Y:S01]  /*0a50*/  LDS.128 R28, [R2+0x2a8d0] ;  /* 0x02a8d000021c7984 */ /* 0x000e620000000c00 */
[----:B------:R-:W-:Y:S06]  /*0a60*/  BAR.ARV 0x4, 0x180 ;  /* 0x0106000000007b1d */ /* 0x000fec0000002000 */
[----:B-1----:R-:W-:-:S13]  /*0a70*/  ISETP.GE.AND P0, PT, R31, UR4, PT ;  /* 0x000000041f007c0c */ /* 0x002fda000bf06270 */
[----:B------:R-:W-:Y:S05]  /*0a80*/  @P0 BRA `(.L_x_448) ;  /* 0x000001d400e80947 */ /* 0x000fea0003800000 */
[----:B0-----:R-:W2:Y:S01]  /*0a90*/  LDL R3, [R1+0x40] ;  /* 0x0000400001037983 */ /* 0x001ea20000100800 */
[----:B------:R-:W-:Y:S01]  /*0aa0*/  VIADD R16, R0, 0xffffff80 ;  /* 0xffffff8000107836 */ /* 0x000fe20000000000 */
[----:B------:R-:W-:Y:S01]  /*0ab0*/  R2UR UR4, R2 ;  /* 0x00000000020472ca */ /* 0x000fe200000e0000 */
[----:B------:R-:W-:Y:S01]  /*0ac0*/  IMAD.MOV.U32 R15, RZ, RZ, -0x2 ;  /* 0xfffffffeff0f7424 */ /* 0x000fe200078e00ff */
[----:B------:R-:W-:Y:S01]  /*0ad0*/  MOV R189, RZ ;  /* 0x000000ff00bd7202 */ /* 0x000fe20000000f00 */
[----:B------:R-:W-:Y:S01]  /*0ae0*/  IMAD.MOV.U32 R18, RZ, RZ, RZ ;  /* 0x000000ffff127224 */ /* 0x000fe200078e00ff */
[----:B------:R-:W-:Y:S01]  /*0af0*/  SHF.R.S32.HI R0, RZ, 0x1f, R16 ;  /* 0x0000001fff007819 */ /* 0x000fe20000011410 */
[----:B------:R-:W-:Y:S01]  /*0b00*/  IMAD.MOV.U32 R180, RZ, RZ, RZ ;  /* 0x000000ffffb47224 */ /* 0x000fe200078e00ff */
[----:B------:R-:W-:Y:S01]  /*0b10*/  MOV R166, RZ ;  /* 0x000000ff00a67202 */ /* 0x000fe20000000f00 */
[----:B------:R-:W-:Y:S01]  /*0b20*/  IMAD.MOV.U32 R173, RZ, RZ, RZ ;  /* 0x000000ffffad7224 */ /* 0x000fe200078e00ff */
[----:B------:R-:W-:-:S02]  /*0b30*/  LEA.HI R4, R0, R16, RZ, 0x4 ;  /* 0x0000001000047211 */ /* 0x000fc400078f20ff */
[----:B------:R-:W-:Y:S02]  /*0b40*/  LEA.HI R9, R0, R16, RZ, 0x2 ;  /* 0x0000001000097211 */ /* 0x000fe400078f10ff */
[----:B------:R-:W-:Y:S01]  /*0b50*/  SHF.R.S32.HI R5, RZ, 0x4, R4 ;  /* 0x00000004ff057819 */ /* 0x000fe20000011404 */
[----:B------:R-:W-:Y:S01]  /*0b60*/  UIADD3 UR4, UR4, 0xc400, URZ ;  /* 0x0000c40004047890 */ /* 0x000fe2000fffe03f */
[----:B------:R-:W-:Y:S02]  /*0b70*/  LOP3.LUT R191, R9, 0xfffffffc, RZ, 0xc0, !PT ;  /* 0xfffffffc09bf7812 */ /* 0x000fe400078ec0ff */
[C---:B------:R-:W-:Y:S02]  /*0b80*/  LEA.HI R6, R4.reuse, R5, RZ, 0x1 ;  /* 0x0000000504067211 */ /* 0x040fe400078f08ff */
[----:B------:R-:W-:Y:S01]  /*0b90*/  LOP3.LUT R4, R4, 0x3fffff0, RZ, 0xc0, !PT ;  /* 0x03fffff004047812 */ /* 0x000fe200078ec0ff */
[----:B------:R-:W-:Y:S01]  /*0ba0*/  IMAD.IADD R191, R16, 0x1, -R191 ;  /* 0x0000000110bf7824 */ /* 0x000fe200078e0abf */
[----:B------:R-:W-:-:S02]  /*0bb0*/  LOP3.LUT R6, R6, 0x1ffffffe, RZ, 0xc0, !PT ;  /* 0x1ffffffe06067812 */ /* 0x000fc400078ec0ff */
[----:B------:R-:W-:Y:S01]  /*0bc0*/  SHF.R.S32.HI R165, RZ, 0x2, R9 ;  /* 0x00000002ffa57819 */ /* 0x000fe20000011409 */
[----:B------:R-:W-:Y:S01]  /*0bd0*/  IMAD.IADD R4, R16, 0x1, -R4 ;  /* 0x0000000110047824 */ /* 0x000fe200078e0a04 */
[----:B------:R-:W-:Y:S02]  /*0be0*/  IADD3 R6, R5, -R6, RZ ;  /* 0x8000000605067210 */ /* 0x000fe40007ffe0ff */
[----:B------:R-:W-:Y:S01]  /*0bf0*/  LEA.HI R5, R0, R16, RZ, 0x5 ;  /* 0x0000001000057211 */ /* 0x000fe200078f28ff */
[----:B------:R-:W-:Y:S01]  /*0c00*/  VIADD R225, R165, 0x40 ;  /* 0x00000040a5e17836 */ /* 0x000fe20000000000 */
[----:B------:R-:W-:Y:S02]  /*0c10*/  SHF.L.U32 R160, R191, 0x2, RZ ;  /* 0x00000002bfa07819 */ /* 0x000fe400000006ff */
[----:B------:R-:W-:Y:S01]  /*0c20*/  SHF.R.S32.HI R5, RZ, 0x5, R5 ;  /* 0x00000005ff057819 */ /* 0x000fe20000011405 */
[----:B------:R-:W-:Y:S01]  /*0c30*/  IMAD.SHL.U32 R167, R225, 0x40, RZ ;  /* 0x00000040e1a77824 */ /* 0x000fe200078e00ff */
[C---:B------:R-:W-:Y:S01]  /*0c40*/  IADD3 R168, R160.reuse, 0x20, RZ ;  /* 0x00000020a0a87810 */ /* 0x040fe20007ffe0ff */
[C---:B------:R-:W-:Y:S01]  /*0c50*/  VIADD R170, R160.reuse, 0x40 ;  /* 0x00000040a0aa7836 */ /* 0x040fe20000000000 */
[C---:B------:R-:W-:Y:S01]  /*0c60*/  SHF.L.U32 R178, R5.reuse, 0x9, RZ ;  /* 0x0000000905b27819 */ /* 0x040fe200000006ff */
[----:B------:R-:W-:Y:S01]  /*0c70*/  IMAD R13, R5, 0x10, R4 ;  /* 0x00000010050d7824 */ /* 0x000fe200078e0204 */
[C---:B------:R-:W-:Y:S01]  /*0c80*/  IADD3 R11, R160.reuse, R168, RZ ;  /* 0x000000a8a00b7210 */ /* 0x040fe20007ffe0ff */
[C---:B------:R-:W-:Y:S01]  /*0c90*/  VIADD R169, R160.reuse, 0x10 ;  /* 0x00000010a0a97836 */ /* 0x040fe20000000000 */
[----:B------:R-:W-:Y:S01]  /*0ca0*/  LOP3.LUT R167, R167, 0x1c0, RZ, 0xc0, !PT ;  /* 0x000001c0a7a77812 */ /* 0x000fe200078ec0ff */
[----:B------:R-:W-:Y:S01]  /*0cb0*/  IMAD R14, R13, 0x8, R6 ;  /* 0x000000080d0e7824 */ /* 0x000fe200078e0206 */
[C---:B------:R-:W-:Y:S01]  /*0cc0*/  IADD3 R172, R160.reuse, 0x50, RZ ;  /* 0x00000050a0ac7810 */ /* 0x040fe20007ffe0ff */
[C---:B------:R-:W-:Y:S01]  /*0cd0*/  IMAD.IADD R6, R160.reuse, 0x1, R170 ;  /* 0x00000001a0067824 */ /* 0x040fe200078e02aa */
[----:B------:R-:W-:Y:S01]  /*0ce0*/  SHF.R.U32.HI R223, RZ, 0x3, R167 ;  /* 0x00000003ffdf7819 */ /* 0x000fe200000116a7 */
[----:B------:R-:W-:Y:S01]  /*0cf0*/  VIADD R171, R160, 0x30 ;  /* 0x00000030a0ab7836 */ /* 0x000fe20000000000 */
[----:B------:R-:W-:Y:S01]  /*0d00*/  SHF.R.S32.HI R198, RZ, 0x1f, R169 ;  /* 0x0000001fffc67819 */ /* 0x000fe200000114a9 */
[----:B------:R-:W-:Y:S01]  /*0d10*/  IMAD.SHL.U32 R201, R168, 0x2, RZ ;  /* 0x00000002a8c97824 */ /* 0x000fe200078e00ff */
[----:B------:R-:W-:Y:S01]  /*0d20*/  SHF.R.S32.HI R13, RZ, 0x1f, R6 ;  /* 0x0000001fff0d7819 */ /* 0x000fe20000011406 */
[----:B------:R-:W-:Y:S01]  /*0d30*/  IMAD.SHL.U32 R203, R171, 0x2, RZ ;  /* 0x00000002abcb7824 */ /* 0x000fe200078e00ff */
[----:B------:R-:W-:Y:S01]  /*0d40*/  SHF.R.S32.HI R202, RZ, 0x1f, R171 ;  /* 0x0000001fffca7819 */ /* 0x000fe200000114ab */
[----:B------:R-:W-:Y:S01]  /*0d50*/  IMAD.SHL.U32 R217, R172, 0x2, RZ ;  /* 0x00000002acd97824 */ /* 0x000fe200078e00ff */
[----:B------:R-:W-:-:S02]  /*0d60*/  LEA.HI R163, R13, R6, RZ, 0x3 ;  /* 0x000000060da37211 */ /* 0x000fc400078f18ff */
[----:B------:R-:W-:Y:S02]  /*0d70*/  LEA.HI R13, R13, R6, RZ, 0x6 ;  /* 0x000000060d0d7211 */ /* 0x000fe400078f30ff */
[----:B------:R-:W-:Y:S02]  /*0d80*/  SHF.R.S32.HI R6, RZ, 0x1f, R9 ;  /* 0x0000001fff067819 */ /* 0x000fe40000011409 */
[----:B------:R-:W-:Y:S01]  /*0d90*/  LOP3.LUT R12, R167, 0x38, R163, 0xf8, !PT ;  /* 0x00000038a70c7812 */ /* 0x000fe200078ef8a3 */
[----:B------:R-:W-:Y:S01]  /*0da0*/  IMAD.SHL.U32 R13, R13, 0x80, RZ ;  /* 0x000000800d0d7824 */ /* 0x000fe200078e00ff */
[----:B------:R-:W-:Y:S02]  /*0db0*/  LEA.HI R6, R6, R165, RZ, 0x3 ;  /* 0x000000a506067211 */ /* 0x000fe400078f18ff */
[----:B------:R-:W-:Y:S02]  /*0dc0*/  LOP3.LUT R12, R12, R223, RZ, 0x3c, !PT ;  /* 0x000000df0c0c7212 */ /* 0x000fe400078e3cff */
[----:B------:R-:W-:-:S02]  /*0dd0*/  LOP3.LUT R6, R6, 0xfffffff8, RZ, 0xc0, !PT ;  /* 0xfffffff806067812 */ /* 0x000fc400078ec0ff */
[----:B------:R-:W-:Y:S02]  /*0de0*/  LOP3.LUT R13, R13, 0xffffe000, RZ, 0xc0, !PT ;  /* 0xffffe0000d0d7812 */ /* 0x000fe400078ec0ff */
[----:B------:R-:W-:Y:S02]  /*0df0*/  IADD3 R195, R165, -R6, RZ ;  /* 0x80000006a5c37210 */ /* 0x000fe40007ffe0ff */
[----:B------:R-:W-:Y:S02]  /*0e00*/  SHF.R.S32.HI R5, RZ, 0x1f, R170 ;  /* 0x0000001fff057819 */ /* 0x000fe400000114aa */
[----:B------:R-:W-:Y:S02]  /*0e10*/  SHF.L.U32 R176, R195, 0x6, RZ ;  /* 0x00000006c3b07819 */ /* 0x000fe400000006ff */
[----:B------:R-:W-:Y:S02]  /*0e20*/  SHF.L.U32 R199, R169, 0x1, RZ ;  /* 0x00000001a9c77819 */ /* 0x000fe400000006ff */
[----:B------:R-:W-:-:S02]  /*0e30*/  LOP3.LUT R176, R176, 0x1c0, RZ, 0xc0, !PT ;  /* 0x000001c0b0b07812 */ /* 0x000fc400078ec0ff */
[----:B------:R-:W-:Y:S02]  /*0e40*/  SHF.L.U32 R215, R170, 0x1, RZ ;  /* 0x00000001aad77819 */ /* 0x000fe400000006ff */
[----:B------:R-:W-:Y:S02]  /*0e50*/  SHF.R.U32.HI R177, RZ, 0x3, R176 ;  /* 0x00000003ffb17819 */ /* 0x000fe400000116b0 */
[----:B------:R-:W-:Y:S02]  /*0e60*/  LOP3.LUT R6, R176, 0x38, R163, 0xf8, !PT ;  /* 0x00000038b0067812 */ /* 0x000fe400078ef8a3 */
[----:B------:R-:W-:Y:S02]  /*0e70*/  SHF.L.U64.HI R198, R169, 0x1, R198 ;  /* 0x00000001a9c67819 */ /* 0x000fe400000102c6 */
[----:B------:R-:W-:Y:S02]  /*0e80*/  LOP3.LUT R6, R6, R177, RZ, 0x3c, !PT ;  /* 0x000000b106067212 */ /* 0x000fe400078e3cff */
[----:B------:R-:W-:-:S02]  /*0e90*/  SHF.L.U64.HI R202, R171, 0x1, R202 ;  /* 0x00000001abca7819 */ /* 0x000fc400000102ca */
[----:B------:R-:W-:Y:S02]  /*0ea0*/  IADD3 R6, R6, R13, R178 ;  /* 0x0000000d06067210 */ /* 0x000fe40007ffe0b2 */
[----:B------:R-:W-:Y:S02]  /*0eb0*/  SHF.L.U64.HI R214, R170, 0x1, R5 ;  /* 0x00000001aad67819 */ /* 0x000fe40000010205 */
[----:B------:R-:W-:Y:S02]  /*0ec0*/  SHF.R.S32.HI R163, RZ, 0x3, R163 ;  /* 0x00000003ffa37819 */ /* 0x000fe400000114a3 */
[----:B------:R-:W-:Y:S02]  /*0ed0*/  LEA R220, R6, UR4, 0x1 ;  /* 0x0000000406dc7c11 */ /* 0x000fe4000f8e08ff */
[----:B--2---:R-:W-:Y:S02]  /*0ee0*/  R2UR UR5, R3 ;  /* 0x00000000030572ca */ /* 0x004fe400000e0000 */
[----:B------:R-:W-:-:S02]  /*0ef0*/  LEA.HI R3, R0, R16, RZ, 0x7 ;  /* 0x0000001000037211 */ /* 0x000fc400078f38ff */
[----:B------:R-:W-:Y:S02]  /*0f00*/  LEA.HI R0, R0, R16, RZ, 0x3 ;  /* 0x0000001000007211 */ /* 0x000fe400078f18ff */
[C---:B------:R-:W-:Y:S02]  /*0f10*/  LOP3.LUT R197, R3.reuse, 0xffffff80, RZ, 0xc0, !PT ;  /* 0xffffff8003c57812 */ /* 0x040fe400078ec0ff */
[----:B------:R-:W-:Y:S02]  /*0f20*/  SHF.R.S32.HI R226, RZ, 0x7, R3 ;  /* 0x00000007ffe27819 */ /* 0x000fe40000011403 */
[----:B------:R-:W-:Y:S01]  /*0f30*/  LOP3.LUT R184, R0, 0xfffffff8, RZ, 0xc0, !PT ;  /* 0xfffffff800b87812 */ /* 0x000fe200078ec0ff */
[C---:B------:R-:W-:Y:S01]  /*0f40*/  IMAD.IADD R197, R16.reuse, 0x1, -R197 ;  /* 0x0000000110c57824 */ /* 0x040fe200078e0ac5 */
[----:B------:R-:W-:Y:S01]  /*0f50*/  LEA.HI R3, R3, R226, RZ, 0x1 ;  /* 0x000000e203037211 */ /* 0x000fe200078f08ff */
[----:B------:R-:W-:Y:S01]  /*0f60*/  ULOP3.LUT UR5, UR5, 0x1, URZ, 0xfc, !UPT ;  /* 0x0000000105057892 */ /* 0x000fe2000f8efc3f */
[----:B------:R-:W-:Y:S01]  /*0f70*/  IADD3 R184, R16, -R184, RZ ;  /* 0x800000b810b87210 */ /* 0x000fe20007ffe0ff */
[----:B------:R-:W-:Y:S01]  /*0f80*/  IMAD.SHL.U32 R16, R191, 0x8, RZ ;  /* 0x00000008bf107824 */ /* 0x000fe200078e00ff */
[----:B------:R-:W-:-:S02]  /*0f90*/  SHF.R.S32.HI R8, RZ, 0x1f, R197 ;  /* 0x0000001fff087819 */ /* 0x000fc400000114c5 */
[----:B------:R-:W-:Y:S01]  /*0fa0*/  LOP3.LUT R3, R3, 0x3fffffe, RZ, 0xc0, !PT ;  /* 0x03fffffe03037812 */ /* 0x000fe200078ec0ff */
[----:B------:R-:W-:Y:S01]  /*0fb0*/  VIADD R19, R16, 0x60 ;  /* 0x0000006010137836 */ /* 0x000fe20000000000 */
[-C--:B------:R-:W-:Y:S01]  /*0fc0*/  LEA.HI R7, R8, R197.reuse, RZ, 0x2 ;  /* 0x000000c508077211 */ /* 0x080fe200078f10ff */
[----:B------:R-:W-:Y:S01]  /*0fd0*/  VIADD R22, R16, 0x80 ;  /* 0x0000008010167836 */ /* 0x000fe20000000000 */
[----:B------:R-:W-:Y:S01]  /*0fe0*/  LEA.HI R8, R8, R197, RZ, 0x5 ;  /* 0x000000c508087211 */ /* 0x000fe200078f28ff */
[----:B------:R-:W-:Y:S01]  /*0ff0*/  IMAD.IADD R3, R226, 0x1, -R3 ;  /* 0x00000001e2037824 */ /* 0x000fe200078e0a03 */
[----:B------:R-:W-:Y:S02]  /*1000*/  LOP3.LUT R10, R7, 0x7ffffffc, RZ, 0xc0, !PT ;  /* 0x7ffffffc070a7812 */ /* 0x000fe400078ec0ff */
[--C-:B------:R-:W-:Y:S02]  /*1010*/  SHF.R.S32.HI R4, RZ, 0x2, R7.reuse ;  /* 0x00000002ff047819 */ /* 0x100fe40000011407 */
[----:B------:R-:W-:Y:S01]  /*1020*/  SHF.R.S32.HI R7, RZ, 0x1f, R7 ;  /* 0x0000001fff077819 */ /* 0x000fe20000011407 */
[----:B------:R-:W-:Y:S01]  /*1030*/  IMAD.IADD R10, R197, 0x1, -R10 ;  /* 0x00000001c50a7824 */ /* 0x000fe200078e0a0a */
[----:B------:R-:W-:-:S02]  /*1040*/  SHF.R.S32.HI R8, RZ, 0x5, R8 ;  /* 0x00000005ff087819 */ /* 0x000fc40000011408 */
[----:B------:R-:W-:Y:S01]  /*1050*/  LEA.HI R7, R7, R4, RZ, 0x3 ;  /* 0x0000000407077211 */ /* 0x000fe200078f18ff */
[----:B------:R-:W-:Y:S01]  /*1060*/  IMAD R228, R10, R15, 0x60 ;  /* 0x000000600ae47424 */ /* 0x000fe200078e020f */
[----:B------:R-:W-:Y:S02]  /*1070*/  SHF.R.S32.HI R10, RZ, 0x1f, R11 ;  /* 0x0000001fff0a7819 */ /* 0x000fe4000001140b */
[----:B------:R-:W-:Y:S02]  /*1080*/  LOP3.LUT R7, R7, 0xfffffff8, RZ, 0xc0, !PT ;  /* 0xfffffff807077812 */ /* 0x000fe400078ec0ff */
[----:B------:R-:W-:Y:S02]  /*1090*/  LEA.HI R162, R10, R11, RZ, 0x3 ;  /* 0x0000000b0aa27211 */ /* 0x000fe400078f18ff */
[----:B------:R-:W-:Y:S02]  /*10a0*/  IADD3 R7, R4, -R7, RZ ;  /* 0x8000000704077210 */ /* 0x000fe40007ffe0ff */
[----:B------:R-:W-:-:S02]  /*10b0*/  SHF.R.S32.HI R4, RZ, 0x1f, R225 ;  /* 0x0000001fff047819 */ /* 0x000fc400000114e1 */
[----:B------:R-:W-:Y:S01]  /*10c0*/  LEA.HI R10, R10, R11, RZ, 0x6 ;  /* 0x0000000b0a0a7211 */ /* 0x000fe200078f30ff */
[----:B------:R-:W-:Y:S01]  /*10d0*/  IMAD R8, R8, 0x10, R7 ;  /* 0x0000001008087824 */ /* 0x000fe200078e0207 */
[----:B------:R-:W-:Y:S02]  /*10e0*/  LEA.HI R4, R4, R225, RZ, 0x3 ;  /* 0x000000e104047211 */ /* 0x000fe400078f18ff */
[----:B------:R-:W-:Y:S01]  /*10f0*/  SHF.L.U32 R182, R184, 0x3, RZ ;  /* 0x00000003b8b67819 */ /* 0x000fe200000006ff */
[----:B------:R-:W-:Y:S01]  /*1100*/  IMAD.SHL.U32 R10, R10, 0x80, RZ ;  /* 0x000000800a0a7824 */ /* 0x000fe200078e00ff */
[----:B------:R-:W-:Y:S01]  /*1110*/  SHF.R.S32.HI R192, RZ, 0x3, R0 ;  /* 0x00000003ffc07819 */ /* 0x000fe20000011400 */
[----:B------:R-:W-:Y:S01]  /*1120*/  IMAD.SHL.U32 R4, R4, 0x40, RZ ;  /* 0x0000004004047824 */ /* 0x000fe200078e00ff */
[----:B------:R-:W-:Y:S01]  /*1130*/  IADD3 R23, R16, 0xa0, RZ ;  /* 0x000000a010177810 */ /* 0x000fe20007ffe0ff */
[----:B------:R-:W-:Y:S01]  /*1140*/  IMAD R227, R3, 0x40, R8 ;  /* 0x0000004003e37824 */ /* 0x000fe200078e0208 */
[----:B------:R-:W-:Y:S01]  /*1150*/  LOP3.LUT R10, R10, 0xffffe000, RZ, 0xc0, !PT ;  /* 0xffffe0000a0a7812 */ /* 0x000fe200078ec0ff */
[----:B------:R-:W-:Y:S01]  /*1160*/  VIADD R183, R182, 0x40 ;  /* 0x00000040b6b77836 */ /* 0x000fe20000000000 */
[----:B------:R-:W-:Y:S01]  /*1170*/  LOP3.LUT R179, R4, 0xfffffe00, RZ, 0xc0, !PT ;  /* 0xfffffe0004b37812 */ /* 0x000fe200078ec0ff */
[----:B------:R-:W-:Y:S01]  /*1180*/  IMAD.U32 R0, RZ, RZ, UR4 ;  /* 0x00000004ff007e24 */ /* 0x000fe2000f8e00ff */
[----:B------:R-:W-:-:S02]  /*1190*/  LOP3.LUT R4, R176, 0x38, R162, 0xf8, !PT ;  /* 0x00000038b0047812 */ /* 0x000fc400078ef8a2 */
[----:B------:R-:W-:Y:S01]  /*11a0*/  SHF.R.S32.HI R9, RZ, 0x1f, R183 ;  /* 0x0000001fff097819 */ /* 0x000fe200000114b7 */
[----:B------:R-:W-:Y:S01]  /*11b0*/  IMAD.SHL.U32 R9, R14, 0x8, RZ ;  /* 0x000000080e097824 */ /* 0x000fe200078e00ff */
[----:B------:R-:W-:Y:S02]  /*11c0*/  LOP3.LUT R3, R4, R177, RZ, 0x3c, !PT ;  /* 0x000000b104037212 */ /* 0x000fe400078e3cff */
[----:B------:R-:W-:Y:S02]  /*11d0*/  LOP3.LUT R8, R167, 0x38, R162, 0xf8, !PT ;  /* 0x00000038a7087812 */ /* 0x000fe400078ef8a2 */
[----:B------:R-:W-:Y:S01]  /*11e0*/  IADD3 R222, R3, R10, R178 ;  /* 0x0000000a03de7210 */ /* 0x000fe20007ffe0b2 */
[----:B------:R-:W-:Y:S01]  /*11f0*/  IMAD.U32 R3, RZ, RZ, UR5 ;  /* 0x00000005ff037e24 */ /* 0x000fe2000f8e00ff */
[----:B------:R-:W-:Y:S02]  /*1200*/  LOP3.LUT R8, R8, R223, RZ, 0x3c, !PT ;  /* 0x000000df08087212 */ /* 0x000fe400078e3cff */
[----:B------:R-:W-:-:S02]  /*1210*/  LOP3.LUT R4, R167, 0x38, R16, 0xf8, !PT ;  /* 0x00000038a7047812 */ /* 0x000fc400078ef810 */
[----:B------:R0:W-:Y:S01]  /*1220*/  STL [R1+0x30], R3 ;  /* 0x0000300301007387 */ /* 0x0001e20000100800 */
[--C-:B------:R-:W-:Y:S02]  /*1230*/  IADD3 R8, R8, R10, R179.reuse ;  /* 0x0000000a08087210 */ /* 0x100fe40007ffe0b3 */
[----:B------:R-:W-:Y:S01]  /*1240*/  IADD3 R12, R12, R13, R179 ;  /* 0x0000000d0c0c7210 */ /* 0x000fe20007ffe0b3 */
[----:B------:R1:W-:Y:S01]  /*1250*/  STL [R1+0x34], R0 ;  /* 0x0000340001007387 */ /* 0x0003e20000100800 */
[----:B------:R-:W-:Y:S02]  /*1260*/  SHF.R.S32.HI R7, RZ, 0x1f, R172 ;  /* 0x0000001fff077819 */ /* 0x000fe400000114ac */
[----:B------:R-:W-:Y:S01]  /*1270*/  LOP3.LUT R4, R179, R4, R223, 0xf6, !PT ;  /* 0x00000004b3047212 */ /* 0x000fe200078ef6df */
[----:B------:R2:W-:Y:S01]  /*1280*/  STL [R1+0x38], R9 ;  /* 0x0000380901007387 */ /* 0x0005e20000100800 */
[----:B------:R-:W-:Y:S02]  /*1290*/  SHF.R.S32.HI R17, RZ, 0x1f, R16 ;  /* 0x0000001fff117819 */ /* 0x000fe40000011410 */
[----:B0-----:R-:W-:-:S02]  /*12a0*/  LEA.HI R3, R191, R191, RZ, 0x1 ;  /* 0x000000bfbf037211 */ /* 0x001fc400078f08ff */
[----:B------:R-:W-:Y:S02]  /*12b0*/  SHF.R.S32.HI R164, RZ, 0x1f, R19 ;  /* 0x0000001fffa47819 */ /* 0x000fe40000011413 */
[----:B-1----:R-:W-:Y:S02]  /*12c0*/  LOP3.LUT R0, R3, 0x1ffffffe, RZ, 0xc0, !PT ;  /* 0x1ffffffe03007812 */ /* 0x002fe400078ec0ff */
[----:B------:R-:W-:Y:S02]  /*12d0*/  SHF.R.S32.HI R3, RZ, 0x1f, R182 ;  /* 0x0000001fff037819 */ /* 0x000fe400000114b6 */
[----:B------:R-:W-:Y:S01]  /*12e0*/  SHF.R.S32.HI R3, RZ, 0x1f, R168 ;  /* 0x0000001fff037819 */ /* 0x000fe200000114a8 */
[----:B------:R-:W-:Y:S01]  /*12f0*/  IMAD.IADD R0, R191, 0x1, -R0 ;  /* 0x00000001bf007824 */ /* 0x000fe200078e0a00 */
[----:B------:R-:W-:Y:S02]  /*1300*/  SHF.R.S32.HI R175, RZ, 0x1f, R22 ;  /* 0x0000001fffaf7819 */ /* 0x000fe40000011416 */
[----:B------:R-:W-:-:S02]  /*1310*/  SHF.R.S32.HI R174, RZ, 0x1f, R23 ;  /* 0x0000001fffae7819 */ /* 0x000fc40000011417 */
[----:B------:R-:W-:Y:S02]  /*1320*/  SHF.L.U64.HI R200, R168, 0x1, R3 ;  /* 0x00000001a8c87819 */ /* 0x000fe40000010203 */
[----:B------:R-:W-:Y:S02]  /*1330*/  SHF.L.U64.HI R216, R172, 0x1, R7 ;  /* 0x00000001acd87819 */ /* 0x000fe40000010207 */
[----:B------:R-:W-:Y:S02]  /*1340*/  SHF.R.S32.HI R162, RZ, 0x3, R162 ;  /* 0x00000003ffa27819 */ /* 0x000fe400000114a2 */
[----:B------:R-:W-:Y:S02]  /*1350*/  LEA R221, R4, UR4, 0x1 ;  /* 0x0000000404dd7c11 */ /* 0x000fe4000f8e08ff */
[----:B------:R-:W-:Y:S02]  /*1360*/  LEA R222, R222, UR4, 0x1 ;  /* 0x00000004dede7c11 */ /* 0x000fe4000f8e08ff */
[----:B------:R-:W-:-:S02]  /*1370*/  LEA R219, R8, UR4, 0x1 ;  /* 0x0000000408db7c11 */ /* 0x000fc4000f8e08ff */
[----:B------:R-:W-:Y:S02]  /*1380*/  LEA R218, R12, UR4, 0x1 ;  /* 0x000000040cda7c11 */ /* 0x000fe4000f8e08ff */
[----:B--2---:R-:W-:-:S07]  /*1390*/  LEA R229, R0, R227, 0x3 ;  /* 0x000000e300e57211 */ /* 0x004fce00078e18ff */
.L_x_663:
[----:B0--3--:R-:W0:Y:S01]  /*13a0*/  LDC.64 R4, c[0x0][0xc88] ;  /* 0x00032200ff047b82 */ /* 0x009e220000000a00 */
[----:B------:R-:W-:Y:S01]  /*13b0*/  ULDC.64 UR4, c[0x0][0xa28] ;  /* 0x00028a0000047ab9 */ /* 0x000fe20000000a00 */
[----:B------:R-:W-:Y:S01]  /*13c0*/  ULDC.64 UR8, c[0x0][0xa18] ;  /* 0x0002860000087ab9 */ /* 0x000fe20000000a00 */
[----:B------:R-:W-:Y:S01]  /*13d0*/  ULDC.64 UR6, c[0x0][0xa08] ;  /* 0x0002820000067ab9 */ /* 0x000fe20000000a00 */
[----:B0-----:R-:W-:-:S05]  /*13e0*/  IMAD.WIDE R4, R31, 0x4, R4 ;  /* 0x000000041f047825 */ /* 0x001fca00078e0204 */
[----:B--2---:R-:W2:Y:S01]  /*13f0*/  LDG.E R188, desc[UR60][R4.64] ;  /* 0x0000003c04bc7981 */ /* 0x004ea2000c1e1900 */
[----:B------:R-:W-:Y:S01]  /*1400*/  ISETP.NE.U32.AND P2, PT, RZ, UR4, PT ;  /* 0x00000004ff007c0c */ /* 0x000fe2000bf45070 */
[----:B------:R-:W-:Y:S01]  /*1410*/  IMAD.MOV.U32 R3, RZ, RZ, RZ ;  /* 0x000000ffff037224 */ /* 0x000fe200078e00ff */
[----:B------:R-:W-:Y:S02]  /*1420*/  ISETP.NE.U32.AND P1, PT, RZ, UR8, PT ;  /* 0x00000008ff007c0c */ /* 0x000fe4000bf25070 */
[----:B------:R-:W-:Y:S02]  /*1430*/  ISETP.NE.AND.EX P2, PT, RZ, UR5, PT, P2 ;  /* 0x00000005ff007c0c */ /* 0x000fe4000bf45320 */
[----:B------:R-:W-:Y:S02]  /*1440*/  ISETP.NE.AND.EX P1, PT, RZ, UR9, PT, P1 ;  /* 0x00000009ff007c0c */ /* 0x000fe4000bf25310 */
[----:B------:R-:W-:Y:S02]  /*1450*/  ISETP.NE.U32.AND P0, PT, RZ, UR6, PT ;  /* 0x00000006ff007c0c */ /* 0x000fe4000bf05070 */
[----:B------:R-:W-:-:S02]  /*1460*/  MOV R133, RZ ;  /* 0x000000ff00857202 */ /* 0x000fc40000000f00 */
[----:B------:R-:W-:Y:S02]  /*1470*/  ISETP.NE.AND.EX P0, PT, RZ, UR7, PT, P0 ;  /* 0x00000007ff007c0c */ /* 0x000fe4000bf05300 */
[----:B--2---:R-:W-:Y:S01]  /*1480*/  SHF.R.S32.HI R193, RZ, 0x1f, R188 ;  /* 0x0000001fffc17819 */ /* 0x004fe200000114bc */
[C---:B------:R-:W-:Y:S02]  /*1490*/  IMAD.SHL.U32 R186, R188.reuse, 0x4, RZ ;  /* 0x00000004bcba7824 */ /* 0x040fe400078e00ff */
[C---:B------:R-:W-:Y:S02]  /*14a0*/  @P2 LEA R4, P3, R188.reuse, UR4, 0x2 ;  /* 0x00000004bc042c11 */ /* 0x040fe4000f8610ff */
[C-C-:B------:R-:W-:Y:S02]  /*14b0*/  SHF.L.U64.HI R187, R188.reuse, 0x2, R193.reuse ;  /* 0x00000002bcbb7819 */ /* 0x140fe400000102c1 */
[----:B------:R-:W-:Y:S01]  /*14c0*/  @P2 LEA.HI.X R5, R188, UR5, R193, 0x2, P3 ;  /* 0x00000005bc052c11 */ /* 0x000fe200098f14c1 */
[----:B------:R-:W-:Y:S01]  /*14d0*/  ULDC UR4, c[0x0][0x288] ;  /* 0x0000a20000047ab9 */ /* 0x000fe20000000800 */
[----:B------:R-:W-:-:S03]  /*14e0*/  IADD3 R8, P4, R186, UR6, RZ ;  /* 0x00000006ba087c10 */ /* 0x000fc6000ff9e0ff */
[----:B------:R0:W5:Y:S01]  /*14f0*/  @P2 LDG.E R3, desc[UR60][R4.64] ;  /* 0x0000003c04032981 */ /* 0x000162000c1e1900 */
[----:B------:R-:W-:Y:S01]  /*1500*/  @P1 IADD3 R6, P2, R186, UR8, RZ ;  /* 0x00000008ba061c10 */ /* 0x000fe2000ff5e0ff */
[----:B------:R-:W-:Y:S01]  /*1510*/  IMAD.U32 R146, RZ, RZ, UR4 ;  /* 0x00000004ff927e24 */ /* 0x000fe2000f8e00ff */
[C---:B------:R-:W-:Y:S01]  /*1520*/  IADD3.X R9, R187.reuse, UR7, RZ, P4, !PT ;  /* 0x00000007bb097c10 */ /* 0x040fe2000a7fe4ff */
[----:B------:R-:W-:Y:S01]  /*1530*/  ULDC.64 UR4, c[0x0][0x418] ;  /* 0x0001060000047ab9 */ /* 0x000fe20000000a00 */
[----:B------:R-:W-:-:S03]  /*1540*/  @P1 IADD3.X R7, R187, UR9, RZ, P2, !PT ;  /* 0x00000009bb071c10 */ /* 0x000fc600097fe4ff */
[----:B------:R0:W5:Y:S01]  /*1550*/  @P0 LDG.E R133, desc[UR60][R8.64] ;  /* 0x0000003c08850981 */ /* 0x000162000c1e1900 */
[----:B------:R-:W-:Y:S01]  /*1560*/  UISETP.NE.U32.AND UP0, UPT, UR4, URZ, UPT ;  /* 0x0000003f0400728c */ /* 0x000fe2000bf05070 */
[----:B------:R-:W-:Y:S02]  /*1570*/  ULDC.64 UR8, c[0x0][0xa20] ;  /* 0x0002880000087ab9 */ /* 0x000fe40000000a00 */
[----:B------:R0:W5:Y:S01]  /*1580*/  @P1 LDG.E R146, desc[UR60][R6.64] ;  /* 0x0000003c06921981 */ /* 0x000162000c1e1900 */
[----:B------:R-:W-:Y:S01]  /*1590*/  UISETP.NE.AND.EX UP0, UPT, UR5, URZ, UPT, UP0 ;  /* 0x0000003f0500728c */ /* 0x000fe2000bf05300 */
[----:B------:R-:W-:Y:S01]  /*15a0*/  ULDC UR4, c[0x0][0x424] ;  /* 0x0001090000047ab9 */ /* 0x000fe20000000800 */
[----:B------:R-:W-:Y:S02]  /*15b0*/  ISETP.NE.U32.AND P2, PT, RZ, UR8, PT ;  /* 0x00000008ff007c0c */ /* 0x000fe4000bf45070 */
[----:B------:R-:W-:Y:S01]  /*15c0*/  USEL UR4, UR4, 0x1, UP0 ;  /* 0x0000000104047887 */ /* 0x000fe20008000000 */
[----:B------:R-:W-:Y:S01]  /*15d0*/  ULDC UR5, c[0x0][0x2f0] ;  /* 0x0000bc0000057ab9 */ /* 0x000fe20000000800 */
[----:B------:R-:W-:-:S02]  /*15e0*/  ISETP.NE.AND.EX P2, PT, RZ, UR9, PT, P2 ;  /* 0x00000009ff007c0c */ /* 0x000fc4000bf45320 */
[----:B------:R-:W-:-:S03]  /*15f0*/  UIMAD UR4, UR4, UR5, URZ ;  /* 0x00000005040472a4 */ /* 0x000fc6000f8e023f */
[----:B------:R-:W-:Y:S01]  /*1600*/  ULDC UR5, c[0x0][0x348] ;  /* 0x0000d20000057ab9 */ /* 0x000fe20000000800 */
[----:B------:R-:W-:Y:S01]  /*1610*/  IMAD.MOV.U32 R190, RZ, RZ, R29 ;  /* 0x000000ffffbe7224 */ /* 0x000fe200078e001d */
[----:B------:R-:W-:Y:S01]  /*1620*/  MOV R185, R30 ;  /* 0x0000001e00b97202 */ /* 0x000fe20000000f00 */
[----:B------:R-:W-:Y:S01]  /*1630*/  IMAD.MOV.U32 R102, RZ, RZ, R188 ;  /* 0x000000ffff667224 */ /* 0x000fe200078e00bc */
[----:B0---4-:R-:W-:Y:S06]  /*1640*/  @P1 BRA `(.L_x_449) ;  /* 0x0000000000241947 */ /* 0x011fec0003800000 */
[----:B------:R-:W-:Y:S02]  /*1650*/  ULDC.64 UR6, c[0x0][0xa00] ;  /* 0x0002800000067ab9 */ /* 0x000fe40000000a00 */
[----:B------:R-:W-:-:S04]  /*1660*/  ISETP.NE.U32.AND P1, PT, RZ, UR6, PT ;  /* 0x00000006ff007c0c */ /* 0x000fc8000bf25070 */
[----:B------:R-:W-:-:S13]  /*1670*/  ISETP.NE.AND.EX P1, PT, RZ, UR7, PT, P1 ;  /* 0x00000007ff007c0c */ /* 0x000fda000bf25310 */
[----:B------:R-:W-:Y:S05]  /*1680*/  @!P1 BRA `(.L_x_449) ;  /* 0x0000000000149947 */ /* 0x000fea0003800000 */
[----:B------:R-:W0:Y:S02]  /*1690*/  LDC.64 R4, c[0x0][0xa00] ;  /* 0x00028000ff047b82 */ /* 0x000e240000000a00 */
[----:B0-----:R-:W-:-:S05]  /*16a0*/  IMAD.WIDE R4, R102, 0x4, R4 ;  /* 0x0000000466047825 */ /* 0x001fca00078e0204 */
[----:B-----5:R-:W2:Y:S04]  /*16b0*/  LDG.E R146, desc[UR60][R4.64] ;  /* 0x0000003c04927981 */ /* 0x020ea8000c1e1900 */
[----:B------:R-:W2:Y:S02]  /*16c0*/  LDG.E R7, desc[UR60][R4.64+0x4] ;  /* 0x0000043c04077981 */ /* 0x000ea4000c1e1900 */
[----:B--2---:R-:W-:-:S07]  /*16d0*/  IMAD.IADD R146, R7, 0x1, -R146 ;  /* 0x0000000107927824 */ /* 0x004fce00078e0a92 */
.L_x_449:
[----:B------:R-:W-:Y:S01]  /*16e0*/  MOV R25, UR5 ;  /* 0x0000000500197c02 */ /* 0x000fe20008000f00 */
[----:B------:R-:W-:Y:S01]  /*16f0*/  IMAD.U32 R26, RZ, RZ, UR4 ;  /* 0x00000004ff1a7e24 */ /* 0x000fe2000f8e00ff */
[----:B------:R-:W-:Y:S06]  /*1700*/  @!P2 BRA `(.L_x_450) ;  /* 0x000000000010a947 */ /* 0x000fec0003800000 */
[----:B------:R-:W-:-:S04]  /*1710*/  IADD3 R4, P0, R186, UR8, RZ ;  /* 0x00000008ba047c10 */ /* 0x000fc8000ff1e0ff */
[----:B------:R-:W-:-:S05]  /*1720*/  IADD3.X R5, R187, UR9, RZ, P0, !PT ;  /* 0x00000009bb057c10 */ /* 0x000fca00087fe4ff */
[----:B------:R0:W5:Y:S01]  /*1730*/  LDG.E R26, desc[UR60][R4.64] ;  /* 0x0000003c041a7981 */ /* 0x000162000c1e1900 */
[----:B------:R-:W-:Y:S05]  /*1740*/  BRA `(.L_x_451) ;  /* 0x0000000000107947 */ /* 0x000fea0003800000 */
.L_x_450:
[----:B------:R-:W-:Y:S05]  /*1750*/  @!P0 BRA `(.L_x_451) ;  /* 0x00000000000c8947 */ /* 0x000fea0003800000 */
[----:B------:R-:W2:Y:S04]  /*1760*/  LDG.E R5, desc[UR60][R8.64] ;  /* 0x0000003c08057981 */ /* 0x000ea8000c1e1900 */
[----:B------:R-:W2:Y:S02]  /*1770*/  LDG.E R26, desc[UR60][R8.64+0x4] ;  /* 0x0000043c081a7981 */ /* 0x000ea4000c1e1900 */
[----:B--2---:R-:W-:-:S07]  /*1780*/  IMAD.IADD R26, R26, 0x1, -R5 ;  /* 0x000000011a1a7824 */ /* 0x004fce00078e0a05 */
.L_x_451:
[----:B------:R-:W-:Y:S02]  /*1790*/  ULDC.64 UR4, c[0x0][0xa10] ;  /* 0x0002840000047ab9 */ /* 0x000fe40000000a00 */
[----:B------:R-:W-:-:S04]  /*17a0*/  ISETP.NE.U32.AND P0, PT, RZ, UR4, PT ;  /* 0x00000004ff007c0c */ /* 0x000fc8000bf05070 */
[----:B------:R-:W-:Y:S01]  /*17b0*/  ISETP.NE.AND.EX P0, PT, RZ, UR5, PT, P0 ;  /* 0x00000005ff007c0c */ /* 0x000fe2000bf05300 */
[----:B-----5:R-:W-:Y:S01]  /*17c0*/  IMAD.IADD R8, R26, 0x1, -R3 ;  /* 0x000000011a087824 */ /* 0x020fe200078e0a03 */
[----:B------:R-:W-:-:S11]  /*17d0*/  ULDC.64 UR4, c[0x0][0xa30] ;  /* 0x00028c0000047ab9 */ /* 0x000fd60000000a00 */
[----:B0-----:R-:W0:Y:S02]  /*17e0*/  @P0 LDC.64 R4, c[0x0][0xa10] ;  /* 0x00028400ff040b82 */ /* 0x001e240000000a00 */
[----:B0-----:R-:W-:-:S05]  /*17f0*/  @P0 IMAD.WIDE R4, R102, 0x4, R4 ;  /* 0x0000000466040825 */ /* 0x001fca00078e0204 */
[----:B------:R-:W2:Y:S04]  /*1800*/  @P0 LDG.E R0, desc[UR60][R4.64] ;  /* 0x0000003c04000981 */ /* 0x000ea8000c1e1900 */
[----:B------:R-:W2:Y:S01]  /*1810*/  @P0 LDG.E R9, desc[UR60][R4.64+0x4] ;  /* 0x0000043c04090981 */ /* 0x000ea2000c1e1900 */
[----:B------:R-:W-:Y:S01]  /*1820*/  IMAD.MOV R130, RZ, RZ, -R8 ;  /* 0x000000ffff827224 */ /* 0x000fe200078e0a08 */
[----:B------:R-:W-:Y:S02]  /*1830*/  ISETP.NE.U32.AND P1, PT, RZ, UR4, PT ;  /* 0x00000004ff007c0c */ /* 0x000fe4000bf25070 */
[----:B------:R-:W-:Y:S02]  /*1840*/  MOV R145, R26 ;  /* 0x0000001a00917202 */ /* 0x000fe40000000f00 */
[----:B------:R-:W-:-:S02]  /*1850*/  VIMNMX R130, RZ, R130, !PT ;  /* 0x00000082ff827248 */ /* 0x000fc40007fe0100 */
[----:B------:R-:W-:-:S13]  /*1860*/  ISETP.NE.AND.EX P1, PT, RZ, UR5, PT, P1 ;  /* 0x00000005ff007c0c */ /* 0x000fda000bf25310 */
[----:B------:R-:W-:-:S04]  /*1870*/  @P1 IADD3 R6, P2, R186, UR4, RZ ;  /* 0x00000004ba061c10 */ /* 0x000fc8000ff5e0ff */
[----:B------:R-:W-:-:S05]  /*1880*/  @P1 IADD3.X R7, R187, UR5, RZ, P2, !PT ;  /* 0x00000005bb071c10 */ /* 0x000fca00097fe4ff */
[----:B------:R0:W5:Y:S01]  /*1890*/  @P1 LDG.E R145, desc[UR60][R6.64] ;  /* 0x0000003c06911981 */ /* 0x000162000c1e1900 */
[----:B--2---:R-:W-:-:S05]  /*18a0*/  @P0 IMAD.IADD R25, R9, 0x1, -R0 ;  /* 0x0000000109190824 */ /* 0x004fca00078e0a00 */
[----:B------:R-:W-:-:S05]  /*18b0*/  IADD3 R147, R8, R25, RZ ;  /* 0x0000001908937210 */ /* 0x000fca0007ffe0ff */
[----:B------:R-:W-:-:S04]  /*18c0*/  VIADD R0, R147, 0x5f ;  /* 0x0000005f93007836 */ /* 0x000fc80000000000 */
[----:B------:R-:W-:-:S05]  /*18d0*/  IMAD.HI R0, R0, 0x2aaaaaab, RZ ;  /* 0x2aaaaaab00007827 */ /* 0x000fca00078e02ff */
[----:B------:R-:W-:-:S04]  /*18e0*/  SHF.R.U32.HI R3, RZ, 0x1f, R0 ;  /* 0x0000001fff037819 */ /* 0x000fc80000011600 */
[----:B------:R-:W-:-:S05]  /*18f0*/  LEA.HI.SX32 R194, R0, R3, 0x1c ;  /* 0x0000000300c27211 */ /* 0x000fca00078fe2ff */
[----:B------:R-:W-:-:S05]  /*1900*/  IMAD R0, R194, 0x60, -R8 ;  /* 0x00000060c2007824 */ /* 0x000fca00078e0a08 */
[----:B------:R-:W-:-:S04]  /*1910*/  VIMNMX R3, R0, R25, PT ;  /* 0x0000001900037248 */ /* 0x000fc80003fe0100 */
[----:B------:R-:W-:Y:S01]  /*1920*/  ISETP.GT.AND P0, PT, R3, R130, PT ;  /* 0x000000820300720c */ /* 0x000fe20003f04270 */
[----:B------:R-:W-:-:S05]  /*1930*/  IMAD.WIDE.U32 R130, R130, -0x55555555, RZ ;  /* 0xaaaaaaab82827825 */ /* 0x000fca00078e00ff */
[----:B------:R-:W-:-:S05]  /*1940*/  SHF.R.U32.HI R130, RZ, 0x6, R131 ;  /* 0x00000006ff827819 */ /* 0x000fca0000011683 */
[----:B------:R-:W-:Y:S02]  /*1950*/  IMAD.MOV.U32 R24, RZ, RZ, R130 ;  /* 0x000000ffff187224 */ /* 0x000fe400078e0082 */
[----:B------:R-:W-:-:S05]  /*1960*/  @P0 IADD3 R0, R3, 0x5f, RZ ;  /* 0x0000005f03000810 */ /* 0x000fca0007ffe0ff */
[----:B------:R-:W-:-:S05]  /*1970*/  @P0 IMAD.HI R0, R0, 0x2aaaaaab, RZ ;  /* 0x2aaaaaab00000827 */ /* 0x000fca00078e02ff */
[----:B------:R-:W-:-:S04]  /*1980*/  @P0 SHF.R.U32.HI R3, RZ, 0x1f, R0 ;  /* 0x0000001fff030819 */ /* 0x000fc80000011600 */
[----:B------:R-:W-:Y:S02]  /*1990*/  @P0 LEA.HI.SX32 R24, R0, R3, 0x1c ;  /* 0x0000000300180211 */ /* 0x000fe400078fe2ff */
[----:B------:R-:W-:Y:S02]  /*19a0*/  PLOP3.LUT P0, PT, PT, PT, PT, 0x80, 0x0 ;  /* 0x000000000000781c */ /* 0x000fe40003f0f070 */
[----:B------:R-:W-:-:S13]  /*19b0*/  ISETP.GT.AND P1, PT, R24, R130, PT ;  /* 0x000000821800720c */ /* 0x000fda0003f24270 */
[----:B0-----:R-:W-:Y:S05]  /*19c0*/  @!P1 BRA `(.L_x_452) ;  /* 0x0000009000049947 */ /* 0x001fea0003800000 */
[----:B------:R-:W-:Y:S01]  /*19d0*/  VIADD R126, R2, 0x18400 ;  /* 0x00018400027e7836 */ /* 0x000fe20000000000 */
[----:B------:R-:W-:Y:S04]  /*19e0*/  BSSY B6, `(.L_x_453) ;  /* 0x0000013000067945 */ /* 0x000fe80003800000 */
[----:B------:R-:W-:-:S13]  /*19f0*/  LOP3.LUT P0, RZ, R126, 0x3ff, RZ, 0xc0, !PT ;  /* 0x000003ff7eff7812 */ /* 0x000fda000780c0ff */
[----:B------:R-:W-:Y:S05]  /*1a00*/  @!P0 BRA `(.L_x_454) ;  /* 0x0000000000408947 */ /* 0x000fea0003800000 */
[----:B------:R-:W-:Y:S01]  /*1a10*/  MOV R0, 0x0 ;  /* 0x0000000000007802 */ /* 0x000fe20000000f00 */
[----:B------:R-:W-:Y:S01]  /*1a20*/  ULDC.64 UR4, c[0x4][0x90] ;  /* 0x0100240000047ab9 */ /* 0x000fe20000000a00 */
[----:B------:R-:W-:Y:S01]  /*1a30*/  ULDC.64 UR6, c[0x4][0x28] ;  /* 0x01000a0000067ab9 */ /* 0x000fe20000000a00 */
[----:B------:R-:W-:Y:S01]  /*1a40*/  MOV R4, UR4 ;  /* 0x0000000400047c02 */ /* 0x000fe20008000f00 */
        /* <DEDUP_REMOVED lines=11> */
[----:B-1---5:R-:W-:Y:S05]  /*1b00*/  CALL.ABS.NOINC R14 ;  /* 0x000000000e007343 */ /* 0x022fea0003c00000 */
.L_x_454:
[----:B------:R-:W-:Y:S05]  /*1b10*/  BSYNC B6 ;  /* 0x0000000000067941 */ /* 0x000fea0003800000 */
.L_x_453:
[----:B------:R-:W-:Y:S01]  /*1b20*/  IADD3 R125, R2, 0x400, RZ ;  /* 0x00000400027d7810 */ /* 0x000fe20007ffe0ff */
[----:B------:R-:W-:Y:S03]  /*1b30*/  BSSY B6, `(.L_x_455) ;  /* 0x0000013000067945 */ /* 0x000fe60003800000 */
[----:B------:R-:W-:-:S13]  /*1b40*/  LOP3.LUT P0, RZ, R125, 0x3ff, RZ, 0xc0, !PT ;  /* 0x000003ff7dff7812 */ /* 0x000fda000780c0ff */
[----:B------:R-:W-:Y:S05]  /*1b50*/  @!P0 BRA `(.L_x_456) ;  /* 0x0000000000408947 */ /* 0x000fea0003800000 */
[----:B------:R-:W-:Y:S01]  /*1b60*/  MOV R0, 0x0 ;  /* 0x0000000000007802 */ /* 0x000fe20000000f00 */
[----:B------:R-:W-:Y:S01]  /*1b70*/  ULDC.64 UR4, c[0x4][0x90] ;  /* 0x0100240000047ab9 */ /* 0x000fe20000000a00 */
[----:B------:R-:W-:Y:S01]  /*1b80*/  ULDC.64 UR6, c[0x4][0x98] ;  /* 0x0100260000067ab9 */ /* 0x000fe20000000a00 */
[----:B------:R-:W-:Y:S01]  /*1b90*/  IMAD.U32 R4, RZ, RZ, UR4 ;  /* 0x00000004ff047e24 */ /* 0x000fe2000f8e00ff */
[----:B------:R0:W1:Y:S01]  /*1ba0*/  LDC.64 R14, c[0x4][R0] ;  /* 0x01000000000e7b82 */ /* 0x0000620000000a00 */
[----:B------:R-:W-:Y:S01]  /*1bb0*/  IMAD.U32 R5, RZ, RZ, UR5 ;  /* 0x00000005ff057e24 */ /* 0x000fe2000f8e00ff */
[----:B------:R-:W-:Y:S01]  /*1bc0*/  ULDC.64 UR4, c[0x4][0x18] ;  /* 0x0100060000047ab9 */ /* 0x000fe20000000a00 */
[----:B------:R-:W-:Y:S01]  /*1bd0*/  MOV R6, UR6 ;  /* 0x0000000600067c02 */ /* 0x000fe20008000f00 */
[----:B------:R-:W-:Y:S01]  /*1be0*/  IMAD.U32 R7, RZ, RZ, UR7 ;  /* 0x00000007ff077e24 */ /* 0x000fe2000f8e00ff */
[----:B------:R-:W-:Y:S01]  /*1bf0*/  MOV R11, UR5 ;  /* 0x00000005000b7c02 */ /* 0x000fe20008000f00 */
[----:B------:R-:W-:Y:S01]  /*1c00*/  IMAD.U32 R10, RZ, RZ, UR4 ;  /* 0x00000004ff0a7e24 */ /* 0x000fe2000f8e00ff */
[----:B------:R-:W-:Y:S01]  /*1c10*/  MOV R13, RZ ;  /* 0x000000ff000d7202 */ /* 0x000fe20000000f00 */
[----:B------:R-:W-:-:S02]  /*1c20*/  IMAD.MOV.U32 R8, RZ, RZ, 0x70 ;  /* 0x00000070ff087424 */ /* 0x000fc400078e00ff */
[----:B0-----:R-:W-:-:S07]  /*1c30*/  IMAD.MOV.U32 R12, RZ, RZ, 0x1 ;  /* 0x00000001ff0c7424 */ /* 0x001fce00078e00ff */
[----:B------:R-:W-:-:S07]  /*1c40*/  LEPC R20, `(.L_x_456) ;  /* 0x000000001014794e */ /* 0x000fce0000000000 */
[----:B-1---5:R-:W-:Y:S05]  /*1c50*/  CALL.ABS.NOINC R14 ;  /* 0x000000000e007343 */ /* 0x022fea0003c00000 */
.L_x_456:
[----:B------:R-:W-:Y:S05]  /*1c60*/  BSYNC B6 ;  /* 0x0000000000067941 */ /* 0x000fea0003800000 */
.L_x_455:
[----:B------:R-:W-:Y:S01]  /*1c70*/  ULDC.64 UR4, c[0x0][0x9f8] ;  /* 0x00027e0000047ab9 */ /* 0x000fe20000000a00 */
[----:B------:R-:W-:Y:S01]  /*1c80*/  VIADD R0, R16, 0x20 ;  /* 0x0000002010007836 */ /* 0x000fe20000000000 */
[----:B------:R-:W-:Y:S01]  /*1c90*/  ISETP.NE.U32.AND P0, PT, RZ, UR4, PT ;  /* 0x00000004ff007c0c */ /* 0x000fe2000bf05070 */
[----:B------:R-:W0:Y:S03]  /*1ca0*/  LDC.64 R96, c[0x0][0x3f8] ;  /* 0x0000fe00ff607b82 */ /* 0x000e260000000a00 */
[----:B------:R-:W-:-:S05]  /*1cb0*/  ISETP.NE.AND.EX P0, PT, RZ, UR5, PT, P0 ;  /* 0x00000005ff007c0c */ /* 0x000fca000bf05300 */
[----:B------:R-:W1:Y:S08]  /*1cc0*/  LDC R129, c[0x0][0x3f4] ;  /* 0x0000fd00ff817b82 */ /* 0x000e700000000800 */
[----:B------:R-:W-:Y:S01]  /*1cd0*/  @P0 IADD3 R4, P1, R186, UR4, RZ ;  /* 0x00000004ba040c10 */ /* 0x000fe2000ff3e0ff */
[----:B------:R-:W-:Y:S01]  /*1ce0*/  ULDC UR4, c[0x0][0x2f4] ;  /* 0x0000bd0000047ab9 */ /* 0x000fe20000000800 */
[----:B------:R-:W2:Y:S02]  /*1cf0*/  LDC.64 R90, c[0x0][0x408] ;  /* 0x00010200ff5a7b82 */ /* 0x000ea40000000a00 */
[----:B------:R-:W-:Y:S01]  /*1d00*/  @P0 IADD3.X R5, R187, UR5, RZ, P1, !PT ;  /* 0x00000005bb050c10 */ /* 0x000fe20008ffe4ff */
[----:B------:R-:W-:-:S04]  /*1d10*/  ULDC UR5, c[0x0][0x320] ;  /* 0x0000c80000057ab9 */ /* 0x000fc80000000800 */
[----:B------:R3:W4:Y:S01]  /*1d20*/  @P0 LDG.E R102, desc[UR60][R4.64] ;  /* 0x0000003c04660981 */ /* 0x000722000c1e1900 */
[----:B------:R-:W-:Y:S01]  /*1d30*/  ISETP.GE.AND P1, PT, R0, UR4, PT ;  /* 0x0000000400007c0c */ /* 0x000fe2000bf26270 */
[----:B0-----:R-:W-:Y:S01]  /*1d40*/  IMAD.WIDE.U32 R98, R165, R96, R16 ;  /* 0x00000060a5627225 */ /* 0x001fe200078e0010 */
[----:B------:R-:W-:Y:S01]  /*1d50*/  ISETP.GE.AND P0, PT, R16, UR4, PT ;  /* 0x0000000410007c0c */ /* 0x000fe2000bf06270 */
[----:B------:R-:W0:Y:S01]  /*1d60*/  S2R R148, SR_TID.X ;  /* 0x0000000000947919 */ /* 0x000e220000002100 */
[----:B------:R-:W-:Y:S01]  /*1d70*/  SEL R6, RZ, 0xffffffff, P1 ;  /* 0xffffffffff067807 */ /* 0x000fe20000800000 */
[----:B------:R-:W-:Y:S01]  /*1d80*/  IMAD.SHL.U32 R111, R96, 0x40, RZ ;  /* 0x00000040606f7824 */ /* 0x000fe200078e00ff */
[----:B------:R-:W-:Y:S01]  /*1d90*/  SEL R3, RZ, 0x1, P0 ;  /* 0x00000001ff037807 */ /* 0x000fe20000000000 */
[----:B------:R-:W-:Y:S01]  /*1da0*/  IMAD R117, R191, 0x40, R165 ;  /* 0x00000040bf757824 */ /* 0x000fe200078e02a5 */
[----:B------:R-:W-:Y:S01]  /*1db0*/  ISETP.GE.AND P0, PT, R0, UR5, PT ;  /* 0x0000000500007c0c */ /* 0x000fe2000bf06270 */
[----:B------:R-:W-:Y:S01]  /*1dc0*/  IMAD.SHL.U32 R6, R6, 0x2, RZ ;  /* 0x0000000206067824 */ /* 0x000fe200078e00ff */
[----:B------:R-:W-:-:S02]  /*1dd0*/  ISETP.GE.AND P1, PT, R19, UR4, PT ;  /* 0x0000000413007c0c */ /* 0x000fc4000bf26270 */
[----:B---3--:R-:W-:Y:S02]  /*1de0*/  SEL R4, RZ, 0xffffffff, P0 ;  /* 0xffffffffff047807 */ /* 0x008fe40000000000 */
[----:B------:R-:W-:Y:S02]  /*1df0*/  LOP3.LUT R6, R6, 0x2, R3, 0xe2, !PT ;  /* 0x0000000206067812 */ /* 0x000fe400078ee203 */
[----:B------:R-:W-:Y:S01]  /*1e00*/  IADD3 R3, R16, 0x40, RZ ;  /* 0x0000004010037810 */ /* 0x000fe20007ffe0ff */
[----:B------:R-:W-:Y:S01]  /*1e10*/  IMAD.SHL.U32 R8, R4, 0x2, RZ ;  /* 0x0000000204087824 */ /* 0x000fe200078e00ff */
[----:B------:R-:W-:Y:S01]  /*1e20*/  SHF.R.S32.HI R9, RZ, 0x1f, R165 ;  /* 0x0000001fff097819 */ /* 0x000fe200000114a5 */
[----:B--2---:R-:W-:Y:S01]  /*1e30*/  IMAD.WIDE.U32 R92, R165, R90, R16 ;  /* 0x0000005aa55c7225 */ /* 0x004fe200078e0010 */
[----:B------:R-:W-:Y:S02]  /*1e40*/  ISETP.GE.AND P0, PT, R3, UR4, PT ;  /* 0x0000000403007c0c */ /* 0x000fe4000bf06270 */
[----:B------:R-:W-:Y:S01]  /*1e50*/  SEL R4, RZ, 0x8, P1 ;  /* 0x00000008ff047807 */ /* 0x000fe20000800000 */
[----:B------:R-:W-:Y:S01]  /*1e60*/  IMAD.SHL.U32 R113, R90, 0x40, RZ ;  /* 0x000000405a717824 */ /* 0x000fe200078e00ff */
[----:B------:R-:W-:-:S02]  /*1e70*/  SEL R5, RZ, 0x4, P0 ;  /* 0x00000004ff057807 */ /* 0x000fc40000000000 */
[--C-:B------:R-:W-:Y:S02]  /*1e80*/  SHF.R.S32.HI R161, RZ, 0x1f, R160.reuse ;  /* 0x0000001fffa17819 */ /* 0x100fe400000114a0 */
[----:B------:R-:W-:Y:S01]  /*1e90*/  LOP3.LUT R4, R4, R6, R5, 0xfe, !PT ;  /* 0x0000000604047212 */ /* 0x000fe200078efe05 */
[-C--:B------:R-:W-:Y:S01]  /*1ea0*/  IMAD R6, R9, R96.reuse, RZ ;  /* 0x0000006009067224 */ /* 0x080fe200078e02ff */
[----:B------:R-:W-:Y:S01]  /*1eb0*/  ISETP.GE.AND P0, PT, R22, UR4, PT ;  /* 0x0000000416007c0c */ /* 0x000fe2000bf06270 */
[C---:B------:R-:W-:Y:S01]  /*1ec0*/  IMAD.WIDE.U32 R100, R165.reuse, R96, R160 ;  /* 0x00000060a5647225 */ /* 0x040fe200078e00a0 */
[----:B------:R-:W-:Y:S02]  /*1ed0*/  ISETP.GE.AND P2, PT, R16, UR5, PT ;  /* 0x0000000510007c0c */ /* 0x000fe4000bf46270 */
[----:B------:R-:W-:Y:S01]  /*1ee0*/  SEL R5, RZ, 0x10, P0 ;  /* 0x00000010ff057807 */ /* 0x000fe20000000000 */
[C---:B------:R-:W-:Y:S01]  /*1ef0*/  IMAD R11, R165.reuse, R97, R6 ;  /* 0x00000061a50b7224 */ /* 0x040fe200078e0206 */
[----:B------:R-:W-:Y:S01]  /*1f00*/  SEL R7, RZ, 0x1, P2 ;  /* 0x00000001ff077807 */ /* 0x000fe20001000000 */
[----:B------:R-:W-:Y:S01]  /*1f10*/  IMAD.WIDE.U32 R94, R165, R90, R160 ;  /* 0x0000005aa55e7225 */ /* 0x000fe200078e00a0 */
[----:B-1----:R-:W-:-:S02]  /*1f20*/  ISETP.GE.AND P2, PT, R0, R129, PT ;  /* 0x000000810000720c */ /* 0x002fc40003f46270 */
[----:B------:R-:W-:Y:S01]  /*1f30*/  ISETP.GE.AND P1, PT, R3, UR5, PT ;  /* 0x0000000503007c0c */ /* 0x000fe2000bf26270 */
[----:B------:R-:W-:Y:S01]  /*1f40*/  IMAD.IADD R101, R101, 0x1, R11 ;  /* 0x0000000165657824 */ /* 0x000fe200078e020b */
[----:B------:R-:W-:Y:S01]  /*1f50*/  ISETP.GE.AND P3, PT, R16, R129, PT ;  /* 0x000000811000720c */ /* 0x000fe20003f66270 */
[----:B------:R-:W-:Y:S01]  /*1f60*/  IMAD.IADD R99, R11, 0x1, R99 ;  /* 0x000000010b637824 */ /* 0x000fe200078e0263 */
[----:B------:R-:W-:Y:S01]  /*1f70*/  LOP3.LUT R11, R4, R5, RZ, 0xfc, !PT ;  /* 0x00000005040b7212 */ /* 0x000fe200078efcff */
[----:B------:R-:W-:Y:S01]  /*1f80*/  IMAD R4, R9, R90, RZ ;  /* 0x0000005a09047224 */ /* 0x000fe200078e02ff */
[----:B------:R-:W-:Y:S01]  /*1f90*/  SEL R9, R129, RZ, P2 ;  /* 0x000000ff81097207 */ /* 0x000fe20001000000 */
[----:B-----5:R-:W-:Y:S01]  /*1fa0*/  IMAD.WIDE.U32 R100, R145, R96, R100 ;  /* 0x0000006091647225 */ /* 0x020fe200078e0064 */
[----:B------:R-:W-:Y:S02]  /*1fb0*/  SEL R6, RZ, 0x4, P1 ;  /* 0x00000004ff067807 */ /* 0x000fe40000800000 */
[----:B------:R-:W-:Y:S01]  /*1fc0*/  SEL R5, R129, RZ, P3 ;  /* 0x000000ff81057207 */ /* 0x000fe20001800000 */
[----:B------:R-:W-:Y:S01]  /*1fd0*/  IMAD.IADD R9, R0, 0x1, R9 ;  /* 0x0000000100097824 */ /* 0x000fe200078e0209 */
[----:B------:R-:W-:Y:S01]  /*1fe0*/  ISETP.GE.AND P1, PT, R3, R129, PT ;  /* 0x000000810300720c */ /* 0x000fe20003f26270 */
[----:B------:R-:W-:Y:S01]  /*1ff0*/  IMAD R13, R165, R91, R4 ;  /* 0x0000005ba50d7224 */ /* 0x000fe200078e0204 */
[----:B------:R-:W-:Y:S01]  /*2000*/  LOP3.LUT R7, R8, 0x2, R7, 0xe2, !PT ;  /* 0x0000000208077812 */ /* 0x000fe200078ee207 */
[----:B------:R-:W-:Y:S01]  /*2010*/  IMAD.IADD R5, R16, 0x1, R5 ;  /* 0x0000000110057824 */ /* 0x000fe200078e0205 */
[----:B------:R-:W-:Y:S01]  /*2020*/  SEL R4, R129, RZ, P1 ;  /* 0x000000ff81047207 */ /* 0x000fe20000800000 */
[----:B------:R-:W-:Y:S01]  /*2030*/  IMAD.IADD R95, R95, 0x1, R13 ;  /* 0x000000015f5f7824 */ /* 0x000fe200078e020d */
[----:B------:R-:W-:Y:S01]  /*2040*/  LOP3.LUT R7, R7, R6, RZ, 0xfc, !PT ;  /* 0x0000000607077212 */ /* 0x000fe200078efcff */
[----:B------:R-:W-:Y:S01]  /*2050*/  IMAD.WIDE.U32 R98, R145, R96, R98 ;  /* 0x0000006091627225 */ /* 0x000fe200078e0062 */
[----:B------:R-:W-:-:S02]  /*2060*/  SHF.R.S32.HI R6, RZ, 0x1f, R9 ;  /* 0x0000001fff067819 */ /* 0x000fc40000011409 */
[----:B------:R-:W-:Y:S01]  /*2070*/  IADD3 R14, R3, R4, RZ ;  /* 0x00000004030e7210 */ /* 0x000fe20007ffe0ff */
[----:B------:R-:W-:Y:S01]  /*2080*/  IMAD.WIDE.U32 R94, R145, R90, R94 ;  /* 0x0000005a915e7225 */ /* 0x000fe200078e005e */
[----:B------:R-:W-:Y:S02]  /*2090*/  SHF.R.S32.HI R4, RZ, 0x1f, R5 ;  /* 0x0000001fff047819 */ /* 0x000fe40000011405 */
[----:B------:R-:W-:Y:S01]  /*20a0*/  LEA.HI R10, R6, R9, RZ, 0x6 ;  /* 0x00000009060a7211 */ /* 0x000fe200078f30ff */
[----:B------:R-:W-:Y:S01]  /*20b0*/  IMAD.SHL.U32 R129, R129, 0x2, RZ ;  /* 0x0000000281817824 */ /* 0x000fe200078e00ff */
[----:B------:R-:W-:Y:S02]  /*20c0*/  LEA.HI R8, R4, R5, RZ, 0x3 ;  /* 0x0000000504087211 */ /* 0x000fe400078f18ff */
[----:B------:R-:W-:Y:S02]  /*20d0*/  LEA.HI R9, R6, R9, RZ, 0x3 ;  /* 0x0000000906097211 */ /* 0x000fe400078f18ff */
[----:B------:R-:W-:-:S02]  /*20e0*/  LEA.HI R4, R4, R5, RZ, 0x6 ;  /* 0x0000000504047211 */ /* 0x000fc400078f30ff */
[----:B------:R-:W-:Y:S02]  /*20f0*/  SHF.R.S32.HI R10, RZ, 0x6, R10 ;  /* 0x00000006ff0a7819 */ /* 0x000fe4000001140a */
[----:B------:R-:W-:Y:S02]  /*2100*/  LOP3.LUT R6, R176, 0x38, R9, 0xf8, !PT ;  /* 0x00000038b0067812 */ /* 0x000fe400078ef809 */
[----:B------:R-:W-:Y:S01]  /*2110*/  SHF.R.S32.HI R5, RZ, 0x6, R4 ;  /* 0x00000006ff057819 */ /* 0x000fe20000011404 */
[C---:B------:R-:W-:Y:S01]  /*2120*/  IMAD R143, R10.reuse, 0x1800, R178 ;  /* 0x000018000a8f7824 */ /* 0x040fe200078e02b2 */
[----:B------:R-:W-:Y:S01]  /*2130*/  SHF.R.S32.HI R15, RZ, 0x1f, R14 ;  /* 0x0000001fff0f7819 */ /* 0x000fe2000001140e */
[--C-:B------:R-:W-:Y:S01]  /*2140*/  IMAD R140, R10, 0x1800, R179.reuse ;  /* 0x000018000a8c7824 */ /* 0x100fe200078e02b3 */
[----:B------:R-:W-:Y:S01]  /*2150*/  LOP3.LUT R4, R176, 0x38, R8, 0xf8, !PT ;  /* 0x00000038b0047812 */ /* 0x000fe200078ef808 */
[C---:B------:R-:W-:Y:S01]  /*2160*/  IMAD R144, R5.reuse, 0x1800, R178 ;  /* 0x0000180005907824 */ /* 0x040fe200078e02b2 */
[----:B------:R-:W-:Y:S01]  /*2170*/  LOP3.LUT R6, R6, R177, RZ, 0x3c, !PT ;  /* 0x000000b106067212 */ /* 0x000fe200078e3cff */
[----:B------:R-:W-:Y:S01]  /*2180*/  IMAD R142, R5, 0x1800, R179 ;  /* 0x00001800058e7824 */ /* 0x000fe200078e02b3 */
[----:B------:R-:W-:-:S02]  /*2190*/  LEA.HI R20, R15, R14, RZ, 0x3 ;  /* 0x0000000e0f147211 */ /* 0x000fc400078f18ff */
[----:B------:R-:W-:Y:S02]  /*21a0*/  LOP3.LUT R5, R4, R177, RZ, 0x3c, !PT ;  /* 0x000000b104057212 */ /* 0x000fe400078e3cff */
[----:B------:R-:W-:Y:S02]  /*21b0*/  LEA.HI R14, R15, R14, RZ, 0x6 ;  /* 0x0000000e0f0e7211 */ /* 0x000fe400078f30ff */
[----:B------:R-:W-:Y:S01]  /*21c0*/  IADD3 R143, R143, R6, RZ ;  /* 0x000000068f8f7210 */ /* 0x000fe20007ffe0ff */
[----:B------:R-:W-:Y:S01]  /*21d0*/  IMAD.IADD R144, R144, 0x1, R5 ;  /* 0x0000000190907824 */ /* 0x000fe200078e0205 */
[----:B------:R-:W-:Y:S02]  /*21e0*/  SHF.R.S32.HI R15, RZ, 0x1f, R145 ;  /* 0x0000001fff0f7819 */ /* 0x000fe40000011491 */
[----:B------:R-:W-:Y:S02]  /*21f0*/  LOP3.LUT R6, R167, 0x38, R9, 0xf8, !PT ;  /* 0x00000038a7067812 */ /* 0x000fe400078ef809 */
[----:B------:R-:W-:-:S02]  /*2200*/  SHF.R.S32.HI R14, RZ, 0x6, R14 ;  /* 0x00000006ff0e7819 */ /* 0x000fc4000001140e */
[----:B------:R-:W-:Y:S01]  /*2210*/  LOP3.LUT R5, R6, R223, RZ, 0x3c, !PT ;  /* 0x000000df06057212 */ /* 0x000fe200078e3cff */
[----:B------:R-:W-:Y:S01]  /*2220*/  IMAD R6, R15, R96, RZ ;  /* 0x000000600f067224 */ /* 0x000fe200078e02ff */
[----:B------:R-:W-:Y:S01]  /*2230*/  LOP3.LUT R4, R176, 0x38, R20, 0xf8, !PT ;  /* 0x00000038b0047812 */ /* 0x000fe200078ef814 */
[----:B------:R-:W-:Y:S01]  /*2240*/  IMAD R141, R14, 0x1800, R178 ;  /* 0x000018000e8d7824 */ /* 0x000fe200078e02b2 */
[----:B------:R-:W-:Y:S01]  /*2250*/  LOP3.LUT R12, R167, 0x38, R8, 0xf8, !PT ;  /* 0x00000038a70c7812 */ /* 0x000fe200078ef808 */
[----:B------:R-:W-:Y:S01]  /*2260*/  IMAD R107, R145, R97, R6 ;  /* 0x00000061916b7224 */ /* 0x000fe200078e0206 */
[----:B------:R-:W-:Y:S01]  /*2270*/  IADD3 R93, R13, R93, RZ ;  /* 0x0000005d0d5d7210 */ /* 0x000fe20007ffe0ff */
[----:B------:R-:W-:Y:S01]  /*2280*/  IMAD.IADD R140, R140, 0x1, R5 ;  /* 0x000000018c8c7824 */ /* 0x000fe200078e0205 */
[----:B------:R-:W-:Y:S01]  /*2290*/  LOP3.LUT R4, R4, R177, RZ, 0x3c, !PT ;  /* 0x000000b104047212 */ /* 0x000fe200078e3cff */
[----:B------:R-:W-:Y:S01]  /*22a0*/  IMAD R138, R14, 0x1800, R179 ;  /* 0x000018000e8a7824 */ /* 0x000fe200078e02b3 */
[----:B------:R-:W-:Y:S01]  /*22b0*/  LOP3.LUT R6, R176, 0x18, R16, 0xf8, !PT ;  /* 0x00000018b0067812 */ /* 0x000fe200078ef810 */
[----:B------:R-:W-:Y:S01]  /*22c0*/  IMAD.WIDE.U32 R92, R145, R90, R92 ;  /* 0x0000005a915c7225 */ /* 0x000fe200078e005c */
[----:B------:R-:W-:-:S02]  /*22d0*/  LOP3.LUT R13, R12, R223, RZ, 0x3c, !PT ;  /* 0x000000df0c0d7212 */ /* 0x000fc400078e3cff */
[----:B------:R-:W-:Y:S01]  /*22e0*/  ISETP.GE.AND P4, PT, R19, UR5, PT ;  /* 0x0000000513007c0c */ /* 0x000fe2000bf86270 */
[----:B------:R-:W-:Y:S01]  /*22f0*/  IMAD.IADD R141, R141, 0x1, R4 ;  /* 0x000000018d8d7824 */ /* 0x000fe200078e0204 */
[----:B------:R-:W-:Y:S01]  /*2300*/  LOP3.LUT R12, R167, 0x38, R20, 0xf8, !PT ;  /* 0x00000038a70c7812 */ /* 0x000fe200078ef814 */
[----:B------:R-:W-:Y:S01]  /*2310*/  IMAD.IADD R142, R142, 0x1, R13 ;  /* 0x000000018e8e7824 */ /* 0x000fe200078e020d */
[----:B------:R-:W-:Y:S01]  /*2320*/  ISETP.GE.AND P0, PT, R23, UR4, PT ;  /* 0x0000000417007c0c */ /* 0x000fe2000bf06270 */
[----:B------:R-:W-:Y:S01]  /*2330*/  IMAD R4, R15, R90, RZ ;  /* 0x0000005a0f047224 */ /* 0x000fe200078e02ff */
[----:B------:R-:W-:Y:S01]  /*2340*/  LOP3.LUT R5, R6, R177, RZ, 0x3c, !PT ;  /* 0x000000b106057212 */ /* 0x000fe200078e3cff */
[----:B------:R-:W-:Y:S01]  /*2350*/  IMAD R15, R91, 0x60, RZ ;  /* 0x000000605b0f7824 */ /* 0x000fe200078e02ff */
[----:B------:R-:W-:Y:S01]  /*2360*/  SEL R6, RZ, 0x8, P4 ;  /* 0x00000008ff067807 */ /* 0x000fe20002000000 */
[----:B------:R-:W-:Y:S01]  /*2370*/  IMAD R21, R145, R91, R4 ;  /* 0x0000005b91157224 */ /* 0x000fe200078e0204 */
[----:B------:R-:W-:Y:S01]  /*2380*/  LOP3.LUT R13, R12, R223, RZ, 0x3c, !PT ;  /* 0x000000df0c0d7212 */ /* 0x000fe200078e3cff */
[----:B------:R-:W-:Y:S01]  /*2390*/  IMAD.IADD R109, R101, 0x1, R107 ;  /* 0x00000001656d7824 */ /* 0x000fe200078e026b */
[----:B------:R-:W-:Y:S01]  /*23a0*/  IADD3 R133, R133, R26, RZ ;  /* 0x0000001a85857210 */ /* 0x000fe20007ffe0ff */
[----:B------:R-:W-:Y:S01]  /*23b0*/  IMAD.IADD R106, R21, 0x1, R93 ;  /* 0x00000001156a7824 */ /* 0x000fe200078e025d */
[----:B------:R-:W-:Y:S01]  /*23c0*/  SEL R10, RZ, 0x20, P0 ;  /* 0x00000020ff0a7807 */ /* 0x000fe20000000000 */
[----:B------:R-:W-:Y:S01]  /*23d0*/  IMAD.IADD R107, R107, 0x1, R99 ;  /* 0x000000016b6b7824 */ /* 0x000fe200078e0263 */
[----:B------:R-:W-:-:S02]  /*23e0*/  LOP3.LUT P5, RZ, R195, 0x4, RZ, 0xc0, !PT ;  /* 0x00000004c3ff7812 */ /* 0x000fc400078ac0ff */
[----:B------:R-:W-:Y:S02]  /*23f0*/  MOV R131, 0x20 ;  /* 0x0000002000837802 */ /* 0x000fe40000000f00 */
[C---:B------:R-:W-:Y:S02]  /*2400*/  LOP3.LUT R26, R7.reuse, R6, RZ, 0xfc, !PT ;  /* 0x00000006071a7212 */ /* 0x040fe400078efcff */
[----:B------:R-:W-:Y:S02]  /*2410*/  LOP3.LUT R6, R7, 0x1, RZ, 0xc0, !PT ;  /* 0x0000000107067812 */ /* 0x000fe400078ec0ff */
[----:B------:R-:W-:Y:S01]  /*2420*/  IADD3 R138, R138, R13, RZ ;  /* 0x0000000d8a8a7210 */ /* 0x000fe20007ffe0ff */
[----:B------:R-:W-:Y:S01]  /*2430*/  IMAD R13, R97, 0x60, RZ ;  /* 0x00000060610d7824 */ /* 0x000fe200078e02ff */
[----:B------:R-:W-:Y:S02]  /*2440*/  SHF.R.S32.HI R124, RZ, 0x3, R8 ;  /* 0x00000003ff7c7819 */ /* 0x000fe40000011408 */
[----:B------:R-:W-:-:S02]  /*2450*/  LOP3.LUT R7, R8, 0xfffffff8, RZ, 0xc0, !PT ;  /* 0xfffffff808077812 */ /* 0x000fc400078ec0ff */
[C---:B------:R-:W-:Y:S01]  /*2460*/  SHF.L.U64.HI R110, R96.reuse, 0x6, R97 ;  /* 0x00000006606e7819 */ /* 0x040fe20000010261 */
[----:B------:R-:W-:Y:S01]  /*2470*/  IMAD.WIDE.U32 R96, R96, 0x60, RZ ;  /* 0x0000006060607825 */ /* 0x000fe200078e00ff */
[C---:B------:R-:W-:Y:S02]  /*2480*/  SHF.L.U64.HI R112, R90.reuse, 0x6, R91 ;  /* 0x000000065a707819 */ /* 0x040fe4000001025b */
[----:B------:R-:W-:Y:S01]  /*2490*/  SHF.R.S32.HI R121, RZ, 0x3, R9 ;  /* 0x00000003ff797819 */ /* 0x000fe20000011409 */
[----:B------:R-:W-:Y:S01]  /*24a0*/  IMAD.WIDE.U32 R90, R90, 0x60, RZ ;  /* 0x000000605a5a7825 */ /* 0x000fe200078e00ff */
[----:B------:R-:W-:Y:S02]  /*24b0*/  LOP3.LUT R8, R9, 0xfffffff8, RZ, 0xc0, !PT ;  /* 0xfffffff809087812 */ /* 0x000fe400078ec0ff */
[----:B------:R-:W-:Y:S01]  /*24c0*/  LOP3.LUT R103, R11, R10, RZ, 0xfc, !PT ;  /* 0x0000000a0b677212 */ /* 0x000fe200078efcff */
[----:B------:R-:W-:Y:S01]  /*24d0*/  IMAD.IADD R134, R97, 0x1, R13 ;  /* 0x0000000161867824 */ /* 0x000fe200078e020d */
[----:B------:R-:W-:Y:S01]  /*24e0*/  SEL R131, R131, 0xffffffe0, !P5 ;  /* 0xffffffe083837807 */ /* 0x000fe20006800000 */
[----:B------:R-:W-:Y:S01]  /*24f0*/  IMAD.IADD R136, R91, 0x1, R15 ;  /* 0x000000015b887824 */ /* 0x000fe200078e020f */
[----:B------:R-:W-:-:S02]  /*2500*/  IADD3 R5, R178, R5, RZ ;  /* 0x00000005b2057210 */ /* 0x000fc40007ffe0ff */
[----:B------:R-:W-:Y:S02]  /*2510*/  LOP3.LUT R9, R20, 0xfffffff8, RZ, 0xc0, !PT ;  /* 0xfffffff814097812 */ /* 0x000fe400078ec0ff */
[----:B------:R-:W-:Y:S02]  /*2520*/  IADD3 R108, R95, R21, RZ ;  /* 0x000000155f6c7210 */ /* 0x000fe40007ffe0ff */
[----:B------:R-:W-:Y:S02]  /*2530*/  SHF.R.S32.HI R120, RZ, 0x3, R20 ;  /* 0x00000003ff787819 */ /* 0x000fe40000011414 */
[C---:B------:R-:W-:Y:S02]  /*2540*/  LOP3.LUT R20, R26.reuse, 0x2, RZ, 0xc0, !PT ;  /* 0x000000021a147812 */ /* 0x040fe400078ec0ff */
[----:B------:R-:W-:Y:S02]  /*2550*/  LOP3.LUT R21, R26, 0x4, RZ, 0xc0, !PT ;  /* 0x000000041a157812 */ /* 0x000fe400078ec0ff */
[----:B------:R-:W-:-:S02]  /*2560*/  LOP3.LUT R27, R103, 0x2, RZ, 0xc0, !PT ;  /* 0x00000002671b7812 */ /* 0x000fc400078ec0ff */
[C---:B------:R-:W-:Y:S02]  /*2570*/  LOP3.LUT R28, R103.reuse, 0x4, RZ, 0xc0, !PT ;  /* 0x00000004671c7812 */ /* 0x040fe400078ec0ff */
[C---:B------:R-:W-:Y:S02]  /*2580*/  LOP3.LUT R105, R103.reuse, 0x8, RZ, 0xc0, !PT ;  /* 0x0000000867697812 */ /* 0x040fe400078ec0ff */
[----:B------:R-:W-:Y:S02]  /*2590*/  LOP3.LUT R104, R103, 0x10, RZ, 0xc0, !PT ;  /* 0x0000001067687812 */ /* 0x000fe400078ec0ff */
[----:B------:R-:W-:Y:S02]  /*25a0*/  SHF.R.S32.HI R4, RZ, 0x1f, R30 ;  /* 0x0000001fff047819 */ /* 0x000fe4000001141e */
[----:B0-----:R-:W-:Y:S02]  /*25b0*/  LEA.HI R148, R148, 0x8, RZ, 0x19 ;  /* 0x0000000894947811 */ /* 0x001fe400078fc8ff */
[----:B------:R-:W-:-:S02]  /*25c0*/  IADD3 R137, R131, R5, RZ ;  /* 0x0000000583897210 */ /* 0x000fc40007ffe0ff */
[----:B------:R-:W-:Y:S02]  /*25d0*/  LOP3.LUT R10, R11, 0x1, RZ, 0xc0, !PT ;  /* 0x000000010b0a7812 */ /* 0x000fe400078ec0ff */
[----:B------:R-:W-:Y:S02]  /*25e0*/  LOP3.LUT R26, R26, 0x8, RZ, 0xc0, !PT ;  /* 0x000000081a1a7812 */ /* 0x000fe400078ec0ff */
[----:B------:R-:W-:Y:S02]  /*25f0*/  SHF.R.S32.HI R116, RZ, 0x1f, R7 ;  /* 0x0000001fff747819 */ /* 0x000fe40000011407 */
[----:B------:R-:W-:Y:S02]  /*2600*/  SHF.R.S32.HI R115, RZ, 0x1f, R8 ;  /* 0x0000001fff737819 */ /* 0x000fe40000011408 */
[----:B------:R-:W-:Y:S02]  /*2610*/  SHF.R.S32.HI R114, RZ, 0x1f, R9 ;  /* 0x0000001fff727819 */ /* 0x000fe40000011409 */
[----:B------:R-:W-:-:S02]  /*2620*/  LOP3.LUT R103, R103, 0x20, RZ, 0xc0, !PT ;  /* 0x0000002067677812 */ /* 0x000fc400078ec0ff */
[----:B----4-:R-:W-:-:S07]  /*2630*/  SHF.R.S32.HI R132, RZ, 0x1f, R102 ;  /* 0x0000001fff847819 */ /* 0x010fce0000011466 */
.L_x_562:
[----:B------:R-:W0:Y:S01]  /*2640*/  LDC R84, c[0x0][0x430] ;  /* 0x00010c00ff547b82 */ /* 0x000e220000000800 */
[----:B------:R-:W-:Y:S01]  /*2650*/  VIADD R24, R24, 0xffffffff ;  /* 0xffffffff18187836 */ /* 0x000fe20000000000 */
[----:B------:R-:W-:-:S03]  /*2660*/  MOV R31, RZ ;  /* 0x000000ff001f7202 */ /* 0x000fc60000000f00 */
[----:B-1----:R-:W-:-:S03]  /*2670*/  IMAD R12, R24, 0x60, R117 ;  /* 0x00000060180c7824 */ /* 0x002fc600078e0275 */
[----:B------:R-:W1:Y:S02]  /*2680*/  LDC R128, c[0x0][0x3f4] ;  /* 0x0000fd00ff807b82 */ /* 0x000e640000000800 */
[----:B------:R-:W-:Y:S02]  /*2690*/  ISETP.GE.AND P0, PT, R12, R25, PT ;  /* 0x000000190c00720c */ /* 0x000fe40003f06270 */
[----:B------:R-:W-:Y:S02]  /*26a0*/  IADD3 R36, R133, R12, RZ ;  /* 0x0000000c85247210 */ /* 0x000fe40007ffe0ff */
[----:B------:R-:W-:-:S03]  /*26b0*/  ISETP.GT.OR P0, PT, R117, 0x5f, P0 ;  /* 0x0000005f7500780c */ /* 0x000fc60000704670 */
[----:B--2---:R-:W-:Y:S01]  /*26c0*/  IMAD.MOV.U32 R32, RZ, RZ, R36 ;  /* 0x000000ffff207224 */ /* 0x004fe200078e0024 */
[----:B0-----:R-:W-:-:S09]  /*26d0*/  ISETP.NE.AND P4, PT, R84, 0x1, PT ;  /* 0x000000015400780c */ /* 0x001fd20003f85270 */
[----:B------:R-:W0:Y:S08]  /*26e0*/  @!P0 LDC.64 R14, c[0x0][0x428] ;  /* 0x00010a00ff0e8b82 */ /* 0x000e300000000a00 */
[----:B------:R-:W2:Y:S08]  /*26f0*/  @!P0 LDC.64 R12, c[0x0][0x418] ;  /* 0x00010600ff0c8b82 */ /* 0x000eb00000000a00 */
[----:B------:R-:W3:Y:S08]  /*2700*/  @P4 LDC R11, c[0x0][0x434] ;  /* 0x00010d00ff0b4b82 */ /* 0x000ef00000000800 */
[----:B----4-:R-:W4:Y:S01]  /*2710*/  @P4 LDC R34, c[0x0][0x438] ;  /* 0x00010e00ff224b82 */ /* 0x010f220000000800 */
[----:B---3--:R-:W-:-:S05]  /*2720*/  @P4 IMAD.HI.U32 R11, R36, R11, RZ ;  /* 0x0000000b240b4227 */ /* 0x008fca00078e00ff */
[----:B----4-:R-:W-:Y:S01]  /*2730*/  @P4 SHF.R.U32.HI R32, RZ, R34, R11 ;  /* 0x00000022ff204219 */ /* 0x010fe2000001160b */
[----:B0-----:R-:W-:-:S03]  /*2740*/  @!P0 IMAD R11, R132, R14, RZ ;  /* 0x0000000e840b8224 */ /* 0x001fc600078e02ff */
[--C-:B------:R-:W-:Y:S01]  /*2750*/  @!P0 SHF.R.S32.HI R33, RZ, 0x1f, R32.reuse ;  /* 0x0000001fff218819 */ /* 0x100fe20000011420 */
[C---:B------:R-:W-:Y:S02]  /*2760*/  @!P0 IMAD R11, R102.reuse, R15, R11 ;  /* 0x0000000f660b8224 */ /* 0x040fe400078e020b */
[----:B------:R-:W-:-:S04]  /*2770*/  @!P0 IMAD.WIDE.U32 R14, R102, R14, R32 ;  /* 0x0000000e660e8225 */ /* 0x000fc800078e0020 */
[----:B------:R-:W-:Y:S01]  /*2780*/  @!P0 IMAD.IADD R11, R15, 0x1, R11 ;  /* 0x000000010f0b8824 */ /* 0x000fe200078e020b */
[----:B--2---:R-:W-:-:S04]  /*2790*/  @!P0 LEA R12, P4, R14, R12, 0x2 ;  /* 0x0000000c0e0c8211 */ /* 0x004fc800078810ff */
[----:B------:R-:W-:-:S05]  /*27a0*/  @!P0 LEA.HI.X R13, R14, R13, R11, 0x2, P4 ;  /* 0x0000000d0e0d8211 */ /* 0x000fca00020f140b */
[----:B------:R0:W5:Y:S01]  /*27b0*/  @!P0 LDG.E R31, desc[UR60][R12.64] ;  /* 0x0000003c0c1f8981 */ /* 0x000162000c1e1900 */
[----:B-1----:R-:W-:Y:S01]  /*27c0*/  ISETP.GE.AND P0, PT, R128, 0x1, PT ;  /* 0x000000018000780c */ /* 0x002fe20003f06270 */
[----:B------:R-:W-:Y:S01]  /*27d0*/  IMAD.MOV R11, RZ, RZ, -R32 ;  /* 0x000000ffff0b7224 */ /* 0x000fe200078e0a20 */
[----:B------:R-:W-:Y:S01]  /*27e0*/  ISETP.GT.AND P4, PT, R24, R130, PT ;  /* 0x000000821800720c */ /* 0x000fe20003f84270 */
[----:B------:R-:W-:Y:S01]  /*27f0*/  IMAD R33, R18, 0x4800, R5 ;  /* 0x0000480012217824 */ /* 0x000fe200078e0205 */
[----:B------:R-:W-:Y:S05]  /*2800*/  YIELD ;  /* 0x0000000000007946 */ /* 0x000fea0003800000 */
[----:B------:R-:W-:Y:S01]  /*2810*/  IMAD R84, R84, R11, R36 ;  /* 0x0000000b54547224 */ /* 0x000fe200078e0224 */
[----:B------:R-:W-:Y:S01]  /*2820*/  BSSY B0, `(.L_x_457) ;  /* 0x00007a8000007945 */ /* 0x000fe20003800000 */
[----:B------:R-:W-:Y:S01]  /*2830*/  IMAD R11, R18, 0x4800, R137 ;  /* 0x00004800120b7824 */ /* 0x000fe200078e0289 */
[----:B------:R-:W-:Y:S01]  /*2840*/  P2R R127, PR, RZ, 0x10 ;  /* 0x00000010ff7f7803 */ /* 0x000fe20000000000 */
[----:B------:R-:W-:-:S03]  /*2850*/  IMAD R33, R33, 0x2, R126 ;  /* 0x0000000221217824 */ /* 0x000fc600078e027e */
[----:B------:R-:W-:Y:S01]  /*2860*/  LEA R32, R11, R126, 0x1 ;  /* 0x0000007e0b207211 */ /* 0x000fe200078e08ff */
[----:B0-----:R-:W-:Y:S06]  /*2870*/  @!P0 BRA `(.L_x_458) ;  /* 0x0000007000ac8947 */ /* 0x001fec0003800000 */
[----:B------:R-:W-:Y:S01]  /*2880*/  SHF.R.S32.HI R85, RZ, 0x1f, R84 ;  /* 0x0000001fff557819 */ /* 0x000fe20000011454 */
[----:B------:R-:W-:Y:S01]  /*2890*/  ULDC.64 UR4, c[0x0][0x300] ;  /* 0x0000c00000047ab9 */ /* 0x000fe20000000a00 */
[----:B-----5:R-:W-:Y:S01]  /*28a0*/  SHF.R.S32.HI R86, RZ, 0x1f, R31 ;  /* 0x0000001fff567819 */ /* 0x020fe2000001141f */
[----:B------:R-:W-:Y:S01]  /*28b0*/  IMAD.WIDE.U32 R12, R84, UR4, RZ ;  /* 0x00000004540c7c25 */ /* 0x000fe2000f8e00ff */
[----:B------:R-:W-:Y:S02]  /*28c0*/  ULDC.U8 UR6, c[0x0][0x410] ;  /* 0x0001040000067ab9 */ /* 0x000fe40000000000 */
[----:B------:R-:W-:Y:S01]  /*28d0*/  ISETP.NE.AND P0, PT, RZ, UR6, PT ;  /* 0x00000006ff007c0c */ /* 0x000fe2000bf05270 */
[----:B------:R-:W-:Y:S02]  /*28e0*/  IMAD R11, R85, UR4, RZ ;  /* 0x00000004550b7c24 */ /* 0x000fe4000f8e02ff */
[----:B------:R-:W-:Y:S02]  /*28f0*/  IMAD R34, R136, R24, RZ ;  /* 0x0000001888227224 */ /* 0x000fe400078e02ff */
[----:B------:R-:W-:Y:S01]  /*2900*/  IMAD R11, R84, UR5, R11 ;  /* 0x00000005540b7c24 */ /* 0x000fe2000f8e020b */
[----:B------:R-:W-:Y:S01]  /*2910*/  ULDC.64 UR4, c[0x0][0x310] ;  /* 0x0000c40000047ab9 */ /* 0x000fe20000000a00 */
[----:B------:R-:W-:-:S02]  /*2920*/  IMAD R87, R24, -0x60, R25 ;  /* 0xffffffa018577824 */ /* 0x000fc400078e0219 */
[----:B------:R-:W-:Y:S02]  /*2930*/  IMAD R14, R86, UR4, RZ ;  /* 0x00000004560e7c24 */ /* 0x000fe4000f8e02ff */
[----:B------:R-:W-:Y:S01]  /*2940*/  IMAD.IADD R13, R13, 0x1, R11 ;  /* 0x000000010d0d7824 */ /* 0x000fe200078e020b */
[----:B------:R-:W-:Y:S01]  /*2950*/  SHF.R.S32.HI R11, RZ, 0x1f, R24 ;  /* 0x0000001fff0b7819 */ /* 0x000fe20000011418 */
[----:B------:R-:W-:Y:S01]  /*2960*/  IMAD R15, R31, UR5, R14 ;  /* 0x000000051f0f7c24 */ /* 0x000fe2000f8e020e */
[----:B------:R-:W-:Y:S01]  /*2970*/  VIMNMX R87, R87, 0x60, PT ;  /* 0x0000006057577848 */ /* 0x000fe20003fe0100 */
[----:B------:R-:W-:Y:S01]  /*2980*/  IMAD.WIDE.U32 R12, R31, UR4, R12 ;  /* 0x000000041f0c7c25 */ /* 0x000fe2000f8e000c */
[----:B------:R-:W-:-:S03]  /*2990*/  ULDC.64 UR4, c[0x0][0x308] ;  /* 0x0000c20000047ab9 */ /* 0x000fc60000000a00 */
[----:B------:R-:W-:Y:S02]  /*29a0*/  IMAD R14, R134, R24, RZ ;  /* 0x00000018860e7224 */ /* 0x000fe400078e02ff */
[----:B------:R-:W-:Y:S02]  /*29b0*/  IMAD.IADD R13, R13, 0x1, R15 ;  /* 0x000000010d0d7824 */ /* 0x000fe400078e020f */
[----:B------:R-:W-:Y:S02]  /*29c0*/  IMAD R15, R4, UR4, RZ ;  /* 0x00000004040f7c24 */ /* 0x000fe4000f8e02ff */
[C---:B------:R-:W-:Y:S02]  /*29d0*/  IMAD R35, R11.reuse, R96, R14 ;  /* 0x000000600b237224 */ /* 0x040fe400078e020e */
[----:B------:R-:W-:Y:S02]  /*29e0*/  IMAD R37, R11, R90, R34 ;  /* 0x0000005a0b257224 */ /* 0x000fe400078e0222 */
[----:B------:R-:W-:-:S02]  /*29f0*/  IMAD R11, R30, UR5, R15 ;  /* 0x000000051e0b7c24 */ /* 0x000fc4000f8e020f */
[----:B------:R-:W-:Y:S01]  /*2a00*/  IMAD.WIDE.U32 R118, R30, UR4, R12 ;  /* 0x000000041e767c25 */ /* 0x000fe2000f8e000c */
[----:B------:R-:W-:-:S03]  /*2a10*/  ULDC.64 UR4, c[0x0][0x2e8] ;  /* 0x0000ba0000047ab9 */ /* 0x000fc60000000a00 */
[-C--:B------:R-:W-:Y:S01]  /*2a20*/  IMAD.WIDE.U32 R14, R96, R24.reuse, RZ ;  /* 0x00000018600e7225 */ /* 0x080fe200078e00ff */
[----:B------:R-:W-:Y:S02]  /*2a30*/  IADD3 R11, R119, R11, RZ ;  /* 0x0000000b770b7210 */ /* 0x000fe40007ffe0ff */
[----:B------:R-:W-:Y:S01]  /*2a40*/  LEA R119, P4, R118, UR4, 0x1 ;  /* 0x0000000476777c11 */ /* 0x000fe2000f8808ff */
[----:B------:R-:W-:-:S03]  /*2a50*/  IMAD.WIDE.U32 R12, R90, R24, RZ ;  /* 0x000000185a0c7225 */ /* 0x000fc600078e00ff */
[----:B------:R-:W-:Y:S01]  /*2a60*/  LEA.HI.X R118, R118, UR5, R11, 0x1, P4 ;  /* 0x0000000576767c11 */ /* 0x000fe2000a0f0c0b */
[----:B------:R-:W-:Y:S02]  /*2a70*/  IMAD.IADD R11, R15, 0x1, R35 ;  /* 0x000000010f0b7824 */ /* 0x000fe400078e0223 */
[----:B------:R-:W-:Y:S01]  /*2a80*/  IMAD.IADD R82, R13, 0x1, R37 ;  /* 0x000000010d527824 */ /* 0x000fe200078e0225 */
[----:B------:R-:W-:Y:S06]  /*2a90*/  @!P0 BRA `(.L_x_459) ;  /* 0x0000003400ac8947 */ /* 0x000fec0003800000 */
[----:B------:R-:W-:Y:S01]  /*2aa0*/  ISETP.GE.AND P4, PT, R165, R87, PT ;  /* 0x00000057a500720c */ /* 0x000fe20003f86270 */
[----:B------:R-:W-:Y:S01]  /*2ab0*/  BSSY B1, `(.L_x_460) ;  /* 0x0000037000017945 */ /* 0x000fe20003800000 */
        /* <DEDUP_REMOVED lines=13> */
[----:B------:R-:W-:Y:S06]  /*2b90*/  @P4 BRA `(.L_x_461) ;  /* 0x0000000000a04947 */ /* 0x000fec0003800000 */
[----:B------:R-:W-:Y:S01]  /*2ba0*/  IADD3 R37, P5, R100, R14, RZ ;  /* 0x0000000e64257210 */ /* 0x000fe20007fbe0ff */
[----:B------:R-:W-:Y:S01]  /*2bb0*/  ULDC.64 UR4, c[0x0][0x3e8] ;  /* 0x0000fa0000047ab9 */ /* 0x000fe20000000a00 */
[----:B------:R-:W-:Y:S01]  /*2bc0*/  IADD3 R39, P0, R94, R12, RZ ;  /* 0x0000000c5e277210 */ /* 0x000fe20007f1e0ff */
[----:B------:R-:W-:Y:S01]  /*2bd0*/  ULDC.64 UR6, c[0x0][0x400] ;  /* 0x0001000000067ab9 */ /* 0x000fe20000000a00 */
[----:B------:R-:W-:Y:S02]  /*2be0*/  IADD3.X R38, R11, R109, RZ, P5, !PT ;  /* 0x0000006d0b267210 */ /* 0x000fe40002ffe4ff */
[----:B------:R-:W-:Y:S02]  /*2bf0*/  CS2R R78, SRZ ;  /* 0x00000000004e7805 */ /* 0x000fe4000001ff00 */
[----:B------:R-:W-:Y:S01]  /*2c00*/  LEA R36, P5, R37, UR4, 0x1 ;  /* 0x0000000425247c11 */ /* 0x000fe2000f8a08ff */
[----:B------:R-:W-:Y:S01]  /*2c10*/  IMAD.X R40, R82, 0x1, R108, P0 ;  /* 0x0000000152287824 */ /* 0x000fe200000e066c */
[----:B------:R-:W-:-:S02]  /*2c20*/  ISETP.GE.AND P0, PT, R160, R128, PT ;  /* 0x00000080a000720c */ /* 0x000fc40003f06270 */
[----:B------:R-:W-:Y:S02]  /*2c30*/  CS2R R74, SRZ ;  /* 0x00000000004a7805 */ /* 0x000fe4000001ff00 */
[----:B------:R-:W-:Y:S02]  /*2c40*/  LEA.HI.X R37, R37, UR5, R38, 0x1, P5 ;  /* 0x0000000525257c11 */ /* 0x000fe4000a8f0c26 */
[----:B------:R-:W-:Y:S02]  /*2c50*/  CS2R R80, SRZ ;  /* 0x0000000000507805 */ /* 0x000fe4000001ff00 */
[C---:B------:R-:W-:Y:S02]  /*2c60*/  LEA R38, P5, R39.reuse, UR6, 0x1 ;  /* 0x0000000627267c11 */ /* 0x040fe4000f8a08ff */
[----:B------:R-:W-:Y:S02]  /*2c70*/  CS2R R76, SRZ ;  /* 0x00000000004c7805 */ /* 0x000fe4000001ff00 */
[----:B------:R-:W-:-:S02]  /*2c80*/  LEA.HI.X R39, R39, UR7, R40, 0x1, P5 ;  /* 0x0000000727277c11 */ /* 0x000fc4000a8f0c28 */
[-C--:B------:R-:W-:Y:S01]  /*2c90*/  ISETP.GE.AND P5, PT, R169, R128.reuse, PT ;  /* 0x00000080a900720c */ /* 0x080fe20003fa6270 */
[----:B------:R0:W5:Y:S04]  /*2ca0*/  @!P0 LDG.E.64 R78, desc[UR60][R36.64] ;  /* 0x0000003c244e8981 */ /* 0x000168000c1e1b00 */
[----:B------:R0:W5:Y:S01]  /*2cb0*/  @!P0 LDG.E.64 R80, desc[UR60][R38.64] ;  /* 0x0000003c26508981 */ /* 0x000162000c1e1b00 */
[----:B------:R-:W-:-:S07]  /*2cc0*/  ISETP.GE.AND P0, PT, R168, R128, PT ;  /* 0x00000080a800720c */ /* 0x000fce0003f06270 */
[----:B------:R0:W5:Y:S04]  /*2cd0*/  @!P5 LDG.E.64 R74, desc[UR60][R36.64+0x20] ;  /* 0x0000203c244ad981 */ /* 0x000168000c1e1b00 */
[----:B------:R0:W5:Y:S01]  /*2ce0*/  @!P5 LDG.E.64 R76, desc[UR60][R38.64+0x20] ;  /* 0x0000203c264cd981 */ /* 0x000162000c1e1b00 */
[----:B------:R-:W-:Y:S02]  /*2cf0*/  ISETP.GE.AND P5, PT, R171, R128, PT ;  /* 0x00000080ab00720c */ /* 0x000fe40003fa6270 */
[----:B------:R-:W-:Y:S02]  /*2d00*/  CS2R R70, SRZ ;  /* 0x0000000000467805 */ /* 0x000fe4000001ff00 */
[----:B------:R-:W-:Y:S02]  /*2d10*/  CS2R R72, SRZ ;  /* 0x0000000000487805 */ /* 0x000fe4000001ff00 */
[----:B------:R-:W-:-:S02]  /*2d20*/  CS2R R66, SRZ ;  /* 0x0000000000427805 */ /* 0x000fc4000001ff00 */
[----:B------:R-:W-:Y:S01]  /*2d30*/  CS2R R68, SRZ ;  /* 0x0000000000447805 */ /* 0x000fe2000001ff00 */
[----:B------:R0:W5:Y:S04]  /*2d40*/  @!P0 LDG.E.64 R70, desc[UR60][R36.64+0x40] ;  /* 0x0000403c24468981 */ /* 0x000168000c1e1b00 */
[----:B------:R0:W5:Y:S01]  /*2d50*/  @!P0 LDG.E.64 R72, desc[UR60][R38.64+0x40] ;  /* 0x0000403c26488981 */ /* 0x000162000c1e1b00 */
[----:B------:R-:W-:-:S03]  /*2d60*/  ISETP.GE.AND P0, PT, R170, R128, PT ;  /* 0x00000080aa00720c */ /* 0x000fc60003f06270 */
        /* <DEDUP_REMOVED lines=8> */
[----:B------:R0:W5:Y:S04]  /*2df0*/  @!P0 LDG.E.64 R64, desc[UR60][R38.64+0x80] ;  /* 0x0000803c26408981 */ /* 0x000168000c1e1b00 */
[----:B------:R0:W5:Y:S04]  /*2e00*/  @!P5 LDG.E.64 R58, desc[UR60][R36.64+0xa0] ;  /* 0x0000a03c243ad981 */ /* 0x000168000c1e1b00 */
[----:B------:R0:W5:Y:S02]  /*2e10*/  @!P5 LDG.E.64 R60, desc[UR60][R38.64+0xa0] ;  /* 0x0000a03c263cd981 */ /* 0x000164000c1e1b00 */
.L_x_461:
[----:B------:R-:W-:Y:S05]  /*2e20*/  BSYNC B1 ;  /* 0x0000000000017941 */ /* 0x000fea0003800000 */
.L_x_460:
[----:B------:R-:W-:Y:S01]  /*2e30*/  ISETP.GE.AND P5, PT, R225, R87, PT ;  /* 0x00000057e100720c */ /* 0x000fe20003fa6270 */
[----:B------:R-:W-:Y:S01]  /*2e40*/  BSSY B1, `(.L_x_462) ;  /* 0x0000037000017945 */ /* 0x000fe20003800000 */
[----:B0-----:R-:W-:Y:S02]  /*2e50*/  CS2R R38, SRZ ;  /* 0x0000000000267805 */ /* 0x001fe4000001ff00 */
        /* <DEDUP_REMOVED lines=8> */
[----:B------:R-:W-:Y:S01]  /*2ee0*/  CS2R R52, SRZ ;  /* 0x0000000000347805 */ /* 0x000fe2000001ff00 */
[----:B-----5:R-:W-:Y:S01]  /*2ef0*/  IMAD.MOV.U32 R88, RZ, RZ, R58 ;  /* 0x000000ffff587224 */ /* 0x020fe200078e003a */
[----:B------:R-:W-:-:S02]  /*2f00*/  MOV R83, R59 ;  /* 0x0000003b00537202 */ /* 0x000fc40000000f00 */
[----:B------:R-:W-:Y:S01]  /*2f10*/  CS2R R56, SRZ ;  /* 0x0000000000387805 */ /* 0x000fe2000001ff00 */
[----:B------:R-:W-:Y:S06]  /*2f20*/  @P5 BRA `(.L_x_463) ;  /* 0x0000000000a05947 */ /* 0x000fec0003800000 */
[----:B------:R-:W-:Y:S01]  /*2f30*/  IADD3 R14, P0, P6, R100, R14, R111 ;  /* 0x0000000e640e7210 */ /* 0x000fe20007e1e06f */
[----:B------:R-:W-:Y:S01]  /*2f40*/  ULDC.64 UR4, c[0x0][0x3e8] ;  /* 0x0000fa0000047ab9 */ /* 0x000fe20000000a00 */
[----:B------:R-:W-:Y:S01]  /*2f50*/  ULDC.64 UR6, c[0x0][0x400] ;  /* 0x0001000000067ab9 */ /* 0x000fe20000000a00 */
[----:B------:R-:W-:Y:S02]  /*2f60*/  CS2R R54, SRZ ;  /* 0x0000000000367805 */ /* 0x000fe4000001ff00 */
[----:B------:R-:W-:Y:S02]  /*2f70*/  IADD3.X R13, R109, R11, R110, P0, P6 ;  /* 0x0000000b6d0d7210 */ /* 0x000fe400007ec46e */
[----:B------:R-:W-:Y:S02]  /*2f80*/  CS2R R56, SRZ ;  /* 0x0000000000387805 */ /* 0x000fe4000001ff00 */
[----:B------:R-:W-:-:S04]  /*2f90*/  IADD3 R11, P0, P6, R94, R12, R113 ;  /* 0x0000000c5e0b7210 */ /* 0x000fc80007e1e071 */
[----:B------:R-:W-:Y:S02]  /*2fa0*/  IADD3.X R82, R108, R82, R112, P0, P6 ;  /* 0x000000526c527210 */ /* 0x000fe400007ec470 */
[----:B------:R-:W-:-:S04]  /*2fb0*/  LEA R12, P0, R14, UR4, 0x1 ;  /* 0x000000040e0c7c11 */ /* 0x000fc8000f8008ff */
[----:B------:R-:W-:Y:S02]  /*2fc0*/  LEA.HI.X R13, R14, UR5, R13, 0x1, P0 ;  /* 0x000000050e0d7c11 */ /* 0x000fe400080f0c0d */
[----:B------:R-:W-:-:S04]  /*2fd0*/  LEA R14, P0, R11, UR6, 0x1 ;  /* 0x000000060b0e7c11 */ /* 0x000fc8000f8008ff */
[----:B------:R-:W-:Y:S02]  /*2fe0*/  LEA.HI.X R15, R11, UR7, R82, 0x1, P0 ;  /* 0x000000070b0f7c11 */ /* 0x000fe400080f0c52 */
[----:B------:R-:W-:Y:S02]  /*2ff0*/  ISETP.GE.AND P0, PT, R160, R128, PT ;  /* 0x00000080a000720c */ /* 0x000fe40003f06270 */
[----:B------:R-:W-:Y:S02]  /*3000*/  CS2R R50, SRZ ;  /* 0x0000000000327805 */ /* 0x000fe4000001ff00 */
[----:B------:R-:W-:-:S09]  /*3010*/  CS2R R52, SRZ ;  /* 0x0000000000347805 */ /* 0x000fd2000001ff00 */
[----:B------:R0:W5:Y:S04]  /*3020*/  @!P0 LDG.E.64 R54, desc[UR60][R12.64] ;  /* 0x0000003c0c368981 */ /* 0x000168000c1e1b00 */
[----:B------:R0:W5:Y:S01]  /*3030*/  @!P0 LDG.E.64 R56, desc[UR60][R14.64] ;  /* 0x0000003c0e388981 */ /* 0x000162000c1e1b00 */
        /* <DEDUP_REMOVED lines=20> */
[----:B------:R-:W-:-:S13]  /*3180*/  ISETP.GE.AND P0, PT, R172, R128, PT ;  /* 0x00000080ac00720c */ /* 0x000fda0003f06270 */
[----:B------:R0:W5:Y:S04]  /*3190*/  @!P0 LDG.E.64 R34, desc[UR60][R12.64+0xa0] ;  /* 0x0000a03c0c228981 */ /* 0x000168000c1e1b00 */
[----:B------:R0:W5:Y:S02]  /*31a0*/  @!P0 LDG.E.64 R36, desc[UR60][R14.64+0xa0] ;  /* 0x0000a03c0e248981 */ /* 0x000164000c1e1b00 */
.L_x_463:
[----:B------:R-:W-:Y:S05]  /*31b0*/  BSYNC B1 ;  /* 0x0000000000017941 */ /* 0x000fea0003800000 */
.L_x_462:
[----:B------:R-:W2:Y:S01]  /*31c0*/  LDL R11, [R1+0x30] ;  /* 0x00003000010b7983 */ /* 0x000ea20000100800 */
[----:B0-----:R-:W-:Y:S01]  /*31d0*/  IMAD.MOV.U32 R12, RZ, RZ, R63 ;  /* 0x000000ffff0c7224 */ /* 0x001fe200078e003f */
[----:B------:R-:W-:Y:S01]  /*31e0*/  MOV R14, R71 ;  /* 0x00000047000e7202 */ /* 0x000fe20000000f00 */
[----:B------:R-:W-:Y:S01]  /*31f0*/  IMAD.MOV.U32 R13, RZ, RZ, R70 ;  /* 0x000000ffff0d7224 */ /* 0x000fe200078e0046 */
[----:B------:R-:W-:-:S04]  /*3200*/  PRMT R159, R88, 0x5410, R83 ;  /* 0x00005410589f7816 */ /* 0x000fc80000000053 */
[----:B------:R-:W-:Y:S01]  /*3210*/  PRMT R208, R13, 0x5410, R14 ;  /* 0x000054100dd07816 */ /* 0x000fe2000000000e */
[----:B------:R-:W-:Y:S01]  /*3220*/  IMAD.MOV.U32 R14, RZ, RZ, R79 ;  /* 0x000000ffff0e7224 */ /* 0x000fe200078e004f */
[----:B------:R-:W-:-:S04]  /*3230*/  MOV R13, R78 ;  /* 0x0000004e000d7202 */ /* 0x000fc80000000f00 */
[----:B------:R-:W-:Y:S01]  /*3240*/  PRMT R156, R13, 0x5410, R14 ;  /* 0x000054100d9c7816 */ /* 0x000fe2000000000e */
[----:B------:R-:W-:Y:S01]  /*3250*/  IMAD.MOV.U32 R14, RZ, RZ, R60 ;  /* 0x000000ffff0e7224 */ /* 0x000fe200078e003c */
[----:B------:R-:W-:-:S04]  /*3260*/  MOV R13, R61 ;  /* 0x0000003d000d7202 */ /* 0x000fc80000000f00 */
[----:B------:R-:W-:Y:S01]  /*3270*/  PRMT R196, R14, 0x5410, R13 ;  /* 0x000054100ec47816 */ /* 0x000fe2000000000d */
[----:B------:R-:W-:Y:S01]  /*3280*/  IMAD.MOV.U32 R13, RZ, RZ, R69 ;  /* 0x000000ffff0d7224 */ /* 0x000fe200078e0045 */
[----:B------:R-:W-:Y:S02]  /*3290*/  MOV R14, R68 ;  /* 0x00000044000e7202 */ /* 0x000fe40000000f00 */
[----:B--2---:R-:W-:Y:S01]  /*32a0*/  R2UR UR4, R11 ;  /* 0x000000000b0472ca */ /* 0x004fe200000e0000 */
[----:B------:R-:W-:-:S05]  /*32b0*/  IMAD.MOV.U32 R11, RZ, RZ, R62 ;  /* 0x000000ffff0b7224 */ /* 0x000fca00078e003e */
[----:B------:R-:W-:Y:S01]  /*32c0*/  PRMT R204, R12, 0x5410, R11 ;  /* 0x000054100ccc7816 */ /* 0x000fe2000000000b */
[----:B------:R-:W-:Y:S01]  /*32d0*/  IMAD.MOV.U32 R12, RZ, RZ, R67 ;  /* 0x000000ffff0c7224 */ /* 0x000fe200078e0043 */
[----:B------:R-:W-:-:S04]  /*32e0*/  MOV R11, R66 ;  /* 0x00000042000b7202 */ /* 0x000fc80000000f00 */
[----:B------:R-:W-:Y:S01]  /*32f0*/  PRMT R207, R11, 0x7610, R207 ;  /* 0x000076100bcf7816 */ /* 0x000fe200000000cf */
[----:B------:R-:W-:Y:S01]  /*3300*/  IMAD.MOV.U32 R11, RZ, RZ, R74 ;  /* 0x000000ffff0b7224 */ /* 0x000fe200078e004a */
[----:B------:R-:W-:Y:S01]  /*3310*/  PRMT R206, R12, 0x7610, R206 ;  /* 0x000076100cce7816 */ /* 0x000fe200000000ce */
[----:B------:R-:W-:Y:S01]  /*3320*/  IMAD.MOV.U32 R12, RZ, RZ, R75 ;  /* 0x000000ffff0c7224 */ /* 0x000fe200078e004b */
[----:B------:R-:W-:Y:S01]  /*3330*/  UISETP.NE.AND UP0, UPT, UR4, 0x3, UPT ;  /* 0x000000030400788c */ /* 0x000fe2000bf05270 */
[----:B------:R-:W-:Y:S01]  /*3340*/  PRMT R207, R207, 0x5410, R14 ;  /* 0x00005410cfcf7816 */ /* 0x000fe2000000000e */
[----:B------:R-:W-:Y:S01]  /*3350*/  IMAD.MOV.U32 R14, RZ, RZ, R81 ;  /* 0x000000ffff0e7224 */ /* 0x000fe200078e0051 */
[----:B------:R-:W-:Y:S02]  /*3360*/  PRMT R206, R206, 0x5410, R13 ;  /* 0x00005410cece7816 */ /* 0x000fe4000000000d */
[----:B------:R-:W-:Y:S01]  /*3370*/  PRMT R209, R11, 0x5410, R12 ;  /* 0x000054100bd17816 */ /* 0x000fe2000000000c */
[----:B------:R-:W-:Y:S01]  /*3380*/  IMAD.MOV.U32 R12, RZ, RZ, R64 ;  /* 0x000000ffff0c7224 */ /* 0x000fe200078e0040 */
[----:B------:R-:W-:Y:S01]  /*3390*/  PLOP3.LUT P0, PT, PT, PT, UP0, 0x80, 0x0 ;  /* 0x000000000000781c */ /* 0x000fe20003f0f008 */
[----:B------:R-:W-:Y:S01]  /*33a0*/  IMAD.MOV.U32 R11, RZ, RZ, R65 ;  /* 0x000000ffff0b7224 */ /* 0x000fe200078e0041 */
[----:B------:R-:W-:-:S04]  /*33b0*/  MOV R13, R80 ;  /* 0x00000050000d7202 */ /* 0x000fc80000000f00 */
[----:B------:R-:W-:Y:S01]  /*33c0*/  PRMT R205, R11, 0x5410, R12 ;  /* 0x000054100bcd7816 */ /* 0x000fe2000000000c */
[----:B------:R-:W-:Y:S01]  /*33d0*/  IMAD.MOV.U32 R11, RZ, RZ, R72 ;  /* 0x000000ffff0b7224 */ /* 0x000fe200078e0048 */
[----:B------:R-:W-:Y:S02]  /*33e0*/  MOV R12, R73 ;  /* 0x00000049000c7202 */ /* 0x000fe40000000f00 */
[----:B------:R-:W-:Y:S01]  /*33f0*/  PRMT R212, R13, 0x5410, R14 ;  /* 0x000054100dd47816 */ /* 0x000fe2000000000e */
[----:B-----5:R-:W-:Y:S01]  /*3400*/  IMAD.MOV.U32 R14, RZ, RZ, R34 ;  /* 0x000000ffff0e7224 */ /* 0x020fe200078e0022 */
[----:B------:R-:W-:Y:S01]  /*3410*/  PRMT R210, R11, 0x5410, R12 ;  /* 0x000054100bd27816 */ /* 0x000fe2000000000c */
[----:B------:R-:W-:Y:S01]  /*3420*/  IMAD.MOV.U32 R11, RZ, RZ, R76 ;  /* 0x000000ffff0b7224 */ /* 0x000fe200078e004c */
[----:B------:R-:W-:Y:S01]  /*3430*/  MOV R13, R35 ;  /* 0x00000023000d7202 */ /* 0x000fe20000000f00 */
[----:B------:R-:W-:-:S03]  /*3440*/  IMAD.MOV.U32 R12, RZ, RZ, R77 ;  /* 0x000000ffff0c7224 */ /* 0x000fc600078e004d */
[----:B------:R-:W-:Y:S02]  /*3450*/  PRMT R83, R14, 0x5410, R13 ;  /* 0x000054100e537816 */ /* 0x000fe4000000000d */
[----:B------:R-:W-:Y:S01]  /*3460*/  PRMT R211, R11, 0x5410, R12 ;  /* 0x000054100bd37816 */ /* 0x000fe2000000000c */
[----:B------:R-:W-:Y:S02]  /*3470*/  IMAD.MOV.U32 R12, RZ, RZ, R38 ;  /* 0x000000ffff0c7224 */ /* 0x000fe400078e0026 */
[----:B------:R-:W-:-:S05]  /*3480*/  IMAD.MOV.U32 R11, RZ, RZ, R39 ;  /* 0x000000ffff0b7224 */ /* 0x000fca00078e0027 */
[----:B------:R-:W-:Y:S01]  /*3490*/  PRMT R123, R12, 0x5410, R11 ;  /* 0x000054100c7b7816 */ /* 0x000fe2000000000b */
[----:B------:R-:W-:Y:S01]  /*34a0*/  IMAD.MOV.U32 R11, RZ, RZ, R43 ;  /* 0x000000ffff0b7224 */ /* 0x000fe200078e002b */
[----:B------:R-:W-:-:S04]  /*34b0*/  MOV R12, R42 ;  /* 0x0000002a000c7202 */ /* 0x000fc80000000f00 */
[----:B------:R-:W-:Y:S01]  /*34c0*/  PRMT R139, R12, 0x5410, R11 ;  /* 0x000054100c8b7816 */ /* 0x000fe2000000000b */
[----:B------:R-:W-:Y:S01]  /*34d0*/  IMAD.MOV.U32 R12, RZ, RZ, R46 ;  /* 0x000000ffff0c7224 */ /* 0x000fe200078e002e */
[----:B------:R-:W-:-:S04]  /*34e0*/  MOV R11, R47 ;  /* 0x0000002f000b7202 */ /* 0x000fc80000000f00 */
        /* <DEDUP_REMOVED lines=25> */
[----:B------:R-:W-:Y:S06]  /*3680*/  @!P0 BRA `(.L_x_464) ;  /* 0x0000000000048947 */ /* 0x000fec0003800000 */
[----:B------:R-:W-:Y:S01]  /*3690*/  BPT.TRAP 0x1 ;  /* 0x000000040000795c */ /* 0x000fe20000300000 */
.L_x_464:
[----:B------:R-:W-:Y:S01]  /*36a0*/  IMAD R88, R18, 0x8, R2 ;  /* 0x0000000812587824 */ /* 0x000fe200078e0202 */
[----:B------:R-:W-:Y:S01]  /*36b0*/  SHF.L.U32 R89, R166, 0x1f, RZ ;  /* 0x0000001fa6597819 */ /* 0x000fe200000006ff */
[----:B------:R-:W-:Y:S03]  /*36c0*/  BSSY B1, `(.L_x_465) ;  /* 0x0000003000017945 */ /* 0x000fe60003800000 */
[----:B------:R-:W0:Y:S02]  /*36d0*/  SYNCS.PHASECHK.TRANS64.TRYWAIT P6, [R88+URZ+0x2a890], R89 ;  /* 0x02a89059580075a7 */ /* 0x000e2400080c017f */
[----:B0-----:R-:W-:Y:S05]  /*36e0*/  @!P6 BRA `(.L_x_466) ;  /* 0x000001a800d8e947 */ /* 0x001fea0003800000 */
.L_x_786:
[----:B------:R-:W-:Y:S05]  /*36f0*/  BSYNC B1 ;  /* 0x0000000000017941 */ /* 0x000fea0003800000 */
.L_x_465:
[----:B------:R-:W-:-:S03]  /*3700*/  UMOV UR4, 0xffffffff ;  /* 0xffffffff00047882 */ /* 0x000fc60000000000 */
[----:B------:R-:W-:Y:S05]  /*3710*/  BRA.DIV UR4, `(.L_x_467) ;  /* 0x000001aa04e07947 */ /* 0x000fea000b800000 */
[----:B------:R1:W2:Y:S04]  /*3720*/  SHFL.IDX PT, R82, R118, RZ, 0x1c1f ;  /* 0x001c1fff76527589 */ /* 0x0002a800000e0000 */
[----:B------:R1:W3:Y:S02]  /*3730*/  SHFL.IDX PT, R11, R119, RZ, 0x1c1f ;  /* 0x001c1fff770b7589 */ /* 0x0002e400000e0000 */
.L_x_790:
[----:B------:R-:W-:Y:S04]  /*3740*/  BSSY B1, `(.L_x_468) ;  /* 0x000015b000017945 */ /* 0x000fe80003800000 */
[----:B------:R-:W-:Y:S05]  /*3750*/  @P4 BRA `(.L_x_469) ;  /* 0x0000001400644947 */ /* 0x000fea0003800000 */
[----:B------:R-:W-:Y:S01]  /*3760*/  ISETP.NE.AND P4, PT, R10, RZ, PT ;  /* 0x000000ff0a00720c */ /* 0x000fe20003f85270 */
[----:B------:R-:W-:-:S12]  /*3770*/  BSSY B2, `(.L_x_470) ;  /* 0x0000035000027945 */ /* 0x000fd80003800000 */
[----:B------:R-:W-:Y:S05]  /*3780*/  @!P4 BRA `(.L_x_471) ;  /* 0x0000000000ccc947 */ /* 0x000fea0003800000 */
[----:B------:R4:W0:Y:S01]  /*3790*/  LDS.128 R12, [R33] ;  /* 0x00000000210c7984 */ /* 0x0008220000000c00 */
[----:B------:R-:W-:Y:S01]  /*37a0*/  ISETP.GE.AND P4, PT, R160, R128, PT ;  /* 0x00000080a000720c */ /* 0x000fe20003f86270 */
[----:B------:R-:W-:-:S12]  /*37b0*/  BSSY B3, `(.L_x_472) ;  /* 0x000002d000037945 */ /* 0x000fd80003800000 */
[----:B----4-:R-:W-:Y:S05]  /*37c0*/  @P4 BRA `(.L_x_473) ;  /* 0x0000000000ac4947 */ /* 0x010fea0003800000 */
[--C-:B------:R-:W-:Y:S02]  /*37d0*/  SHF.R.U64 R154, R78, 0x10, R79.reuse ;  /* 0x000000104e9a7819 */ /* 0x100fe4000000124f */
[----:B------:R-:W-:Y:S02]  /*37e0*/  SHF.R.U32.HI R78, RZ, 0x10, R79 ;  /* 0x00000010ff4e7819 */ /* 0x000fe4000001164f */
[--C-:B------:R-:W-:Y:S01]  /*37f0*/  SHF.R.U64 R155, R80, 0x10, R81.reuse ;  /* 0x00000010509b7819 */ /* 0x100fe20000001251 */
[----:B------:R-:W-:Y:S01]  /*3800*/  HADD2.F32 R154, -RZ, R154.H0_H0 ;  /* 0x2000009aff9a7230 */ /* 0x000fe20000004100 */
[----:B0-----:R-:W-:Y:S02]  /*3810*/  MOV R79, R13 ;  /* 0x0000000d004f7202 */ /* 0x001fe40000000f00 */
[----:B------:R-:W-:Y:S01]  /*3820*/  SHF.R.U32.HI R80, RZ, 0x10, R81 ;  /* 0x00000010ff507819 */ /* 0x000fe20000011651 */
[----:B------:R-:W-:Y:S02]  /*3830*/  HADD2.F32 R13, -RZ, R155.H0_H0 ;  /* 0x2000009bff0d7230 */ /* 0x000fe40000004100 */
[----:B------:R-:W-:-:S02]  /*3840*/  HADD2.F32 R81, -RZ, R79.H1_H1 ;  /* 0x3000004fff517230 */ /* 0x000fc40000004100 */
[----:B------:R-:W-:Y:S02]  /*3850*/  HADD2.F32 R155, -RZ, R79.H0_H0 ;  /* 0x2000004fff9b7230 */ /* 0x000fe40000004100 */
[----:B------:R-:W-:Y:S02]  /*3860*/  HADD2.F32 R80, -RZ, R80.H0_H0 ;  /* 0x20000050ff507230 */ /* 0x000fe40000004100 */
[-C--:B------:R-:W-:Y:S01]  /*3870*/  FMUL.FTZ R79, R81, R13.reuse ;  /* 0x0000000d514f7220 */ /* 0x080fe20000410000 */
[----:B------:R-:W-:-:S03]  /*3880*/  FMUL.FTZ R13, R155, R13 ;  /* 0x0000000d9b0d7220 */ /* 0x000fc60000410000 */
[-C--:B------:R-:W-:Y:S01]  /*3890*/  FFMA.FTZ R79, R155, R154.reuse, -R79 ;  /* 0x0000009a9b4f7223 */ /* 0x080fe2000001084f */
[----:B------:R-:W-:Y:S02]  /*38a0*/  IMAD.MOV.U32 R155, RZ, RZ, R12 ;  /* 0x000000ffff9b7224 */ /* 0x000fe400078e000c */
[----:B------:R-:W-:Y:S01]  /*38b0*/  FFMA.FTZ R13, R81, R154, R13 ;  /* 0x0000009a510d7223 */ /* 0x000fe2000001000d */
[----:B------:R-:W-:Y:S02]  /*38c0*/  IMAD.MOV.U32 R81, RZ, RZ, R15 ;  /* 0x000000ffff517224 */ /* 0x000fe400078e000f */
[----:B------:R-:W-:Y:S02]  /*38d0*/  HADD2.F32 R154, -RZ, R78.H0_H0 ;  /* 0x2000004eff9a7230 */ /* 0x000fe40000004100 */
[----:B------:R-:W-:Y:S01]  /*38e0*/  HADD2.F32 R12, -RZ, R155.H1_H1 ;  /* 0x3000009bff0c7230 */ /* 0x000fe20000004100 */
[----:B------:R-:W-:Y:S01]  /*38f0*/  F2FP.F16.F32.PACK_AB R13, R13, R79 ;  /* 0x0000004f0d0d723e */ /* 0x000fe200000000ff */
[----:B------:R-:W-:-:S02]  /*3900*/  HADD2.F32 R15, -RZ, R81.H1_H1 ;  /* 0x30000051ff0f7230 */ /* 0x000fc40000004100 */
[----:B------:R-:W-:Y:S02]  /*3910*/  HADD2.F32 R81, -RZ, R81.H0_H0 ;  /* 0x20000051ff517230 */ /* 0x000fe40000004100 */
[----:B------:R-:W-:Y:S02]  /*3920*/  HADD2.F32 R155, -RZ, R155.H0_H0 ;  /* 0x2000009bff9b7230 */ /* 0x000fe40000004100 */
[-C--:B------:R-:W-:Y:S01]  /*3930*/  FMUL.FTZ R78, R15, R80.reuse ;  /* 0x000000500f4e7220 */ /* 0x080fe20000410000 */
[----:B------:R-:W-:-:S03]  /*3940*/  FMUL.FTZ R80, R81, R80 ;  /* 0x0000005051507220 */ /* 0x000fc60000410000 */
[-C--:B------:R-:W-:Y:S01]  /*3950*/  FFMA.FTZ R78, R81, R154.reuse, -R78 ;  /* 0x0000009a514e7223 */ /* 0x080fe2000001084e */
[----:B------:R-:W-:Y:S01]  /*3960*/  FFMA.FTZ R15, R15, R154, R80 ;  /* 0x0000009a0f0f7223 */ /* 0x000fe20000010050 */
[----:B------:R-:W-:Y:S02]  /*3970*/  HADD2.F32 R154, -RZ, R212.H0_H0 ;  /* 0x200000d4ff9a7230 */ /* 0x000fe40000004100 */
[----:B------:R-:W-:Y:S02]  /*3980*/  HADD2.F32 R80, -RZ, R156.H0_H0 ;  /* 0x2000009cff507230 */ /* 0x000fe40000004100 */
[----:B------:R-:W-:Y:S01]  /*3990*/  F2FP.F16.F32.PACK_AB R15, R15, R78 ;  /* 0x0000004e0f0f723e */ /* 0x000fe200000000ff */
[-C--:B------:R-:W-:Y:S01]  /*39a0*/  FMUL.FTZ R81, R12, R154.reuse ;  /* 0x0000009a0c517220 */ /* 0x080fe20000410000 */
[----:B------:R-:W-:-:S03]  /*39b0*/  FMUL.FTZ R154, R155, R154 ;  /* 0x0000009a9b9a7220 */ /* 0x000fc60000410000 */
[-C--:B------:R-:W-:Y:S01]  /*39c0*/  FFMA.FTZ R81, R155, R80.reuse, -R81 ;  /* 0x000000509b517223 */ /* 0x080fe20000010851 */
[----:B------:R-:W-:Y:S01]  /*39d0*/  FFMA.FTZ R12, R12, R80, R154 ;  /* 0x000000500c0c7223 */ /* 0x000fe2000001009a */
[----:B------:R-:W-:Y:S02]  /*39e0*/  HADD2.F32 R80, -RZ, R212.H1_H1 ;  /* 0x300000d4ff507230 */ /* 0x000fe40000004100 */
[----:B------:R-:W-:Y:S02]  /*39f0*/  HADD2.F32 R154, -RZ, R14.H1_H1 ;  /* 0x3000000eff9a7230 */ /* 0x000fe40000004100 */
[----:B------:R-:W-:Y:S01]  /*3a00*/  HADD2.F32 R155, -RZ, R156.H1_H1 ;  /* 0x3000009cff9b7230 */ /* 0x000fe20000004100 */
[----:B------:R-:W-:Y:S01]  /*3a10*/  F2FP.F16.F32.PACK_AB R12, R12, R81 ;  /* 0x000000510c0c723e */ /* 0x000fe200000000ff */
[----:B------:R-:W-:Y:S02]  /*3a20*/  HADD2.F32 R14, -RZ, R14.H0_H0 ;  /* 0x2000000eff0e7230 */ /* 0x000fe40000004100 */
[----:B------:R-:W-:-:S04]  /*3a30*/  FMUL.FTZ R156, R154, R80 ;  /* 0x000000509a9c7220 */ /* 0x000fc80000410000 */
[C---:B------:R-:W-:Y:S01]  /*3a40*/  FFMA.FTZ R156, R14.reuse, R155, -R156 ;  /* 0x0000009b0e9c7223 */ /* 0x040fe2000001089c */
[----:B------:R-:W-:-:S04]  /*3a50*/  FMUL.FTZ R14, R14, R80 ;  /* 0x000000500e0e7220 */ /* 0x000fc80000410000 */
[----:B------:R-:W-:-:S05]  /*3a60*/  FFMA.FTZ R14, R154, R155, R14 ;  /* 0x0000009b9a0e7223 */ /* 0x000fca000001000e */
[----:B------:R-:W-:-:S07]  /*3a70*/  F2FP.F16.F32.PACK_AB R14, R14, R156 ;  /* 0x0000009c0e0e723e */ /* 0x000fce00000000ff */
.L_x_473:
[----:B------:R-:W-:Y:S05]  /*3a80*/  BSYNC B3 ;  /* 0x0000000000037941 */ /* 0x000fea0003800000 */
.L_x_472:
[----:B---3--:R-:W-:-:S04]  /*3a90*/  LEA R78, P4, R16, R11, 0x1 ;  /* 0x0000000b104e7211 */ /* 0x008fc800078808ff */
[----:B--2---:R-:W-:-:S05]  /*3aa0*/  LEA.HI.X R79, R16, R82, R17, 0x1, P4 ;  /* 0x00000052104f7211 */ /* 0x004fca00020f0c11 */
[----:B0-----:R4:W-:Y:S04]  /*3ab0*/  ST.E.128 desc[UR60][R78.64], R12 ;  /* 0x0000000c4e007985 */ /* 0x0019e8000c101d3c */
.L_x_471:
[----:B------:R-:W-:Y:S05]  /*3ac0*/  BSYNC B2 ;  /* 0x0000000000027941 */ /* 0x000fea0003800000 */
.L_x_470:
[----:B------:R-:W-:Y:S01]  /*3ad0*/  ISETP.NE.AND P4, PT, R27, RZ, PT ;  /* 0x000000ff1b00720c */ /* 0x000fe20003f85270 */
[----:B------:R-:W-:-:S12]  /*3ae0*/  BSSY B2, `(.L_x_474) ;  /* 0x000003c000027945 */ /* 0x000fd80003800000 */
[----:B------:R-:W-:Y:S05]  /*3af0*/  @!P4 BRA `(.L_x_475) ;  /* 0x0000000000e8c947 */ /* 0x000fea0003800000 */
[----:B----4-:R4:W0:Y:S01]  /*3b00*/  LDS.128 R12, [R32] ;  /* 0x00000000200c7984 */ /* 0x0108220000000c00 */
[----:B------:R-:W-:Y:S01]  /*3b10*/  ISETP.GE.AND P4, PT, R169, R128, PT ;  /* 0x00000080a900720c */ /* 0x000fe20003f86270 */
[----:B------:R-:W-:-:S12]  /*3b20*/  BSSY B3, `(.L_x_476) ;  /* 0x0000032000037945 */ /* 0x000fd80003800000 */
[----:B----4-:R-:W-:Y:S05]  /*3b30*/  @P4 BRA `(.L_x_477) ;  /* 0x0000000000c04947 */ /* 0x010fea0003800000 */
[----:B------:R-:W-:Y:S01]  /*3b40*/  SHF.R.U64 R78, R76, 0x10, R77 ;  /* 0x000000104c4e7819 */ /* 0x000fe2000000124d */
[----:B------:R-:W-:Y:S01]  /*3b50*/  HADD2.F32 R80, -RZ, R211.H1_H1 ;  /* 0x300000d3ff507230 */ /* 0x000fe20000004100 */
[----:B0-----:R-:W-:Y:S02]  /*3b60*/  MOV R76, R13 ;  /* 0x0000000d004c7202 */ /* 0x001fe40000000f00 */
[--C-:B------:R-:W-:Y:S01]  /*3b70*/  SHF.R.U64 R74, R74, 0x10, R75.reuse ;  /* 0x000000104a4a7819 */ /* 0x100fe2000000124b */
[----:B------:R-:W-:Y:S01]  /*3b80*/  HADD2.F32 R78, -RZ, R78.H0_H0 ;  /* 0x2000004eff4e7230 */ /* 0x000fe20000004100 */
[----:B------:R-:W-:Y:S01]  /*3b90*/  SHF.R.U32.HI R75, RZ, 0x10, R75 ;  /* 0x00000010ff4b7819 */ /* 0x000fe2000001164b */
[--C-:B------:R-:W-:Y:S02]  /*3ba0*/  HADD2.F32 R13, -RZ, R76.reuse.H1_H1 ;  /* 0x3000004cff0d7230 */ /* 0x100fe40000004100 */
[----:B------:R-:W-:Y:S02]  /*3bb0*/  HADD2.F32 R76, -RZ, R76.H0_H0 ;  /* 0x2000004cff4c7230 */ /* 0x000fe40000004100 */
[----:B------:R-:W-:-:S02]  /*3bc0*/  HADD2.F32 R74, -RZ, R74.H0_H0 ;  /* 0x2000004aff4a7230 */ /* 0x000fc40000004100 */
[CC--:B------:R-:W-:Y:S01]  /*3bd0*/  FMUL.FTZ R79, R13.reuse, R78.reuse ;  /* 0x0000004e0d4f7220 */ /* 0x0c0fe20000410000 */
[----:B------:R-:W-:Y:S02]  /*3be0*/  HADD2.F32 R75, -RZ, R75.H0_H0 ;  /* 0x2000004bff4b7230 */ /* 0x000fe40000004100 */
[C---:B------:R-:W-:Y:S01]  /*3bf0*/  FMUL.FTZ R78, R76.reuse, R78 ;  /* 0x0000004e4c4e7220 */ /* 0x040fe20000410000 */
[-C--:B------:R-:W-:Y:S01]  /*3c00*/  FFMA.FTZ R79, R76, R74.reuse, -R79 ;  /* 0x0000004a4c4f7223 */ /* 0x080fe2000001084f */
[----:B------:R-:W-:Y:S02]  /*3c10*/  SHF.R.U32.HI R76, RZ, 0x10, R77 ;  /* 0x00000010ff4c7819 */ /* 0x000fe4000001164d */
[----:B------:R-:W-:Y:S01]  /*3c20*/  FFMA.FTZ R78, R13, R74, R78 ;  /* 0x0000004a0d4e7223 */ /* 0x000fe2000001004e */
[----:B------:R-:W-:Y:S02]  /*3c30*/  IMAD.MOV.U32 R74, RZ, RZ, R12 ;  /* 0x000000ffff4a7224 */ /* 0x000fe400078e000c */
[----:B------:R-:W-:-:S02]  /*3c40*/  IMAD.MOV.U32 R12, RZ, RZ, R15 ;  /* 0x000000ffff0c7224 */ /* 0x000fc400078e000f */
[----:B------:R-:W-:Y:S01]  /*3c50*/  HADD2.F32 R15, -RZ, R76.H0_H0 ;  /* 0x2000004cff0f7230 */ /* 0x000fe20000004100 */
[----:B------:R-:W-:Y:S02]  /*3c60*/  F2FP.F16.F32.PACK_AB R78, R78, R79 ;  /* 0x0000004f4e4e723e */ /* 0x000fe400000000ff */
[--C-:B------:R-:W-:Y:S02]  /*3c70*/  HADD2.F32 R13, -RZ, R12.reuse.H1_H1 ;  /* 0x3000000cff0d7230 */ /* 0x100fe40000004100 */
[----:B------:R-:W-:-:S03]  /*3c80*/  HADD2.F32 R12, -RZ, R12.H0_H0 ;  /* 0x2000000cff0c7230 */ /* 0x000fc60000004100 */
[CC--:B------:R-:W-:Y:S02]  /*3c90*/  FMUL.FTZ R76, R13.reuse, R15.reuse ;  /* 0x0000000f0d4c7220 */ /* 0x0c0fe40000410000 */
[C---:B------:R-:W-:Y:S02]  /*3ca0*/  FMUL.FTZ R15, R12.reuse, R15 ;  /* 0x0000000f0c0f7220 */ /* 0x040fe40000410000 */
[-C--:B------:R-:W-:Y:S01]  /*3cb0*/  FFMA.FTZ R12, R12, R75.reuse, -R76 ;  /* 0x0000004b0c0c7223 */ /* 0x080fe2000001084c */
[----:B------:R-:W-:Y:S02]  /*3cc0*/  HADD2.F32 R76, -RZ, R211.H0_H0 ;  /* 0x200000d3ff4c7230 */ /* 0x000fe40000004100 */
[----:B------:R-:W-:Y:S01]  /*3cd0*/  FFMA.FTZ R13, R13, R75, R15 ;  /* 0x0000004b0d0d7223 */ /* 0x000fe2000001000f */
[----:B------:R-:W-:Y:S01]  /*3ce0*/  MOV R75, R14 ;  /* 0x0000000e004b7202 */ /* 0x000fe20000000f00 */
[--C-:B------:R-:W-:Y:S02]  /*3cf0*/  HADD2.F32 R14, -RZ, R74.reuse.H1_H1 ;  /* 0x3000004aff0e7230 */ /* 0x100fe40000004100 */
[----:B------:R-:W-:-:S02]  /*3d00*/  HADD2.F32 R15, -RZ, R74.H0_H0 ;  /* 0x2000004aff0f7230 */ /* 0x000fc40000004100 */
[----:B------:R-:W-:Y:S02]  /*3d10*/  HADD2.F32 R74, -RZ, R209.H0_H0 ;  /* 0x200000d1ff4a7230 */ /* 0x000fe40000004100 */
[-C--:B------:R-:W-:Y:S01]  /*3d20*/  FMUL.FTZ R77, R14, R76.reuse ;  /* 0x0000004c0e4d7220 */ /* 0x080fe20000410000 */
[----:B------:R-:W-:-:S03]  /*3d30*/  FMUL.FTZ R76, R15, R76 ;  /* 0x0000004c0f4c7220 */ /* 0x000fc60000410000 */
[-C--:B------:R-:W-:Y:S01]  /*3d40*/  FFMA.FTZ R15, R15, R74.reuse, -R77 ;  /* 0x0000004a0f0f7223 */ /* 0x080fe2000001084d */
[----:B------:R-:W-:Y:S01]  /*3d50*/  FFMA.FTZ R14, R14, R74, R76 ;  /* 0x0000004a0e0e7223 */ /* 0x000fe2000001004c */
[--C-:B------:R-:W-:Y:S02]  /*3d60*/  HADD2.F32 R74, -RZ, R75.reuse.H1_H1 ;  /* 0x3000004bff4a7230 */ /* 0x100fe40000004100 */
[----:B------:R-:W-:Y:S02]  /*3d70*/  HADD2.F32 R76, -RZ, R75.H0_H0 ;  /* 0x2000004bff4c7230 */ /* 0x000fe40000004100 */
[----:B------:R-:W-:Y:S02]  /*3d80*/  HADD2.F32 R75, -RZ, R209.H1_H1 ;  /* 0x300000d1ff4b7230 */ /* 0x000fe40000004100 */
[-C--:B------:R-:W-:Y:S01]  /*3d90*/  FMUL.FTZ R77, R74, R80.reuse ;  /* 0x000000504a4d7220 */ /* 0x080fe20000410000 */
[----:B------:R-:W-:Y:S01]  /*3da0*/  F2FP.F16.F32.PACK_AB R14, R14, R15 ;  /* 0x0000000f0e0e723e */ /* 0x000fe200000000ff */
[----:B------:R-:W-:-:S02]  /*3db0*/  FMUL.FTZ R80, R76, R80 ;  /* 0x000000504c507220 */ /* 0x000fc40000410000 */
[-C--:B------:R-:W-:Y:S02]  /*3dc0*/  FFMA.FTZ R77, R76, R75.reuse, -R77 ;  /* 0x0000004b4c4d7223 */ /* 0x080fe4000001084d */
[----:B------:R-:W-:Y:S01]  /*3dd0*/  FFMA.FTZ R80, R74, R75, R80 ;  /* 0x0000004b4a507223 */ /* 0x000fe20000010050 */
[----:B------:R-:W-:Y:S01]  /*3de0*/  F2FP.F16.F32.PACK_AB R74, R13, R12 ;  /* 0x0000000c0d4a723e */ /* 0x000fe200000000ff */
[----:B------:R-:W-:Y:S02]  /*3df0*/  IMAD.MOV.U32 R12, RZ, RZ, R14 ;  /* 0x000000ffff0c7224 */ /* 0x000fe400078e000e */
[----:B------:R-:W-:Y:S01]  /*3e00*/  IMAD.MOV.U32 R13, RZ, RZ, R78 ;  /* 0x000000ffff0d7224 */ /* 0x000fe200078e004e */
[----:B------:R-:W-:Y:S01]  /*3e10*/  F2FP.F16.F32.PACK_AB R77, R80, R77 ;  /* 0x0000004d504d723e */ /* 0x000fe200000000ff */
[----:B------:R-:W-:-:S03]  /*3e20*/  IMAD.MOV.U32 R15, RZ, RZ, R74 ;  /* 0x000000ffff0f7224 */ /* 0x000fc600078e004a */
[----:B------:R-:W-:-:S07]  /*3e30*/  MOV R14, R77 ;  /* 0x0000004d000e7202 */ /* 0x000fce0000000f00 */
.L_x_477:
[----:B------:R-:W-:Y:S05]  /*3e40*/  BSYNC B3 ;  /* 0x0000000000037941 */ /* 0x000fea0003800000 */
.L_x_476:
[----:B---3--:R-:W-:Y:S01]  /*3e50*/  MOV R74, R11 ;  /* 0x0000000b004a7202 */ /* 0x008fe20000000f00 */
[----:B------:R-:W-:Y:S02]  /*3e60*/  IMAD.SHL.U32 R76, R162, 0x8, RZ ;  /* 0x00000008a24c7824 */ /* 0x000fe400078e00ff */
[----:B--2---:R-:W-:Y:S02]  /*3e70*/  IMAD.MOV.U32 R75, RZ, RZ, R82 ;  /* 0x000000ffff4b7224 */ /* 0x004fe400078e0052 */
[----:B------:R-:W-:-:S05]  /*3e80*/  IMAD.WIDE R74, R76, 0x2, R74 ;  /* 0x000000024c4a7825 */ /* 0x000fca00078e024a */
[----:B0-----:R0:W-:Y:S02]  /*3e90*/  ST.E.128 desc[UR60][R74.64], R12 ;  /* 0x0000000c4a007985 */ /* 0x0011e4000c101d3c */
.L_x_475:
[----:B------:R-:W-:Y:S05]  /*3ea0*/  BSYNC B2 ;  /* 0x0000000000027941 */ /* 0x000fea0003800000 */
.L_x_474:
[----:B------:R-:W-:Y:S01]  /*3eb0*/  ISETP.NE.AND P4, PT, R28, RZ, PT ;  /* 0x000000ff1c00720c */ /* 0x000fe20003f85270 */
[----:B------:R-:W-:-:S12]  /*3ec0*/  BSSY B2, `(.L_x_478) ;  /* 0x000003c000027945 */ /* 0x000fd80003800000 */
[----:B------:R-:W-:Y:S05]  /*3ed0*/  @!P4 BRA `(.L_x_479) ;  /* 0x0000000000e8c947 */ /* 0x000fea0003800000 */
[----:B0---4-:R0:W4:Y:S01]  /*3ee0*/  LDS.128 R12, [R33+0x3000] ;  /* 0x00300000210c7984 */ /* 0x0111220000000c00 */
[----:B------:R-:W-:Y:S01]  /*3ef0*/  ISETP.GE.AND P4, PT, R168, R128, PT ;  /* 0x00000080a800720c */ /* 0x000fe20003f86270 */
[----:B------:R-:W-:-:S12]  /*3f00*/  BSSY B3, `(.L_x_480) ;  /* 0x0000032000037945 */ /* 0x000fd80003800000 */
[----:B0-----:R-:W-:Y:S05]  /*3f10*/  @P4 BRA `(.L_x_481) ;  /* 0x0000000000c04947 */ /* 0x001fea0003800000 */
[----:B------:R-:W-:Y:S01]  /*3f20*/  SHF.R.U64 R75, R72, 0x10, R73 ;  /* 0x00000010484b7819 */ /* 0x000fe20000001249 */
[----:B----4-:R-:W-:Y:S01]  /*3f30*/  IMAD.MOV.U32 R72, RZ, RZ, R13 ;  /* 0x000000ffff487224 */ /* 0x010fe200078e000d */
[----:B------:R-:W-:Y:S01]  /*3f40*/  SHF.R.U64 R70, R70, 0x10, R71 ;  /* 0x0000001046467819 */ /* 0x000fe20000001247 */
[----:B------:R-:W-:Y:S02]  /*3f50*/  HADD2.F32 R76, -RZ, R210.H1_H1 ;  /* 0x300000d2ff4c7230 */ /* 0x000fe40000004100 */
[----:B------:R-:W-:Y:S02]  /*3f60*/  HADD2.F32 R75, -RZ, R75.H0_H0 ;  /* 0x2000004bff4b7230 */ /* 0x000fe40000004100 */
[--C-:B------:R-:W-:Y:S02]  /*3f70*/  HADD2.F32 R13, -RZ, R72.reuse.H1_H1 ;  /* 0x30000048ff0d7230 */ /* 0x100fe40000004100 */
[----:B------:R-:W-:Y:S02]  /*3f80*/  HADD2.F32 R72, -RZ, R72.H0_H0 ;  /* 0x20000048ff487230 */ /* 0x000fe40000004100 */
[----:B------:R-:W-:-:S02]  /*3f90*/  HADD2.F32 R70, -RZ, R70.H0_H0 ;  /* 0x20000046ff467230 */ /* 0x000fc40000004100 */
[-C--:B------:R-:W-:Y:S01]  /*3fa0*/  FMUL.FTZ R74, R13, R75.reuse ;  /* 0x0000004b0d4a7220 */ /* 0x080fe20000410000 */
[----:B------:R-:W-:-:S03]  /*3fb0*/  FMUL.FTZ R75, R72, R75 ;  /* 0x0000004b484b7220 */ /* 0x000fc60000410000 */
[-C--:B------:R-:W-:Y:S01]  /*3fc0*/  FFMA.FTZ R74, R72, R70.reuse, -R74 ;  /* 0x00000046484a7223 */ /* 0x080fe2000001084a */
[----:B------:R-:W-:Y:S01]  /*3fd0*/  SHF.R.U32.HI R72, RZ, 0x10, R73 ;  /* 0x00000010ff487819 */ /* 0x000fe20000011649 */
[----:B------:R-:W-:Y:S01]  /*3fe0*/  FFMA.FTZ R75, R13, R70, R75 ;  /* 0x000000460d4b7223 */ /* 0x000fe2000001004b */
[----:B------:R-:W-:Y:S02]  /*3ff0*/  SHF.R.U32.HI R70, RZ, 0x10, R71 ;  /* 0x00000010ff467819 */ /* 0x000fe40000011647 */
[----:B------:R-:W-:Y:S01]  /*4000*/  MOV R71, R12 ;  /* 0x0000000c00477202 */ /* 0x000fe20000000f00 */
[----:B------:R-:W-:Y:S01]  /*4010*/  IMAD.MOV.U32 R12, RZ, RZ, R15 ;  /* 0x000000ffff0c7224 */ /* 0x000fe200078e000f */
[----:B------:R-:W-:Y:S01]  /*4020*/  F2FP.F16.F32.PACK_AB R74, R75, R74 ;  /* 0x0000004a4b4a723e */ /* 0x000fe200000000ff */
[----:B------:R-:W-:Y:S02]  /*4030*/  HADD2.F32 R15, -RZ, R72.H0_H0 ;  /* 0x20000048ff0f7230 */ /* 0x000fe40000004100 */
[----:B------:R-:W-:-:S02]  /*4040*/  HADD2.F32 R70, -RZ, R70.H0_H0 ;  /* 0x20000046ff467230 */ /* 0x000fc40000004100 */
[--C-:B------:R-:W-:Y:S02]  /*4050*/  HADD2.F32 R13, -RZ, R12.reuse.H1_H1 ;  /* 0x3000000cff0d7230 */ /* 0x100fe40000004100 */
[----:B------:R-:W-:-:S03]  /*4060*/  HADD2.F32 R12, -RZ, R12.H0_H0 ;  /* 0x2000000cff0c7230 */ /* 0x000fc60000004100 */
[CC--:B------:R-:W-:Y:S02]  /*4070*/  FMUL.FTZ R72, R13.reuse, R15.reuse ;  /* 0x0000000f0d487220 */ /* 0x0c0fe40000410000 */
[C---:B------:R-:W-:Y:S02]  /*4080*/  FMUL.FTZ R15, R12.reuse, R15 ;  /* 0x0000000f0c0f7220 */ /* 0x040fe40000410000 */
[-C--:B------:R-:W-:Y:S01]  /*4090*/  FFMA.FTZ R12, R12, R70.reuse, -R72 ;  /* 0x000000460c0c7223 */ /* 0x080fe20000010848 */
[----:B------:R-:W-:Y:S02]  /*40a0*/  HADD2.F32 R72, -RZ, R210.H0_H0 ;  /* 0x200000d2ff487230 */ /* 0x000fe40000004100 */
[----:B------:R-:W-:Y:S01]  /*40b0*/  FFMA.FTZ R13, R13, R70, R15 ;  /* 0x000000460d0d7223 */ /* 0x000fe2000001000f */
[----:B------:R-:W-:Y:S02]  /*40c0*/  IMAD.MOV.U32 R70, RZ, RZ, R14 ;  /* 0x000000ffff467224 */ /* 0x000fe400078e000e */
[----:B------:R-:W-:-:S02]  /*40d0*/  HADD2.F32 R14, -RZ, R71.H1_H1 ;  /* 0x30000047ff0e7230 */ /* 0x000fc40000004100 */
[----:B------:R-:W-:Y:S02]  /*40e0*/  HADD2.F32 R15, -RZ, R71.H0_H0 ;  /* 0x20000047ff0f7230 */ /* 0x000fe40000004100 */
[----:B------:R-:W-:Y:S02]  /*40f0*/  HADD2.F32 R71, -RZ, R208.H0_H0 ;  /* 0x200000d0ff477230 */ /* 0x000fe40000004100 */
[-C--:B------:R-:W-:Y:S01]  /*4100*/  FMUL.FTZ R73, R14, R72.reuse ;  /* 0x000000480e497220 */ /* 0x080fe20000410000 */
[----:B------:R-:W-:-:S03]  /*4110*/  FMUL.FTZ R72, R15, R72 ;  /* 0x000000480f487220 */ /* 0x000fc60000410000 */
[-C--:B------:R-:W-:Y:S01]  /*4120*/  FFMA.FTZ R15, R15, R71.reuse, -R73 ;  /* 0x000000470f0f7223 */ /* 0x080fe20000010849 */
[----:B------:R-:W-:Y:S01]  /*4130*/  FFMA.FTZ R14, R14, R71, R72 ;  /* 0x000000470e0e7223 */ /* 0x000fe20000010048 */
[--C-:B------:R-:W-:Y:S02]  /*4140*/  HADD2.F32 R72, -RZ, R70.reuse.H0_H0 ;  /* 0x20000046ff487230 */ /* 0x100fe40000004100 */
[----:B------:R-:W-:Y:S02]  /*4150*/  HADD2.F32 R70, -RZ, R70.H1_H1 ;  /* 0x30000046ff467230 */ /* 0x000fe40000004100 */
[----:B------:R-:W-:Y:S01]  /*4160*/  HADD2.F32 R71, -RZ, R208.H1_H1 ;  /* 0x300000d0ff477230 */ /* 0x000fe20000004100 */
[----:B------:R-:W-:Y:S02]  /*4170*/  F2FP.F16.F32.PACK_AB R14, R14, R15 ;  /* 0x0000000f0e0e723e */ /* 0x000fe400000000ff */
[-C--:B------:R-:W-:Y:S01]  /*4180*/  FMUL.FTZ R73, R70, R76.reuse ;  /* 0x0000004c46497220 */ /* 0x080fe20000410000 */
[----:B------:R-:W-:-:S03]  /*4190*/  FMUL.FTZ R76, R72, R76 ;  /* 0x0000004c484c7220 */ /* 0x000fc60000410000 */
[-C--:B------:R-:W-:Y:S01]  /*41a0*/  FFMA.FTZ R73, R72, R71.reuse, -R73 ;  /* 0x0000004748497223 */ /* 0x080fe20000010849 */
[----:B------:R-:W-:Y:S01]  /*41b0*/  FFMA.FTZ R76, R70, R71, R76 ;  /* 0x00000047464c7223 */ /* 0x000fe2000001004c */
[----:B------:R-:W-:Y:S01]  /*41c0*/  F2FP.F16.F32.PACK_AB R70, R13, R12 ;  /* 0x0000000c0d46723e */ /* 0x000fe200000000ff */
[----:B------:R-:W-:Y:S01]  /*41d0*/  IMAD.MOV.U32 R13, RZ, RZ, R74 ;  /* 0x000000ffff0d7224 */ /* 0x000fe200078e004a */
[----:B------:R-:W-:Y:S02]  /*41e0*/  MOV R12, R14 ;  /* 0x0000000e000c7202 */ /* 0x000fe40000000f00 */
[----:B------:R-:W-:Y:S02]  /*41f0*/  F2FP.F16.F32.PACK_AB R73, R76, R73 ;  /* 0x000000494c49723e */ /* 0x000fe400000000ff */
[----:B------:R-:W-:-:S03]  /*4200*/  MOV R15, R70 ;  /* 0x00000046000f7202 */ /* 0x000fc60000000f00 */
[----:B------:R-:W-:-:S07]  /*4210*/  IMAD.MOV.U32 R14, RZ, RZ, R73 ;  /* 0x000000ffff0e7224 */ /* 0x000fce00078e0049 */
.L_x_481:
[----:B------:R-:W-:Y:S05]  /*4220*/  BSYNC B3 ;  /* 0x0000000000037941 */ /* 0x000fea0003800000 */
.L_x_480:
[----:B--2---:R-:W-:Y:S01]  /*4230*/  MOV R71, R82 ;  /* 0x0000005200477202 */ /* 0x004fe20000000f00 */
[----:B------:R-:W-:Y:S02]  /*4240*/  IMAD.SHL.U32 R72, R163, 0x8, RZ ;  /* 0x00000008a3487824 */ /* 0x000fe400078e00ff */
[----:B---3--:R-:W-:-:S04]  /*4250*/  IMAD.MOV.U32 R70, RZ, RZ, R11 ;  /* 0x000000ffff467224 */ /* 0x008fc800078e000b */
[----:B------:R-:W-:-:S05]  /*4260*/  IMAD.WIDE R70, R72, 0x2, R70 ;  /* 0x0000000248467825 */ /* 0x000fca00078e0246 */
[----:B----4-:R0:W-:Y:S02]  /*4270*/  ST.E.128 desc[UR60][R70.64], R12 ;  /* 0x0000000c46007985 */ /* 0x0101e4000c101d3c */
.L_x_479:
[----:B------:R-:W-:Y:S05]  /*4280*/  BSYNC B2 ;  /* 0x0000000000027941 */ /* 0x000fea0003800000 */
.L_x_478:
[----:B------:R-:W-:Y:S01]  /*4290*/  ISETP.NE.AND P4, PT, R105, RZ, PT ;  /* 0x000000ff6900720c */ /* 0x000fe20003f85270 */
[----:B------:R-:W-:-:S12]  /*42a0*/  BSSY B2, `(.L_x_482) ;  /* 0x0000039000027945 */ /* 0x000fd80003800000 */
[----:B------:R-:W-:Y:S05]  /*42b0*/  @!P4 BRA `(.L_x_483) ;  /* 0x0000000000dcc947 */ /* 0x000fea0003800000 */
[----:B0---4-:R0:W4:Y:S01]  /*42c0*/  LDS.128 R12, [R32+0x3000] ;  /* 0x00300000200c7984 */ /* 0x0111220000000c00 */
[C---:B---3--:R-:W-:Y:S01]  /*42d0*/  LEA R70, P4, R19.reuse, R11, 0x1 ;  /* 0x0000000b13467211 */ /* 0x048fe200078808ff */
[----:B------:R-:W-:Y:S03]  /*42e0*/  BSSY B3, `(.L_x_484) ;  /* 0x0000033000037945 */ /* 0x000fe60003800000 */
[----:B--2---:R-:W-:Y:S02]  /*42f0*/  LEA.HI.X R71, R19, R82, R164, 0x1, P4 ;  /* 0x0000005213477211 */ /* 0x004fe400020f0ca4 */
[----:B------:R-:W-:-:S13]  /*4300*/  ISETP.GE.AND P4, PT, R171, R128, PT ;  /* 0x00000080ab00720c */ /* 0x000fda0003f86270 */
[----:B0-----:R-:W-:Y:S05]  /*4310*/  @P4 BRA `(.L_x_485) ;  /* 0x0000000000bc4947 */ /* 0x001fea0003800000 */
[----:B------:R-:W-:Y:S01]  /*4320*/  SHF.R.U64 R73, R68, 0x10, R69 ;  /* 0x0000001044497819 */ /* 0x000fe20000001245 */
[----:B----4-:R-:W-:Y:S01]  /*4330*/  IMAD.MOV.U32 R68, RZ, RZ, R13 ;  /* 0x000000ffff447224 */ /* 0x010fe200078e000d */
[--C-:B------:R-:W-:Y:S02]  /*4340*/  SHF.R.U64 R66, R66, 0x10, R67.reuse ;  /* 0x0000001042427819 */ /* 0x100fe40000001243 */
[----:B------:R-:W-:Y:S01]  /*4350*/  SHF.R.U32.HI R67, RZ, 0x10, R67 ;  /* 0x00000010ff437819 */ /* 0x000fe20000011643 */
[----:B------:R-:W-:Y:S02]  /*4360*/  HADD2.F32 R73, -RZ, R73.H0_H0 ;  /* 0x20000049ff497230 */ /* 0x000fe40000004100 */
        /* <DEDUP_REMOVED lines=9> */
[----:B------:R-:W-:Y:S01]  /*4400*/  MOV R13, R15 ;  /* 0x0000000f000d7202 */ /* 0x000fe20000000f00 */
[----:B------:R-:W-:Y:S02]  /*4410*/  IMAD.MOV.U32 R66, RZ, RZ, R12 ;  /* 0x000000ffff427224 */ /* 0x000fe400078e000c */
[----:B------:R-:W-:Y:S01]  /*4420*/  HADD2.F32 R15, -RZ, R68.H0_H0 ;  /* 0x20000044ff0f7230 */ /* 0x000fe20000004100 */
[----:B------:R-:W-:Y:S01]  /*4430*/  F2FP.F16.F32.PACK_AB R72, R73, R72 ;  /* 0x000000484948723e */ /* 0x000fe200000000ff */
[----:B------:R-:W-:-:S02]  /*4440*/  HADD2.F32 R12, -RZ, R13.H1_H1 ;  /* 0x3000000dff0c7230 */ /* 0x000fc40000004100 */
[----:B------:R-:W-:-:S03]  /*4450*/  HADD2.F32 R13, -RZ, R13.H0_H0 ;  /* 0x2000000dff0d7230 */ /* 0x000fc60000004100 */
[CC--:B------:R-:W-:Y:S02]  /*4460*/  FMUL.FTZ R68, R12.reuse, R15.reuse ;  /* 0x0000000f0c447220 */ /* 0x0c0fe40000410000 */
[C---:B------:R-:W-:Y:S02]  /*4470*/  FMUL.FTZ R15, R13.reuse, R15 ;  /* 0x0000000f0d0f7220 */ /* 0x040fe40000410000 */
[-C--:B------:R-:W-:Y:S01]  /*4480*/  FFMA.FTZ R13, R13, R67.reuse, -R68 ;  /* 0x000000430d0d7223 */ /* 0x080fe20000010844 */
[--C-:B------:R-:W-:Y:S02]  /*4490*/  HADD2.F32 R68, -RZ, R66.reuse.H0_H0 ;  /* 0x20000042ff447230 */ /* 0x100fe40000004100 */
[----:B------:R-:W-:Y:S01]  /*44a0*/  FFMA.FTZ R12, R12, R67, R15 ;  /* 0x000000430c0c7223 */ /* 0x000fe2000001000f */
[----:B------:R-:W-:Y:S02]  /*44b0*/  HADD2.F32 R15, -RZ, R207.H1_H1 ;  /* 0x300000cfff0f7230 */ /* 0x000fe40000004100 */
[----:B------:R-:W-:-:S02]  /*44c0*/  HADD2.F32 R67, -RZ, R66.H1_H1 ;  /* 0x30000042ff437230 */ /* 0x000fc40000004100 */
[----:B------:R-:W-:Y:S02]  /*44d0*/  HADD2.F32 R66, -RZ, R207.H0_H0 ;  /* 0x200000cfff427230 */ /* 0x000fe40000004100 */
[-C--:B------:R-:W-:Y:S01]  /*44e0*/  FMUL.FTZ R74, R68, R15.reuse ;  /* 0x0000000f444a7220 */ /* 0x080fe20000410000 */
[----:B------:R-:W-:-:S04]  /*44f0*/  FMUL.FTZ R69, R67, R15 ;  /* 0x0000000f43457220 */ /* 0x000fc80000410000 */
[-C--:B------:R-:W-:Y:S01]  /*4500*/  FFMA.FTZ R15, R68, R66.reuse, -R69 ;  /* 0x00000042440f7223 */ /* 0x080fe20000010845 */
[----:B------:R-:W-:Y:S01]  /*4510*/  FFMA.FTZ R66, R67, R66, R74 ;  /* 0x0000004243427223 */ /* 0x000fe2000001004a */
[----:B------:R-:W-:Y:S02]  /*4520*/  HADD2.F32 R68, -RZ, R206.H1_H1 ;  /* 0x300000ceff447230 */ /* 0x000fe40000004100 */
[--C-:B------:R-:W-:Y:S02]  /*4530*/  HADD2.F32 R67, -RZ, R14.reuse.H1_H1 ;  /* 0x3000000eff437230 */ /* 0x100fe40000004100 */
[----:B------:R-:W-:Y:S01]  /*4540*/  HADD2.F32 R69, -RZ, R14.H0_H0 ;  /* 0x2000000eff457230 */ /* 0x000fe20000004100 */
[----:B------:R-:W-:Y:S01]  /*4550*/  F2FP.F16.F32.PACK_AB R15, R66, R15 ;  /* 0x0000000f420f723e */ /* 0x000fe200000000ff */
[----:B------:R-:W-:Y:S02]  /*4560*/  HADD2.F32 R14, -RZ, R206.H0_H0 ;  /* 0x200000ceff0e7230 */ /* 0x000fe40000004100 */
[-C--:B------:R-:W-:Y:S01]  /*4570*/  FMUL.FTZ R74, R67, R68.reuse ;  /* 0x00000044434a7220 */ /* 0x080fe20000410000 */
[----:B------:R-:W-:-:S03]  /*4580*/  FMUL.FTZ R68, R69, R68 ;  /* 0x0000004445447220 */ /* 0x000fc60000410000 */
[-C--:B------:R-:W-:Y:S01]  /*4590*/  FFMA.FTZ R74, R69, R14.reuse, -R74 ;  /* 0x0000000e454a7223 */ /* 0x080fe2000001084a */
[----:B------:R-:W-:Y:S01]  /*45a0*/  FFMA.FTZ R68, R67, R14, R68 ;  /* 0x0000000e43447223 */ /* 0x000fe20000010044 */
[----:B------:R-:W-:Y:S01]  /*45b0*/  F2FP.F16.F32.PACK_AB R14, R12, R13 ;  /* 0x0000000d0c0e723e */ /* 0x000fe200000000ff */
[----:B------:R-:W-:Y:S02]  /*45c0*/  IMAD.MOV.U32 R12, RZ, RZ, R15 ;  /* 0x000000ffff0c7224 */ /* 0x000fe400078e000f */
[----:B------:R-:W-:Y:S01]  /*45d0*/  IMAD.MOV.U32 R13, RZ, RZ, R72 ;  /* 0x000000ffff0d7224 */ /* 0x000fe200078e0048 */
[----:B------:R-:W-:Y:S02]  /*45e0*/  F2FP.F16.F32.PACK_AB R68, R68, R74 ;  /* 0x0000004a4444723e */ /* 0x000fe400000000ff */
[----:B------:R-:W-:-:S03]  /*45f0*/  MOV R15, R14 ;  /* 0x0000000e000f7202 */ /* 0x000fc60000000f00 */
[----:B------:R-:W-:-:S07]  /*4600*/  IMAD.MOV.U32 R14, RZ, RZ, R68 ;  /* 0x000000ffff0e7224 */ /* 0x000fce00078e0044 */
.L_x_485:
[----:B------:R-:W-:Y:S05]  /*4610*/  BSYNC B3 ;  /* 0x0000000000037941 */ /* 0x000fea0003800000 */
.L_x_484:
[----:B----4-:R0:W-:Y:S02]  /*4620*/  ST.E.128 desc[UR60][R70.64], R12 ;  /* 0x0000000c46007985 */ /* 0x0101e4000c101d3c */
.L_x_483:
[----:B------:R-:W-:Y:S05]  /*4630*/  BSYNC B2 ;  /* 0x0000000000027941 */ /* 0x000fea0003800000 */
.L_x_482:
        /* <DEDUP_REMOVED lines=9> */
[--C-:B------:R-:W-:Y:S01]  /*46d0*/  SHF.R.U64 R64, R64, 0x10, R65.reuse ;  /* 0x0000001040407819 */ /* 0x100fe20000001241 */
[--C-:B----4-:R-:W-:Y:S01]  /*46e0*/  HADD2.F32 R68, -RZ, R13.reuse.H1_H1 ;  /* 0x3000000dff447230 */ /* 0x110fe20000004100 */
[----:B------:R-:W-:Y:S01]  /*46f0*/  SHF.R.U32.HI R65, RZ, 0x10, R65 ;  /* 0x00000010ff417819 */ /* 0x000fe20000011641 */
[----:B------:R-:W-:Y:S01]  /*4700*/  HADD2.F32 R13, -RZ, R13.H0_H0 ;  /* 0x2000000dff0d7230 */ /* 0x000fe20000004100 */
[--C-:B------:R-:W-:Y:S01]  /*4710*/  SHF.R.U64 R62, R62, 0x10, R63.reuse ;  /* 0x000000103e3e7819 */ /* 0x100fe2000000123f */
[----:B------:R-:W-:Y:S01]  /*4720*/  HADD2.F32 R64, -RZ, R64.H0_H0 ;  /* 0x20000040ff407230 */ /* 0x000fe20000004100 */
[----:B------:R-:W-:Y:S01]  /*4730*/  SHF.R.U32.HI R63, RZ, 0x10, R63 ;  /* 0x00000010ff3f7819 */ /* 0x000fe2000001163f */
[----:B------:R-:W-:Y:S02]  /*4740*/  HADD2.F32 R65, -RZ, R65.H0_H0 ;  /* 0x20000041ff417230 */ /* 0x000fe40000004100 */
[----:B------:R-:W-:Y:S02]  /*4750*/  HADD2.F32 R69, -RZ, R15.H1_H1 ;  /* 0x3000000fff457230 */ /* 0x000fe40000004100 */
[----:B------:R-:W-:Y:S01]  /*4760*/  FMUL.FTZ R71, R13, R64 ;  /* 0x000000400d477220 */ /* 0x000fe20000410000 */
[----:B------:R-:W-:-:S02]  /*4770*/  HADD2.F32 R62, -RZ, R62.H0_H0 ;  /* 0x2000003eff3e7230 */ /* 0x000fc40000004100 */
[----:B------:R-:W-:Y:S02]  /*4780*/  HADD2.F32 R70, -RZ, R63.H0_H0 ;  /* 0x2000003fff467230 */ /* 0x000fe40000004100 */
[C---:B------:R-:W-:Y:S01]  /*4790*/  FMUL.FTZ R63, R68.reuse, R64 ;  /* 0x00000040443f7220 */ /* 0x040fe20000410000 */
[----:B------:R-:W-:Y:S02]  /*47a0*/  HADD2.F32 R15, -RZ, R15.H0_H0 ;  /* 0x2000000fff0f7230 */ /* 0x000fe40000004100 */
[-C--:B------:R-:W-:Y:S01]  /*47b0*/  FMUL.FTZ R64, R69, R65.reuse ;  /* 0x0000004145407220 */ /* 0x080fe20000410000 */
[-C--:B------:R-:W-:Y:S01]  /*47c0*/  FFMA.FTZ R71, R68, R62.reuse, R71 ;  /* 0x0000003e44477223 */ /* 0x080fe20000010047 */
[----:B------:R-:W-:Y:S01]  /*47d0*/  FFMA.FTZ R63, R13, R62, -R63 ;  /* 0x0000003e0d3f7223 */ /* 0x000fe2000001083f */
[--C-:B------:R-:W-:Y:S02]  /*47e0*/  HADD2.F32 R62, -RZ, R12.reuse.H1_H1 ;  /* 0x3000000cff3e7230 */ /* 0x100fe40000004100 */
[C---:B------:R-:W-:Y:S01]  /*47f0*/  FMUL.FTZ R65, R15.reuse, R65 ;  /* 0x000000410f417220 */ /* 0x040fe20000410000 */
[----:B------:R-:W-:Y:S01]  /*4800*/  FFMA.FTZ R64, R15, R70, -R64 ;  /* 0x000000460f407223 */ /* 0x000fe20000010840 */
[----:B------:R-:W-:Y:S01]  /*4810*/  HADD2.F32 R15, -RZ, R205.H1_H1 ;  /* 0x300000cdff0f7230 */ /* 0x000fe20000004100 */
[----:B------:R-:W-:Y:S01]  /*4820*/  F2FP.F16.F32.PACK_AB R63, R71, R63 ;  /* 0x0000003f473f723e */ /* 0x000fe200000000ff */
[----:B------:R-:W-:-:S02]  /*4830*/  HADD2.F32 R12, -RZ, R12.H0_H0 ;  /* 0x2000000cff0c7230 */ /* 0x000fc40000004100 */
[----:B------:R-:W-:Y:S01]  /*4840*/  FFMA.FTZ R65, R69, R70, R65 ;  /* 0x0000004645417223 */ /* 0x000fe20000010041 */
[----:B------:R-:W-:Y:S02]  /*4850*/  HADD2.F32 R205, -RZ, R205.H0_H0 ;  /* 0x200000cdffcd7230 */ /* 0x000fe40000004100 */
[-C--:B------:R-:W-:Y:S01]  /*4860*/  FMUL.FTZ R69, R62, R15.reuse ;  /* 0x0000000f3e457220 */ /* 0x080fe20000410000 */
[--C-:B------:R-:W-:Y:S02]  /*4870*/  HADD2.F32 R68, -RZ, R14.reuse.H1_H1 ;  /* 0x3000000eff447230 */ /* 0x100fe40000004100 */
[----:B------:R-:W-:Y:S01]  /*4880*/  FMUL.FTZ R70, R12, R15 ;  /* 0x0000000f0c467220 */ /* 0x000fe20000410000 */
[----:B------:R-:W-:Y:S01]  /*4890*/  HADD2.F32 R14, -RZ, R14.H0_H0 ;  /* 0x2000000eff0e7230 */ /* 0x000fe20000004100 */
[----:B------:R-:W-:Y:S01]  /*48a0*/  F2FP.F16.F32.PACK_AB R64, R65, R64 ;  /* 0x000000404140723e */ /* 0x000fe200000000ff */
[--C-:B------:R-:W-:Y:S02]  /*48b0*/  HADD2.F32 R13, -RZ, R204.reuse.H1_H1 ;  /* 0x300000ccff0d7230 */ /* 0x100fe40000004100 */
[----:B------:R-:W-:Y:S01]  /*48c0*/  FMUL.FTZ R15, R68, R205 ;  /* 0x000000cd440f7220 */ /* 0x000fe20000410000 */
[----:B------:R-:W-:-:S02]  /*48d0*/  HADD2.F32 R204, -RZ, R204.H0_H0 ;  /* 0x200000ccffcc7230 */ /* 0x000fc40000004100 */
[----:B------:R-:W-:Y:S01]  /*48e0*/  FMUL.FTZ R205, R14, R205 ;  /* 0x000000cd0ecd7220 */ /* 0x000fe20000410000 */
[-C--:B------:R-:W-:Y:S01]  /*48f0*/  FFMA.FTZ R69, R12, R13.reuse, -R69 ;  /* 0x0000000d0c457223 */ /* 0x080fe20000010845 */
[----:B------:R-:W-:Y:S01]  /*4900*/  FFMA.FTZ R70, R62, R13, R70 ;  /* 0x0000000d3e467223 */ /* 0x000fe20000010046 */
[-C--:B------:R-:W-:Y:S01]  /*4910*/  FFMA.FTZ R15, R14, R204.reuse, -R15 ;  /* 0x000000cc0e0f7223 */ /* 0x080fe2000001080f */
[----:B------:R-:W-:Y:S01]  /*4920*/  FFMA.FTZ R205, R68, R204, R205 ;  /* 0x000000cc44cd7223 */ /* 0x000fe200000100cd */
[----:B------:R-:W-:Y:S02]  /*4930*/  MOV R13, R63 ;  /* 0x0000003f000d7202 */ /* 0x000fe40000000f00 */
[----:B------:R-:W-:Y:S02]  /*4940*/  F2FP.F16.F32.PACK_AB R69, R70, R69 ;  /* 0x000000454645723e */ /* 0x000fe400000000ff */
[----:B------:R-:W-:-:S03]  /*4950*/  F2FP.F16.F32.PACK_AB R15, R205, R15 ;  /* 0x0000000fcd0f723e */ /* 0x000fc600000000ff */
[----:B------:R-:W-:Y:S02]  /*4960*/  IMAD.MOV.U32 R12, RZ, RZ, R69 ;  /* 0x000000ffff0c7224 */ /* 0x000fe400078e0045 */
[----:B------:R-:W-:Y:S02]  /*4970*/  IMAD.MOV.U32 R14, RZ, RZ, R15 ;  /* 0x000000ffff0e7224 */ /* 0x000fe400078e000f */
[----:B------:R-:W-:-:S07]  /*4980*/  IMAD.MOV.U32 R15, RZ, RZ, R64 ;  /* 0x000000ffff0f7224 */ /* 0x000fce00078e0040 */
.L_x_489:
[----:B------:R-:W-:Y:S05]  /*4990*/  BSYNC B3 ;  /* 0x0000000000037941 */ /* 0x000fea0003800000 */
.L_x_488:
[----:B----4-:R0:W-:Y:S02]  /*49a0*/  ST.E.128 desc[UR60][R66.64], R12 ;  /* 0x0000000c42007985 */ /* 0x0101e4000c101d3c */
.L_x_487:
[----:B------:R-:W-:Y:S05]  /*49b0*/  BSYNC B2 ;  /* 0x0000000000027941 */ /* 0x000fea0003800000 */
.L_x_486:
[----:B------:R-:W-:-:S13]  /*49c0*/  ISETP.NE.AND P4, PT, R103, RZ, PT ;  /* 0x000000ff6700720c */ /* 0x000fda0003f85270 */
        /* <DEDUP_REMOVED lines=14> */
[----:B------:R-:W-:Y:S02]  /*4ab0*/  HADD2.F32 R61, -RZ, R13.H1_H1 ;  /* 0x3000000dff3d7230 */ /* 0x000fe40000004100 */
[----:B------:R-:W-:Y:S02]  /*4ac0*/  HADD2.F32 R59, -RZ, R59.H0_H0 ;  /* 0x2000003bff3b7230 */ /* 0x000fe40000004100 */
[----:B------:R-:W-:-:S02]  /*4ad0*/  HADD2.F32 R13, -RZ, R13.H0_H0 ;  /* 0x2000000dff0d7230 */ /* 0x000fc40000004100 */
[----:B------:R-:W-:Y:S02]  /*4ae0*/  HADD2.F32 R60, -RZ, R60.H0_H0 ;  /* 0x2000003cff3c7230 */ /* 0x000fe40000004100 */
[----:B------:R-:W-:Y:S02]  /*4af0*/  HADD2.F32 R65, -RZ, R58.H0_H0 ;  /* 0x2000003aff417230 */ /* 0x000fe40000004100 */
[-C--:B------:R-:W-:Y:S01]  /*4b00*/  FMUL.FTZ R58, R61, R59.reuse ;  /* 0x0000003b3d3a7220 */ /* 0x080fe20000410000 */
[----:B------:R-:W-:Y:S01]  /*4b10*/  FMUL.FTZ R66, R13, R59 ;  /* 0x0000003b0d427220 */ /* 0x000fe20000410000 */
[-C--:B------:R-:W-:Y:S01]  /*4b20*/  FMUL.FTZ R59, R64, R60.reuse ;  /* 0x0000003c403b7220 */ /* 0x080fe20000410000 */
[----:B------:R-:W-:Y:S01]  /*4b30*/  FMUL.FTZ R60, R15, R60 ;  /* 0x0000003c0f3c7220 */ /* 0x000fe20000410000 */
[-C--:B------:R-:W-:Y:S01]  /*4b40*/  FFMA.FTZ R58, R13, R11.reuse, -R58 ;  /* 0x0000000b0d3a7223 */ /* 0x080fe2000001083a */
[----:B------:R-:W-:Y:S01]  /*4b50*/  FFMA.FTZ R66, R61, R11, R66 ;  /* 0x0000000b3d427223 */ /* 0x000fe20000010042 */
[----:B------:R-:W-:Y:S01]  /*4b60*/  FFMA.FTZ R59, R15, R65, -R59 ;  /* 0x000000410f3b7223 */ /* 0x000fe2000001083b */
[----:B------:R-:W-:-:S02]  /*4b70*/  HADD2.F32 R15, -RZ, R12.H1_H1 ;  /* 0x3000000cff0f7230 */ /* 0x000fc40000004100 */
[----:B------:R-:W-:Y:S01]  /*4b80*/  FFMA.FTZ R60, R64, R65, R60 ;  /* 0x00000041403c7223 */ /* 0x000fe2000001003c */
[----:B------:R-:W-:Y:S01]  /*4b90*/  HADD2.F32 R13, -RZ, R196.H0_H0 ;  /* 0x200000c4ff0d7230 */ /* 0x000fe20000004100 */
[----:B------:R-:W-:Y:S01]  /*4ba0*/  F2FP.F16.F32.PACK_AB R58, R66, R58 ;  /* 0x0000003a423a723e */ /* 0x000fe200000000ff */
[----:B------:R-:W-:Y:S02]  /*4bb0*/  HADD2.F32 R12, -RZ, R12.H0_H0 ;  /* 0x2000000cff0c7230 */ /* 0x000fe40000004100 */
[----:B------:R-:W-:Y:S02]  /*4bc0*/  HADD2.F32 R196, -RZ, R196.H1_H1 ;  /* 0x300000c4ffc47230 */ /* 0x000fe40000004100 */
[-C--:B------:R-:W-:Y:S01]  /*4bd0*/  FMUL.FTZ R64, R15, R13.reuse ;  /* 0x0000000d0f407220 */ /* 0x080fe20000410000 */
[--C-:B------:R-:W-:Y:S02]  /*4be0*/  HADD2.F32 R61, -RZ, R14.reuse.H1_H1 ;  /* 0x3000000eff3d7230 */ /* 0x100fe40000004100 */
[----:B------:R-:W-:Y:S01]  /*4bf0*/  FMUL.FTZ R65, R12, R13 ;  /* 0x0000000d0c417220 */ /* 0x000fe20000410000 */
[----:B------:R-:W-:-:S02]  /*4c00*/  HADD2.F32 R14, -RZ, R14.H0_H0 ;  /* 0x2000000eff0e7230 */ /* 0x000fc40000004100 */
[--C-:B------:R-:W-:Y:S02]  /*4c10*/  HADD2.F32 R11, -RZ, R159.reuse.H0_H0 ;  /* 0x2000009fff0b7230 */ /* 0x100fe40000004100 */
[-C--:B------:R-:W-:Y:S01]  /*4c20*/  FMUL.FTZ R13, R61, R196.reuse ;  /* 0x000000c43d0d7220 */ /* 0x080fe20000410000 */
[----:B------:R-:W-:Y:S02]  /*4c30*/  HADD2.F32 R159, -RZ, R159.H1_H1 ;  /* 0x3000009fff9f7230 */ /* 0x000fe40000004100 */
[----:B------:R-:W-:Y:S01]  /*4c40*/  FMUL.FTZ R196, R14, R196 ;  /* 0x000000c40ec47220 */ /* 0x000fe20000410000 */
[-C--:B------:R-:W-:Y:S01]  /*4c50*/  FFMA.FTZ R64, R12, R11.reuse, -R64 ;  /* 0x0000000b0c407223 */ /* 0x080fe20000010840 */
[----:B------:R-:W-:Y:S01]  /*4c60*/  FFMA.FTZ R65, R15, R11, R65 ;  /* 0x0000000b0f417223 */ /* 0x000fe20000010041 */
[-C--:B------:R-:W-:Y:S01]  /*4c70*/  FFMA.FTZ R13, R14, R159.reuse, -R13 ;  /* 0x0000009f0e0d7223 */ /* 0x080fe2000001080d */
[----:B------:R-:W-:Y:S01]  /*4c80*/  FFMA.FTZ R196, R61, R159, R196 ;  /* 0x0000009f3dc47223 */ /* 0x000fe200000100c4 */
[----:B------:R-:W-:-:S02]  /*4c90*/  F2FP.F16.F32.PACK_AB R15, R60, R59 ;  /* 0x0000003b3c0f723e */ /* 0x000fc400000000ff */
[----:B------:R-:W-:Y:S02]  /*4ca0*/  F2FP.F16.F32.PACK_AB R12, R65, R64 ;  /* 0x00000040410c723e */ /* 0x000fe400000000ff */
[----:B------:R-:W-:Y:S02]  /*4cb0*/  F2FP.F16.F32.PACK_AB R14, R196, R13 ;  /* 0x0000000dc40e723e */ /* 0x000fe400000000ff */
[----:B------:R-:W-:-:S07]  /*4cc0*/  MOV R13, R58 ;  /* 0x0000003a000d7202 */ /* 0x000fce0000000f00 */
.L_x_491:
[----:B------:R-:W-:Y:S05]  /*4cd0*/  BSYNC B2 ;  /* 0x0000000000027941 */ /* 0x000fea0003800000 */
.L_x_490:
[----:B----4-:R0:W-:Y:S02]  /*4ce0*/  ST.E.128 desc[UR60][R62.64], R12 ;  /* 0x0000000c3e007985 */ /* 0x0101e4000c101d3c */
.L_x_469:
[----:B------:R-:W-:Y:S05]  /*4cf0*/  BSYNC B1 ;  /* 0x0000000000017941 */ /* 0x000fea0003800000 */
.L_x_468:
[----:B------:R-:W-:-:S03]  /*4d00*/  UMOV UR4, 0xffffffff ;  /* 0xffffffff00047882 */ /* 0x000fc60000000000 */
[----:B------:R-:W-:Y:S05]  /*4d10*/  BRA.DIV UR4, `(.L_x_492) ;  /* 0x0000019604ac7947 */ /* 0x000fea000b800000 */
[----:B-1----:R-:W1:Y:S04]  /*4d20*/  SHFL.IDX PT, R118, R118, 0x1, 0x1c1f ;  /* 0x003c1f0076767f89 */ /* 0x002e6800000e0000 */
[----:B------:R-:W0:Y:S02]  /*4d30*/  SHFL.IDX PT, R119, R119, 0x1, 0x1c1f ;  /* 0x003c1f0077777f89 */ /* 0x000e2400000e0000 */
.L_x_794:
[----:B------:R-:W-:Y:S05]  /*4d40*/  @P5 BRA `(.L_x_493) ;  /* 0x0000005400545947 */ /* 0x000fea0003800000 */
[----:B------:R-:W-:Y:S01]  /*4d50*/  ISETP.NE.AND P4, PT, R10, RZ, PT ;  /* 0x000000ff0a00720c */ /* 0x000fe20003f85270 */
[----:B------:R-:W-:-:S12]  /*4d60*/  BSSY B1, `(.L_x_494) ;  /* 0x0000035000017945 */ /* 0x000fd80003800000 */
[----:B------:R-:W-:Y:S05]  /*4d70*/  @!P4 BRA `(.L_x_495) ;  /* 0x0000000000ccc947 */ /* 0x000fea0003800000 */
[----:B0---4-:R0:W4:Y:S01]  /*4d80*/  LDS.128 R12, [R33+0x2000] ;  /* 0x00200000210c7984 */ /* 0x0111220000000c00 */
[----:B------:R-:W-:Y:S01]  /*4d90*/  ISETP.GE.AND P5, PT, R160, R128, PT ;  /* 0x00000080a000720c */ /* 0x000fe20003fa6270 */
[----:B------:R-:W-:Y:S01]  /*4da0*/  BSSY B2, `(.L_x_496) ;  /* 0x000002f000027945 */ /* 0x000fe20003800000 */
[----:B------:R-:W-:-:S04]  /*4db0*/  LEA R58, P4, R16, R119, 0x1 ;  /* 0x00000077103a7211 */ /* 0x000fc800078808ff */
[----:B-1----:R-:W-:-:S07]  /*4dc0*/  LEA.HI.X R59, R16, R118, R17, 0x1, P4 ;  /* 0x00000076103b7211 */ /* 0x002fce00020f0c11 */
[----:B0-----:R-:W-:Y:S05]  /*4dd0*/  @P5 BRA `(.L_x_497) ;  /* 0x0000000000ac5947 */ /* 0x001fea0003800000 */
[----:B------:R-:W-:Y:S01]  /*4de0*/  SHF.R.U64 R60, R54, 0x10, R55 ;  /* 0x00000010363c7819 */ /* 0x000fe20000001237 */
[----:B---34-:R-:W-:Y:S01]  /*4df0*/  IMAD.MOV.U32 R11, RZ, RZ, R13 ;  /* 0x000000ffff0b7224 */ /* 0x018fe200078e000d */
[----:B------:R-:W-:Y:S01]  /*4e00*/  SHF.R.U32.HI R54, RZ, 0x10, R55 ;  /* 0x00000010ff367819 */ /* 0x000fe20000011637 */
[--C-:B------:R-:W-:Y:S01]  /*4e10*/  HADD2.F32 R62, -RZ, R15.reuse.H0_H0 ;  /* 0x2000000fff3e7230 */ /* 0x100fe20000004100 */
[--C-:B------:R-:W-:Y:S01]  /*4e20*/  SHF.R.U64 R64, R56, 0x10, R57.reuse ;  /* 0x0000001038407819 */ /* 0x100fe20000001239 */
[----:B------:R-:W-:Y:S01]  /*4e30*/  HADD2.F32 R56, -RZ, R15.H1_H1 ;  /* 0x3000000fff387230 */ /* 0x000fe20000004100 */
[----:B------:R-:W-:Y:S01]  /*4e40*/  SHF.R.U32.HI R55, RZ, 0x10, R57 ;  /* 0x00000010ff377819 */ /* 0x000fe20000011639 */
[----:B------:R-:W-:Y:S02]  /*4e50*/  HADD2.F32 R13, -RZ, R11.H1_H1 ;  /* 0x3000000bff0d7230 */ /* 0x000fe40000004100 */
[----:B------:R-:W-:Y:S02]  /*4e60*/  HADD2.F32 R64, -RZ, R64.H0_H0 ;  /* 0x20000040ff407230 */ /* 0x000fe40000004100 */
[----:B------:R-:W-:-:S02]  /*4e70*/  HADD2.F32 R55, -RZ, R55.H0_H0 ;  /* 0x20000037ff377230 */ /* 0x000fc40000004100 */
[----:B------:R-:W-:Y:S02]  /*4e80*/  HADD2.F32 R11, -RZ, R11.H0_H0 ;  /* 0x2000000bff0b7230 */ /* 0x000fe40000004100 */
[----:B------:R-:W-:Y:S02]  /*4e90*/  HADD2.F32 R60, -RZ, R60.H0_H0 ;  /* 0x2000003cff3c7230 */ /* 0x000fe40000004100 */
[-C--:B------:R-:W-:Y:S01]  /*4ea0*/  FMUL.FTZ R57, R56, R55.reuse ;  /* 0x0000003738397220 */ /* 0x080fe20000410000 */
[----:B------:R-:W-:Y:S02]  /*4eb0*/  HADD2.F32 R15, -RZ, R54.H0_H0 ;  /* 0x20000036ff0f7230 */ /* 0x000fe40000004100 */
[-C--:B------:R-:W-:Y:S01]  /*4ec0*/  FMUL.FTZ R54, R13, R64.reuse ;  /* 0x000000400d367220 */ /* 0x080fe20000410000 */
[C---:B------:R-:W-:Y:S01]  /*4ed0*/  FMUL.FTZ R64, R11.reuse, R64 ;  /* 0x000000400b407220 */ /* 0x040fe20000410000 */
[C---:B------:R-:W-:Y:S02]  /*4ee0*/  FMUL.FTZ R55, R62.reuse, R55 ;  /* 0x000000373e377220 */ /* 0x040fe40000410000 */
[-C--:B------:R-:W-:Y:S01]  /*4ef0*/  FFMA.FTZ R11, R11, R60.reuse, -R54 ;  /* 0x0000003c0b0b7223 */ /* 0x080fe20000010836 */
[----:B------:R-:W-:Y:S01]  /*4f00*/  FFMA.FTZ R54, R13, R60, R64 ;  /* 0x0000003c0d367223 */ /* 0x000fe20000010040 */
[-C--:B------:R-:W-:Y:S01]  /*4f10*/  FFMA.FTZ R13, R62, R15.reuse, -R57 ;  /* 0x0000000f3e0d7223 */ /* 0x080fe20000010839 */
[----:B------:R-:W-:Y:S01]  /*4f20*/  FFMA.FTZ R56, R56, R15, R55 ;  /* 0x0000000f38387223 */ /* 0x000fe20000010037 */
[----:B------:R-:W-:-:S02]  /*4f30*/  HADD2.F32 R55, -RZ, R158.H0_H0 ;  /* 0x2000009eff377230 */ /* 0x000fc40000004100 */
[--C-:B------:R-:W-:Y:S01]  /*4f40*/  HADD2.F32 R62, -RZ, R12.reuse.H1_H1 ;  /* 0x3000000cff3e7230 */ /* 0x100fe20000004100 */
[----:B------:R-:W-:Y:S01]  /*4f50*/  F2FP.F16.F32.PACK_AB R11, R54, R11 ;  /* 0x0000000b360b723e */ /* 0x000fe200000000ff */
[----:B------:R-:W-:Y:S02]  /*4f60*/  HADD2.F32 R60, -RZ, R12.H0_H0 ;  /* 0x2000000cff3c7230 */ /* 0x000fe40000004100 */
[----:B------:R-:W-:Y:S02]  /*4f70*/  HADD2.F32 R57, -RZ, R158.H1_H1 ;  /* 0x3000009eff397230 */ /* 0x000fe40000004100 */
[-C--:B------:R-:W-:Y:S01]  /*4f80*/  FMUL.FTZ R61, R62, R55.reuse ;  /* 0x000000373e3d7220 */ /* 0x080fe20000410000 */
[----:B------:R-:W-:Y:S02]  /*4f90*/  HADD2.F32 R12, -RZ, R14.H1_H1 ;  /* 0x3000000eff0c7230 */ /* 0x000fe40000004100 */
[----:B------:R-:W-:Y:S01]  /*4fa0*/  FMUL.FTZ R55, R60, R55 ;  /* 0x000000373c377220 */ /* 0x000fe20000410000 */
[----:B------:R-:W-:-:S02]  /*4fb0*/  HADD2.F32 R15, -RZ, R157.H0_H0 ;  /* 0x2000009dff0f7230 */ /* 0x000fc40000004100 */
[----:B------:R-:W-:Y:S02]  /*4fc0*/  HADD2.F32 R14, -RZ, R14.H0_H0 ;  /* 0x2000000eff0e7230 */ /* 0x000fe40000004100 */
[----:B------:R-:W-:Y:S01]  /*4fd0*/  FMUL.FTZ R63, R12, R57 ;  /* 0x000000390c3f7220 */ /* 0x000fe20000410000 */
[----:B------:R-:W-:Y:S02]  /*4fe0*/  HADD2.F32 R157, -RZ, R157.H1_H1 ;  /* 0x3000009dff9d7230 */ /* 0x000fe40000004100 */
[-C--:B------:R-:W-:Y:S01]  /*4ff0*/  FFMA.FTZ R61, R60, R15.reuse, -R61 ;  /* 0x0000000f3c3d7223 */ /* 0x080fe2000001083d */
[----:B------:R-:W-:Y:S01]  /*5000*/  FFMA.FTZ R62, R62, R15, R55 ;  /* 0x0000000f3e3e7223 */ /* 0x000fe20000010037 */
[----:B------:R-:W-:Y:S01]  /*5010*/  FMUL.FTZ R57, R14, R57 ;  /* 0x000000390e397220 */ /* 0x000fe20000410000 */
[----:B------:R-:W-:Y:S01]  /*5020*/  F2FP.F16.F32.PACK_AB R15, R56, R13 ;  /* 0x0000000d380f723e */ /* 0x000fe200000000ff */
[----:B------:R-:W-:Y:S01]  /*5030*/  FFMA.FTZ R63, R14, R157, -R63 ;  /* 0x0000009d0e3f7223 */ /* 0x000fe2000001083f */
[----:B------:R-:W-:Y:S01]  /*5040*/  MOV R13, R11 ;  /* 0x0000000b000d7202 */ /* 0x000fe20000000f00 */
[----:B------:R-:W-:Y:S01]  /*5050*/  FFMA.FTZ R12, R12, R157, R57 ;  /* 0x0000009d0c0c7223 */ /* 0x000fe20000010039 */
[----:B------:R-:W-:-:S04]  /*5060*/  F2FP.F16.F32.PACK_AB R62, R62, R61 ;  /* 0x0000003d3e3e723e */ /* 0x000fc800000000ff */
[----:B------:R-:W-:Y:S01]  /*5070*/  F2FP.F16.F32.PACK_AB R14, R12, R63 ;  /* 0x0000003f0c0e723e */ /* 0x000fe200000000ff */
[----:B------:R-:W-:-:S07]  /*5080*/  IMAD.MOV.U32 R12, RZ, RZ, R62 ;  /* 0x000000ffff0c7224 */ /* 0x000fce00078e003e */
.L_x_497:
[----:B------:R-:W-:Y:S05]  /*5090*/  BSYNC B2 ;  /* 0x0000000000027941 */ /* 0x000fea0003800000 */
.L_x_496:
[----:B----4-:R0:W-:Y:S02]  /*50a0*/  ST.E.128 desc[UR60][R58.64], R12 ;  /* 0x0000000c3a007985 */ /* 0x0101e4000c101d3c */
.L_x_495:
[----:B------:R-:W-:Y:S05]  /*50b0*/  BSYNC B1 ;  /* 0x0000000000017941 */ /* 0x000fea0003800000 */
.L_x_494:
[----:B------:R-:W-:Y:S01]  /*50c0*/  ISETP.NE.AND P4, PT, R27, RZ, PT ;  /* 0x000000ff1b00720c */ /* 0x000fe20003f85270 */
[----:B------:R-:W-:-:S12]  /*50d0*/  BSSY B1, `(.L_x_498) ;  /* 0x0000036000017945 */ /* 0x000fd80003800000 */
[----:B------:R-:W-:Y:S05]  /*50e0*/  @!P4 BRA `(.L_x_499) ;  /* 0x0000000000d0c947 */ /* 0x000fea0003800000 */
[----:B0---4-:R0:W4:Y:S01]  /*50f0*/  LDS.128 R12, [R32+0x2000] ;  /* 0x00200000200c7984 */ /* 0x0111220000000c00 */
[----:B------:R-:W-:Y:S01]  /*5100*/  ISETP.GE.AND P4, PT, R169, R128, PT ;  /* 0x00000080a900720c */ /* 0x000fe20003f86270 */
[----:B---3--:R-:W-:Y:S01]  /*5110*/  IMAD.SHL.U32 R11, R162, 0x8, RZ ;  /* 0x00000008a20b7824 */ /* 0x008fe200078e00ff */
[----:B-1----:R-:W-:Y:S01]  /*5120*/  MOV R55, R118 ;  /* 0x0000007600377202 */ /* 0x002fe20000000f00 */
[----:B------:R-:W-:Y:S01]  /*5130*/  IMAD.MOV.U32 R54, RZ, RZ, R119 ;  /* 0x000000ffff367224 */ /* 0x000fe200078e0077 */
[----:B------:R-:W-:Y:S03]  /*5140*/  BSSY B2, `(.L_x_500) ;  /* 0x000002d000027945 */ /* 0x000fe60003800000 */
[----:B------:R-:W-:-:S06]  /*5150*/  IMAD.WIDE R54, R11, 0x2, R54 ;  /* 0x000000020b367825 */ /* 0x000fcc00078e0236 */
[----:B0-----:R-:W-:Y:S05]  /*5160*/  @P4 BRA `(.L_x_501) ;  /* 0x0000000000a84947 */ /* 0x001fea0003800000 */
[--C-:B------:R-:W-:Y:S02]  /*5170*/  SHF.R.U64 R11, R52, 0x10, R53.reuse ;  /* 0x00000010340b7819 */ /* 0x100fe40000001235 */
[----:B------:R-:W-:Y:S02]  /*5180*/  SHF.R.U32.HI R58, RZ, 0x10, R53 ;  /* 0x00000010ff3a7819 */ /* 0x000fe40000011635 */
[--C-:B------:R-:W-:Y:S01]  /*5190*/  SHF.R.U64 R57, R50, 0x10, R51.reuse ;  /* 0x0000001032397819 */ /* 0x100fe20000001233 */
[----:B----4-:R-:W-:Y:S01]  /*51a0*/  IMAD.MOV.U32 R50, RZ, RZ, R12 ;  /* 0x000000ffff327224 */ /* 0x010fe200078e000c */
[----:B------:R-:W-:Y:S01]  /*51b0*/  SHF.R.U32.HI R56, RZ, 0x10, R51 ;  /* 0x00000010ff387819 */ /* 0x000fe20000011633 */
[----:B------:R-:W-:Y:S02]  /*51c0*/  HADD2.F32 R53, -RZ, R11.H0_H0 ;  /* 0x2000000bff357230 */ /* 0x000fe40000004100 */
[----:B------:R-:W-:Y:S02]  /*51d0*/  HADD2.F32 R58, -RZ, R58.H0_H0 ;  /* 0x2000003aff3a7230 */ /* 0x000fe40000004100 */
[----:B------:R-:W-:-:S02]  /*51e0*/  HADD2.F32 R12, -RZ, R13.H1_H1 ;  /* 0x3000000dff0c7230 */ /* 0x000fc40000004100 */
[----:B------:R-:W-:Y:S02]  /*51f0*/  HADD2.F32 R11, -RZ, R13.H0_H0 ;  /* 0x2000000dff0b7230 */ /* 0x000fe40000004100 */
[--C-:B------:R-:W-:Y:S02]  /*5200*/  HADD2.F32 R51, -RZ, R15.reuse.H1_H1 ;  /* 0x3000000fff337230 */ /* 0x100fe40000004100 */
[-C--:B------:R-:W-:Y:S01]  /*5210*/  FMUL.FTZ R60, R12, R53.reuse ;  /* 0x000000350c3c7220 */ /* 0x080fe20000410000 */
[----:B------:R-:W-:Y:S02]  /*5220*/  HADD2.F32 R13, -RZ, R15.H0_H0 ;  /* 0x2000000fff0d7230 */ /* 0x000fe40000004100 */
[----:B------:R-:W-:Y:S01]  /*5230*/  FMUL.FTZ R53, R11, R53 ;  /* 0x000000350b357220 */ /* 0x000fe20000410000 */
[----:B------:R-:W-:Y:S02]  /*5240*/  HADD2.F32 R52, -RZ, R57.H0_H0 ;  /* 0x20000039ff347230 */ /* 0x000fe40000004100 */
[----:B------:R-:W-:Y:S01]  /*5250*/  FMUL.FTZ R62, R51, R58 ;  /* 0x0000003a333e7220 */ /* 0x000fe20000410000 */
[----:B------:R-:W-:-:S02]  /*5260*/  HADD2.F32 R56, -RZ, R56.H0_H0 ;  /* 0x20000038ff387230 */ /* 0x000fc40000004100 */
[----:B------:R-:W-:Y:S01]  /*5270*/  FMUL.FTZ R58, R13, R58 ;  /* 0x0000003a0d3a7220 */ /* 0x000fe20000410000 */
[--C-:B------:R-:W-:Y:S02]  /*5280*/  HADD2.F32 R15, -RZ, R50.reuse.H1_H1 ;  /* 0x30000032ff0f7230 */ /* 0x100fe40000004100 */
[-C--:B------:R-:W-:Y:S01]  /*5290*/  FFMA.FTZ R11, R11, R52.reuse, -R60 ;  /* 0x000000340b0b7223 */ /* 0x080fe2000001083c */
[----:B------:R-:W-:Y:S01]  /*52a0*/  FFMA.FTZ R12, R12, R52, R53 ;  /* 0x000000340c0c7223 */ /* 0x000fe20000010035 */
[-C--:B------:R-:W-:Y:S01]  /*52b0*/  FFMA.FTZ R60, R51, R56.reuse, R58 ;  /* 0x00000038333c7223 */ /* 0x080fe2000001003a */
[----:B------:R-:W-:Y:S02]  /*52c0*/  HADD2.F32 R53, -RZ, R153.H0_H0 ;  /* 0x20000099ff357230 */ /* 0x000fe40000004100 */
[----:B------:R-:W-:Y:S01]  /*52d0*/  FFMA.FTZ R13, R13, R56, -R62 ;  /* 0x000000380d0d7223 */ /* 0x000fe2000001083e */
[----:B------:R-:W-:Y:S01]  /*52e0*/  HADD2.F32 R50, -RZ, R50.H0_H0 ;  /* 0x20000032ff327230 */ /* 0x000fe20000004100 */
[----:B------:R-:W-:Y:S01]  /*52f0*/  F2FP.F16.F32.PACK_AB R11, R12, R11 ;  /* 0x0000000b0c0b723e */ /* 0x000fe200000000ff */
[----:B------:R-:W-:-:S02]  /*5300*/  HADD2.F32 R51, -RZ, R14.H1_H1 ;  /* 0x3000000eff337230 */ /* 0x000fc40000004100 */
[-C--:B------:R-:W-:Y:S01]  /*5310*/  FMUL.FTZ R57, R15, R53.reuse ;  /* 0x000000350f397220 */ /* 0x080fe20000410000 */
[----:B------:R-:W-:Y:S02]  /*5320*/  HADD2.F32 R153, -RZ, R153.H1_H1 ;  /* 0x30000099ff997230 */ /* 0x000fe40000004100 */
[----:B------:R-:W-:Y:S01]  /*5330*/  FMUL.FTZ R56, R50, R53 ;  /* 0x0000003532387220 */ /* 0x000fe20000410000 */
[----:B------:R-:W-:Y:S02]  /*5340*/  HADD2.F32 R14, -RZ, R14.H0_H0 ;  /* 0x2000000eff0e7230 */ /* 0x000fe40000004100 */
        /* <DEDUP_REMOVED lines=8> */
[----:B------:R-:W-:Y:S01]  /*53d0*/  F2FP.F16.F32.PACK_AB R15, R60, R13 ;  /* 0x0000000d3c0f723e */ /* 0x000fe200000000ff */
[----:B------:R-:W-:Y:S01]  /*53e0*/  IMAD.MOV.U32 R13, RZ, RZ, R11 ;  /* 0x000000ffff0d7224 */ /* 0x000fe200078e000b */
[----:B------:R-:W-:-:S02]  /*53f0*/  F2FP.F16.F32.PACK_AB R12, R56, R57 ;  /* 0x00000039380c723e */ /* 0x000fc400000000ff */
[----:B------:R-:W-:-:S07]  /*5400*/  F2FP.F16.F32.PACK_AB R14, R58, R53 ;  /* 0x000000353a0e723e */ /* 0x000fce00000000ff */
.L_x_501:
[----:B------:R-:W-:Y:S05]  /*5410*/  BSYNC B2 ;  /* 0x0000000000027941 */ /* 0x000fea0003800000 */
.L_x_500:
[----:B----4-:R0:W-:Y:S02]  /*5420*/  ST.E.128 desc[UR60][R54.64], R12 ;  /* 0x0000000c36007985 */ /* 0x0101e4000c101d3c */
.L_x_499:
[----:B------:R-:W-:Y:S05]  /*5430*/  BSYNC B1 ;  /* 0x0000000000017941 */ /* 0x000fea0003800000 */
.L_x_498:
[----:B------:R-:W-:Y:S01]  /*5440*/  ISETP.NE.AND P4, PT, R28, RZ, PT ;  /* 0x000000ff1c00720c */ /* 0x000fe20003f85270 */
[----:B------:R-:W-:-:S12]  /*5450*/  BSSY B1, `(.L_x_502) ;  /* 0x0000034000017945 */ /* 0x000fd80003800000 */
[----:B------:R-:W-:Y:S05]  /*5460*/  @!P4 BRA `(.L_x_503) ;  /* 0x0000000000c8c947 */ /* 0x000fea0003800000 */
[----:B0---4-:R0:W4:Y:S01]  /*5470*/  LDS.128 R12, [R33+0x5000] ;  /* 0x00500000210c7984 */ /* 0x0111220000000c00 */
[----:B------:R-:W-:Y:S01]  /*5480*/  ISETP.GE.AND P4, PT, R168, R128, PT ;  /* 0x00000080a800720c */ /* 0x000fe20003f86270 */
[----:B------:R-:W-:Y:S01]  /*5490*/  IMAD.MOV.U32 R50, RZ, RZ, R119 ;  /* 0x000000ffff327224 */ /* 0x000fe200078e0077 */
[----:B---3--:R-:W-:Y:S01]  /*54a0*/  SHF.L.U32 R11, R163, 0x3, RZ ;  /* 0x00000003a30b7819 */ /* 0x008fe200000006ff */
[----:B-1----:R-:W-:Y:S01]  /*54b0*/  IMAD.MOV.U32 R51, RZ, RZ, R118 ;  /* 0x000000ffff337224 */ /* 0x002fe200078e0076 */
[----:B------:R-:W-:Y:S03]  /*54c0*/  BSSY B2, `(.L_x_504) ;  /* 0x000002b000027945 */ /* 0x000fe60003800000 */
[----:B------:R-:W-:-:S06]  /*54d0*/  IMAD.WIDE R50, R11, 0x2, R50 ;  /* 0x000000020b327825 */ /* 0x000fcc00078e0232 */
[----:B0-----:R-:W-:Y:S05]  /*54e0*/  @P4 BRA `(.L_x_505) ;  /* 0x0000000000a04947 */ /* 0x001fea0003800000 */
[----:B------:R-:W-:Y:S01]  /*54f0*/  SHF.R.U64 R11, R46, 0x10, R47 ;  /* 0x000000102e0b7819 */ /* 0x000fe2000000122f */
[--C-:B----4-:R-:W-:Y:S01]  /*5500*/  HADD2.F32 R46, -RZ, R15.reuse.H1_H1 ;  /* 0x3000000fff2e7230 */ /* 0x110fe20000004100 */
[--C-:B------:R-:W-:Y:S01]  /*5510*/  SHF.R.U64 R52, R48, 0x10, R49.reuse ;  /* 0x0000001030347819 */ /* 0x100fe20000001231 */
[----:B------:R-:W-:Y:S01]  /*5520*/  HADD2.F32 R15, -RZ, R15.H0_H0 ;  /* 0x2000000fff0f7230 */ /* 0x000fe20000004100 */
[----:B------:R-:W-:Y:S01]  /*5530*/  SHF.R.U32.HI R49, RZ, 0x10, R49 ;  /* 0x00000010ff317819 */ /* 0x000fe20000011631 */
[----:B------:R-:W-:Y:S01]  /*5540*/  HADD2.F32 R48, -RZ, R11.H0_H0 ;  /* 0x2000000bff307230 */ /* 0x000fe20000004100 */
[----:B------:R-:W-:Y:S01]  /*5550*/  SHF.R.U32.HI R47, RZ, 0x10, R47 ;  /* 0x00000010ff2f7819 */ /* 0x000fe2000001162f */
[----:B------:R-:W-:Y:S02]  /*5560*/  HADD2.F32 R52, -RZ, R52.H0_H0 ;  /* 0x20000034ff347230 */ /* 0x000fe40000004100 */
[----:B------:R-:W-:Y:S02]  /*5570*/  HADD2.F32 R11, -RZ, R13.H1_H1 ;  /* 0x3000000dff0b7230 */ /* 0x000fe40000004100 */
[----:B------:R-:W-:-:S02]  /*5580*/  HADD2.F32 R49, -RZ, R49.H0_H0 ;  /* 0x20000031ff317230 */ /* 0x000fc40000004100 */
[----:B------:R-:W-:Y:S02]  /*5590*/  HADD2.F32 R13, -RZ, R13.H0_H0 ;  /* 0x2000000dff0d7230 */ /* 0x000fe40000004100 */
[-C--:B------:R-:W-:Y:S01]  /*55a0*/  FMUL.FTZ R54, R11, R52.reuse ;  /* 0x000000340b367220 */ /* 0x080fe20000410000 */
[----:B------:R-:W-:Y:S02]  /*55b0*/  HADD2.F32 R47, -RZ, R47.H0_H0 ;  /* 0x2000002fff2f7230 */ /* 0x000fe40000004100 */
[-C--:B------:R-:W-:Y:S01]  /*55c0*/  FMUL.FTZ R53, R15, R49.reuse ;  /* 0x000000310f357220 */ /* 0x080fe20000410000 */
[C---:B------:R-:W-:Y:S01]  /*55d0*/  FMUL.FTZ R56, R46.reuse, R49 ;  /* 0x000000312e387220 */ /* 0x040fe20000410000 */
[C---:B------:R-:W-:Y:S01]  /*55e0*/  FMUL.FTZ R52, R13.reuse, R52 ;  /* 0x000000340d347220 */ /* 0x040fe20000410000 */
[----:B------:R-:W-:Y:S01]  /*55f0*/  FFMA.FTZ R54, R13, R48, -R54 ;  /* 0x000000300d367223 */ /* 0x000fe20000010836 */
[----:B------:R-:W-:Y:S01]  /*5600*/  FFMA.FTZ R55, R46, R47, R53 ;  /* 0x0000002f2e377223 */ /* 0x000fe20000010035 */
[----:B------:R-:W-:-:S02]  /*5610*/  HADD2.F32 R46, -RZ, R151.H0_H0 ;  /* 0x20000097ff2e7230 */ /* 0x000fc40000004100 */
[----:B------:R-:W-:Y:S01]  /*5620*/  FFMA.FTZ R49, R11, R48, R52 ;  /* 0x000000300b317223 */ /* 0x000fe20000010034 */
[----:B------:R-:W-:Y:S02]  /*5630*/  HADD2.F32 R11, -RZ, R12.H1_H1 ;  /* 0x3000000cff0b7230 */ /* 0x000fe40000004100 */
[----:B------:R-:W-:Y:S01]  /*5640*/  FFMA.FTZ R56, R15, R47, -R56 ;  /* 0x0000002f0f387223 */ /* 0x000fe20000010838 */
[----:B------:R-:W-:Y:S02]  /*5650*/  HADD2.F32 R13, -RZ, R14.H1_H1 ;  /* 0x3000000eff0d7230 */ /* 0x000fe40000004100 */
[----:B------:R-:W-:Y:S02]  /*5660*/  HADD2.F32 R151, -RZ, R151.H1_H1 ;  /* 0x30000097ff977230 */ /* 0x000fe40000004100 */
[----:B------:R-:W-:Y:S01]  /*5670*/  FMUL.FTZ R47, R11, R46 ;  /* 0x0000002e0b2f7220 */ /* 0x000fe20000410000 */
[----:B------:R-:W-:Y:S02]  /*5680*/  HADD2.F32 R12, -RZ, R12.H0_H0 ;  /* 0x2000000cff0c7230 */ /* 0x000fe40000004100 */
[----:B------:R-:W-:-:S02]  /*5690*/  HADD2.F32 R14, -RZ, R14.H0_H0 ;  /* 0x2000000eff0e7230 */ /* 0x000fc40000004100 */
[-C--:B------:R-:W-:Y:S01]  /*56a0*/  FMUL.FTZ R53, R13, R151.reuse ;  /* 0x000000970d357220 */ /* 0x080fe20000410000 */
[--C-:B------:R-:W-:Y:S02]  /*56b0*/  HADD2.F32 R15, -RZ, R150.reuse.H0_H0 ;  /* 0x20000096ff0f7230 */ /* 0x100fe40000004100 */
[----:B------:R-:W-:Y:S01]  /*56c0*/  FMUL.FTZ R46, R12, R46 ;  /* 0x0000002e0c2e7220 */ /* 0x000fe20000410000 */
        /* <DEDUP_REMOVED lines=9> */
[----:B------:R-:W-:-:S07]  /*5760*/  F2FP.F16.F32.PACK_AB R14, R48, R53 ;  /* 0x00000035300e723e */ /* 0x000fce00000000ff */
.L_x_505:
[----:B------:R-:W-:Y:S05]  /*5770*/  BSYNC B2 ;  /* 0x0000000000027941 */ /* 0x000fea0003800000 */
.L_x_504:
[----:B----4-:R0:W-:Y:S02]  /*5780*/  ST.E.128 desc[UR60][R50.64], R12 ;  /* 0x0000000c32007985 */ /* 0x0101e4000c101d3c */
.L_x_503:
[----:B------:R-:W-:Y:S05]  /*5790*/  BSYNC B1 ;  /* 0x0000000000017941 */ /* 0x000fea0003800000 */
.L_x_502:
        /* <DEDUP_REMOVED lines=9> */
[----:B---3--:R-:W-:Y:S01]  /*5830*/  SHF.R.U64 R11, R42, 0x10, R43 ;  /* 0x000000102a0b7819 */ /* 0x008fe2000000122b */
        /* <DEDUP_REMOVED lines=39> */
.L_x_509:
[----:B------:R-:W-:Y:S05]  /*5ab0*/  BSYNC B2 ;  /* 0x0000000000027941 */ /* 0x000fea0003800000 */
.L_x_508:
[----:B----4-:R0:W-:Y:S02]  /*5ac0*/  ST.E.128 desc[UR60][R46.64], R12 ;  /* 0x0000000c2e007985 */ /* 0x0101e4000c101d3c */
.L_x_507:
[----:B------:R-:W-:Y:S05]  /*5ad0*/  BSYNC B1 ;  /* 0x0000000000017941 */ /* 0x000fea0003800000 */
.L_x_506:
        /* <DEDUP_REMOVED lines=9> */
[--C-:B------:R-:W-:Y:S01]  /*5b70*/  SHF.R.U64 R44, R40, 0x10, R41.reuse ;  /* 0x00000010282c7819 */ /* 0x100fe20000001229 */
[--C-:B---34-:R-:W-:Y:S01]  /*5b80*/  HADD2.F32 R11, -RZ, R13.reuse.H1_H1 ;  /* 0x3000000dff0b7230 */ /* 0x118fe20000004100 */
[----:B------:R-:W-:Y:S01]  /*5b90*/  SHF.R.U32.HI R46, RZ, 0x10, R41 ;  /* 0x00000010ff2e7819 */ /* 0x000fe20000011629 */
[----:B------:R-:W-:Y:S01]  /*5ba0*/  HADD2.F32 R13, -RZ, R13.H0_H0 ;  /* 0x2000000dff0d7230 */ /* 0x000fe20000004100 */
[--C-:B------:R-:W-:Y:S01]  /*5bb0*/  SHF.R.U64 R38, R38, 0x10, R39.reuse ;  /* 0x0000001026267819 */ /* 0x100fe20000001227 */
[----:B------:R-:W-:Y:S01]  /*5bc0*/  HADD2.F32 R44, -RZ, R44.H0_H0 ;  /* 0x2000002cff2c7230 */ /* 0x000fe20000004100 */
[----:B------:R-:W-:Y:S01]  /*5bd0*/  SHF.R.U32.HI R39, RZ, 0x10, R39 ;  /* 0x00000010ff277819 */ /* 0x000fe20000011627 */
[----:B------:R-:W-:Y:S02]  /*5be0*/  HADD2.F32 R46, -RZ, R46.H0_H0 ;  /* 0x2000002eff2e7230 */ /* 0x000fe40000004100 */
[--C-:B------:R-:W-:Y:S02]  /*5bf0*/  HADD2.F32 R33, -RZ, R15.reuse.H1_H1 ;  /* 0x3000000fff217230 */ /* 0x100fe40000004100 */
[----:B------:R-:W-:Y:S01]  /*5c00*/  FMUL.FTZ R48, R11, R44 ;  /* 0x0000002c0b307220 */ /* 0x000fe20000410000 */
[----:B------:R-:W-:-:S02]  /*5c10*/  HADD2.F32 R15, -RZ, R15.H0_H0 ;  /* 0x2000000fff0f7230 */ /* 0x000fc40000004100 */
[----:B------:R-:W-:Y:S01]  /*5c20*/  FMUL.FTZ R44, R13, R44 ;  /* 0x0000002c0d2c7220 */ /* 0x000fe20000410000 */
[----:B------:R-:W-:Y:S02]  /*5c30*/  HADD2.F32 R38, -RZ, R38.H0_H0 ;  /* 0x20000026ff267230 */ /* 0x000fe40000004100 */
[-C--:B------:R-:W-:Y:S01]  /*5c40*/  FMUL.FTZ R50, R33, R46.reuse ;  /* 0x0000002e21327220 */ /* 0x080fe20000410000 */
[----:B------:R-:W-:Y:S02]  /*5c50*/  HADD2.F32 R40, -RZ, R39.H0_H0 ;  /* 0x20000027ff287230 */ /* 0x000fe40000004100 */
[----:B------:R-:W-:Y:S01]  /*5c60*/  FMUL.FTZ R46, R15, R46 ;  /* 0x0000002e0f2e7220 */ /* 0x000fe20000410000 */
[-C--:B------:R-:W-:Y:S01]  /*5c70*/  FFMA.FTZ R41, R11, R38.reuse, R44 ;  /* 0x000000260b297223 */ /* 0x080fe2000001002c */
[----:B------:R-:W-:Y:S02]  /*5c80*/  FFMA.FTZ R48, R13, R38, -R48 ;  /* 0x000000260d307223 */ /* 0x000fe40000010830 */
[----:B------:R-:W-:Y:S01]  /*5c90*/  FFMA.FTZ R45, R33, R40, R46 ;  /* 0x00000028212d7223 */ /* 0x000fe2000001002e */
[----:B------:R-:W-:-:S02]  /*5ca0*/  HADD2.F32 R11, -RZ, R12.H1_H1 ;  /* 0x3000000cff0b7230 */ /* 0x000fc40000004100 */
[----:B------:R-:W-:Y:S01]  /*5cb0*/  FFMA.FTZ R50, R15, R40, -R50 ;  /* 0x000000280f327223 */ /* 0x000fe20000010832 */
[--C-:B------:R-:W-:Y:S02]  /*5cc0*/  HADD2.F32 R33, -RZ, R135.reuse.H0_H0 ;  /* 0x20000087ff217230 */ /* 0x100fe40000004100 */
[----:B------:R-:W-:Y:S02]  /*5cd0*/  HADD2.F32 R12, -RZ, R12.H0_H0 ;  /* 0x2000000cff0c7230 */ /* 0x000fe40000004100 */
[--C-:B------:R-:W-:Y:S02]  /*5ce0*/  HADD2.F32 R13, -RZ, R14.reuse.H1_H1 ;  /* 0x3000000eff0d7230 */ /* 0x100fe40000004100 */
[-C--:B------:R-:W-:Y:S01]  /*5cf0*/  FMUL.FTZ R39, R11, R33.reuse ;  /* 0x000000210b277220 */ /* 0x080fe20000410000 */
[----:B------:R-:W-:Y:S02]  /*5d00*/  HADD2.F32 R135, -RZ, R135.H1_H1 ;  /* 0x30000087ff877230 */ /* 0x000fe40000004100 */
        /* <DEDUP_REMOVED lines=14> */
.L_x_513:
[----:B------:R-:W-:Y:S05]  /*5df0*/  BSYNC B2 ;  /* 0x0000000000027941 */ /* 0x000fea0003800000 */
.L_x_512:
[----:B----4-:R0:W-:Y:S02]  /*5e00*/  ST.E.128 desc[UR60][R42.64], R12 ;  /* 0x0000000c2a007985 */ /* 0x0101e4000c101d3c */
.L_x_511:
[----:B------:R-:W-:Y:S05]  /*5e10*/  BSYNC B1 ;  /* 0x0000000000017941 */ /* 0x000fea0003800000 */
.L_x_510:
[----:B------:R-:W-:-:S13]  /*5e20*/  ISETP.NE.AND P4, PT, R103, RZ, PT ;  /* 0x000000ff6700720c */ /* 0x000fda0003f85270 */
        /* <DEDUP_REMOVED lines=8> */
[----:B----4-:R-:W-:Y:S01]  /*5eb0*/  HADD2.F32 R32, -RZ, R15.H1_H1 ;  /* 0x3000000fff207230 */ /* 0x010fe20000004100 */
[----:B------:R-:W-:Y:S01]  /*5ec0*/  SHF.R.U32.HI R33, RZ, 0x10, R35 ;  /* 0x00000010ff217819 */ /* 0x000fe20000011623 */
[----:B---3--:R-:W-:Y:S01]  /*5ed0*/  HADD2.F32 R11, -RZ, R13.H1_H1 ;  /* 0x3000000dff0b7230 */ /* 0x008fe20000004100 */
[--C-:B------:R-:W-:Y:S01]  /*5ee0*/  SHF.R.U64 R36, R36, 0x10, R37.reuse ;  /* 0x0000001024247819 */ /* 0x100fe20000001225 */
[----:B------:R-:W-:Y:S01]  /*5ef0*/  HADD2.F32 R15, -RZ, R15.H0_H0 ;  /* 0x2000000fff0f7230 */ /* 0x000fe20000004100 */
[----:B------:R-:W-:Y:S01]  /*5f00*/  SHF.R.U32.HI R35, RZ, 0x10, R37 ;  /* 0x00000010ff237819 */ /* 0x000fe20000011625 */
[----:B------:R-:W-:Y:S02]  /*5f10*/  HADD2.F32 R13, -RZ, R13.H0_H0 ;  /* 0x2000000dff0d7230 */ /* 0x000fe40000004100 */
[----:B------:R-:W-:Y:S02]  /*5f20*/  HADD2.F32 R36, -RZ, R36.H0_H0 ;  /* 0x20000024ff247230 */ /* 0x000fe40000004100 */
[----:B------:R-:W-:-:S02]  /*5f30*/  HADD2.F32 R35, -RZ, R35.H0_H0 ;  /* 0x20000023ff237230 */ /* 0x000fc40000004100 */
[----:B------:R-:W-:Y:S02]  /*5f40*/  HADD2.F32 R33, -RZ, R33.H0_H0 ;  /* 0x20000021ff217230 */ /* 0x000fe40000004100 */
[-C--:B------:R-:W-:Y:S01]  /*5f50*/  FMUL.FTZ R40, R11, R36.reuse ;  /* 0x000000240b287220 */ /* 0x080fe20000410000 */
[----:B------:R-:W-:Y:S02]  /*5f60*/  HADD2.F32 R34, -RZ, R34.H0_H0 ;  /* 0x20000022ff227230 */ /* 0x000fe40000004100 */
[-C--:B------:R-:W-:Y:S01]  /*5f70*/  FMUL.FTZ R37, R15, R35.reuse ;  /* 0x000000230f257220 */ /* 0x080fe20000410000 */
[C---:B------:R-:W-:Y:S01]  /*5f80*/  FMUL.FTZ R36, R13.reuse, R36 ;  /* 0x000000240d247220 */ /* 0x040fe20000410000 */
[C---:B------:R-:W-:Y:S02]  /*5f90*/  FMUL.FTZ R42, R32.reuse, R35 ;  /* 0x00000023202a7220 */ /* 0x040fe40000410000 */
[----:B------:R-:W-:Y:S01]  /*5fa0*/  FFMA.FTZ R41, R32, R33, R37 ;  /* 0x0000002120297223 */ /* 0x000fe20000010025 */
[-C--:B------:R-:W-:Y:S01]  /*5fb0*/  FFMA.FTZ R40, R13, R34.reuse, -R40 ;  /* 0x000000220d287223 */ /* 0x080fe20000010828 */
[----:B------:R-:W-:Y:S01]  /*5fc0*/  FFMA.FTZ R35, R11, R34, R36 ;  /* 0x000000220b237223 */ /* 0x000fe20000010024 */
[----:B------:R-:W-:-:S02]  /*5fd0*/  HADD2.F32 R32, -RZ, R122.H0_H0 ;  /* 0x2000007aff207230 */ /* 0x000fc40000004100 */
[----:B------:R-:W-:Y:S01]  /*5fe0*/  FFMA.FTZ R42, R15, R33, -R42 ;  /* 0x000000210f2a7223 */ /* 0x000fe2000001082a */
[----:B------:R-:W-:Y:S02]  /*5ff0*/  HADD2.F32 R122, -RZ, R122.H1_H1 ;  /* 0x3000007aff7a7230 */ /* 0x000fe40000004100 */
[----:B------:R-:W-:Y:S02]  /*6000*/  HADD2.F32 R11, -RZ, R12.H1_H1 ;  /* 0x3000000cff0b7230 */ /* 0x000fe40000004100 */
[----:B------:R-:W-:Y:S02]  /*6010*/  HADD2.F32 R13, -RZ, R14.H1_H1 ;  /* 0x3000000eff0d7230 */ /* 0x000fe40000004100 */
[----:B------:R-:W-:Y:S02]  /*6020*/  HADD2.F32 R12, -RZ, R12.H0_H0 ;  /* 0x2000000cff0c7230 */ /* 0x000fe40000004100 */
[----:B------:R-:W-:Y:S01]  /*6030*/  FMUL.FTZ R33, R11, R32 ;  /* 0x000000200b217220 */ /* 0x000fe20000410000 */
[----:B------:R-:W-:-:S02]  /*6040*/  HADD2.F32 R14, -RZ, R14.H0_H0 ;  /* 0x2000000eff0e7230 */ /* 0x000fc40000004100 */
[----:B------:R-:W-:Y:S01]  /*6050*/  FMUL.FTZ R37, R13, R122 ;  /* 0x0000007a0d257220 */ /* 0x000fe20000410000 */
        /* <DEDUP_REMOVED lines=12> */
.L_x_515:
[----:B------:R-:W-:Y:S05]  /*6120*/  BSYNC B1 ;  /* 0x0000000000017941 */ /* 0x000fea0003800000 */
.L_x_514:
[----:B----4-:R0:W-:Y:S01]  /*6130*/  ST.E.128 desc[UR60][R38.64], R12 ;  /* 0x0000000c26007985 */ /* 0x0101e2000c101d3c */
[----:B------:R-:W-:Y:S05]  /*6140*/  BRA `(.L_x_493) ;  /* 0x0000004000547947 */ /* 0x000fea0003800000 */
.L_x_459:
        /* <DEDUP_REMOVED lines=18> */
[----:B------:R-:W-:Y:S02]  /*6270*/  IADD3 R32, P5, R92, R12, RZ ;  /* 0x0000000c5c207210 */ /* 0x000fe40007fbe0ff */
[----:B------:R-:W-:Y:S02]  /*6280*/  CS2R R42, SRZ ;  /* 0x00000000002a7805 */ /* 0x000fe4000001ff00 */
[----:B------:R-:W-:Y:S02]  /*6290*/  IADD3.X R34, R11, R107, RZ, P0, !PT ;  /* 0x0000006b0b227210 */ /* 0x000fe400007fe4ff */
[----:B------:R-:W-:Y:S02]  /*62a0*/  CS2R R40, SRZ ;  /* 0x0000000000287805 */ /* 0x000fe4000001ff00 */
[----:B------:R-:W-:-:S02]  /*62b0*/  LEA R56, P0, R33, UR4, 0x1 ;  /* 0x0000000421387c11 */ /* 0x000fc4000f8008ff */
[----:B------:R-:W-:Y:S02]  /*62c0*/  CS2R R54, SRZ ;  /* 0x0000000000367805 */ /* 0x000fe4000001ff00 */
[----:B------:R-:W-:Y:S02]  /*62d0*/  CS2R R52, SRZ ;  /* 0x0000000000347805 */ /* 0x000fe4000001ff00 */
[----:B------:R-:W-:Y:S01]  /*62e0*/  LEA.HI.X R57, R33, UR5, R34, 0x1, P0 ;  /* 0x0000000521397c11 */ /* 0x000fe200080f0c22 */
[----:B------:R-:W-:Y:S01]  /*62f0*/  ULDC.64 UR4, c[0x0][0x400] ;  /* 0x0001000000047ab9 */ /* 0x000fe20000000a00 */
[----:B------:R-:W-:Y:S01]  /*6300*/  ISETP.GE.AND P0, PT, R16, R128, PT ;  /* 0x000000801000720c */ /* 0x000fe20003f06270 */
[----:B------:R-:W-:Y:S01]  /*6310*/  IMAD.X R33, R82, 0x1, R106, P5 ;  /* 0x0000000152217824 */ /* 0x000fe200028e066a */
[----:B------:R-:W-:-:S04]  /*6320*/  LEA R60, P5, R32, UR4, 0x1 ;  /* 0x00000004203c7c11 */ /* 0x000fc8000f8a08ff */
[----:B------:R-:W-:Y:S02]  /*6330*/  LEA.HI.X R61, R32, UR5, R33, 0x1, P5 ;  /* 0x00000005203d7c11 */ /* 0x000fe4000a8f0c21 */
[----:B------:R-:W-:-:S05]  /*6340*/  ISETP.GE.AND P5, PT, R0, R128, PT ;  /* 0x000000800000720c */ /* 0x000fca0003fa6270 */
[----:B------:R0:W5:Y:S04]  /*6350*/  @!P0 LDG.E.128 R40, desc[UR60][R56.64] ;  /* 0x0000003c38288981 */ /* 0x000168000c1e1d00 */
[----:B------:R0:W5:Y:S01]  /*6360*/  @!P0 LDG.E.128 R52, desc[UR60][R60.64] ;  /* 0x0000003c3c348981 */ /* 0x000162000c1e1d00 */
[----:B------:R-:W-:Y:S02]  /*6370*/  ISETP.GE.AND P0, PT, R3, R128, PT ;  /* 0x000000800300720c */ /* 0x000fe40003f06270 */
        /* <DEDUP_REMOVED lines=8> */
[----:B------:R0:W5:Y:S04]  /*6400*/  @!P5 LDG.E.128 R36, desc[UR60][R56.64+0x40] ;  /* 0x0000403c3824d981 */ /* 0x000168000c1e1d00 */
[----:B------:R0:W5:Y:S04]  /*6410*/  @!P0 LDG.E.128 R32, desc[UR60][R56.64+0x80] ;  /* 0x0000803c38208981 */ /* 0x000168000c1e1d00 */
[----:B------:R0:W5:Y:S04]  /*6420*/  @!P5 LDG.E.128 R48, desc[UR60][R60.64+0x40] ;  /* 0x0000403c3c30d981 */ /* 0x000168000c1e1d00 */
[----:B------:R0:W5:Y:S02]  /*6430*/  @!P0 LDG.E.128 R44, desc[UR60][R60.64+0x80] ;  /* 0x0000803c3c2c8981 */ /* 0x000164000c1e1d00 */
.L_x_517:
[----:B------:R-:W-:Y:S05]  /*6440*/  BSYNC B1 ;  /* 0x0000000000017941 */ /* 0x000fea0003800000 */
.L_x_516:
        /* <DEDUP_REMOVED lines=22> */
[----:B------:R-:W-:Y:S02]  /*65b0*/  IADD3 R11, P0, P6, R92, R12, R113 ;  /* 0x0000000c5c0b7210 */ /* 0x000fe40007e1e071 */
[----:B------:R-:W-:-:S02]  /*65c0*/  CS2R R78, SRZ ;  /* 0x00000000004e7805 */ /* 0x000fc4000001ff00 */
[----:B------:R-:W-:Y:S02]  /*65d0*/  CS2R R76, SRZ ;  /* 0x00000000004c7805 */ /* 0x000fe4000001ff00 */
[----:B------:R-:W-:Y:S02]  /*65e0*/  IADD3.X R82, R106, R82, R112, P0, P6 ;  /* 0x000000526a527210 */ /* 0x000fe400007ec470 */
[----:B------:R-:W-:-:S04]  /*65f0*/  LEA R12, P0, R14, UR4, 0x1 ;  /* 0x000000040e0c7c11 */ /* 0x000fc8000f8008ff */
[----:B------:R-:W-:Y:S02]  /*6600*/  LEA.HI.X R13, R14, UR5, R13, 0x1, P0 ;  /* 0x000000050e0d7c11 */ /* 0x000fe400080f0c0d */
[----:B------:R-:W-:-:S04]  /*6610*/  LEA R14, P0, R11, UR6, 0x1 ;  /* 0x000000060b0e7c11 */ /* 0x000fc8000f8008ff */
[----:B------:R-:W-:Y:S02]  /*6620*/  LEA.HI.X R15, R11, UR7, R82, 0x1, P0 ;  /* 0x000000070b0f7c11 */ /* 0x000fe400080f0c52 */
[----:B------:R-:W-:Y:S02]  /*6630*/  ISETP.GE.AND P0, PT, R16, R128, PT ;  /* 0x000000801000720c */ /* 0x000fe40003f06270 */
[----:B------:R-:W-:Y:S02]  /*6640*/  CS2R R62, SRZ ;  /* 0x00000000003e7805 */ /* 0x000fe4000001ff00 */
[----:B------:R-:W-:Y:S02]  /*6650*/  CS2R R60, SRZ ;  /* 0x00000000003c7805 */ /* 0x000fe4000001ff00 */
[----:B------:R-:W-:Y:S02]  /*6660*/  CS2R R74, SRZ ;  /* 0x00000000004a7805 */ /* 0x000fe4000001ff00 */
[----:B------:R-:W-:-:S05]  /*6670*/  CS2R R72, SRZ ;  /* 0x0000000000487805 */ /* 0x000fca000001ff00 */
[----:B------:R0:W5:Y:S04]  /*6680*/  @!P0 LDG.E.128 R64, desc[UR60][R12.64] ;  /* 0x0000003c0c408981 */ /* 0x000168000c1e1d00 */
[----:B------:R0:W5:Y:S01]  /*6690*/  @!P0 LDG.E.128 R76, desc[UR60][R14.64] ;  /* 0x0000003c0e4c8981 */ /* 0x000162000c1e1d00 */
[----:B------:R-:W-:Y:S02]  /*66a0*/  ISETP.GE.AND P0, PT, R0, R128, PT ;  /* 0x000000800000720c */ /* 0x000fe40003f06270 */
[----:B------:R-:W-:Y:S02]  /*66b0*/  CS2R R58, SRZ ;  /* 0x00000000003a7805 */ /* 0x000fe4000001ff00 */
[----:B------:R-:W-:Y:S02]  /*66c0*/  CS2R R56, SRZ ;  /* 0x0000000000387805 */ /* 0x000fe4000001ff00 */
[----:B------:R-:W-:-:S02]  /*66d0*/  CS2R R70, SRZ ;  /* 0x0000000000467805 */ /* 0x000fc4000001ff00 */
[----:B------:R-:W-:-:S05]  /*66e0*/  CS2R R68, SRZ ;  /* 0x0000000000447805 */ /* 0x000fca000001ff00 */
[----:B------:R0:W5:Y:S04]  /*66f0*/  @!P0 LDG.E.128 R60, desc[UR60][R12.64+0x40] ;  /* 0x0000403c0c3c8981 */ /* 0x000168000c1e1d00 */
[----:B------:R0:W5:Y:S01]  /*6700*/  @!P0 LDG.E.128 R72, desc[UR60][R14.64+0x40] ;  /* 0x0000403c0e488981 */ /* 0x000162000c1e1d00 */
[----:B------:R-:W-:-:S13]  /*6710*/  ISETP.GE.AND P0, PT, R3, R128, PT ;  /* 0x000000800300720c */ /* 0x000fda0003f06270 */
[----:B------:R0:W5:Y:S04]  /*6720*/  @!P0 LDG.E.128 R56, desc[UR60][R12.64+0x80] ;  /* 0x0000803c0c388981 */ /* 0x000168000c1e1d00 */
[----:B------:R0:W5:Y:S02]  /*6730*/  @!P0 LDG.E.128 R68, desc[UR60][R14.64+0x80] ;  /* 0x0000803c0e448981 */ /* 0x000164000c1e1d00 */
.L_x_519:
[----:B------:R-:W-:Y:S05]  /*6740*/  BSYNC B1 ;  /* 0x0000000000017941 */ /* 0x000fea0003800000 */
.L_x_518:
[----:B------:R-:W2:Y:S01]  /*6750*/  LDL R11, [R1+0x30] ;  /* 0x00003000010b7983 */ /* 0x000ea20000100800 */
[----:B0-----:R-:W-:Y:S01]  /*6760*/  IMAD.MOV.U32 R12, RZ, RZ, R33 ;  /* 0x000000ffff0c7224 */ /* 0x001fe200078e0021 */
[----:B------:R-:W-:Y:S01]  /*6770*/  MOV R14, R37 ;  /* 0x00000025000e7202 */ /* 0x000fe20000000f00 */
[----:B------:R-:W-:Y:S01]  /*6780*/  IMAD.MOV.U32 R13, RZ, RZ, R36 ;  /* 0x000000ffff0d7224 */ /* 0x000fe200078e0024 */
[----:B------:R-:W-:Y:S02]  /*6790*/  PRMT R210, R81, 0x5410, R80 ;  /* 0x0000541051d27816 */ /* 0x000fe40000000050 */
[----:B--2---:R-:W-:Y:S01]  /*67a0*/  R2UR UR4, R11 ;  /* 0x000000000b0472ca */ /* 0x004fe200000e0000 */
[----:B------:R-:W-:-:S05]  /*67b0*/  IMAD.MOV.U32 R11, RZ, RZ, R32 ;  /* 0x000000ffff0b7224 */ /* 0x000fca00078e0020 */
[----:B------:R-:W-:Y:S01]  /*67c0*/  PRMT R211, R11, 0x5410, R12 ;  /* 0x000054100bd37816 */ /* 0x000fe2000000000c */
[----:B------:R-:W-:Y:S01]  /*67d0*/  IMAD.MOV.U32 R12, RZ, RZ, R39 ;  /* 0x000000ffff0c7224 */ /* 0x000fe200078e0027 */
[----:B------:R-:W-:-:S04]  /*67e0*/  MOV R11, R38 ;  /* 0x00000026000b7202 */ /* 0x000fc80000000f00 */
[----:B------:R-:W-:Y:S01]  /*67f0*/  PRMT R224, R11, 0x7610, R224 ;  /* 0x000076100be07816 */ /* 0x000fe200000000e0 */
[----:B------:R0:W-:Y:S01]  /*6800*/  STL.S16 [R1+0x44], R12 ;  /* 0x0000440c01007387 */ /* 0x0001e20000100600 */
[----:B------:R-:W-:Y:S01]  /*6810*/  IMAD.MOV.U32 R11, RZ, RZ, R42 ;  /* 0x000000ffff0b7224 */ /* 0x000fe200078e002a */
[----:B------:R-:W-:Y:S02]  /*6820*/  UISETP.NE.AND UP0, UPT, UR4, 0x3, UPT ;  /* 0x000000030400788c */ /* 0x000fe4000bf05270 */
[----:B------:R1:W-:Y:S04]  /*6830*/  STL.S16 [R1+0x3c], R13 ;  /* 0x00003c0d01007387 */ /* 0x0003e80000100600 */
[----:B------:R2:W-:Y:S01]  /*6840*/  STL.S16 [R1+0x48], R14 ;  /* 0x0000480e01007387 */ /* 0x0005e20000100600 */
[----:B------:R-:W-:Y:S01]  /*6850*/  PLOP3.LUT P0, PT, PT, PT, UP0, 0x80, 0x0 ;  /* 0x000000000000781c */ /* 0x000fe20003f0f008 */
[----:B0-----:R-:W-:-:S02]  /*6860*/  IMAD.MOV.U32 R12, RZ, RZ, R43 ;  /* 0x000000ffff0c7224 */ /* 0x001fc400078e002b */
[----:B------:R0:W-:Y:S01]  /*6870*/  STL.S16 [R1+0x4a], R11 ;  /* 0x00004a0b01007387 */ /* 0x0001e20000100600 */
[----:B-1----:R-:W-:-:S03]  /*6880*/  MOV R13, R40 ;  /* 0x00000028000d7202 */ /* 0x002fc60000000f00 */
[----:B------:R1:W-:Y:S01]  /*6890*/  STL.S16 [R1+0x4c], R12 ;  /* 0x00004c0c01007387 */ /* 0x0003e20000100600 */
[----:B--2---:R-:W-:-:S03]  /*68a0*/  IMAD.MOV.U32 R14, RZ, RZ, R41 ;  /* 0x000000ffff0e7224 */ /* 0x004fc600078e0029 */
[----:B------:R2:W-:Y:S01]  /*68b0*/  STL.S16 [R1+0x4e], R13 ;  /* 0x00004e0d01007387 */ /* 0x0005e20000100600 */
[----:B0-----:R-:W-:Y:S01]  /*68c0*/  IMAD.MOV.U32 R11, RZ, RZ, R45 ;  /* 0x000000ffff0b7224 */ /* 0x001fe200078e002d */
[----:B------:R-:W-:Y:S01]  /*68d0*/  PRMT R196, R14, 0x7610, R196 ;  /* 0x000076100ec47816 */ /* 0x000fe200000000c4 */
[----:B------:R-:W-:Y:S02]  /*68e0*/  IMAD.MOV.U32 R14, RZ, RZ, R44 ;  /* 0x000000ffff0e7224 */ /* 0x000fe400078e002c */
[----:B-1----:R-:W-:-:S03]  /*68f0*/  IMAD.MOV.U32 R12, RZ, RZ, R46 ;  /* 0x000000ffff0c7224 */ /* 0x002fc600078e002e */
[----:B------:R-:W-:Y:S02]  /*6900*/  PRMT R213, R14, 0x5410, R11 ;  /* 0x000054100ed57816 */ /* 0x000fe4000000000b */
[----:B--2---:R-:W-:Y:S02]  /*6910*/  MOV R13, R47 ;  /* 0x0000002f000d7202 */ /* 0x004fe40000000f00 */
[----:B------:R-:W-:Y:S02]  /*6920*/  MOV R11, R49 ;  /* 0x00000031000b7202 */ /* 0x000fe40000000f00 */
[----:B------:R-:W-:Y:S01]  /*6930*/  PRMT R212, R12, 0x5410, R13 ;  /* 0x000054100cd47816 */ /* 0x000fe2000000000d */
[----:B------:R-:W-:Y:S01]  /*6940*/  IMAD.MOV.U32 R13, RZ, RZ, R51 ;  /* 0x000000ffff0d7224 */ /* 0x000fe200078e0033 */
[----:B------:R-:W-:Y:S01]  /*6950*/  MOV R14, R50 ;  /* 0x00000032000e7202 */ /* 0x000fe20000000f00 */
[----:B------:R-:W-:-:S03]  /*6960*/  IMAD.MOV.U32 R12, RZ, RZ, R48 ;  /* 0x000000ffff0c7224 */ /* 0x000fc600078e0030 */
[----:B------:R0:W-:Y:S01]  /*6970*/  STL.S16 [R1+0x46], R13 ;  /* 0x0000460d01007387 */ /* 0x0001e20000100600 */
[----:B------:R-:W-:Y:S01]  /*6980*/  PRMT R224, R224, 0x5410, R14 ;  /* 0x00005410e0e07816 */ /* 0x000fe2000000000e */
[----:B------:R-:W-:Y:S02]  /*6990*/  IMAD.MOV.U32 R14, RZ, RZ, R53 ;  /* 0x000000ffff0e7224 */ /* 0x000fe400078e0035 */
[----:B------:R1:W-:Y:S03]  /*69a0*/  STL.S16 [R1+0x3e], R12 ;  /* 0x00003e0c01007387 */ /* 0x0003e60000100600 */
[----:B------:R-:W-:Y:S01]  /*69b0*/  PRMT R159, R14, 0x7610, R159 ;  /* 0x000076100e9f7816 */ /* 0x000fe2000000009f */
[----:B------:R2:W-:Y:S01]  /*69c0*/  STL.S16 [R1+0x50], R11 ;  /* 0x0000500b01007387 */ /* 0x0005e20000100600 */
[----:B-----5:R-:W-:Y:S01]  /*69d0*/  IMAD.MOV.U32 R14, RZ, RZ, R58 ;  /* 0x000000ffff0e7224 */ /* 0x020fe200078e003a */
[----:B0-----:R-:W-:Y:S01]  /*69e0*/  MOV R13, R52 ;  /* 0x00000034000d7202 */ /* 0x001fe20000000f00 */
[----:B-1----:R-:W-:-:S02]  /*69f0*/  IMAD.MOV.U32 R12, RZ, RZ, R55 ;  /* 0x000000ffff0c7224 */ /* 0x002fc400078e0037 */
[----:B--2---:R-:W-:-:S05]  /*6a00*/  IMAD.MOV.U32 R11, RZ, RZ, R54 ;  /* 0x000000ffff0b7224 */ /* 0x004fca00078e0036 */
[----:B------:R0:W-:Y:S04]  /*6a10*/  STL.S16 [R1+0x52], R11 ;  /* 0x0000520b01007387 */ /* 0x0001e80000100600 */
[----:B------:R1:W-:Y:S04]  /*6a20*/  STL.S16 [R1+0x54], R12 ;  /* 0x0000540c01007387 */ /* 0x0003e80000100600 */
[----:B------:R2:W-:Y:S01]  /*6a30*/  STL.S16 [R1+0x56], R13 ;  /* 0x0000560d01007387 */ /* 0x0005e20000100600 */
[----:B0-----:R-:W-:Y:S02]  /*6a40*/  IMAD.MOV.U32 R11, RZ, RZ, R57 ;  /* 0x000000ffff0b7224 */ /* 0x001fe400078e0039 */
[----:B-1----:R-:W-:Y:S01]  /*6a50*/  IMAD.MOV.U32 R12, RZ, RZ, R56 ;  /* 0x000000ffff0c7224 */ /* 0x002fe200078e0038 */
[----:B--2---:R-:W-:-:S04]  /*6a60*/  MOV R13, R59 ;  /* 0x0000003b000d7202 */ /* 0x004fc80000000f00 */
[----:B------:R-:W-:Y:S01]  /*6a70*/  PRMT R150, R12, 0x5410, R11 ;  /* 0x000054100c967816 */ /* 0x000fe2000000000b */
[----:B------:R-:W-:Y:S01]  /*6a80*/  IMAD.MOV.U32 R12, RZ, RZ, R60 ;  /* 0x000000ffff0c7224 */ /* 0x000fe200078e003c */
[----:B------:R-:W-:Y:S02]  /*6a90*/  MOV R11, R61 ;  /* 0x0000003d000b7202 */ /* 0x000fe40000000f00 */
[----:B------:R-:W-:Y:S01]  /*6aa0*/  PRMT R149, R14, 0x5410, R13 ;  /* 0x000054100e957816 */ /* 0x000fe2000000000d */
[----:B------:R-:W-:Y:S01]  /*6ab0*/  IMAD.MOV.U32 R13, RZ, RZ, R63 ;  /* 0x000000ffff0d7224 */ /* 0x000fe200078e003f */
[----:B------:R-:W-:Y:S01]  /*6ac0*/  PRMT R154, R12, 0x5410, R11 ;  /* 0x000054100c9a7816 */ /* 0x000fe2000000000b */
[----:B------:R-:W-:Y:S01]  /*6ad0*/  IMAD.MOV.U32 R12, RZ, RZ, R66 ;  /* 0x000000ffff0c7224 */ /* 0x000fe200078e0042 */
[----:B------:R-:W-:Y:S01]  /*6ae0*/  MOV R14, R62 ;  /* 0x0000003e000e7202 */ /* 0x000fe20000000f00 */
[----:B------:R-:W-:-:S03]  /*6af0*/  IMAD.MOV.U32 R11, RZ, RZ, R67 ;  /* 0x000000ffff0b7224 */ /* 0x000fc600078e0043 */
[----:B------:R-:W-:Y:S02]  /*6b00*/  PRMT R153, R14, 0x5410, R13 ;  /* 0x000054100e997816 */ /* 0x000fe4000000000d */
        /* <DEDUP_REMOVED lines=24> */
.L_x_520:
[----:B------:R-:W-:Y:S01]  /*6c90*/  IMAD R88, R18, 0x8, R2 ;  /* 0x0000000812587824 */ /* 0x000fe200078e0202 */
[----:B------:R-:W-:Y:S01]  /*6ca0*/  SHF.L.U32 R89, R166, 0x1f, RZ ;  /* 0x0000001fa6597819 */ /* 0x000fe200000006ff */
[----:B------:R-:W0:Y:S01]  /*6cb0*/  LDC R135, c[0x0][0x2f4] ;  /* 0x0000bd00ff877b82 */ /* 0x000e220000000800 */
[----:B------:R-:W-:Y:S02]  /*6cc0*/  BSSY B1, `(.L_x_521) ;  /* 0x0000003000017945 */ /* 0x000fe40003800000 */
[----:B------:R-:W1:Y:S02]  /*6cd0*/  SYNCS.PHASECHK.TRANS64.TRYWAIT P6, [R88+URZ+0x2a890], R89 ;  /* 0x02a89059580075a7 */ /* 0x000e6400080c017f */
[----:B-1----:R-:W-:Y:S05]  /*6ce0*/  @!P6 BRA `(.L_x_522) ;  /* 0x000001780004e947 */ /* 0x002fea0003800000 */
.L_x_795:
[----:B------:R-:W-:Y:S05]  /*6cf0*/  BSYNC B1 ;  /* 0x0000000000017941 */ /* 0x000fea0003800000 */
.L_x_521:
[----:B------:R-:W-:Y:S01]  /*6d00*/  UMOV UR4, 0xffffffff ;  /* 0xffffffff00047882 */ /* 0x000fe20000000000 */
[----:B0-----:R-:W-:Y:S02]  /*6d10*/  IADD3 R139, -R129, R135, RZ ;  /* 0x00000087818b7210 */ /* 0x001fe40007ffe1ff */
[----:B------:R-:W-:Y:S05]  /*6d20*/  BRA.DIV UR4, `(.L_x_523) ;  /* 0x0000017a04087947 */ /* 0x000fea000b800000 */
[----:B------:R0:W2:Y:S04]  /*6d30*/  SHFL.IDX PT, R123, R118, RZ, 0x1c1f ;  /* 0x001c1fff767b7589 */ /* 0x0000a800000e0000 */
[----:B------:R0:W3:Y:S02]  /*6d40*/  SHFL.IDX PT, R11, R119, RZ, 0x1c1f ;  /* 0x001c1fff770b7589 */ /* 0x0000e400000e0000 */
.L_x_799:
[----:B------:R-:W-:Y:S04]  /*6d50*/  BSSY B1, `(.L_x_524) ;  /* 0x0000178000017945 */ /* 0x000fe80003800000 */
[----:B------:R-:W-:Y:S05]  /*6d60*/  @P4 BRA `(.L_x_525) ;  /* 0x0000001400d84947 */ /* 0x000fea0003800000 */
[----:B------:R-:W-:Y:S01]  /*6d70*/  ISETP.NE.AND P4, PT, R10, RZ, PT ;  /* 0x000000ff0a00720c */ /* 0x000fe20003f85270 */
[----:B------:R-:W-:Y:S01]  /*6d80*/  BSSY B2, `(.L_x_526) ;  /* 0x000007e000027945 */ /* 0x000fe20003800000 */
[----:B---3--:R-:W-:-:S11]  /*6d90*/  IMAD.MOV.U32 R122, RZ, RZ, R11 ;  /* 0x000000ffff7a7224 */ /* 0x008fd600078e000b */
[----:B------:R-:W-:Y:S05]  /*6da0*/  @!P4 BRA `(.L_x_527) ;  /* 0x0000000400ecc947 */ /* 0x000fea0003800000 */
[----:B------:R-:W-:Y:S01]  /*6db0*/  SEL R12, R129, R139, !P3 ;  /* 0x0000008b810c7207 */ /* 0x000fe20005800000 */
[----:B------:R-:W-:Y:S01]  /*6dc0*/  BSSY B3, `(.L_x_528) ;  /* 0x0000073000037945 */ /* 0x000fe20003800000 */
[----:B------:R-:W-:Y:S02]  /*6dd0*/  ISETP.GE.AND P4, PT, R16, R128, PT ;  /* 0x000000801000720c */ /* 0x000fe40003f86270 */
[----:B------:R-:W-:-:S04]  /*6de0*/  SHF.R.S32.HI R13, RZ, 0x1f, R12 ;  /* 0x0000001fff0d7819 */ /* 0x000fc8000001140c */
[----:B------:R-:W-:-:S04]  /*6df0*/  LEA.HI R13, R13, R12, RZ, 0x4 ;  /* 0x0000000c0d0d7211 */ /* 0x000fc800078f20ff */
[----:B------:R-:W-:-:S04]  /*6e00*/  LEA.HI.SX32 R156, R13, R124, 0x1c ;  /* 0x0000007c0d9c7211 */ /* 0x000fc800078fe2ff */
[----:B------:R-:W-:-:S04]  /*6e10*/  SHF.R.S32.HI R13, RZ, 0x1f, R156 ;  /* 0x0000001fff0d7819 */ /* 0x000fc8000001149c */
[----:B------:R-:W-:Y:S01]  /*6e20*/  LEA.HI R13, R13, R156, RZ, 0x3 ;  /* 0x0000009c0d0d7211 */ /* 0x000fe200078f18ff */
[----:B------:R-:W-:-:S03]  /*6e30*/  IMAD.SHL.U32 R156, R156, 0x8, RZ ;  /* 0x000000089c9c7824 */ /* 0x000fc600078e00ff */
[----:B------:R-:W-:Y:S02]  /*6e40*/  SHF.R.S32.HI R13, RZ, 0x3, R13 ;  /* 0x00000003ff0d7819 */ /* 0x000fe4000001140d */
[----:B------:R-:W-:-:S03]  /*6e50*/  LOP3.LUT R12, R176, 0x38, R156, 0xf8, !PT ;  /* 0x00000038b00c7812 */ /* 0x000fc600078ef89c */
[----:B------:R-:W-:Y:S01]  /*6e60*/  IMAD R13, R13, 0x1800, R178 ;  /* 0x000018000d0d7824 */ /* 0x000fe200078e02b2 */
[----:B------:R-:W-:-:S04]  /*6e70*/  LOP3.LUT R12, R12, R177, RZ, 0x3c, !PT ;  /* 0x000000b10c0c7212 */ /* 0x000fc800078e3cff */
[----:B------:R-:W-:-:S05]  /*6e80*/  IADD3 R12, R13, R12, RZ ;  /* 0x0000000c0d0c7210 */ /* 0x000fca0007ffe0ff */
[C---:B------:R-:W-:Y:S02]  /*6e90*/  IMAD R80, R18.reuse, 0x4800, R12 ;  /* 0x0000480012507824 */ /* 0x040fe400078e020c */
[----:B------:R-:W-:Y:S02]  /*6ea0*/  IMAD R12, R18, 0x4800, R144 ;  /* 0x00004800120c7824 */ /* 0x000fe400078e0290 */
[--C-:B------:R-:W-:Y:S02]  /*6eb0*/  IMAD R80, R80, 0x2, R2.reuse ;  /* 0x0000000250507824 */ /* 0x100fe400078e0202 */
[----:B------:R-:W-:-:S04]  /*6ec0*/  IMAD R12, R12, 0x2, R2 ;  /* 0x000000020c0c7824 */ /* 0x000fc800078e0202 */
[----:B------:R-:W3:Y:S04]  /*6ed0*/  LDS.128 R80, [R80+0x18400] ;  /* 0x0184000050507984 */ /* 0x000ee80000000c00 */
[----:B------:R-:W4:Y:S01]  /*6ee0*/  LDS.128 R12, [R12+0x18400] ;  /* 0x018400000c0c7984 */ /* 0x000f220000000c00 */
[----:B------:R-:W-:Y:S05]  /*6ef0*/  @P4 BRA `(.L_x_529) ;  /* 0x00000004007c4947 */ /* 0x000fea0003800000 */
[----:B---3--:R-:W-:Y:S01]  /*6f00*/  MOV R158, R81 ;  /* 0x00000051009e7202 */ /* 0x008fe20000000f00 */
[----:B----4-:R-:W-:Y:S02]  /*6f10*/  IMAD.MOV.U32 R157, RZ, RZ, R13 ;  /* 0x000000ffff9d7224 */ /* 0x010fe400078e000d */
[----:B------:R-:W-:Y:S02]  /*6f20*/  HADD2.F32 R159, -RZ, R159.H0_H0 ;  /* 0x2000009fff9f7230 */ /* 0x000fe40000004100 */
[----:B------:R-:W-:Y:S02]  /*6f30*/  HADD2.F32 R13, -RZ, R158.H0_H0 ;  /* 0x2000009eff0d7230 */ /* 0x000fe40000004100 */
[----:B------:R-:W-:Y:S02]  /*6f40*/  HADD2.F32 R204, -RZ, R157.H0_H0 ;  /* 0x2000009dffcc7230 */ /* 0x000fe40000004100 */
[----:B------:R-:W-:Y:S02]  /*6f50*/  HADD2.F32 R196, -RZ, R196.H0_H0 ;  /* 0x200000c4ffc47230 */ /* 0x000fe40000004100 */
[-C--:B------:R-:W-:Y:S01]  /*6f60*/  FMUL.FTZ R81, R13, R159.reuse ;  /* 0x0000009f0d517220 */ /* 0x080fe20000410000 */
[----:B------:R-:W-:-:S03]  /*6f70*/  FMUL.FTZ R159, R204, R159 ;  /* 0x0000009fcc9f7220 */ /* 0x000fc60000410000 */
[-C--:B------:R-:W-:Y:S01]  /*6f80*/  FFMA.FTZ R81, R204, R196.reuse, -R81 ;  /* 0x000000c4cc517223 */ /* 0x080fe20000010851 */
[----:B------:R-:W-:Y:S01]  /*6f90*/  FFMA.FTZ R13, R13, R196, R159 ;  /* 0x000000c40d0d7223 */ /* 0x000fe2000001009f */
[----:B------:R-:W3:Y:S04]  /*6fa0*/  LDL.S16 R204, [R1+0x4c] ;  /* 0x00004c0001cc7983 */ /* 0x000ee80000100600 */
[----:B------:R-:W4:Y:S01]  /*6fb0*/  LDL.S16 R196, [R1+0x54] ;  /* 0x0000540001c47983 */ /* 0x000f220000100600 */
[----:B------:R-:W-:Y:S01]  /*6fc0*/  SHF.R.U32.HI R159, RZ, 0x10, R53 ;  /* 0x00000010ff9f7819 */ /* 0x000fe20000011635 */
[----:B------:R-:W-:Y:S01]  /*6fd0*/  HADD2.F32 R158, -RZ, R158.H1_H1 ;  /* 0x3000009eff9e7230 */ /* 0x000fe20000004100 */
[--C-:B------:R-:W-:Y:S02]  /*6fe0*/  SHF.R.U64 R40, R40, 0x10, R41.reuse ;  /* 0x0000001028287819 */ /* 0x100fe40000001229 */
[----:B------:R-:W-:Y:S01]  /*6ff0*/  SHF.R.U32.HI R41, RZ, 0x10, R41 ;  /* 0x00000010ff297819 */ /* 0x000fe20000011629 */
[----:B------:R-:W-:Y:S01]  /*7000*/  HADD2.F32 R159, -RZ, R159.H0_H0 ;  /* 0x2000009fff9f7230 */ /* 0x000fe20000004100 */
[----:B------:R-:W-:Y:S01]  /*7010*/  SHF.R.U64 R53, R52, 0x10, R53 ;  /* 0x0000001034357819 */ /* 0x000fe20000001235 */
[----:B------:R-:W-:-:S02]  /*7020*/  HADD2.F32 R52, -RZ, R157.H1_H1 ;  /* 0x3000009dff347230 */ /* 0x000fc40000004100 */
[----:B------:R-:W-:Y:S02]  /*7030*/  HADD2.F32 R41, -RZ, R41.H0_H0 ;  /* 0x20000029ff297230 */ /* 0x000fe40000004100 */
[-C--:B------:R-:W-:Y:S01]  /*7040*/  FMUL.FTZ R157, R158, R159.reuse ;  /* 0x0000009f9e9d7220 */ /* 0x080fe20000410000 */
[----:B------:R-:W-:-:S03]  /*7050*/  FMUL.FTZ R159, R52, R159 ;  /* 0x0000009f349f7220 */ /* 0x000fc60000410000 */
[-C--:B------:R-:W-:Y:S01]  /*7060*/  FFMA.FTZ R52, R52, R41.reuse, -R157 ;  /* 0x0000002934347223 */ /* 0x080fe2000001089d */
[----:B------:R-:W-:Y:S02]  /*7070*/  HADD2.F32 R157, -RZ, R83.H0_H0 ;  /* 0x20000053ff9d7230 */ /* 0x000fe40000004100 */
[----:B------:R-:W-:Y:S01]  /*7080*/  FFMA.FTZ R41, R158, R41, R159 ;  /* 0x000000299e297223 */ /* 0x000fe2000001009f */
[----:B------:R-:W-:Y:S02]  /*7090*/  HADD2.F32 R159, -RZ, R15.H0_H0 ;  /* 0x2000000fff9f7230 */ /* 0x000fe40000004100 */
[----:B---3--:R-:W-:Y:S02]  /*70a0*/  HADD2.F32 R158, -RZ, R204.H0_H0 ;  /* 0x200000ccff9e7230 */ /* 0x008fe40000004100 */
[----:B----4-:R-:W-:-:S05]  /*70b0*/  HADD2.F32 R196, -RZ, R196.H0_H0 ;  /* 0x200000c4ffc47230 */ /* 0x010fca0000004100 */
[----:B------:R-:W-:-:S04]  /*70c0*/  FMUL.FTZ R204, R157, R196 ;  /* 0x000000c49dcc7220 */ /* 0x000fc80000410000 */
[C---:B------:R-:W-:Y:S01]  /*70d0*/  FFMA.FTZ R204, R159.reuse, R158, -R204 ;  /* 0x0000009e9fcc7223 */ /* 0x040fe200000108cc */
[----:B------:R-:W-:Y:S02]  /*70e0*/  FMUL.FTZ R159, R159, R196 ;  /* 0x000000c49f9f7220 */ /* 0x000fe40000410000 */
[----:B------:R-:W3:Y:S02]  /*70f0*/  LDL.LU.S16 R196, [R1+0x56] ;  /* 0x0000560001c47983 */ /* 0x000ee40000300600 */
[----:B------:R-:W-:Y:S02]  /*7100*/  FFMA.FTZ R159, R157, R158, R159 ;  /* 0x0000009e9d9f7223 */ /* 0x000fe4000001009f */
[----:B------:R-:W4:Y:S01]  /*7110*/  LDL.LU.S16 R158, [R1+0x4e] ;  /* 0x00004e00019e7983 */ /* 0x000f220000300600 */
[--C-:B------:R-:W-:Y:S01]  /*7120*/  SHF.R.U64 R42, R42, 0x10, R43.reuse ;  /* 0x000000102a2a7819 */ /* 0x100fe2000000122b */
[----:B------:R-:W-:Y:S01]  /*7130*/  HADD2.F32 R15, -RZ, R15.H1_H1 ;  /* 0x3000000fff0f7230 */ /* 0x000fe20000004100 */
[----:B------:R-:W-:-:S02]  /*7140*/  SHF.R.U32.HI R157, RZ, 0x10, R43 ;  /* 0x00000010ff9d7819 */ /* 0x000fc4000001162b */
[--C-:B------:R-:W-:Y:S01]  /*7150*/  SHF.R.U64 R43, R54, 0x10, R55.reuse ;  /* 0x00000010362b7819 */ /* 0x100fe20000001237 */
[----:B------:R-:W-:Y:S01]  /*7160*/  HADD2.F32 R54, -RZ, R83.H1_H1 ;  /* 0x30000053ff367230 */ /* 0x000fe20000004100 */
[----:B------:R-:W-:Y:S01]  /*7170*/  SHF.R.U32.HI R55, RZ, 0x10, R55 ;  /* 0x00000010ff377819 */ /* 0x000fe20000011637 */
[----:B------:R-:W-:-:S04]  /*7180*/  HADD2.F32 R157, -RZ, R157.H0_H0 ;  /* 0x2000009dff9d7230 */ /* 0x000fc80000004100 */
[----:B------:R-:W-:-:S05]  /*7190*/  HADD2.F32 R55, -RZ, R55.H0_H0 ;  /* 0x20000037ff377230 */ /* 0x000fca0000004100 */
[----:B------:R-:W-:-:S04]  /*71a0*/  FMUL.FTZ R83, R54, R55 ;  /* 0x0000003736537220 */ /* 0x000fc80000410000 */
[C---:B------:R-:W-:Y:S01]  /*71b0*/  FFMA.FTZ R83, R15.reuse, R157, -R83 ;  /* 0x0000009d0f537223 */ /* 0x040fe20000010853 */
[----:B------:R-:W-:-:S04]  /*71c0*/  FMUL.FTZ R15, R15, R55 ;  /* 0x000000370f0f7220 */ /* 0x000fc80000410000 */
[----:B------:R-:W-:Y:S01]  /*71d0*/  FFMA.FTZ R15, R54, R157, R15 ;  /* 0x0000009d360f7223 */ /* 0x000fe2000001000f */
[----:B------:R-:W-:Y:S02]  /*71e0*/  HADD2.F32 R54, -RZ, R80.H0_H0 ;  /* 0x20000050ff367230 */ /* 0x000fe40000004100 */
[----:B------:R-:W-:Y:S02]  /*71f0*/  HADD2.F32 R157, -RZ, R12.H0_H0 ;  /* 0x2000000cff9d7230 */ /* 0x000fe40000004100 */
[----:B------:R-:W-:Y:S02]  /*7200*/  HADD2.F32 R53, -RZ, R53.H0_H0 ;  /* 0x20000035ff357230 */ /* 0x000fe40000004100 */
[----:B------:R-:W-:Y:S02]  /*7210*/  HADD2.F32 R80, -RZ, R80.H1_H1 ;  /* 0x30000050ff507230 */ /* 0x000fe40000004100 */
[----:B------:R-:W-:Y:S02]  /*7220*/  HADD2.F32 R12, -RZ, R12.H1_H1 ;  /* 0x3000000cff0c7230 */ /* 0x000fe40000004100 */
[----:B------:R-:W-:-:S02]  /*7230*/  HADD2.F32 R40, -RZ, R40.H0_H0 ;  /* 0x20000028ff287230 */ /* 0x000fc40000004100 */
[----:B---3--:R-:W-:Y:S02]  /*7240*/  HADD2.F32 R196, -RZ, R196.H0_H0 ;  /* 0x200000c4ffc47230 */ /* 0x008fe40000004100 */
[----:B----4-:R-:W-:-:S03]  /*7250*/  HADD2.F32 R55, -RZ, R158.H0_H0 ;  /* 0x2000009eff377230 */ /* 0x010fc60000004100 */
[-C--:B------:R-:W-:Y:S01]  /*7260*/  FMUL.FTZ R158, R54, R196.reuse ;  /* 0x000000c4369e7220 */ /* 0x080fe20000410000 */
[----:B------:R-:W-:-:S03]  /*7270*/  FMUL.FTZ R196, R157, R196 ;  /* 0x000000c49dc47220 */ /* 0x000fc60000410000 */
[-C--:B------:R-:W-:Y:S01]  /*7280*/  FFMA.FTZ R158, R157, R55.reuse, -R158 ;  /* 0x000000379d9e7223 */ /* 0x080fe2000001089e */
[----:B------:R-:W-:Y:S01]  /*7290*/  FFMA.FTZ R196, R54, R55, R196 ;  /* 0x0000003736c47223 */ /* 0x000fe200000100c4 */
[-C--:B------:R-:W-:Y:S01]  /*72a0*/  FMUL.FTZ R54, R80, R53.reuse ;  /* 0x0000003550367220 */ /* 0x080fe20000410000 */
[----:B------:R-:W3:Y:S01]  /*72b0*/  LDL.S16 R157, [R1+0x52] ;  /* 0x00005200019d7983 */ /* 0x000ee20000100600 */
[C---:B------:R-:W-:Y:S02]  /*72c0*/  FMUL.FTZ R53, R12.reuse, R53 ;  /* 0x000000350c357220 */ /* 0x040fe40000410000 */
[-C--:B------:R-:W-:Y:S02]  /*72d0*/  FFMA.FTZ R12, R12, R40.reuse, -R54 ;  /* 0x000000280c0c7223 */ /* 0x080fe40000010836 */
[----:B------:R-:W4:Y:S01]  /*72e0*/  LDL.S16 R54, [R1+0x4a] ;  /* 0x00004a0001367983 */ /* 0x000f220000100600 */
[----:B------:R-:W-:Y:S01]  /*72f0*/  FFMA.FTZ R40, R80, R40, R53 ;  /* 0x0000002850287223 */ /* 0x000fe20000010035 */
[----:B------:R-:W-:Y:S01]  /*7300*/  HADD2.F32 R53, -RZ, R82.H0_H0 ;  /* 0x20000052ff357230 */ /* 0x000fe20000004100 */
[----:B------:R-:W-:Y:S01]  /*7310*/  F2FP.F16.F32.PACK_AB R52, R52, R81 ;  /* 0x000000513434723e */ /* 0x000fe200000000ff */
[----:B------:R-:W-:Y:S01]  /*7320*/  HADD2.F32 R55, -RZ, R14.H0_H0 ;  /* 0x2000000eff377230 */ /* 0x000fe20000004100 */
[----:B------:R-:W-:Y:S01]  /*7330*/  F2FP.F16.F32.PACK_AB R83, R83, R204 ;  /* 0x000000cc5353723e */ /* 0x000fe200000000ff */
[----:B------:R-:W-:Y:S01]  /*7340*/  HADD2.F32 R43, -RZ, R43.H0_H0 ;  /* 0x2000002bff2b7230 */ /* 0x000fe20000004100 */
[----:B------:R-:W-:Y:S01]  /*7350*/  F2FP.F16.F32.PACK_AB R41, R41, R13 ;  /* 0x0000000d2929723e */ /* 0x000fe200000000ff */
[----:B------:R-:W-:Y:S01]  /*7360*/  HADD2.F32 R82, -RZ, R82.H1_H1 ;  /* 0x30000052ff527230 */ /* 0x000fe20000004100 */
[----:B------:R-:W-:Y:S01]  /*7370*/  F2FP.F16.F32.PACK_AB R159, R15, R159 ;  /* 0x0000009f0f9f723e */ /* 0x000fe200000000ff */
[----:B------:R-:W-:Y:S01]  /*7380*/  HADD2.F32 R14, -RZ, R14.H1_H1 ;  /* 0x3000000eff0e7230 */ /* 0x000fe20000004100 */
[----:B------:R-:W-:Y:S01]  /*7390*/  F2FP.F16.F32.PACK_AB R40, R40, R196 ;  /* 0x000000c42828723e */ /* 0x000fe200000000ff */
[----:B------:R-:W-:Y:S01]  /*73a0*/  HADD2.F32 R42, -RZ, R42.H0_H0 ;  /* 0x2000002aff2a7230 */ /* 0x000fe20000004100 */
[----:B------:R-:W-:Y:S01]  /*73b0*/  MOV R15, R83 ;  /* 0x00000053000f7202 */ /* 0x000fe20000000f00 */
[----:B------:R-:W-:Y:S01]  /*73c0*/  IMAD.MOV.U32 R13, RZ, RZ, R52 ;  /* 0x000000ffff0d7224 */ /* 0x000fe200078e0034 */
[----:B------:R-:W-:Y:S01]  /*73d0*/  F2FP.F16.F32.PACK_AB R12, R12, R158 ;  /* 0x0000009e0c0c723e */ /* 0x000fe200000000ff */
[----:B------:R-:W-:-:S02]  /*73e0*/  IMAD.MOV.U32 R81, RZ, RZ, R41 ;  /* 0x000000ffff517224 */ /* 0x000fc400078e0029 */
[----:B------:R-:W-:Y:S02]  /*73f0*/  IMAD.MOV.U32 R83, RZ, RZ, R159 ;  /* 0x000000ffff537224 */ /* 0x000fe400078e009f */
[----:B---3--:R-:W-:Y:S02]  /*7400*/  HADD2.F32 R157, -RZ, R157.H0_H0 ;  /* 0x2000009dff9d7230 */ /* 0x008fe40000004100 */
[----:B----4-:R-:W-:-:S03]  /*7410*/  HADD2.F32 R54, -RZ, R54.H0_H0 ;  /* 0x20000036ff367230 */ /* 0x010fc60000004100 */
[-C--:B------:R-:W-:Y:S01]  /*7420*/  FMUL.FTZ R80, R53, R157.reuse ;  /* 0x0000009d35507220 */ /* 0x080fe20000410000 */
[----:B------:R-:W-:-:S03]  /*7430*/  FMUL.FTZ R157, R55, R157 ;  /* 0x0000009d379d7220 */ /* 0x000fc60000410000 */
[-C--:B------:R-:W-:Y:S01]  /*7440*/  FFMA.FTZ R80, R55, R54.reuse, -R80 ;  /* 0x0000003637507223 */ /* 0x080fe20000010850 */
[----:B------:R-:W-:Y:S01]  /*7450*/  FFMA.FTZ R157, R53, R54, R157 ;  /* 0x00000036359d7223 */ /* 0x000fe2000001009d */
[-C--:B------:R-:W-:Y:S01]  /*7460*/  FMUL.FTZ R53, R82, R43.reuse ;  /* 0x0000002b52357220 */ /* 0x080fe20000410000 */
[----:B------:R-:W-:-:S03]  /*7470*/  FMUL.FTZ R43, R14, R43 ;  /* 0x0000002b0e2b7220 */ /* 0x000fc60000410000 */
[-C--:B------:R-:W-:Y:S01]  /*7480*/  FFMA.FTZ R53, R14, R42.reuse, -R53 ;  /* 0x0000002a0e357223 */ /* 0x080fe20000010835 */
[----:B------:R-:W-:-:S04]  /*7490*/  FFMA.FTZ R43, R82, R42, R43 ;  /* 0x0000002a522b7223 */ /* 0x000fc8000001002b */
[----:B------:R-:W-:Y:S02]  /*74a0*/  F2FP.F16.F32.PACK_AB R53, R53, R80 ;  /* 0x000000503535723e */ /* 0x000fe400000000ff */
[----:B------:R-:W-:Y:S02]  /*74b0*/  F2FP.F16.F32.PACK_AB R43, R43, R157 ;  /* 0x0000009d2b2b723e */ /* 0x000fe400000000ff */
[----:B------:R-:W-:Y:S01]  /*74c0*/  MOV R80, R40 ;  /* 0x0000002800507202 */ /* 0x000fe20000000f00 */
[----:B------:R-:W-:Y:S02]  /*74d0*/  IMAD.MOV.U32 R14, RZ, RZ, R53 ;  /* 0x000000ffff0e7224 */ /* 0x000fe400078e0035 */
[----:B------:R-:W-:-:S07]  /*74e0*/  IMAD.MOV.U32 R82, RZ, RZ, R43 ;  /* 0x000000ffff527224 */ /* 0x000fce00078e002b */
.L_x_529:
[----:B------:R-:W-:Y:S05]  /*74f0*/  BSYNC B3 ;  /* 0x0000000000037941 */ /* 0x000fea0003800000 */
.L_x_528:
[----:B------:R-:W-:-:S04]  /*7500*/  LEA R40, P4, R7, R11, 0x1 ;  /* 0x0000000b07287211 */ /* 0x000fc800078808ff */
[----:B--2---:R-:W-:Y:S02]  /*7510*/  LEA.HI.X R41, R7, R123, R116, 0x1, P4 ;  /* 0x0000007b07297211 */ /* 0x004fe400020f0c74 */
[----:B------:R-:W-:-:S03]  /*7520*/  ISETP.GE.AND P4, PT, R156, R135, PT ;  /* 0x000000879c00720c */ /* 0x000fc60003f86270 */
[----:B----4-:R2:W-:Y:S10]  /*7530*/  ST.E.128 desc[UR60][R40.64], R12 ;  /* 0x0000000c28007985 */ /* 0x0105f4000c101d3c */
[----:B--2---:R-:W-:-:S05]  /*7540*/  @!P4 IMAD.WIDE R12, R156, 0x2, R122 ;  /* 0x000000029c0cc825 */ /* 0x004fca00078e027a */
[----:B---3--:R3:W-:Y:S02]  /*7550*/  @!P4 ST.E.128 desc[UR60][R12.64], R80 ;  /* 0x000000500c00c985 */ /* 0x0087e4000c101d3c */
.L_x_527:
[----:B------:R-:W-:Y:S05]  /*7560*/  BSYNC B2 ;  /* 0x0000000000027941 */ /* 0x000fea0003800000 */
.L_x_526:
[----:B------:R-:W-:Y:S01]  /*7570*/  ISETP.NE.AND P4, PT, R27, RZ, PT ;  /* 0x000000ff1b00720c */ /* 0x000fe20003f85270 */
[----:B------:R-:W-:-:S12]  /*7580*/  BSSY B2, `(.L_x_530) ;  /* 0x000007d000027945 */ /* 0x000fd80003800000 */
[----:B------:R-:W-:Y:S05]  /*7590*/  @!P4 BRA `(.L_x_531) ;  /* 0x0000000400ecc947 */ /* 0x000fea0003800000 */
[----:B---3--:R-:W-:Y:S01]  /*75a0*/  SEL R12, R129, R139, !P2 ;  /* 0x0000008b810c7207 */ /* 0x008fe20005000000 */
[----:B------:R-:W-:Y:S01]  /*75b0*/  BSSY B3, `(.L_x_532) ;  /* 0x0000073000037945 */ /* 0x000fe20003800000 */
[----:B------:R-:W-:Y:S02]  /*75c0*/  ISETP.GE.AND P4, PT, R0, R128, PT ;  /* 0x000000800000720c */ /* 0x000fe40003f86270 */
[----:B------:R-:W-:-:S04]  /*75d0*/  SHF.R.S32.HI R13, RZ, 0x1f, R12 ;  /* 0x0000001fff0d7819 */ /* 0x000fc8000001140c */
[----:B------:R-:W-:-:S04]  /*75e0*/  LEA.HI R13, R13, R12, RZ, 0x4 ;  /* 0x0000000c0d0d7211 */ /* 0x000fc800078f20ff */
[----:B------:R-:W-:-:S04]  /*75f0*/  LEA.HI.SX32 R52, R13, R121, 0x1c ;  /* 0x000000790d347211 */ /* 0x000fc800078fe2ff */
[----:B------:R-:W-:-:S04]  /*7600*/  SHF.R.S32.HI R13, RZ, 0x1f, R52 ;  /* 0x0000001fff0d7819 */ /* 0x000fc80000011434 */
[----:B------:R-:W-:Y:S02]  /*7610*/  LEA.HI R13, R13, R52, RZ, 0x3 ;  /* 0x000000340d0d7211 */ /* 0x000fe400078f18ff */
[----:B------:R-:W-:Y:S02]  /*7620*/  SHF.L.U32 R52, R52, 0x3, RZ ;  /* 0x0000000334347819 */ /* 0x000fe400000006ff */
[----:B------:R-:W-:Y:S02]  /*7630*/  SHF.R.S32.HI R13, RZ, 0x3, R13 ;  /* 0x00000003ff0d7819 */ /* 0x000fe4000001140d */
[----:B------:R-:W-:-:S03]  /*7640*/  LOP3.LUT R12, R176, 0x38, R52, 0xf8, !PT ;  /* 0x00000038b00c7812 */ /* 0x000fc600078ef834 */
[----:B------:R-:W-:Y:S01]  /*7650*/  IMAD R13, R13, 0x1800, R178 ;  /* 0x000018000d0d7824 */ /* 0x000fe200078e02b2 */
[----:B------:R-:W-:-:S05]  /*7660*/  LOP3.LUT R12, R12, R177, RZ, 0x3c, !PT ;  /* 0x000000b10c0c7212 */ /* 0x000fca00078e3cff */
[----:B------:R-:W-:-:S04]  /*7670*/  IMAD.IADD R12, R13, 0x1, R12 ;  /* 0x000000010d0c7824 */ /* 0x000fc800078e020c */
[C---:B------:R-:W-:Y:S02]  /*7680*/  IMAD R40, R18.reuse, 0x4800, R12 ;  /* 0x0000480012287824 */ /* 0x040fe400078e020c */
[----:B------:R-:W-:-:S03]  /*7690*/  IMAD R12, R18, 0x4800, R143 ;  /* 0x00004800120c7824 */ /* 0x000fc600078e028f */
[----:B------:R-:W-:Y:S01]  /*76a0*/  LEA R40, R40, R2, 0x1 ;  /* 0x0000000228287211 */ /* 0x000fe200078e08ff */
[----:B------:R-:W-:-:S05]  /*76b0*/  IMAD R12, R12, 0x2, R2 ;  /* 0x000000020c0c7824 */ /* 0x000fca00078e0202 */
[----:B------:R-:W3:Y:S04]  /*76c0*/  LDS.128 R40, [R40+0x18400] ;  /* 0x0184000028287984 */ /* 0x000ee80000000c00 */
[----:B------:R-:W4:Y:S01]  /*76d0*/  LDS.128 R12, [R12+0x18400] ;  /* 0x018400000c0c7984 */ /* 0x000f220000000c00 */
[----:B------:R-:W-:Y:S05]  /*76e0*/  @P4 BRA `(.L_x_533) ;  /* 0x00000004007c4947 */ /* 0x000fea0003800000 */
[----:B------:R-:W5:Y:S04]  /*76f0*/  LDL.LU.S16 R53, [R1+0x50] ;  /* 0x0000500001357983 */ /* 0x000f680000300600 */
[----:B------:R-:W2:Y:S04]  /*7700*/  LDL.LU.S16 R80, [R1+0x48] ;  /* 0x0000480001507983 */ /* 0x000ea80000300600 */
[----:B------:R-:W2:Y:S04]  /*7710*/  LDL.S16 R157, [R1+0x46] ;  /* 0x00004600019d7983 */ /* 0x000ea80000100600 */
[----:B------:R-:W2:Y:S01]  /*7720*/  LDL.LU.S16 R156, [R1+0x44] ;  /* 0x00004400019c7983 */ /* 0x000ea20000300600 */
[----:B---3--:R-:W-:-:S03]  /*7730*/  IMAD.MOV.U32 R54, RZ, RZ, R41 ;  /* 0x000000ffff367224 */ /* 0x008fc600078e0029 */
[----:B------:R-:W3:Y:S04]  /*7740*/  LDL.S16 R83, [R1+0x3e] ;  /* 0x00003e0001537983 */ /* 0x000ee80000100600 */
[----:B------:R-:W3:Y:S01]  /*7750*/  LDL.LU.S16 R82, [R1+0x3c] ;  /* 0x00003c0001527983 */ /* 0x000ee20000300600 */
[--C-:B------:R-:W-:Y:S02]  /*7760*/  SHF.R.U64 R36, R36, 0x10, R37.reuse ;  /* 0x0000001024247819 */ /* 0x100fe40000001225 */
[----:B------:R-:W-:-:S05]  /*7770*/  SHF.R.U32.HI R37, RZ, 0x10, R37 ;  /* 0x00000010ff257819 */ /* 0x000fca0000011625 */
[----:B------:R-:W-:Y:S01]  /*7780*/  HADD2.F32 R37, -RZ, R37.H0_H0 ;  /* 0x20000025ff257230 */ /* 0x000fe20000004100 */
[----:B------:R-:W-:Y:S01]  /*7790*/  SHF.R.U64 R38, R38, 0x10, R39 ;  /* 0x0000001026267819 */ /* 0x000fe20000001227 */
[----:B------:R-:W-:-:S04]  /*77a0*/  HADD2.F32 R36, -RZ, R36.H0_H0 ;  /* 0x20000024ff247230 */ /* 0x000fc80000004100 */
[----:B------:R-:W-:Y:S02]  /*77b0*/  HADD2.F32 R38, -RZ, R38.H0_H0 ;  /* 0x20000026ff267230 */ /* 0x000fe40000004100 */
[----:B-----5:R-:W-:Y:S02]  /*77c0*/  HADD2.F32 R55, -RZ, R53.H0_H0 ;  /* 0x20000035ff377230 */ /* 0x020fe40000004100 */
[----:B----4-:R-:W-:Y:S02]  /*77d0*/  IMAD.MOV.U32 R53, RZ, RZ, R13 ;  /* 0x000000ffff357224 */ /* 0x010fe400078e000d */
[----:B------:R-:W-:Y:S02]  /*77e0*/  HADD2.F32 R13, -RZ, R54.H0_H0 ;  /* 0x20000036ff0d7230 */ /* 0x000fe40000004100 */
[----:B--2---:R-:W-:Y:S02]  /*77f0*/  HADD2.F32 R80, -RZ, R80.H0_H0 ;  /* 0x20000050ff507230 */ /* 0x004fe40000004100 */
[----:B------:R-:W-:-:S02]  /*7800*/  HADD2.F32 R81, -RZ, R53.H0_H0 ;  /* 0x20000035ff517230 */ /* 0x000fc40000004100 */
[----:B------:R-:W-:-:S03]  /*7810*/  FMUL.FTZ R41, R13, R55 ;  /* 0x000000370d297220 */ /* 0x000fc60000410000 */
[----:B------:R-:W-:-:S04]  /*7820*/  FMUL.FTZ R55, R81, R55 ;  /* 0x0000003751377220 */ /* 0x000fc80000410000 */
[----:B------:R-:W-:Y:S01]  /*7830*/  FFMA.FTZ R13, R13, R80, R55 ;  /* 0x000000500d0d7223 */ /* 0x000fe20000010037 */
[--C-:B------:R-:W-:Y:S01]  /*7840*/  SHF.R.U32.HI R55, RZ, 0x10, R49.reuse ;  /* 0x00000010ff377819 */ /* 0x100fe20000011631 */
[----:B------:R-:W-:Y:S01]  /*7850*/  HADD2.F32 R54, -RZ, R54.H1_H1 ;  /* 0x30000036ff367230 */ /* 0x000fe20000004100 */
[----:B------:R-:W-:-:S03]  /*7860*/  SHF.R.U64 R49, R48, 0x10, R49 ;  /* 0x0000001030317819 */ /* 0x000fc60000001231 */
[----:B------:R-:W-:Y:S02]  /*7870*/  HADD2.F32 R55, -RZ, R55.H0_H0 ;  /* 0x20000037ff377230 */ /* 0x000fe40000004100 */
[----:B------:R-:W-:-:S03]  /*7880*/  HADD2.F32 R48, -RZ, R53.H1_H1 ;  /* 0x30000035ff307230 */ /* 0x000fc60000004100 */
[-C--:B------:R-:W-:Y:S01]  /*7890*/  FMUL.FTZ R53, R54, R55.reuse ;  /* 0x0000003736357220 */ /* 0x080fe20000410000 */
[----:B------:R-:W-:Y:S01]  /*78a0*/  FFMA.FTZ R41, R81, R80, -R41 ;  /* 0x0000005051297223 */ /* 0x000fe20000010829 */
[C---:B------:R-:W-:Y:S01]  /*78b0*/  FMUL.FTZ R55, R48.reuse, R55 ;  /* 0x0000003730377220 */ /* 0x040fe20000410000 */
[----:B------:R-:W-:Y:S02]  /*78c0*/  HADD2.F32 R80, -RZ, R157.H0_H0 ;  /* 0x2000009dff507230 */ /* 0x000fe40000004100 */
[-C--:B------:R-:W-:Y:S01]  /*78d0*/  FFMA.FTZ R48, R48, R37.reuse, -R53 ;  /* 0x0000002530307223 */ /* 0x080fe20000010835 */
[----:B------:R-:W-:Y:S02]  /*78e0*/  HADD2.F32 R53, -RZ, R43.H0_H0 ;  /* 0x2000002bff357230 */ /* 0x000fe40000004100 */
[----:B------:R-:W-:Y:S01]  /*78f0*/  FFMA.FTZ R37, R54, R37, R55 ;  /* 0x0000002536257223 */ /* 0x000fe20000010037 */
[----:B------:R-:W-:Y:S02]  /*7900*/  HADD2.F32 R54, -RZ, R156.H0_H0 ;  /* 0x2000009cff367230 */ /* 0x000fe40000004100 */
[----:B------:R-:W-:-:S02]  /*7910*/  HADD2.F32 R55, -RZ, R15.H0_H0 ;  /* 0x2000000fff377230 */ /* 0x000fc40000004100 */
[----:B------:R-:W-:-:S04]  /*7920*/  FMUL.FTZ R81, R53, R80 ;  /* 0x0000005035517220 */ /* 0x000fc80000410000 */
[C---:B------:R-:W-:Y:S01]  /*7930*/  FFMA.FTZ R81, R55.reuse, R54, -R81 ;  /* 0x0000003637517223 */ /* 0x040fe20000010851 */
[----:B------:R-:W-:-:S04]  /*7940*/  FMUL.FTZ R55, R55, R80 ;  /* 0x0000005037377220 */ /* 0x000fc80000410000 */
[----:B------:R-:W-:Y:S01]  /*7950*/  FFMA.FTZ R55, R53, R54, R55 ;  /* 0x0000003635377223 */ /* 0x000fe20000010037 */
[----:B------:R-:W-:Y:S02]  /*7960*/  SHF.R.U32.HI R53, RZ, 0x10, R39 ;  /* 0x00000010ff357819 */ /* 0x000fe40000011627 */
[--C-:B------:R-:W-:Y:S02]  /*7970*/  SHF.R.U64 R39, R50, 0x10, R51.reuse ;  /* 0x0000001032277819 */ /* 0x100fe40000001233 */
[----:B------:R-:W-:Y:S01]  /*7980*/  SHF.R.U32.HI R50, RZ, 0x10, R51 ;  /* 0x00000010ff327819 */ /* 0x000fe20000011633 */
[----:B------:R-:W-:-:S04]  /*7990*/  HADD2.F32 R43, -RZ, R43.H1_H1 ;  /* 0x3000002bff2b7230 */ /* 0x000fc80000004100 */
[----:B------:R-:W-:Y:S02]  /*79a0*/  HADD2.F32 R50, -RZ, R50.H0_H0 ;  /* 0x20000032ff327230 */ /* 0x000fe40000004100 */
[----:B------:R-:W-:Y:S02]  /*79b0*/  HADD2.F32 R15, -RZ, R15.H1_H1 ;  /* 0x3000000fff0f7230 */ /* 0x000fe40000004100 */
[----:B------:R-:W-:Y:S02]  /*79c0*/  HADD2.F32 R53, -RZ, R53.H0_H0 ;  /* 0x20000035ff357230 */ /* 0x000fe40000004100 */
[----:B------:R-:W-:-:S04]  /*79d0*/  FMUL.FTZ R51, R43, R50 ;  /* 0x000000322b337220 */ /* 0x000fc80000410000 */
[C---:B------:R-:W-:Y:S01]  /*79e0*/  FFMA.FTZ R51, R15.reuse, R53, -R51 ;  /* 0x000000350f337223 */ /* 0x040fe20000010833 */
[----:B------:R-:W-:Y:S01]  /*79f0*/  FMUL.FTZ R15, R15, R50 ;  /* 0x000000320f0f7220 */ /* 0x000fe20000410000 */
[----:B---3--:R-:W-:-:S03]  /*7a00*/  HADD2.F32 R80, -RZ, R83.H0_H0 ;  /* 0x20000053ff507230 */ /* 0x008fc60000004100 */
[----:B------:R-:W-:Y:S01]  /*7a10*/  FFMA.FTZ R15, R43, R53, R15 ;  /* 0x000000352b0f7223 */ /* 0x000fe2000001000f */
[----:B------:R-:W-:Y:S02]  /*7a20*/  HADD2.F32 R43, -RZ, R40.H0_H0 ;  /* 0x20000028ff2b7230 */ /* 0x000fe40000004100 */
[----:B------:R-:W-:Y:S02]  /*7a30*/  HADD2.F32 R53, -RZ, R12.H0_H0 ;  /* 0x2000000cff357230 */ /* 0x000fe40000004100 */
[----:B------:R-:W-:Y:S02]  /*7a40*/  HADD2.F32 R50, -RZ, R82.H0_H0 ;  /* 0x20000052ff327230 */ /* 0x000fe40000004100 */
[-C--:B------:R-:W-:Y:S01]  /*7a50*/  FMUL.FTZ R54, R43, R80.reuse ;  /* 0x000000502b367220 */ /* 0x080fe20000410000 */
[----:B------:R-:W-:Y:S02]  /*7a60*/  HADD2.F32 R49, -RZ, R49.H0_H0 ;  /* 0x20000031ff317230 */ /* 0x000fe40000004100 */
[----:B------:R-:W-:Y:S01]  /*7a70*/  FMUL.FTZ R80, R53, R80 ;  /* 0x0000005035507220 */ /* 0x000fe20000410000 */
[----:B------:R-:W-:-:S02]  /*7a80*/  HADD2.F32 R40, -RZ, R40.H1_H1 ;  /* 0x30000028ff287230 */ /* 0x000fc40000004100 */
[----:B------:R-:W-:Y:S02]  /*7a90*/  HADD2.F32 R12, -RZ, R12.H1_H1 ;  /* 0x3000000cff0c7230 */ /* 0x000fe40000004100 */
[-C--:B------:R-:W-:Y:S01]  /*7aa0*/  FFMA.FTZ R80, R43, R50.reuse, R80 ;  /* 0x000000322b507223 */ /* 0x080fe20000010050 */
[-C--:B------:R-:W-:Y:S02]  /*7ab0*/  FMUL.FTZ R43, R40, R49.reuse ;  /* 0x00000031282b7220 */ /* 0x080fe40000410000 */
[C---:B------:R-:W-:Y:S01]  /*7ac0*/  FMUL.FTZ R49, R12.reuse, R49 ;  /* 0x000000310c317220 */ /* 0x040fe20000410000 */
[----:B------:R-:W-:Y:S01]  /*7ad0*/  FFMA.FTZ R54, R53, R50, -R54 ;  /* 0x0000003235367223 */ /* 0x000fe20000010836 */
[-C--:B------:R-:W-:Y:S01]  /*7ae0*/  FFMA.FTZ R12, R12, R36.reuse, -R43 ;  /* 0x000000240c0c7223 */ /* 0x080fe2000001082b */
[----:B------:R-:W-:Y:S02]  /*7af0*/  HADD2.F32 R53, -RZ, R224.H1_H1 ;  /* 0x300000e0ff357230 */ /* 0x000fe40000004100 */
[----:B------:R-:W-:Y:S01]  /*7b00*/  FFMA.FTZ R36, R40, R36, R49 ;  /* 0x0000002428247223 */ /* 0x000fe20000010031 */
[----:B------:R-:W-:-:S02]  /*7b10*/  HADD2.F32 R40, -RZ, R42.H0_H0 ;  /* 0x2000002aff287230 */ /* 0x000fc40000004100 */
[----:B------:R-:W-:Y:S02]  /*7b20*/  HADD2.F32 R49, -RZ, R14.H0_H0 ;  /* 0x2000000eff317230 */ /* 0x000fe40000004100 */
[----:B------:R-:W-:Y:S02]  /*7b30*/  HADD2.F32 R43, -RZ, R224.H0_H0 ;  /* 0x200000e0ff2b7230 */ /* 0x000fe40000004100 */
[-C--:B------:R-:W-:Y:S01]  /*7b40*/  FMUL.FTZ R50, R40, R53.reuse ;  /* 0x0000003528327220 */ /* 0x080fe20000410000 */
[----:B------:R-:W-:Y:S02]  /*7b50*/  HADD2.F32 R39, -RZ, R39.H0_H0 ;  /* 0x20000027ff277230 */ /* 0x000fe40000004100 */
[----:B------:R-:W-:Y:S01]  /*7b60*/  FMUL.FTZ R53, R49, R53 ;  /* 0x0000003531357220 */ /* 0x000fe20000410000 */
[----:B------:R-:W-:Y:S02]  /*7b70*/  HADD2.F32 R42, -RZ, R42.H1_H1 ;  /* 0x3000002aff2a7230 */ /* 0x000fe40000004100 */
[----:B------:R-:W-:-:S02]  /*7b80*/  HADD2.F32 R14, -RZ, R14.H1_H1 ;  /* 0x3000000eff0e7230 */ /* 0x000fc40000004100 */
[----:B------:R-:W-:Y:S01]  /*7b90*/  FFMA.FTZ R53, R40, R43, R53 ;  /* 0x0000002b28357223 */ /* 0x000fe20000010035 */
[-C--:B------:R-:W-:Y:S02]  /*7ba0*/  FMUL.FTZ R40, R42, R39.reuse ;  /* 0x000000272a287220 */ /* 0x080fe40000410000 */
[C---:B------:R-:W-:Y:S01]  /*7bb0*/  FMUL.FTZ R39, R14.reuse, R39 ;  /* 0x000000270e277220 */ /* 0x040fe20000410000 */
[----:B------:R-:W-:Y:S01]  /*7bc0*/  FFMA.FTZ R50, R49, R43, -R50 ;  /* 0x0000002b31327223 */ /* 0x000fe20000010832 */
[-C--:B------:R-:W-:Y:S02]  /*7bd0*/  FFMA.FTZ R40, R14, R38.reuse, -R40 ;  /* 0x000000260e287223 */ /* 0x080fe40000010828 */
[----:B------:R-:W-:Y:S01]  /*7be0*/  FFMA.FTZ R39, R42, R38, R39 ;  /* 0x000000262a277223 */ /* 0x000fe20000010027 */
[----:B------:R-:W-:Y:S02]  /*7bf0*/  F2FP.F16.F32.PACK_AB R41, R48, R41 ;  /* 0x000000293029723e */ /* 0x000fe400000000ff */
[----:B------:R-:W-:-:S02]  /*7c00*/  F2FP.F16.F32.PACK_AB R51, R51, R81 ;  /* 0x000000513333723e */ /* 0x000fc400000000ff */
[----:B------:R-:W-:Y:S02]  /*7c10*/  F2FP.F16.F32.PACK_AB R37, R37, R13 ;  /* 0x0000000d2525723e */ /* 0x000fe400000000ff */
[----:B------:R-:W-:Y:S02]  /*7c20*/  F2FP.F16.F32.PACK_AB R36, R36, R80 ;  /* 0x000000502424723e */ /* 0x000fe400000000ff */
[----:B------:R-:W-:Y:S02]  /*7c30*/  F2FP.F16.F32.PACK_AB R39, R39, R53 ;  /* 0x000000352727723e */ /* 0x000fe400000000ff */
[----:B------:R-:W-:Y:S02]  /*7c40*/  F2FP.F16.F32.PACK_AB R55, R15, R55 ;  /* 0x000000370f37723e */ /* 0x000fe400000000ff */
[----:B------:R-:W-:Y:S01]  /*7c50*/  F2FP.F16.F32.PACK_AB R50, R40, R50 ;  /* 0x000000322832723e */ /* 0x000fe200000000ff */
[----:B------:R-:W-:Y:S01]  /*7c60*/  IMAD.MOV.U32 R40, RZ, RZ, R36 ;  /* 0x000000ffff287224 */ /* 0x000fe200078e0024 */
[----:B------:R-:W-:Y:S01]  /*7c70*/  MOV R13, R41 ;  /* 0x00000029000d7202 */ /* 0x000fe20000000f00 */
[----:B------:R-:W-:Y:S01]  /*7c80*/  IMAD.MOV.U32 R41, RZ, RZ, R37 ;  /* 0x000000ffff297224 */ /* 0x000fe200078e0025 */
[----:B------:R-:W-:Y:S01]  /*7c90*/  F2FP.F16.F32.PACK_AB R12, R12, R54 ;  /* 0x000000360c0c723e */ /* 0x000fe200000000ff */
[----:B------:R-:W-:Y:S01]  /*7ca0*/  IMAD.MOV.U32 R15, RZ, RZ, R51 ;  /* 0x000000ffff0f7224 */ /* 0x000fe200078e0033 */
[----:B------:R-:W-:Y:S01]  /*7cb0*/  MOV R14, R50 ;  /* 0x00000032000e7202 */ /* 0x000fe20000000f00 */
[----:B------:R-:W-:Y:S01]  /*7cc0*/  IMAD.MOV.U32 R42, RZ, RZ, R39 ;  /* 0x000000ffff2a7224 */ /* 0x000fe200078e0027 */
[----:B------:R-:W-:-:S07]  /*7cd0*/  MOV R43, R55 ;  /* 0x00000037002b7202 */ /* 0x000fce0000000f00 */
.L_x_533:
[----:B------:R-:W-:Y:S05]  /*7ce0*/  BSYNC B3 ;  /* 0x0000000000037941 */ /* 0x000fea0003800000 */
.L_x_532:
[----:B------:R-:W-:-:S04]  /*7cf0*/  LEA R36, P4, R8, R11, 0x1 ;  /* 0x0000000b08247211 */ /* 0x000fc800078808ff */
[----:B--2---:R-:W-:Y:S02]  /*7d00*/  LEA.HI.X R37, R8, R123, R115, 0x1, P4 ;  /* 0x0000007b08257211 */ /* 0x004fe400020f0c73 */
[----:B------:R-:W-:-:S03]  /*7d10*/  ISETP.GE.AND P4, PT, R52, R135, PT ;  /* 0x000000873400720c */ /* 0x000fc60003f86270 */
[----:B----4-:R2:W-:Y:S10]  /*7d20*/  ST.E.128 desc[UR60][R36.64], R12 ;  /* 0x0000000c24007985 */ /* 0x0105f4000c101d3c */
[----:B--2---:R-:W-:-:S05]  /*7d30*/  @!P4 IMAD.WIDE R12, R52, 0x2, R122 ;  /* 0x00000002340cc825 */ /* 0x004fca00078e027a */
[----:B---3--:R4:W-:Y:S02]  /*7d40*/  @!P4 ST.E.128 desc[UR60][R12.64], R40 ;  /* 0x000000280c00c985 */ /* 0x0089e4000c101d3c */
.L_x_531:
[----:B------:R-:W-:Y:S05]  /*7d50*/  BSYNC B2 ;  /* 0x0000000000027941 */ /* 0x000fea0003800000 */
.L_x_530:
[----:B------:R-:W-:-:S13]  /*7d60*/  ISETP.NE.AND P4, PT, R28, RZ, PT ;  /* 0x000000ff1c00720c */ /* 0x000fda0003f85270 */
[----:B------:R-:W-:Y:S05]  /*7d70*/  @!P4 BRA `(.L_x_525) ;  /* 0x0000000400d4c947 */ /* 0x000fea0003800000 */
[----:B---34-:R-:W-:Y:S01]  /*7d80*/  SEL R12, R129, R139, !P1 ;  /* 0x0000008b810c7207 */ /* 0x018fe20004800000 */
[----:B------:R-:W-:Y:S01]  /*7d90*/  BSSY B2, `(.L_x_534) ;  /* 0x0000071000027945 */ /* 0x000fe20003800000 */
[C---:B------:R-:W-:Y:S02]  /*7da0*/  LEA R40, P4, R9.reuse, R11, 0x1 ;  /* 0x0000000b09287211 */ /* 0x040fe400078808ff */
[----:B------:R-:W-:Y:S02]  /*7db0*/  SHF.R.S32.HI R13, RZ, 0x1f, R12 ;  /* 0x0000001fff0d7819 */ /* 0x000fe4000001140c */
[----:B--2---:R-:W-:Y:S02]  /*7dc0*/  LEA.HI.X R41, R9, R123, R114, 0x1, P4 ;  /* 0x0000007b09297211 */ /* 0x004fe400020f0c72 */
[----:B------:R-:W-:Y:S02]  /*7dd0*/  LEA.HI R12, R13, R12, RZ, 0x4 ;  /* 0x0000000c0d0c7211 */ /* 0x000fe400078f20ff */
[----:B------:R-:W-:-:S02]  /*7de0*/  ISETP.GE.AND P6, PT, R3, R128, PT ;  /* 0x000000800300720c */ /* 0x000fc40003fc6270 */
[----:B------:R-:W-:-:S04]  /*7df0*/  LEA.HI.SX32 R12, R12, R120, 0x1c ;  /* 0x000000780c0c7211 */ /* 0x000fc800078fe2ff */
[----:B------:R-:W-:-:S04]  /*7e00*/  SHF.R.S32.HI R13, RZ, 0x1f, R12 ;  /* 0x0000001fff0d7819 */ /* 0x000fc8000001140c */
[----:B------:R-:W-:Y:S01]  /*7e10*/  LEA.HI R13, R13, R12, RZ, 0x3 ;  /* 0x0000000c0d0d7211 */ /* 0x000fe200078f18ff */
[----:B------:R-:W-:-:S03]  /*7e20*/  IMAD.SHL.U32 R12, R12, 0x8, RZ ;  /* 0x000000080c0c7824 */ /* 0x000fc600078e00ff */
[----:B------:R-:W-:Y:S02]  /*7e30*/  SHF.R.S32.HI R13, RZ, 0x3, R13 ;  /* 0x00000003ff0d7819 */ /* 0x000fe4000001140d */
[----:B------:R-:W-:Y:S02]  /*7e40*/  LOP3.LUT R14, R176, 0x38, R12, 0xf8, !PT ;  /* 0x00000038b00e7812 */ /* 0x000fe400078ef80c */
[----:B------:R-:W-:Y:S01]  /*7e50*/  ISETP.GE.AND P4, PT, R12, R135, PT ;  /* 0x000000870c00720c */ /* 0x000fe20003f86270 */
[----:B------:R-:W-:Y:S01]  /*7e60*/  IMAD R13, R13, 0x1800, R178 ;  /* 0x000018000d0d7824 */ /* 0x000fe200078e02b2 */
[----:B------:R-:W-:-:S05]  /*7e70*/  LOP3.LUT R14, R14, R177, RZ, 0x3c, !PT ;  /* 0x000000b10e0e7212 */ /* 0x000fca00078e3cff */
[----:B------:R-:W-:Y:S02]  /*7e80*/  IMAD.IADD R14, R13, 0x1, R14 ;  /* 0x000000010d0e7824 */ /* 0x000fe400078e020e */
[C---:B------:R-:W-:Y:S02]  /*7e90*/  IMAD R13, R18.reuse, 0x4800, R141 ;  /* 0x00004800120d7824 */ /* 0x040fe400078e028d */
[----:B------:R-:W-:Y:S02]  /*7ea0*/  IMAD R36, R18, 0x4800, R14 ;  /* 0x0000480012247824 */ /* 0x000fe400078e020e */
[----:B------:R-:W-:Y:S01]  /*7eb0*/  @!P4 IMAD.WIDE R122, R12, 0x2, R122 ;  /* 0x000000020c7ac825 */ /* 0x000fe200078e027a */
[----:B------:R-:W-:-:S03]  /*7ec0*/  LEA R13, R13, R2, 0x1 ;  /* 0x000000020d0d7211 */ /* 0x000fc600078e08ff */
[----:B------:R-:W-:-:S03]  /*7ed0*/  IMAD R36, R36, 0x2, R2 ;  /* 0x0000000224247824 */ /* 0x000fc600078e0202 */
[----:B------:R-:W2:Y:S04]  /*7ee0*/  LDS.128 R12, [R13+0x18400] ;  /* 0x018400000d0c7984 */ /* 0x000ea80000000c00 */
[----:B------:R-:W3:Y:S01]  /*7ef0*/  LDS.128 R36, [R36+0x18400] ;  /* 0x0184000024247984 */ /* 0x000ee20000000c00 */
[----:B------:R-:W-:Y:S05]  /*7f00*/  @P6 BRA `(.L_x_535) ;  /* 0x0000000400646947 */ /* 0x000fea0003800000 */
[----:B--2---:R-:W-:Y:S01]  /*7f10*/  IMAD.MOV.U32 R11, RZ, RZ, R13 ;  /* 0x000000ffff0b7224 */ /* 0x004fe200078e000d */
[----:B------:R-:W-:Y:S01]  /*7f20*/  SHF.R.U64 R44, R44, 0x10, R45 ;  /* 0x000000102c2c7819 */ /* 0x000fe2000000122d */
[----:B------:R-:W-:Y:S01]  /*7f30*/  HADD2.F32 R48, -RZ, R213.H1_H1 ;  /* 0x300000d5ff307230 */ /* 0x000fe20000004100 */
[----:B------:R-:W-:Y:S01]  /*7f40*/  SHF.R.U64 R32, R32, 0x10, R33 ;  /* 0x0000001020207819 */ /* 0x000fe20000001221 */
[----:B---3--:R-:W-:Y:S01]  /*7f50*/  HADD2.F32 R42, -RZ, R37.H0_H0 ;  /* 0x20000025ff2a7230 */ /* 0x008fe20000004100 */
[----:B------:R-:W-:Y:S01]  /*7f60*/  SHF.R.U64 R46, R46, 0x10, R47 ;  /* 0x000000102e2e7819 */ /* 0x000fe2000000122f */
[----:B------:R-:W-:Y:S01]  /*7f70*/  HADD2.F32 R43, -RZ, R11.H0_H0 ;  /* 0x2000000bff2b7230 */ /* 0x000fe20000004100 */
[----:B------:R-:W-:Y:S01]  /*7f80*/  SHF.R.U64 R34, R34, 0x10, R35 ;  /* 0x0000001022227819 */ /* 0x000fe20000001223 */
[----:B------:R-:W-:Y:S02]  /*7f90*/  HADD2.F32 R13, -RZ, R211.H1_H1 ;  /* 0x300000d3ff0d7230 */ /* 0x000fe40000004100 */
[----:B------:R-:W-:Y:S01]  /*7fa0*/  FMUL.FTZ R49, R42, R48 ;  /* 0x000000302a317220 */ /* 0x000fe20000410000 */
[----:B------:R-:W-:-:S02]  /*7fb0*/  HADD2.F32 R213, -RZ, R213.H0_H0 ;  /* 0x200000d5ffd57230 */ /* 0x000fc40000004100 */
[C---:B------:R-:W-:Y:S01]  /*7fc0*/  FMUL.FTZ R48, R43.reuse, R48 ;  /* 0x000000302b307220 */ /* 0x040fe20000410000 */
[----:B------:R-:W-:Y:S02]  /*7fd0*/  HADD2.F32 R211, -RZ, R211.H0_H0 ;  /* 0x200000d3ffd37230 */ /* 0x000fe40000004100 */
[-C--:B------:R-:W-:Y:S01]  /*7fe0*/  FFMA.FTZ R43, R43, R13.reuse, -R49 ;  /* 0x0000000d2b2b7223 */ /* 0x080fe20000010831 */
[----:B------:R-:W-:Y:S01]  /*7ff0*/  SHF.R.U32.HI R49, RZ, 0x10, R33 ;  /* 0x00000010ff317819 */ /* 0x000fe20000011621 */
[----:B------:R-:W-:Y:S01]  /*8000*/  FFMA.FTZ R42, R42, R13, R48 ;  /* 0x0000000d2a2a7223 */ /* 0x000fe20000010030 */
[----:B------:R-:W-:Y:S01]  /*8010*/  SHF.R.U32.HI R48, RZ, 0x10, R45 ;  /* 0x00000010ff307819 */ /* 0x000fe2000001162d */
[----:B------:R-:W-:Y:S02]  /*8020*/  HADD2.F32 R13, -RZ, R37.H1_H1 ;  /* 0x30000025ff0d7230 */ /* 0x000fe40000004100 */
[----:B------:R-:W-:Y:S02]  /*8030*/  HADD2.F32 R44, -RZ, R44.H0_H0 ;  /* 0x2000002cff2c7230 */ /* 0x000fe40000004100 */
[----:B------:R-:W-:-:S02]  /*8040*/  HADD2.F32 R37, -RZ, R48.H0_H0 ;  /* 0x20000030ff257230 */ /* 0x000fc40000004100 */
[----:B------:R-:W-:Y:S02]  /*8050*/  HADD2.F32 R48, -RZ, R11.H1_H1 ;  /* 0x3000000bff307230 */ /* 0x000fe40000004100 */
[----:B------:R-:W-:Y:S02]  /*8060*/  HADD2.F32 R11, -RZ, R49.H0_H0 ;  /* 0x20000031ff0b7230 */ /* 0x000fe40000004100 */
[-C--:B------:R-:W-:Y:S01]  /*8070*/  FMUL.FTZ R49, R13, R37.reuse ;  /* 0x000000250d317220 */ /* 0x080fe20000410000 */
[----:B------:R-:W-:Y:S02]  /*8080*/  HADD2.F32 R32, -RZ, R32.H0_H0 ;  /* 0x20000020ff207230 */ /* 0x000fe40000004100 */
[C---:B------:R-:W-:Y:S01]  /*8090*/  FMUL.FTZ R50, R48.reuse, R37 ;  /* 0x0000002530327220 */ /* 0x040fe20000410000 */
[----:B------:R-:W-:Y:S02]  /*80a0*/  HADD2.F32 R46, -RZ, R46.H0_H0 ;  /* 0x2000002eff2e7230 */ /* 0x000fe40000004100 */
[----:B------:R-:W-:Y:S01]  /*80b0*/  FFMA.FTZ R37, R48, R11, -R49 ;  /* 0x0000000b30257223 */ /* 0x000fe20000010831 */
[----:B------:R-:W-:-:S02]  /*80c0*/  HADD2.F32 R49, -RZ, R212.H1_H1 ;  /* 0x300000d4ff317230 */ /* 0x000fc40000004100 */
[----:B------:R-:W-:Y:S01]  /*80d0*/  FFMA.FTZ R11, R13, R11, R50 ;  /* 0x0000000b0d0b7223 */ /* 0x000fe20000010032 */
[----:B------:R-:W-:Y:S01]  /*80e0*/  MOV R13, R15 ;  /* 0x0000000f000d7202 */ /* 0x000fe20000000f00 */
[----:B------:R-:W-:Y:S01]  /*80f0*/  HADD2.F32 R15, -RZ, R39.H0_H0 ;  /* 0x20000027ff0f7230 */ /* 0x000fe20000004100 */
[----:B------:R-:W-:Y:S01]  /*8100*/  F2FP.F16.F32.PACK_AB R37, R37, R43 ;  /* 0x0000002b2525723e */ /* 0x000fe200000000ff */
[----:B------:R-:W-:Y:S01]  /*8110*/  HADD2.F32 R50, -RZ, R210.H1_H1 ;  /* 0x300000d2ff327230 */ /* 0x000fe20000004100 */
[----:B------:R-:W-:Y:S01]  /*8120*/  F2FP.F16.F32.PACK_AB R11, R11, R42 ;  /* 0x0000002a0b0b723e */ /* 0x000fe200000000ff */
[----:B------:R-:W-:Y:S02]  /*8130*/  HADD2.F32 R48, -RZ, R13.H0_H0 ;  /* 0x2000000dff307230 */ /* 0x000fe40000004100 */
[----:B------:R-:W-:Y:S01]  /*8140*/  FMUL.FTZ R51, R15, R49 ;  /* 0x000000310f337220 */ /* 0x000fe20000410000 */
[----:B------:R-:W-:Y:S02]  /*8150*/  HADD2.F32 R212, -RZ, R212.H0_H0 ;  /* 0x200000d4ffd47230 */ /* 0x000fe40000004100 */
[----:B------:R-:W-:-:S02]  /*8160*/  HADD2.F32 R210, -RZ, R210.H0_H0 ;  /* 0x200000d2ffd27230 */ /* 0x000fc40000004100 */
[C---:B------:R-:W-:Y:S01]  /*8170*/  FMUL.FTZ R49, R48.reuse, R49 ;  /* 0x0000003130317220 */ /* 0x040fe20000410000 */
[-C--:B------:R-:W-:Y:S01]  /*8180*/  FFMA.FTZ R51, R48, R50.reuse, -R51 ;  /* 0x0000003230337223 */ /* 0x080fe20000010833 */
[----:B------:R-:W-:Y:S01]  /*8190*/  SHF.R.U32.HI R48, RZ, 0x10, R47 ;  /* 0x00000010ff307819 */ /* 0x000fe2000001162f */
[----:B------:R-:W-:Y:S02]  /*81a0*/  HADD2.F32 R34, -RZ, R34.H0_H0 ;  /* 0x20000022ff227230 */ /* 0x000fe40000004100 */
[----:B------:R-:W-:Y:S01]  /*81b0*/  FFMA.FTZ R49, R15, R50, R49 ;  /* 0x000000320f317223 */ /* 0x000fe20000010031 */
[----:B------:R-:W-:Y:S01]  /*81c0*/  HADD2.F32 R15, -RZ, R39.H1_H1 ;  /* 0x30000027ff0f7230 */ /* 0x000fe20000004100 */
[----:B------:R-:W-:Y:S01]  /*81d0*/  SHF.R.U32.HI R50, RZ, 0x10, R35 ;  /* 0x00000010ff327819 */ /* 0x000fe20000011623 */
[----:B------:R-:W-:Y:S02]  /*81e0*/  HADD2.F32 R39, -RZ, R48.H0_H0 ;  /* 0x20000030ff277230 */ /* 0x000fe40000004100 */
[----:B------:R-:W-:-:S02]  /*81f0*/  HADD2.F32 R48, -RZ, R13.H1_H1 ;  /* 0x3000000dff307230 */ /* 0x000fc40000004100 */
[----:B------:R-:W-:Y:S02]  /*8200*/  HADD2.F32 R13, -RZ, R50.H0_H0 ;  /* 0x20000032ff0d7230 */ /* 0x000fe40000004100 */
[-C--:B------:R-:W-:Y:S01]  /*8210*/  FMUL.FTZ R50, R15, R39.reuse ;  /* 0x000000270f327220 */ /* 0x080fe20000410000 */
[----:B------:R-:W-:-:S03]  /*8220*/  FMUL.FTZ R39, R48, R39 ;  /* 0x0000002730277220 */ /* 0x000fc60000410000 */
[-C--:B------:R-:W-:Y:S01]  /*8230*/  FFMA.FTZ R50, R48, R13.reuse, -R50 ;  /* 0x0000000d30327223 */ /* 0x080fe20000010832 */
[----:B------:R-:W-:Y:S01]  /*8240*/  FFMA.FTZ R39, R15, R13, R39 ;  /* 0x0000000d0f277223 */ /* 0x000fe20000010027 */
[----:B------:R-:W-:Y:S02]  /*8250*/  HADD2.F32 R13, -RZ, R36.H0_H0 ;  /* 0x20000024ff0d7230 */ /* 0x000fe40000004100 */
[----:B------:R-:W-:Y:S01]  /*8260*/  HADD2.F32 R15, -RZ, R12.H0_H0 ;  /* 0x2000000cff0f7230 */ /* 0x000fe20000004100 */
[----:B------:R-:W-:Y:S01]  /*8270*/  F2FP.F16.F32.PACK_AB R50, R50, R51 ;  /* 0x000000333232723e */ /* 0x000fe200000000ff */
[----:B------:R-:W-:Y:S02]  /*8280*/  HADD2.F32 R36, -RZ, R36.H1_H1 ;  /* 0x30000024ff247230 */ /* 0x000fe40000004100 */
[-C--:B------:R-:W-:Y:S01]  /*8290*/  FMUL.FTZ R48, R13, R213.reuse ;  /* 0x000000d50d307220 */ /* 0x080fe20000410000 */
[----:B------:R-:W-:Y:S02]  /*82a0*/  HADD2.F32 R12, -RZ, R12.H1_H1 ;  /* 0x3000000cff0c7230 */ /* 0x000fe40000004100 */
[----:B------:R-:W-:Y:S01]  /*82b0*/  FMUL.FTZ R213, R15, R213 ;  /* 0x000000d50fd57220 */ /* 0x000fe20000410000 */
[----:B------:R-:W-:Y:S01]  /*82c0*/  F2FP.F16.F32.PACK_AB R39, R39, R49 ;  /* 0x000000312727723e */ /* 0x000fe200000000ff */
[----:B------:R-:W-:Y:S01]  /*82d0*/  FFMA.FTZ R48, R15, R211, -R48 ;  /* 0x000000d30f307223 */ /* 0x000fe20000010830 */
[----:B------:R-:W-:-:S02]  /*82e0*/  HADD2.F32 R15, -RZ, R14.H0_H0 ;  /* 0x2000000eff0f7230 */ /* 0x000fc40000004100 */
[----:B------:R-:W-:Y:S01]  /*82f0*/  FFMA.FTZ R213, R13, R211, R213 ;  /* 0x000000d30dd57223 */ /* 0x000fe200000100d5 */
[-C--:B------:R-:W-:Y:S01]  /*8300*/  FMUL.FTZ R13, R36, R44.reuse ;  /* 0x0000002c240d7220 */ /* 0x080fe20000410000 */
[C---:B------:R-:W-:Y:S01]  /*8310*/  FMUL.FTZ R44, R12.reuse, R44 ;  /* 0x0000002c0c2c7220 */ /* 0x040fe20000410000 */
[----:B------:R-:W-:Y:S02]  /*8320*/  HADD2.F32 R14, -RZ, R14.H1_H1 ;  /* 0x3000000eff0e7230 */ /* 0x000fe40000004100 */
[-C--:B------:R-:W-:Y:S01]  /*8330*/  FFMA.FTZ R13, R12, R32.reuse, -R13 ;  /* 0x000000200c0d7223 */ /* 0x080fe2000001080d */
[--C-:B------:R-:W-:Y:S02]  /*8340*/  HADD2.F32 R12, -RZ, R38.reuse.H0_H0 ;  /* 0x20000026ff0c7230 */ /* 0x100fe40000004100 */
[----:B------:R-:W-:Y:S01]  /*8350*/  FFMA.FTZ R44, R36, R32, R44 ;  /* 0x00000020242c7223 */ /* 0x000fe2000001002c */
[----:B------:R-:W-:Y:S01]  /*8360*/  HADD2.F32 R38, -RZ, R38.H1_H1 ;  /* 0x30000026ff267230 */ /* 0x000fe20000004100 */
[----:B------:R-:W-:Y:S01]  /*8370*/  F2FP.F16.F32.PACK_AB R13, R13, R48 ;  /* 0x000000300d0d723e */ /* 0x000fe200000000ff */
[-C--:B------:R-:W-:Y:S01]  /*8380*/  FMUL.FTZ R32, R12, R212.reuse ;  /* 0x000000d40c207220 */ /* 0x080fe20000410000 */
[----:B------:R-:W-:Y:S01]  /*8390*/  FMUL.FTZ R212, R15, R212 ;  /* 0x000000d40fd47220 */ /* 0x000fe20000410000 */
[----:B------:R-:W-:-:S02]  /*83a0*/  F2FP.F16.F32.PACK_AB R44, R44, R213 ;  /* 0x000000d52c2c723e */ /* 0x000fc400000000ff */
[----:B------:R-:W-:Y:S01]  /*83b0*/  FFMA.FTZ R32, R15, R210, -R32 ;  /* 0x000000d20f207223 */ /* 0x000fe20000010820 */
[-C--:B------:R-:W-:Y:S01]  /*83c0*/  FMUL.FTZ R15, R38, R46.reuse ;  /* 0x0000002e260f7220 */ /* 0x080fe20000410000 */
[----:B------:R-:W-:Y:S01]  /*83d0*/  FMUL.FTZ R46, R14, R46 ;  /* 0x0000002e0e2e7220 */ /* 0x000fe20000410000 */
[----:B------:R-:W-:Y:S01]  /*83e0*/  FFMA.FTZ R212, R12, R210, R212 ;  /* 0x000000d20cd47223 */ /* 0x000fe200000100d4 */
[----:B------:R-:W-:Y:S02]  /*83f0*/  IMAD.MOV.U32 R12, RZ, RZ, R13 ;  /* 0x000000ffff0c7224 */ /* 0x000fe400078e000d */
[-C--:B------:R-:W-:Y:S01]  /*8400*/  FFMA.FTZ R15, R14, R34.reuse, -R15 ;  /* 0x000000220e0f7223 */ /* 0x080fe2000001080f */
[----:B------:R-:W-:Y:S01]  /*8410*/  FFMA.FTZ R46, R38, R34, R46 ;  /* 0x00000022262e7223 */ /* 0x000fe2000001002e */
[----:B------:R-:W-:Y:S01]  /*8420*/  IMAD.MOV.U32 R13, RZ, RZ, R37 ;  /* 0x000000ffff0d7224 */ /* 0x000fe200078e0025 */
[----:B------:R-:W-:Y:S01]  /*8430*/  MOV R36, R44 ;  /* 0x0000002c00247202 */ /* 0x000fe20000000f00 */
[----:B------:R-:W-:Y:S01]  /*8440*/  IMAD.MOV.U32 R37, RZ, RZ, R11 ;  /* 0x000000ffff257224 */ /* 0x000fe200078e000b */
[----:B------:R-:W-:-:S02]  /*8450*/  F2FP.F16.F32.PACK_AB R15, R15, R32 ;  /* 0x000000200f0f723e */ /* 0x000fc400000000ff */
[----:B------:R-:W-:-:S03]  /*8460*/  F2FP.F16.F32.PACK_AB R46, R46, R212 ;  /* 0x000000d42e2e723e */ /* 0x000fc600000000ff */
[----:B------:R-:W-:Y:S01]  /*8470*/  IMAD.MOV.U32 R14, RZ, RZ, R15 ;  /* 0x000000ffff0e7224 */ /* 0x000fe200078e000f */
[----:B------:R-:W-:Y:S01]  /*8480*/  MOV R15, R50 ;  /* 0x00000032000f7202 */ /* 0x000fe20000000f00 */
[----:B------:R-:W-:-:S07]  /*8490*/  IMAD.MOV.U32 R38, RZ, RZ, R46 ;  /* 0x000000ffff267224 */ /* 0x000fce00078e002e */
.L_x_535:
[----:B------:R-:W-:Y:S05]  /*84a0*/  BSYNC B2 ;  /* 0x0000000000027941 */ /* 0x000fea0003800000 */
.L_x_534:
[----:B--2---:R2:W-:Y:S04]  /*84b0*/  ST.E.128 desc[UR60][R40.64], R12 ;  /* 0x0000000c28007985 */ /* 0x0045e8000c101d3c */
[----:B---3--:R2:W-:Y:S02]  /*84c0*/  @!P4 ST.E.128 desc[UR60][R122.64], R36 ;  /* 0x000000247a00c985 */ /* 0x0085e4000c101d3c */
.L_x_525:
[----:B------:R-:W-:Y:S05]  /*84d0*/  BSYNC B1 ;  /* 0x0000000000017941 */ /* 0x000fea0003800000 */
.L_x_524:
[----:B------:R-:W-:-:S03]  /*84e0*/  UMOV UR4, 0xffffffff ;  /* 0xffffffff00047882 */ /* 0x000fc60000000000 */
[----:B------:R-:W-:Y:S05]  /*84f0*/  BRA.DIV UR4, `(.L_x_536) ;  /* 0x0000016204607947 */ /* 0x000fea000b800000 */
[----:B0-----:R-:W0:Y:S04]  /*8500*/  SHFL.IDX PT, R118, R118, 0x1, 0x1c1f ;  /* 0x003c1f0076767f89 */ /* 0x001e2800000e0000 */
[----:B------:R-:W0:Y:S02]  /*8510*/  SHFL.IDX PT, R119, R119, 0x1, 0x1c1f ;  /* 0x003c1f0077777f89 */ /* 0x000e2400000e0000 */
.L_x_803:
[----:B------:R-:W-:Y:S05]  /*8520*/  @P5 BRA `(.L_x_493) ;  /* 0x0000001c005c5947 */ /* 0x000fea0003800000 */
[----:B------:R-:W-:Y:S01]  /*8530*/  ISETP.NE.AND P4, PT, R10, RZ, PT ;  /* 0x000000ff0a00720c */ /* 0x000fe20003f85270 */
[----:B------:R-:W-:Y:S01]  /*8540*/  BSSY B1, `(.L_x_537) ;  /* 0x0000072000017945 */ /* 0x000fe20003800000 */
[----:B0-2---:R-:W-:Y:S01]  /*8550*/  IMAD.MOV.U32 R36, RZ, RZ, R119 ;  /* 0x000000ffff247224 */ /* 0x005fe200078e0077 */
[----:B------:R-:W-:-:S10]  /*8560*/  MOV R37, R118 ;  /* 0x0000007600257202 */ /* 0x000fd40000000f00 */
[----:B------:R-:W-:Y:S05]  /*8570*/  @!P4 BRA `(.L_x_538) ;  /* 0x0000000400b8c947 */ /* 0x000fea0003800000 */
[----:B---3--:R-:W-:Y:S01]  /*8580*/  SEL R11, R129, R139, !P3 ;  /* 0x0000008b810b7207 */ /* 0x008fe20005800000 */
[----:B------:R-:W-:Y:S01]  /*8590*/  BSSY B2, `(.L_x_539) ;  /* 0x000006a000027945 */ /* 0x000fe20003800000 */
[C---:B------:R-:W-:Y:S02]  /*85a0*/  LEA R38, P5, R7.reuse, R119, 0x1 ;  /* 0x0000007707267211 */ /* 0x040fe400078a08ff */
[----:B----4-:R-:W-:Y:S02]  /*85b0*/  SHF.R.S32.HI R12, RZ, 0x1f, R11 ;  /* 0x0000001fff0c7819 */ /* 0x010fe4000001140b */
[----:B------:R-:W-:Y:S02]  /*85c0*/  LEA.HI.X R39, R7, R118, R116, 0x1, P5 ;  /* 0x0000007607277211 */ /* 0x000fe400028f0c74 */
[----:B------:R-:W-:Y:S02]  /*85d0*/  LEA.HI R11, R12, R11, RZ, 0x4 ;  /* 0x0000000b0c0b7211 */ /* 0x000fe400078f20ff */
[----:B------:R-:W-:-:S02]  /*85e0*/  ISETP.GE.AND P5, PT, R16, R128, PT ;  /* 0x000000801000720c */ /* 0x000fc40003fa6270 */
[----:B------:R-:W-:-:S04]  /*85f0*/  LEA.HI.SX32 R11, R11, R124, 0x1c ;  /* 0x0000007c0b0b7211 */ /* 0x000fc800078fe2ff */
[----:B------:R-:W-:Y:S01]  /*8600*/  SHF.R.S32.HI R12, RZ, 0x1f, R11 ;  /* 0x0000001fff0c7819 */ /* 0x000fe2000001140b */
[----:B------:R-:W-:-:S03]  /*8610*/  IMAD.SHL.U32 R40, R11, 0x8, RZ ;  /* 0x000000080b287824 */ /* 0x000fc600078e00ff */
[----:B------:R-:W-:Y:S02]  /*8620*/  LEA.HI R12, R12, R11, RZ, 0x3 ;  /* 0x0000000b0c0c7211 */ /* 0x000fe400078f18ff */
[----:B------:R-:W-:Y:S02]  /*8630*/  ISETP.GE.AND P4, PT, R40, R135, PT ;  /* 0x000000872800720c */ /* 0x000fe40003f86270 */
[----:B------:R-:W-:Y:S02]  /*8640*/  SHF.R.S32.HI R14, RZ, 0x3, R12 ;  /* 0x00000003ff0e7819 */ /* 0x000fe4000001140c */
[----:B------:R-:W-:-:S03]  /*8650*/  LOP3.LUT R12, R167, 0x38, R40, 0xf8, !PT ;  /* 0x00000038a70c7812 */ /* 0x000fc600078ef828 */
[----:B------:R-:W-:Y:S01]  /*8660*/  IMAD R11, R14, 0x1800, R179 ;  /* 0x000018000e0b7824 */ /* 0x000fe200078e02b3 */
[----:B------:R-:W-:-:S05]  /*8670*/  LOP3.LUT R12, R12, R223, RZ, 0x3c, !PT ;  /* 0x000000df0c0c7212 */ /* 0x000fca00078e3cff */
[----:B------:R-:W-:Y:S02]  /*8680*/  IMAD.IADD R13, R11, 0x1, R12 ;  /* 0x000000010b0d7824 */ /* 0x000fe400078e020c */
[C---:B------:R-:W-:Y:S02]  /*8690*/  IMAD R11, R18.reuse, 0x4800, R142 ;  /* 0x00004800120b7824 */ /* 0x040fe400078e028e */
[----:B------:R-:W-:Y:S02]  /*86a0*/  IMAD R13, R18, 0x4800, R13 ;  /* 0x00004800120d7824 */ /* 0x000fe400078e020d */
[----:B------:R-:W-:Y:S01]  /*86b0*/  @!P4 IMAD.WIDE R40, R40, 0x2, R36 ;  /* 0x000000022828c825 */ /* 0x000fe200078e0224 */
[----:B------:R-:W-:-:S03]  /*86c0*/  LEA R11, R11, R2, 0x1 ;  /* 0x000000020b0b7211 */ /* 0x000fc600078e08ff */
[----:B------:R-:W-:Y:S02]  /*86d0*/  IMAD R32, R13, 0x2, R2 ;  /* 0x000000020d207824 */ /* 0x000fe400078e0202 */
[----:B------:R0:W2:Y:S04]  /*86e0*/  LDS.128 R12, [R11+0x18400] ;  /* 0x018400000b0c7984 */ /* 0x0000a80000000c00 */
[----:B------:R-:W3:Y:S01]  /*86f0*/  LDS.128 R32, [R32+0x18400] ;  /* 0x0184000020207984 */ /* 0x000ee20000000c00 */
[----:B------:R-:W-:Y:S05]  /*8700*/  @P5 BRA `(.L_x_540) ;  /* 0x0000000400485947 */ /* 0x000fea0003800000 */
[--C-:B------:R-:W-:Y:S01]  /*8710*/  SHF.R.U64 R42, R76, 0x10, R77.reuse ;  /* 0x000000104c2a7819 */ /* 0x100fe2000000124d */
[--C-:B---3--:R-:W-:Y:S01]  /*8720*/  HADD2.F32 R47, -RZ, R33.reuse.H0_H0 ;  /* 0x20000021ff2f7230 */ /* 0x108fe20000004100 */
[----:B------:R-:W-:Y:S01]  /*8730*/  SHF.R.U32.HI R76, RZ, 0x10, R77 ;  /* 0x00000010ff4c7819 */ /* 0x000fe2000001164d */
[----:B------:R-:W-:Y:S01]  /*8740*/  HADD2.F32 R48, -RZ, R33.H1_H1 ;  /* 0x30000021ff307230 */ /* 0x000fe20000004100 */
[--C-:B0-----:R-:W-:Y:S01]  /*8750*/  SHF.R.U64 R11, R64, 0x10, R65.reuse ;  /* 0x00000010400b7819 */ /* 0x101fe20000001241 */
[----:B------:R-:W-:Y:S01]  /*8760*/  HADD2.F32 R46, -RZ, R209.H1_H1 ;  /* 0x300000d1ff2e7230 */ /* 0x000fe20000004100 */
[----:B------:R-:W-:Y:S01]  /*8770*/  SHF.R.U32.HI R64, RZ, 0x10, R65 ;  /* 0x00000010ff407819 */ /* 0x000fe20000011641 */
[----:B--2---:R-:W-:Y:S01]  /*8780*/  HADD2.F32 R33, -RZ, R13.H0_H0 ;  /* 0x2000000dff217230 */ /* 0x004fe20000004100 */
[----:B------:R-:W-:Y:S01]  /*8790*/  SHF.R.U64 R44, R78, 0x10, R79 ;  /* 0x000000104e2c7819 */ /* 0x000fe2000000124f */
[----:B------:R-:W-:Y:S02]  /*87a0*/  HADD2.F32 R45, -RZ, R207.H1_H1 ;  /* 0x300000cfff2d7230 */ /* 0x000fe40000004100 */
[----:B------:R-:W-:Y:S01]  /*87b0*/  FMUL.FTZ R49, R47, R46 ;  /* 0x0000002e2f317220 */ /* 0x000fe20000410000 */
[----:B------:R-:W-:-:S02]  /*87c0*/  HADD2.F32 R76, -RZ, R76.H0_H0 ;  /* 0x2000004cff4c7230 */ /* 0x000fc40000004100 */
[C---:B------:R-:W-:Y:S01]  /*87d0*/  FMUL.FTZ R50, R33.reuse, R46 ;  /* 0x0000002e21327220 */ /* 0x040fe20000410000 */
[----:B------:R-:W-:Y:S01]  /*87e0*/  HADD2.F32 R13, -RZ, R13.H1_H1 ;  /* 0x3000000dff0d7230 */ /* 0x000fe20000004100 */
[----:B------:R-:W-:Y:S01]  /*87f0*/  SHF.R.U32.HI R78, RZ, 0x10, R79 ;  /* 0x00000010ff4e7819 */ /* 0x000fe2000001164f */
[----:B------:R-:W-:Y:S02]  /*8800*/  HADD2.F32 R64, -RZ, R64.H0_H0 ;  /* 0x20000040ff407230 */ /* 0x000fe40000004100 */
[-C--:B------:R-:W-:Y:S01]  /*8810*/  FFMA.FTZ R49, R33, R45.reuse, -R49 ;  /* 0x0000002d21317223 */ /* 0x080fe20000010831 */
[----:B------:R-:W-:Y:S01]  /*8820*/  FFMA.FTZ R50, R47, R45, R50 ;  /* 0x0000002d2f327223 */ /* 0x000fe20000010032 */
[--C-:B------:R-:W-:Y:S01]  /*8830*/  SHF.R.U64 R43, R66, 0x10, R67.reuse ;  /* 0x00000010422b7819 */ /* 0x100fe20000001243 */
[----:B------:R-:W-:Y:S01]  /*8840*/  FMUL.FTZ R46, R48, R76 ;  /* 0x0000004c302e7220 */ /* 0x000fe20000410000 */
[--C-:B------:R-:W-:Y:S01]  /*8850*/  HADD2.F32 R45, -RZ, R35.reuse.H0_H0 ;  /* 0x20000023ff2d7230 */ /* 0x100fe20000004100 */
[----:B------:R-:W-:Y:S01]  /*8860*/  SHF.R.U32.HI R66, RZ, 0x10, R67 ;  /* 0x00000010ff427819 */ /* 0x000fe20000011643 */
[----:B------:R-:W-:-:S02]  /*8870*/  HADD2.F32 R47, -RZ, R35.H1_H1 ;  /* 0x30000023ff2f7230 */ /* 0x000fc40000004100 */
[C---:B------:R-:W-:Y:S01]  /*8880*/  FMUL.FTZ R76, R13.reuse, R76 ;  /* 0x0000004c0d4c7220 */ /* 0x040fe20000410000 */
[----:B------:R-:W-:Y:S02]  /*8890*/  HADD2.F32 R33, -RZ, R208.H1_H1 ;  /* 0x300000d0ff217230 */ /* 0x000fe40000004100 */
[-C--:B------:R-:W-:Y:S01]  /*88a0*/  FFMA.FTZ R46, R13, R64.reuse, -R46 ;  /* 0x000000400d2e7223 */ /* 0x080fe2000001082e */
[----:B------:R-:W-:Y:S02]  /*88b0*/  HADD2.F32 R35, -RZ, R15.H0_H0 ;  /* 0x2000000fff237230 */ /* 0x000fe40000004100 */
[----:B------:R-:W-:Y:S01]  /*88c0*/  FFMA.FTZ R76, R48, R64, R76 ;  /* 0x00000040304c7223 */ /* 0x000fe2000001004c */
[----:B------:R-:W-:Y:S02]  /*88d0*/  HADD2.F32 R78, -RZ, R78.H0_H0 ;  /* 0x2000004eff4e7230 */ /* 0x000fe40000004100 */
[----:B------:R-:W-:Y:S01]  /*88e0*/  FMUL.FTZ R48, R45, R33 ;  /* 0x000000212d307220 */ /* 0x000fe20000410000 */
[----:B------:R-:W-:-:S02]  /*88f0*/  HADD2.F32 R13, -RZ, R206.H1_H1 ;  /* 0x300000ceff0d7230 */ /* 0x000fc40000004100 */
[----:B------:R-:W-:Y:S01]  /*8900*/  FMUL.FTZ R51, R35, R33 ;  /* 0x0000002123337220 */ /* 0x000fe20000410000 */
[----:B------:R-:W-:Y:S02]  /*8910*/  HADD2.F32 R15, -RZ, R15.H1_H1 ;  /* 0x3000000fff0f7230 */ /* 0x000fe40000004100 */
[-C--:B------:R-:W-:Y:S01]  /*8920*/  FMUL.FTZ R33, R47, R78.reuse ;  /* 0x0000004e2f217220 */ /* 0x080fe20000410000 */
[----:B------:R-:W-:Y:S02]  /*8930*/  HADD2.F32 R66, -RZ, R66.H0_H0 ;  /* 0x20000042ff427230 */ /* 0x000fe40000004100 */
[-C--:B------:R-:W-:Y:S01]  /*8940*/  FFMA.FTZ R48, R35, R13.reuse, -R48 ;  /* 0x0000000d23307223 */ /* 0x080fe20000010830 */
[----:B------:R-:W-:Y:S01]  /*8950*/  FFMA.FTZ R51, R45, R13, R51 ;  /* 0x0000000d2d337223 */ /* 0x000fe20000010033 */
[C---:B------:R-:W-:Y:S01]  /*8960*/  FMUL.FTZ R78, R15.reuse, R78 ;  /* 0x0000004e0f4e7220 */ /* 0x040fe20000410000 */
[----:B------:R-:W-:Y:S02]  /*8970*/  HADD2.F32 R42, -RZ, R42.H0_H0 ;  /* 0x2000002aff2a7230 */ /* 0x000fe40000004100 */
[----:B------:R-:W-:Y:S01]  /*8980*/  FFMA.FTZ R33, R15, R66, -R33 ;  /* 0x000000420f217223 */ /* 0x000fe20000010821 */
[----:B------:R-:W-:-:S02]  /*8990*/  HADD2.F32 R13, -RZ, R32.H1_H1 ;  /* 0x30000020ff0d7230 */ /* 0x000fc40000004100 */
[----:B------:R-:W-:Y:S01]  /*89a0*/  FFMA.FTZ R78, R47, R66, R78 ;  /* 0x000000422f4e7223 */ /* 0x000fe2000001004e */
[----:B------:R-:W-:Y:S01]  /*89b0*/  HADD2.F32 R15, -RZ, R12.H1_H1 ;  /* 0x3000000cff0f7230 */ /* 0x000fe20000004100 */
[----:B------:R-:W-:Y:S01]  /*89c0*/  F2FP.F16.F32.PACK_AB R46, R46, R49 ;  /* 0x000000312e2e723e */ /* 0x000fe200000000ff */
[----:B------:R-:W-:Y:S02]  /*89d0*/  HADD2.F32 R54, -RZ, R32.H0_H0 ;  /* 0x20000020ff367230 */ /* 0x000fe40000004100 */
[-C--:B------:R-:W-:Y:S01]  /*89e0*/  FMUL.FTZ R32, R13, R42.reuse ;  /* 0x0000002a0d207220 */ /* 0x080fe20000410000 */
[----:B------:R-:W-:Y:S02]  /*89f0*/  HADD2.F32 R52, -RZ, R12.H0_H0 ;  /* 0x2000000cff347230 */ /* 0x000fe40000004100 */
[----:B------:R-:W-:Y:S01]  /*8a00*/  FMUL.FTZ R42, R15, R42 ;  /* 0x0000002a0f2a7220 */ /* 0x000fe20000410000 */
[----:B------:R-:W-:Y:S01]  /*8a10*/  HADD2.F32 R12, -RZ, R11.H0_H0 ;  /* 0x2000000bff0c7230 */ /* 0x000fe20000004100 */
[----:B------:R-:W-:Y:S01]  /*8a20*/  F2FP.F16.F32.PACK_AB R48, R33, R48 ;  /* 0x000000302130723e */ /* 0x000fe200000000ff */
[----:B------:R-:W-:Y:S01]  /*8a30*/  HADD2.F32 R208, -RZ, R208.H0_H0 ;  /* 0x200000d0ffd07230 */ /* 0x000fe20000004100 */
[----:B------:R-:W-:Y:S01]  /*8a40*/  F2FP.F16.F32.PACK_AB R33, R76, R50 ;  /* 0x000000324c21723e */ /* 0x000fe200000000ff */
[----:B------:R-:W-:-:S02]  /*8a50*/  HADD2.F32 R35, -RZ, R44.H0_H0 ;  /* 0x2000002cff237230 */ /* 0x000fc40000004100 */
[-C--:B------:R-:W-:Y:S01]  /*8a60*/  FFMA.FTZ R42, R13, R12.reuse, R42 ;  /* 0x0000000c0d2a7223 */ /* 0x080fe2000001002a */
[----:B------:R-:W-:Y:S01]  /*8a70*/  FFMA.FTZ R32, R15, R12, -R32 ;  /* 0x0000000c0f207223 */ /* 0x000fe20000010820 */
[----:B------:R-:W-:Y:S02]  /*8a80*/  HADD2.F32 R13, -RZ, R34.H0_H0 ;  /* 0x20000022ff0d7230 */ /* 0x000fe40000004100 */
[----:B------:R-:W-:Y:S02]  /*8a90*/  HADD2.F32 R15, -RZ, R14.H0_H0 ;  /* 0x2000000eff0f7230 */ /* 0x000fe40000004100 */
[----:B------:R-:W-:Y:S02]  /*8aa0*/  HADD2.F32 R34, -RZ, R34.H1_H1 ;  /* 0x30000022ff227230 */ /* 0x000fe40000004100 */
[-C--:B------:R-:W-:Y:S01]  /*8ab0*/  FMUL.FTZ R12, R13, R208.reuse ;  /* 0x000000d00d0c7220 */ /* 0x080fe20000410000 */
[----:B------:R-:W-:Y:S02]  /*8ac0*/  HADD2.F32 R209, -RZ, R209.H0_H0 ;  /* 0x200000d1ffd17230 */ /* 0x000fe40000004100 */
[----:B------:R-:W-:Y:S01]  /*8ad0*/  FMUL.FTZ R208, R15, R208 ;  /* 0x000000d00fd07220 */ /* 0x000fe20000410000 */
[----:B------:R-:W-:-:S02]  /*8ae0*/  HADD2.F32 R14, -RZ, R14.H1_H1 ;  /* 0x3000000eff0e7230 */ /* 0x000fc40000004100 */
[----:B------:R-:W-:Y:S01]  /*8af0*/  FMUL.FTZ R45, R34, R35 ;  /* 0x00000023222d7220 */ /* 0x000fe20000410000 */
[----:B------:R-:W-:Y:S02]  /*8b00*/  HADD2.F32 R207, -RZ, R207.H0_H0 ;  /* 0x200000cfffcf7230 */ /* 0x000fe40000004100 */
[----:B------:R-:W-:Y:S01]  /*8b10*/  FMUL.FTZ R11, R54, R209 ;  /* 0x000000d1360b7220 */ /* 0x000fe20000410000 */
[----:B------:R-:W-:Y:S02]  /*8b20*/  HADD2.F32 R206, -RZ, R206.H0_H0 ;  /* 0x200000ceffce7230 */ /* 0x000fe40000004100 */
[----:B------:R-:W-:Y:S01]  /*8b30*/  FMUL.FTZ R35, R14, R35 ;  /* 0x000000230e237220 */ /* 0x000fe20000410000 */
[----:B------:R-:W-:Y:S02]  /*8b40*/  HADD2.F32 R43, -RZ, R43.H0_H0 ;  /* 0x2000002bff2b7230 */ /* 0x000fe40000004100 */
[C---:B------:R-:W-:Y:S01]  /*8b50*/  FMUL.FTZ R209, R52.reuse, R209 ;  /* 0x000000d134d17220 */ /* 0x040fe20000410000 */
[----:B------:R-:W-:Y:S01]  /*8b60*/  FFMA.FTZ R11, R52, R207, -R11 ;  /* 0x000000cf340b7223 */ /* 0x000fe2000001080b */
[-C--:B------:R-:W-:Y:S01]  /*8b70*/  FFMA.FTZ R15, R15, R206.reuse, -R12 ;  /* 0x000000ce0f0f7223 */ /* 0x080fe2000001080c */
[----:B------:R-:W-:Y:S01]  /*8b80*/  FFMA.FTZ R13, R13, R206, R208 ;  /* 0x000000ce0d0d7223 */ /* 0x000fe200000100d0 */
[-C--:B------:R-:W-:Y:S01]  /*8b90*/  FFMA.FTZ R14, R14, R43.reuse, -R45 ;  /* 0x0000002b0e0e7223 */ /* 0x080fe2000001082d */
[----:B------:R-:W-:Y:S01]  /*8ba0*/  FFMA.FTZ R34, R34, R43, R35 ;  /* 0x0000002b22227223 */ /* 0x000fe20000010023 */
[----:B------:R-:W-:Y:S01]  /*8bb0*/  FFMA.FTZ R209, R54, R207, R209 ;  /* 0x000000cf36d17223 */ /* 0x000fe200000100d1 */
[----:B------:R-:W-:-:S02]  /*8bc0*/  F2FP.F16.F32.PACK_AB R12, R32, R11 ;  /* 0x0000000b200c723e */ /* 0x000fc400000000ff */
[----:B------:R-:W-:Y:S02]  /*8bd0*/  F2FP.F16.F32.PACK_AB R14, R14, R15 ;  /* 0x0000000f0e0e723e */ /* 0x000fe400000000ff */
[----:B------:R-:W-:Y:S01]  /*8be0*/  F2FP.F16.F32.PACK_AB R34, R34, R13 ;  /* 0x0000000d2222723e */ /* 0x000fe200000000ff */
[----:B------:R-:W-:Y:S01]  /*8bf0*/  IMAD.MOV.U32 R13, RZ, RZ, R46 ;  /* 0x000000ffff0d7224 */ /* 0x000fe200078e002e */
[----:B------:R-:W-:Y:S02]  /*8c00*/  F2FP.F16.F32.PACK_AB R35, R78, R51 ;  /* 0x000000334e23723e */ /* 0x000fe400000000ff */
[----:B------:R-:W-:Y:S02]  /*8c10*/  F2FP.F16.F32.PACK_AB R32, R42, R209 ;  /* 0x000000d12a20723e */ /* 0x000fe400000000ff */
[----:B------:R-:W-:-:S07]  /*8c20*/  MOV R15, R48 ;  /* 0x00000030000f7202 */ /* 0x000fce0000000f00 */
.L_x_540:
[----:B------:R-:W-:Y:S05]  /*8c30*/  BSYNC B2 ;  /* 0x0000000000027941 */ /* 0x000fea0003800000 */
.L_x_539:
[----:B--2---:R2:W-:Y:S04]  /*8c40*/  ST.E.128 desc[UR60][R38.64], R12 ;  /* 0x0000000c26007985 */ /* 0x0045e8000c101d3c */
[----:B---3--:R2:W-:Y:S02]  /*8c50*/  @!P4 ST.E.128 desc[UR60][R40.64], R32 ;  /* 0x000000202800c985 */ /* 0x0085e4000c101d3c */
.L_x_538:
[----:B------:R-:W-:Y:S05]  /*8c60*/  BSYNC B1 ;  /* 0x0000000000017941 */ /* 0x000fea0003800000 */
.L_x_537:
[----:B------:R-:W-:Y:S01]  /*8c70*/  ISETP.NE.AND P4, PT, R27, RZ, PT ;  /* 0x000000ff1b00720c */ /* 0x000fe20003f85270 */
[----:B------:R-:W-:-:S12]  /*8c80*/  BSSY B1, `(.L_x_541) ;  /* 0x0000073000017945 */ /* 0x000fd80003800000 */
[----:B------:R-:W-:Y:S05]  /*8c90*/  @!P4 BRA `(.L_x_542) ;  /* 0x0000000400c4c947 */ /* 0x000fea0003800000 */
[----:B0--3--:R-:W-:Y:S01]  /*8ca0*/  SEL R11, R129, R139, !P2 ;  /* 0x0000008b810b7207 */ /* 0x009fe20005000000 */
[----:B------:R-:W-:Y:S01]  /*8cb0*/  BSSY B2, `(.L_x_543) ;  /* 0x000006d000027945 */ /* 0x000fe20003800000 */
[C---:B--2---:R-:W-:Y:S02]  /*8cc0*/  LEA R38, P5, R8.reuse, R119, 0x1 ;  /* 0x0000007708267211 */ /* 0x044fe400078a08ff */
        /* <DEDUP_REMOVED lines=8> */
[----:B------:R-:W-:Y:S02]  /*8d50*/  LOP3.LUT R12, R167, 0x38, R40, 0xf8, !PT ;  /* 0x00000038a70c7812 */ /* 0x000fe400078ef828 */
[----:B------:R-:W-:Y:S02]  /*8d60*/  SHF.R.S32.HI R14, RZ, 0x3, R11 ;  /* 0x00000003ff0e7819 */ /* 0x000fe4000001140b */
[----:B------:R-:W-:Y:S02]  /*8d70*/  LOP3.LUT R12, R12, R223, RZ, 0x3c, !PT ;  /* 0x000000df0c0c7212 */ /* 0x000fe400078e3cff */
[----:B------:R-:W-:Y:S01]  /*8d80*/  ISETP.GE.AND P4, PT, R40, R135, PT ;  /* 0x000000872800720c */ /* 0x000fe20003f86270 */
[----:B------:R-:W-:-:S04]  /*8d90*/  IMAD R11, R14, 0x1800, R179 ;  /* 0x000018000e0b7824 */ /* 0x000fc800078e02b3 */
[----:B------:R-:W-:Y:S02]  /*8da0*/  IMAD.IADD R13, R11, 0x1, R12 ;  /* 0x000000010b0d7824 */ /* 0x000fe400078e020c */
[C---:B------:R-:W-:Y:S02]  /*8db0*/  IMAD R11, R18.reuse, 0x4800, R140 ;  /* 0x00004800120b7824 */ /* 0x040fe400078e028c */
[----:B------:R-:W-:-:S03]  /*8dc0*/  IMAD R13, R18, 0x4800, R13 ;  /* 0x00004800120d7824 */ /* 0x000fc600078e020d */
[----:B------:R-:W-:Y:S01]  /*8dd0*/  LEA R11, R11, R2, 0x1 ;  /* 0x000000020b0b7211 */ /* 0x000fe200078e08ff */
[----:B------:R-:W-:Y:S02]  /*8de0*/  IMAD R32, R13, 0x2, R2 ;  /* 0x000000020d207824 */ /* 0x000fe400078e0202 */
[----:B------:R-:W-:Y:S02]  /*8df0*/  @!P4 IMAD.WIDE R40, R40, 0x2, R36 ;  /* 0x000000022828c825 */ /* 0x000fe400078e0224 */
[----:B------:R0:W2:Y:S04]  /*8e00*/  LDS.128 R12, [R11+0x18400] ;  /* 0x018400000b0c7984 */ /* 0x0000a80000000c00 */
[----:B------:R-:W3:Y:S01]  /*8e10*/  LDS.128 R32, [R32+0x18400] ;  /* 0x0184000020207984 */ /* 0x000ee20000000c00 */
[----:B------:R-:W-:Y:S05]  /*8e20*/  @P5 BRA `(.L_x_544) ;  /* 0x0000000400545947 */ /* 0x000fea0003800000 */
[----:B------:R-:W-:Y:S01]  /*8e30*/  SHF.R.U64 R42, R72, 0x10, R73 ;  /* 0x00000010482a7819 */ /* 0x000fe20000001249 */
[----:B---3--:R-:W-:Y:S01]  /*8e40*/  IMAD.MOV.U32 R45, RZ, RZ, R33 ;  /* 0x000000ffff2d7224 */ /* 0x008fe200078e0021 */
[----:B------:R-:W-:Y:S01]  /*8e50*/  SHF.R.U32.HI R72, RZ, 0x10, R73 ;  /* 0x00000010ff487819 */ /* 0x000fe20000011649 */
[----:B------:R-:W-:Y:S01]  /*8e60*/  HADD2.F32 R50, -RZ, R205.H1_H1 ;  /* 0x300000cdff327230 */ /* 0x000fe20000004100 */
[--C-:B0-----:R-:W-:Y:S01]  /*8e70*/  SHF.R.U64 R11, R60, 0x10, R61.reuse ;  /* 0x000000103c0b7819 */ /* 0x101fe2000000123d */
[----:B--2---:R-:W-:Y:S01]  /*8e80*/  HADD2.F32 R46, -RZ, R13.H1_H1 ;  /* 0x3000000dff2e7230 */ /* 0x004fe20000004100 */
[----:B------:R-:W-:Y:S01]  /*8e90*/  SHF.R.U32.HI R60, RZ, 0x10, R61 ;  /* 0x00000010ff3c7819 */ /* 0x000fe2000001163d */
[--C-:B------:R-:W-:Y:S01]  /*8ea0*/  HADD2.F32 R47, -RZ, R45.reuse.H0_H0 ;  /* 0x2000002dff2f7230 */ /* 0x100fe20000004100 */
[----:B------:R-:W-:Y:S01]  /*8eb0*/  MOV R33, R15 ;  /* 0x0000000f00217202 */ /* 0x000fe20000000f00 */
[----:B------:R-:W-:Y:S01]  /*8ec0*/  HADD2.F32 R45, -RZ, R45.H1_H1 ;  /* 0x3000002dff2d7230 */ /* 0x000fe20000004100 */
[--C-:B------:R-:W-:Y:S01]  /*8ed0*/  SHF.R.U64 R44, R74, 0x10, R75.reuse ;  /* 0x000000104a2c7819 */ /* 0x100fe2000000124b */
[----:B------:R-:W-:Y:S01]  /*8ee0*/  HADD2.F32 R72, -RZ, R72.H0_H0 ;  /* 0x20000048ff487230 */ /* 0x000fe20000004100 */
[----:B------:R-:W-:Y:S01]  /*8ef0*/  SHF.R.U32.HI R74, RZ, 0x10, R75 ;  /* 0x00000010ff4a7819 */ /* 0x000fe2000001164b */
[----:B------:R-:W-:-:S02]  /*8f00*/  HADD2.F32 R15, -RZ, R13.H0_H0 ;  /* 0x2000000dff0f7230 */ /* 0x000fc40000004100 */
[----:B------:R-:W-:Y:S01]  /*8f10*/  FMUL.FTZ R52, R47, R50 ;  /* 0x000000322f347220 */ /* 0x000fe20000410000 */
[----:B------:R-:W-:Y:S02]  /*8f20*/  HADD2.F32 R48, -RZ, R154.H1_H1 ;  /* 0x3000009aff307230 */ /* 0x000fe40000004100 */
[----:B------:R-:W-:Y:S01]  /*8f30*/  FMUL.FTZ R49, R45, R72 ;  /* 0x000000482d317220 */ /* 0x000fe20000410000 */
[----:B------:R-:W-:Y:S02]  /*8f40*/  HADD2.F32 R60, -RZ, R60.H0_H0 ;  /* 0x2000003cff3c7230 */ /* 0x000fe40000004100 */
[C---:B------:R-:W-:Y:S01]  /*8f50*/  FMUL.FTZ R50, R15.reuse, R50 ;  /* 0x000000320f327220 */ /* 0x040fe20000410000 */
[----:B------:R-:W-:Y:S01]  /*8f60*/  FMUL.FTZ R72, R46, R72 ;  /* 0x000000482e487220 */ /* 0x000fe20000410000 */
[--C-:B------:R-:W-:Y:S01]  /*8f70*/  SHF.R.U64 R43, R62, 0x10, R63.reuse ;  /* 0x000000103e2b7819 */ /* 0x100fe2000000123f */
[----:B------:R-:W-:Y:S01]  /*8f80*/  FFMA.FTZ R13, R15, R48, -R52 ;  /* 0x000000300f0d7223 */ /* 0x000fe20000010834 */
[----:B------:R-:W-:Y:S01]  /*8f90*/  SHF.R.U32.HI R62, RZ, 0x10, R63 ;  /* 0x00000010ff3e7819 */ /* 0x000fe2000001163f */
[----:B------:R-:W-:Y:S01]  /*8fa0*/  FFMA.FTZ R46, R46, R60, -R49 ;  /* 0x0000003c2e2e7223 */ /* 0x000fe20000010831 */
[----:B------:R-:W-:Y:S01]  /*8fb0*/  FFMA.FTZ R15, R47, R48, R50 ;  /* 0x000000302f0f7223 */ /* 0x000fe20000010032 */
[----:B------:R-:W-:-:S02]  /*8fc0*/  HADD2.F32 R52, -RZ, R35.H1_H1 ;  /* 0x30000023ff347230 */ /* 0x000fc40000004100 */
[----:B------:R-:W-:Y:S01]  /*8fd0*/  FFMA.FTZ R48, R45, R60, R72 ;  /* 0x0000003c2d307223 */ /* 0x000fe20000010048 */
[----:B------:R-:W-:Y:S01]  /*8fe0*/  HADD2.F32 R49, -RZ, R74.H0_H0 ;  /* 0x2000004aff317230 */ /* 0x000fe20000004100 */
[----:B------:R-:W-:Y:S01]  /*8ff0*/  F2FP.F16.F32.PACK_AB R13, R46, R13 ;  /* 0x0000000d2e0d723e */ /* 0x000fe200000000ff */
[----:B------:R-:W-:Y:S02]  /*9000*/  HADD2.F32 R60, -RZ, R155.H1_H1 ;  /* 0x3000009bff3c7230 */ /* 0x000fe40000004100 */
[----:B------:R-:W-:Y:S02]  /*9010*/  HADD2.F32 R45, -RZ, R35.H0_H0 ;  /* 0x20000023ff2d7230 */ /* 0x000fe40000004100 */
[----:B------:R-:W-:Y:S01]  /*9020*/  FMUL.FTZ R51, R52, R49 ;  /* 0x0000003134337220 */ /* 0x000fe20000410000 */
[--C-:B------:R-:W-:Y:S02]  /*9030*/  HADD2.F32 R35, -RZ, R33.reuse.H0_H0 ;  /* 0x20000021ff237230 */ /* 0x100fe40000004100 */
[----:B------:R-:W-:-:S02]  /*9040*/  HADD2.F32 R50, -RZ, R33.H1_H1 ;  /* 0x30000021ff327230 */ /* 0x000fc40000004100 */
[----:B------:R-:W-:Y:S02]  /*9050*/  HADD2.F32 R47, -RZ, R62.H0_H0 ;  /* 0x2000003eff2f7230 */ /* 0x000fe40000004100 */
[-C--:B------:R-:W-:Y:S01]  /*9060*/  FMUL.FTZ R62, R45, R60.reuse ;  /* 0x0000003c2d3e7220 */ /* 0x080fe20000410000 */
[----:B------:R-:W-:Y:S02]  /*9070*/  HADD2.F32 R54, -RZ, R153.H1_H1 ;  /* 0x30000099ff367230 */ /* 0x000fe40000004100 */
[C---:B------:R-:W-:Y:S01]  /*9080*/  FMUL.FTZ R60, R35.reuse, R60 ;  /* 0x0000003c233c7220 */ /* 0x040fe20000410000 */
[C---:B------:R-:W-:Y:S01]  /*9090*/  FMUL.FTZ R49, R50.reuse, R49 ;  /* 0x0000003132317220 */ /* 0x040fe20000410000 */
[----:B------:R-:W-:Y:S01]  /*90a0*/  FFMA.FTZ R50, R50, R47, -R51 ;  /* 0x0000002f32327223 */ /* 0x000fe20000010833 */
[----:B------:R-:W-:Y:S02]  /*90b0*/  HADD2.F32 R51, -RZ, R42.H0_H0 ;  /* 0x2000002aff337230 */ /* 0x000fe40000004100 */
[----:B------:R-:W-:Y:S01]  /*90c0*/  FFMA.FTZ R33, R35, R54, -R62 ;  /* 0x0000003623217223 */ /* 0x000fe2000001083e */
[----:B------:R-:W-:-:S02]  /*90d0*/  HADD2.F32 R205, -RZ, R205.H0_H0 ;  /* 0x200000cdffcd7230 */ /* 0x000fc40000004100 */
[----:B------:R-:W-:Y:S01]  /*90e0*/  FFMA.FTZ R35, R45, R54, R60 ;  /* 0x000000362d237223 */ /* 0x000fe2000001003c */
[----:B------:R-:W-:Y:S02]  /*90f0*/  HADD2.F32 R42, -RZ, R12.H0_H0 ;  /* 0x2000000cff2a7230 */ /* 0x000fe40000004100 */
[----:B------:R-:W-:Y:S01]  /*9100*/  FFMA.FTZ R52, R52, R47, R49 ;  /* 0x0000002f34347223 */ /* 0x000fe20000010031 */
[--C-:B------:R-:W-:Y:S01]  /*9110*/  HADD2.F32 R45, -RZ, R32.reuse.H0_H0 ;  /* 0x20000020ff2d7230 */ /* 0x100fe20000004100 */
[----:B------:R-:W-:Y:S01]  /*9120*/  F2FP.F16.F32.PACK_AB R50, R50, R33 ;  /* 0x000000213232723e */ /* 0x000fe200000000ff */
[----:B------:R-:W-:Y:S01]  /*9130*/  HADD2.F32 R47, -RZ, R32.H1_H1 ;  /* 0x30000020ff2f7230 */ /* 0x000fe20000004100 */
[----:B------:R-:W-:Y:S01]  /*9140*/  F2FP.F16.F32.PACK_AB R33, R48, R15 ;  /* 0x0000000f3021723e */ /* 0x000fe200000000ff */
[----:B------:R-:W-:Y:S01]  /*9150*/  HADD2.F32 R154, -RZ, R154.H0_H0 ;  /* 0x2000009aff9a7230 */ /* 0x000fe20000004100 */
[----:B------:R-:W-:Y:S01]  /*9160*/  F2FP.F16.F32.PACK_AB R35, R52, R35 ;  /* 0x000000233423723e */ /* 0x000fe200000000ff */
[----:B------:R-:W-:-:S02]  /*9170*/  HADD2.F32 R32, -RZ, R12.H1_H1 ;  /* 0x3000000cff207230 */ /* 0x000fc40000004100 */
[CC--:B------:R-:W-:Y:S01]  /*9180*/  FMUL.FTZ R12, R42.reuse, R205.reuse ;  /* 0x000000cd2a0c7220 */ /* 0x0c0fe20000410000 */
[----:B------:R-:W-:Y:S02]  /*9190*/  HADD2.F32 R49, -RZ, R11.H0_H0 ;  /* 0x2000000bff317230 */ /* 0x000fe40000004100 */
[----:B------:R-:W-:Y:S01]  /*91a0*/  FMUL.FTZ R11, R45, R205 ;  /* 0x000000cd2d0b7220 */ /* 0x000fe20000410000 */
[-C--:B------:R-:W-:Y:S01]  /*91b0*/  FMUL.FTZ R53, R47, R51.reuse ;  /* 0x000000332f357220 */ /* 0x080fe20000410000 */
[-C--:B------:R-:W-:Y:S01]  /*91c0*/  FFMA.FTZ R12, R45, R154.reuse, R12 ;  /* 0x0000009a2d0c7223 */ /* 0x080fe2000001000c */
[----:B------:R-:W-:Y:S02]  /*91d0*/  HADD2.F32 R45, -RZ, R44.H0_H0 ;  /* 0x2000002cff2d7230 */ /* 0x000fe40000004100 */
[----:B------:R-:W-:Y:S01]  /*91e0*/  FFMA.FTZ R11, R42, R154, -R11 ;  /* 0x0000009a2a0b7223 */ /* 0x000fe2000001080b */
[----:B------:R-:W-:Y:S02]  /*91f0*/  HADD2.F32 R44, -RZ, R34.H0_H0 ;  /* 0x20000022ff2c7230 */ /* 0x000fe40000004100 */
[----:B------:R-:W-:Y:S01]  /*9200*/  FMUL.FTZ R54, R32, R51 ;  /* 0x0000003320367220 */ /* 0x000fe20000410000 */
[----:B------:R-:W-:-:S02]  /*9210*/  HADD2.F32 R155, -RZ, R155.H0_H0 ;  /* 0x2000009bff9b7230 */ /* 0x000fc40000004100 */
[-C--:B------:R-:W-:Y:S01]  /*9220*/  FFMA.FTZ R32, R32, R49.reuse, -R53 ;  /* 0x0000003120207223 */ /* 0x080fe20000010835 */
[----:B------:R-:W-:Y:S02]  /*9230*/  HADD2.F32 R42, -RZ, R14.H0_H0 ;  /* 0x2000000eff2a7230 */ /* 0x000fe40000004100 */
[----:B------:R-:W-:Y:S01]  /*9240*/  FFMA.FTZ R47, R47, R49, R54 ;  /* 0x000000312f2f7223 */ /* 0x000fe20000010036 */
[----:B------:R-:W-:Y:S02]  /*9250*/  HADD2.F32 R34, -RZ, R34.H1_H1 ;  /* 0x30000022ff227230 */ /* 0x000fe40000004100 */
[-C--:B------:R-:W-:Y:S01]  /*9260*/  FMUL.FTZ R49, R44, R155.reuse ;  /* 0x0000009b2c317220 */ /* 0x080fe20000410000 */
[----:B------:R-:W-:Y:S02]  /*9270*/  HADD2.F32 R14, -RZ, R14.H1_H1 ;  /* 0x3000000eff0e7230 */ /* 0x000fe40000004100 */
[----:B------:R-:W-:Y:S01]  /*9280*/  FMUL.FTZ R155, R42, R155 ;  /* 0x0000009b2a9b7220 */ /* 0x000fe20000410000 */
[----:B------:R-:W-:-:S02]  /*9290*/  HADD2.F32 R153, -RZ, R153.H0_H0 ;  /* 0x20000099ff997230 */ /* 0x000fc40000004100 */
[-C--:B------:R-:W-:Y:S01]  /*92a0*/  FMUL.FTZ R51, R34, R45.reuse ;  /* 0x0000002d22337220 */ /* 0x080fe20000410000 */
[----:B------:R-:W-:Y:S02]  /*92b0*/  HADD2.F32 R43, -RZ, R43.H0_H0 ;  /* 0x2000002bff2b7230 */ /* 0x000fe40000004100 */
[----:B------:R-:W-:Y:S01]  /*92c0*/  FMUL.FTZ R45, R14, R45 ;  /* 0x0000002d0e2d7220 */ /* 0x000fe20000410000 */
[----:B------:R-:W-:Y:S01]  /*92d0*/  F2FP.F16.F32.PACK_AB R32, R32, R11 ;  /* 0x0000000b2020723e */ /* 0x000fe200000000ff */
[-C--:B------:R-:W-:Y:S01]  /*92e0*/  FFMA.FTZ R49, R42, R153.reuse, -R49 ;  /* 0x000000992a317223 */ /* 0x080fe20000010831 */
[----:B------:R-:W-:Y:S01]  /*92f0*/  FFMA.FTZ R155, R44, R153, R155 ;  /* 0x000000992c9b7223 */ /* 0x000fe2000001009b */
[-C--:B------:R-:W-:Y:S01]  /*9300*/  FFMA.FTZ R14, R14, R43.reuse, -R51 ;  /* 0x0000002b0e0e7223 */ /* 0x080fe20000010833 */
[----:B------:R-:W-:Y:S01]  /*9310*/  FFMA.FTZ R34, R34, R43, R45 ;  /* 0x0000002b22227223 */ /* 0x000fe2000001002d */
[----:B------:R-:W-:Y:S01]  /*9320*/  F2FP.F16.F32.PACK_AB R42, R47, R12 ;  /* 0x0000000c2f2a723e */ /* 0x000fe200000000ff */
[----:B------:R-:W-:Y:S01]  /*9330*/  IMAD.MOV.U32 R12, RZ, RZ, R32 ;  /* 0x000000ffff0c7224 */ /* 0x000fe200078e0020 */
[----:B------:R-:W-:-:S02]  /*9340*/  MOV R15, R50 ;  /* 0x00000032000f7202 */ /* 0x000fc40000000f00 */
[----:B------:R-:W-:Y:S01]  /*9350*/  F2FP.F16.F32.PACK_AB R14, R14, R49 ;  /* 0x000000310e0e723e */ /* 0x000fe200000000ff */
[----:B------:R-:W-:Y:S01]  /*9360*/  IMAD.MOV.U32 R32, RZ, RZ, R42 ;  /* 0x000000ffff207224 */ /* 0x000fe200078e002a */
[----:B------:R-:W-:-:S07]  /*9370*/  F2FP.F16.F32.PACK_AB R34, R34, R155 ;  /* 0x0000009b2222723e */ /* 0x000fce00000000ff */
.L_x_544:
[----:B------:R-:W-:Y:S05]  /*9380*/  BSYNC B2 ;  /* 0x0000000000027941 */ /* 0x000fea0003800000 */
.L_x_543:
[----:B--2---:R2:W-:Y:S04]  /*9390*/  ST.E.128 desc[UR60][R38.64], R12 ;  /* 0x0000000c26007985 */ /* 0x0045e8000c101d3c */
[----:B---3--:R2:W-:Y:S02]  /*93a0*/  @!P4 ST.E.128 desc[UR60][R40.64], R32 ;  /* 0x000000202800c985 */ /* 0x0085e4000c101d3c */
.L_x_542:
[----:B------:R-:W-:Y:S05]  /*93b0*/  BSYNC B1 ;  /* 0x0000000000017941 */ /* 0x000fea0003800000 */
.L_x_541:
[----:B------:R-:W-:-:S13]  /*93c0*/  ISETP.NE.AND P4, PT, R28, RZ, PT ;  /* 0x000000ff1c00720c */ /* 0x000fda0003f85270 */
[----:B------:R-:W-:Y:S05]  /*93d0*/  @!P4 BRA `(.L_x_493) ;  /* 0x0000000c00b0c947 */ /* 0x000fea0003800000 */
[----:B------:R-:W-:Y:S01]  /*93e0*/  SEL R139, R129, R139, !P1 ;  /* 0x0000008b818b7207 */ /* 0x000fe20004800000 */
[----:B------:R-:W-:Y:S01]  /*93f0*/  BSSY B1, `(.L_x_545) ;  /* 0x000006d000017945 */ /* 0x000fe20003800000 */
[----:B------:R-:W-:Y:S02]  /*9400*/  ISETP.GE.AND P5, PT, R3, R128, PT ;  /* 0x000000800300720c */ /* 0x000fe40003fa6270 */
[----:B--234-:R-:W-:Y:S02]  /*9410*/  SHF.R.S32.HI R12, RZ, 0x1f, R139 ;  /* 0x0000001fff0c7819 */ /* 0x01cfe4000001148b */
[C---:B------:R-:W-:Y:S02]  /*9420*/  LEA R38, P4, R9.reuse, R119, 0x1 ;  /* 0x0000007709267211 */ /* 0x040fe400078808ff */
[----:B------:R-:W-:Y:S02]  /*9430*/  LEA.HI R139, R12, R139, RZ, 0x4 ;  /* 0x0000008b0c8b7211 */ /* 0x000fe400078f20ff */
[----:B------:R-:W-:-:S02]  /*9440*/  LEA.HI.X R39, R9, R118, R114, 0x1, P4 ;  /* 0x0000007609277211 */ /* 0x000fc400020f0c72 */
[----:B------:R-:W-:-:S04]  /*9450*/  LEA.HI.SX32 R139, R139, R120, 0x1c ;  /* 0x000000788b8b7211 */ /* 0x000fc800078fe2ff */
[----:B------:R-:W-:Y:S01]  /*9460*/  SHF.R.S32.HI R12, RZ, 0x1f, R139 ;  /* 0x0000001fff0c7819 */ /* 0x000fe2000001148b */
[----:B------:R-:W-:-:S03]  /*9470*/  IMAD.SHL.U32 R40, R139, 0x8, RZ ;  /* 0x000000088b287824 */ /* 0x000fc600078e00ff */
[----:B------:R-:W-:-:S04]  /*9480*/  LEA.HI R12, R12, R139, RZ, 0x3 ;  /* 0x0000008b0c0c7211 */ /* 0x000fc800078f18ff */
[----:B------:R-:W-:Y:S02]  /*9490*/  SHF.R.S32.HI R14, RZ, 0x3, R12 ;  /* 0x00000003ff0e7819 */ /* 0x000fe4000001140c */
[----:B------:R-:W-:-:S03]  /*94a0*/  LOP3.LUT R12, R167, 0x38, R40, 0xf8, !PT ;  /* 0x00000038a70c7812 */ /* 0x000fc600078ef828 */
[----:B0-----:R-:W-:Y:S01]  /*94b0*/  IMAD R11, R14, 0x1800, R179 ;  /* 0x000018000e0b7824 */ /* 0x001fe200078e02b3 */
[----:B------:R-:W-:-:S05]  /*94c0*/  LOP3.LUT R12, R12, R223, RZ, 0x3c, !PT ;  /* 0x000000df0c0c7212 */ /* 0x000fca00078e3cff */
[----:B------:R-:W-:Y:S02]  /*94d0*/  IMAD.IADD R13, R11, 0x1, R12 ;  /* 0x000000010b0d7824 */ /* 0x000fe400078e020c */
[C---:B------:R-:W-:Y:S02]  /*94e0*/  IMAD R11, R18.reuse, 0x4800, R138 ;  /* 0x00004800120b7824 */ /* 0x040fe400078e028a */
[----:B------:R-:W-:-:S03]  /*94f0*/  IMAD R13, R18, 0x4800, R13 ;  /* 0x00004800120d7824 */ /* 0x000fc600078e020d */
[----:B------:R-:W-:Y:S01]  /*9500*/  LEA R11, R11, R2, 0x1 ;  /* 0x000000020b0b7211 */ /* 0x000fe200078e08ff */
[----:B------:R-:W-:-:S04]  /*9510*/  IMAD R32, R13, 0x2, R2 ;  /* 0x000000020d207824 */ /* 0x000fc800078e0202 */
[----:B------:R0:W2:Y:S04]  /*9520*/  LDS.128 R12, [R11+0x18400] ;  /* 0x018400000b0c7984 */ /* 0x0000a80000000c00 */
[----:B------:R-:W3:Y:S01]  /*9530*/  LDS.128 R32, [R32+0x18400] ;  /* 0x0184000020207984 */ /* 0x000ee20000000c00 */
[----:B------:R-:W-:Y:S05]  /*9540*/  @P5 BRA `(.L_x_546) ;  /* 0x00000004005c5947 */ /* 0x000fea0003800000 */
[----:B--2---:R-:W-:Y:S01]  /*9550*/  IMAD.MOV.U32 R44, RZ, RZ, R12 ;  /* 0x000000ffff2c7224 */ /* 0x004fe200078e000c */
[----:B---3--:R-:W-:Y:S01]  /*9560*/  MOV R12, R33 ;  /* 0x00000021000c7202 */ /* 0x008fe20000000f00 */
[----:B------:R-:W-:Y:S01]  /*9570*/  IMAD.MOV.U32 R45, RZ, RZ, R32 ;  /* 0x000000ffff2d7224 */ /* 0x000fe200078e0020 */
[----:B------:R-:W-:Y:S01]  /*9580*/  SHF.R.U32.HI R50, RZ, 0x10, R69 ;  /* 0x00000010ff327819 */ /* 0x000fe20000011645 */
[----:B------:R-:W-:Y:S01]  /*9590*/  HADD2.F32 R49, -RZ, R152.H1_H1 ;  /* 0x30000098ff317230 */ /* 0x000fe20000004100 */
[----:B------:R-:W-:Y:S01]  /*95a0*/  MOV R46, R35 ;  /* 0x00000023002e7202 */ /* 0x000fe20000000f00 */
[--C-:B------:R-:W-:Y:S01]  /*95b0*/  HADD2.F32 R32, -RZ, R12.reuse.H0_H0 ;  /* 0x2000000cff207230 */ /* 0x100fe20000004100 */
[----:B------:R-:W-:Y:S01]  /*95c0*/  SHF.R.U32.HI R48, RZ, 0x10, R57 ;  /* 0x00000010ff307819 */ /* 0x000fe20000011639 */
[----:B------:R-:W-:Y:S01]  /*95d0*/  HADD2.F32 R35, -RZ, R12.H1_H1 ;  /* 0x3000000cff237230 */ /* 0x000fe20000004100 */
[----:B------:R-:W-:Y:S01]  /*95e0*/  SHF.R.U32.HI R51, RZ, 0x10, R71 ;  /* 0x00000010ff337819 */ /* 0x000fe20000011647 */
[----:B------:R-:W-:Y:S01]  /*95f0*/  IMAD.MOV.U32 R33, RZ, RZ, R15 ;  /* 0x000000ffff217224 */ /* 0x000fe200078e000f */
[--C-:B0-----:R-:W-:Y:S01]  /*9600*/  SHF.R.U64 R11, R58, 0x10, R59.reuse ;  /* 0x000000103a0b7819 */ /* 0x101fe2000000123b */
[--C-:B------:R-:W-:Y:S01]  /*9610*/  HADD2.F32 R12, -RZ, R13.reuse.H0_H0 ;  /* 0x2000000dff0c7230 */ /* 0x100fe20000004100 */
[----:B------:R-:W-:Y:S01]  /*9620*/  SHF.R.U32.HI R58, RZ, 0x10, R59 ;  /* 0x00000010ff3a7819 */ /* 0x000fe2000001163b */
[----:B------:R-:W-:Y:S01]  /*9630*/  HADD2.F32 R50, -RZ, R50.H0_H0 ;  /* 0x20000032ff327230 */ /* 0x000fe20000004100 */
[----:B------:R-:W-:Y:S01]  /*9640*/  SHF.R.U64 R43, R68, 0x10, R69 ;  /* 0x00000010442b7819 */ /* 0x000fe20000001245 */
[----:B------:R-:W-:-:S02]  /*9650*/  HADD2.F32 R15, -RZ, R13.H1_H1 ;  /* 0x3000000dff0f7230 */ /* 0x000fc40000004100 */
[-C--:B------:R-:W-:Y:S01]  /*9660*/  FMUL.FTZ R13, R32, R49.reuse ;  /* 0x00000031200d7220 */ /* 0x080fe20000410000 */
[----:B------:R-:W-:Y:S02]  /*9670*/  HADD2.F32 R47, -RZ, R150.H1_H1 ;  /* 0x30000096ff2f7230 */ /* 0x000fe40000004100 */
[C---:B------:R-:W-:Y:S01]  /*9680*/  FMUL.FTZ R49, R12.reuse, R49 ;  /* 0x000000310c317220 */ /* 0x040fe20000410000 */
[----:B------:R-:W-:Y:S02]  /*9690*/  HADD2.F32 R48, -RZ, R48.H0_H0 ;  /* 0x20000030ff307230 */ /* 0x000fe40000004100 */
[-C--:B------:R-:W-:Y:S01]  /*96a0*/  FMUL.FTZ R52, R35, R50.reuse ;  /* 0x0000003223347220 */ /* 0x080fe20000410000 */
[----:B------:R-:W-:Y:S01]  /*96b0*/  FMUL.FTZ R50, R15, R50 ;  /* 0x000000320f327220 */ /* 0x000fe20000410000 */
[-C--:B------:R-:W-:Y:S01]  /*96c0*/  FFMA.FTZ R12, R12, R47.reuse, -R13 ;  /* 0x0000002f0c0c7223 */ /* 0x080fe2000001080d */
[----:B------:R-:W-:Y:S01]  /*96d0*/  FFMA.FTZ R13, R32, R47, R49 ;  /* 0x0000002f200d7223 */ /* 0x000fe20000010031 */
[----:B------:R-:W-:-:S02]  /*96e0*/  HADD2.F32 R47, -RZ, R46.H0_H0 ;  /* 0x2000002eff2f7230 */ /* 0x000fc40000004100 */
[-C--:B------:R-:W-:Y:S01]  /*96f0*/  FFMA.FTZ R32, R35, R48.reuse, R50 ;  /* 0x0000003023207223 */ /* 0x080fe20000010032 */
[----:B------:R-:W-:Y:S02]  /*9700*/  HADD2.F32 R50, -RZ, R151.H1_H1 ;  /* 0x30000097ff327230 */ /* 0x000fe40000004100 */
[----:B------:R-:W-:Y:S01]  /*9710*/  FFMA.FTZ R15, R15, R48, -R52 ;  /* 0x000000300f0f7223 */ /* 0x000fe20000010834 */
[----:B------:R-:W-:Y:S01]  /*9720*/  HADD2.F32 R46, -RZ, R46.H1_H1 ;  /* 0x3000002eff2e7230 */ /* 0x000fe20000004100 */
[----:B------:R-:W-:Y:S01]  /*9730*/  SHF.R.U64 R41, R56, 0x10, R57 ;  /* 0x0000001038297819 */ /* 0x000fe20000001239 */
[----:B------:R-:W-:Y:S02]  /*9740*/  HADD2.F32 R51, -RZ, R51.H0_H0 ;  /* 0x20000033ff337230 */ /* 0x000fe40000004100 */
[----:B------:R-:W-:Y:S01]  /*9750*/  FMUL.FTZ R52, R47, R50 ;  /* 0x000000322f347220 */ /* 0x000fe20000410000 */
[----:B------:R-:W-:Y:S01]  /*9760*/  HADD2.F32 R48, -RZ, R149.H1_H1 ;  /* 0x30000095ff307230 */ /* 0x000fe20000004100 */
[----:B------:R-:W-:Y:S01]  /*9770*/  SHF.R.U64 R42, R70, 0x10, R71 ;  /* 0x00000010462a7819 */ /* 0x000fe20000001247 */
[----:B------:R-:W-:-:S02]  /*9780*/  HADD2.F32 R35, -RZ, R33.H0_H0 ;  /* 0x20000021ff237230 */ /* 0x000fc40000004100 */
[-C--:B------:R-:W-:Y:S01]  /*9790*/  FMUL.FTZ R54, R46, R51.reuse ;  /* 0x000000332e367220 */ /* 0x080fe20000410000 */
[----:B------:R-:W-:Y:S01]  /*97a0*/  HADD2.F32 R33, -RZ, R33.H1_H1 ;  /* 0x30000021ff217230 */ /* 0x000fe20000004100 */
[----:B------:R-:W-:Y:S01]  /*97b0*/  F2FP.F16.F32.PACK_AB R15, R15, R12 ;  /* 0x0000000c0f0f723e */ /* 0x000fe200000000ff */
[----:B------:R-:W-:Y:S02]  /*97c0*/  HADD2.F32 R49, -RZ, R58.H0_H0 ;  /* 0x2000003aff317230 */ /* 0x000fe40000004100 */
[C---:B------:R-:W-:Y:S01]  /*97d0*/  FMUL.FTZ R50, R35.reuse, R50 ;  /* 0x0000003223327220 */ /* 0x040fe20000410000 */
[----:B------:R-:W-:Y:S01]  /*97e0*/  FFMA.FTZ R52, R35, R48, -R52 ;  /* 0x0000003023347223 */ /* 0x000fe20000010834 */
[C---:B------:R-:W-:Y:S01]  /*97f0*/  FMUL.FTZ R55, R33.reuse, R51 ;  /* 0x0000003321377220 */ /* 0x040fe20000410000 */
[----:B------:R-:W-:Y:S02]  /*9800*/  HADD2.F32 R152, -RZ, R152.H0_H0 ;  /* 0x20000098ff987230 */ /* 0x000fe40000004100 */
[----:B------:R-:W-:Y:S01]  /*9810*/  FFMA.FTZ R53, R33, R49, -R54 ;  /* 0x0000003121357223 */ /* 0x000fe20000010836 */
[----:B------:R-:W-:-:S02]  /*9820*/  HADD2.F32 R35, -RZ, R45.H0_H0 ;  /* 0x2000002dff237230 */ /* 0x000fc40000004100 */
[----:B------:R-:W-:Y:S01]  /*9830*/  FFMA.FTZ R54, R46, R49, R55 ;  /* 0x000000312e367223 */ /* 0x000fe20000010037 */
[--C-:B------:R-:W-:Y:S02]  /*9840*/  HADD2.F32 R33, -RZ, R44.reuse.H0_H0 ;  /* 0x2000002cff217230 */ /* 0x100fe40000004100 */
[----:B------:R-:W-:Y:S01]  /*9850*/  FFMA.FTZ R51, R47, R48, R50 ;  /* 0x000000302f337223 */ /* 0x000fe20000010032 */
[----:B------:R-:W-:Y:S02]  /*9860*/  HADD2.F32 R43, -RZ, R43.H0_H0 ;  /* 0x2000002bff2b7230 */ /* 0x000fe40000004100 */
[-C--:B------:R-:W-:Y:S01]  /*9870*/  FMUL.FTZ R46, R35, R152.reuse ;  /* 0x00000098232e7220 */ /* 0x080fe20000410000 */
[----:B------:R-:W-:Y:S02]  /*9880*/  HADD2.F32 R45, -RZ, R45.H1_H1 ;  /* 0x3000002dff2d7230 */ /* 0x000fe40000004100 */
[----:B------:R-:W-:Y:S01]  /*9890*/  FMUL.FTZ R152, R33, R152 ;  /* 0x0000009821987220 */ /* 0x000fe20000410000 */
[----:B------:R-:W-:Y:S01]  /*98a0*/  HADD2.F32 R44, -RZ, R44.H1_H1 ;  /* 0x3000002cff2c7230 */ /* 0x000fe20000004100 */
[----:B------:R-:W-:Y:S01]  /*98b0*/  F2FP.F16.F32.PACK_AB R52, R53, R52 ;  /* 0x000000343534723e */ /* 0x000fe200000000ff */
[----:B------:R-:W-:-:S02]  /*98c0*/  HADD2.F32 R150, -RZ, R150.H0_H0 ;  /* 0x20000096ff967230 */ /* 0x000fc40000004100 */
[-C--:B------:R-:W-:Y:S01]  /*98d0*/  FMUL.FTZ R47, R45, R43.reuse ;  /* 0x0000002b2d2f7220 */ /* 0x080fe20000410000 */
[----:B------:R-:W-:Y:S02]  /*98e0*/  HADD2.F32 R41, -RZ, R41.H0_H0 ;  /* 0x20000029ff297230 */ /* 0x000fe40000004100 */
[C---:B------:R-:W-:Y:S01]  /*98f0*/  FMUL.FTZ R50, R44.reuse, R43 ;  /* 0x0000002b2c327220 */ /* 0x040fe20000410000 */
[----:B------:R-:W-:Y:S02]  /*9900*/  HADD2.F32 R11, -RZ, R11.H0_H0 ;  /* 0x2000000bff0b7230 */ /* 0x000fe40000004100 */
[-C--:B------:R-:W-:Y:S01]  /*9910*/  FFMA.FTZ R152, R35, R150.reuse, R152 ;  /* 0x0000009623987223 */ /* 0x080fe20000010098 */
[----:B------:R-:W-:Y:S01]  /*9920*/  FFMA.FTZ R43, R33, R150, -R46 ;  /* 0x00000096212b7223 */ /* 0x000fe2000001082e */
[-C--:B------:R-:W-:Y:S01]  /*9930*/  FFMA.FTZ R48, R44, R41.reuse, -R47 ;  /* 0x000000292c307223 */ /* 0x080fe2000001082f */
[----:B------:R-:W-:Y:S01]  /*9940*/  FFMA.FTZ R45, R45, R41, R50 ;  /* 0x000000292d2d7223 */ /* 0x000fe20000010032 */
[----:B------:R-:W-:-:S02]  /*9950*/  HADD2.F32 R35, -RZ, R34.H0_H0 ;  /* 0x20000022ff237230 */ /* 0x000fc40000004100 */
[----:B------:R-:W-:Y:S01]  /*9960*/  HADD2.F32 R46, -RZ, R151.H0_H0 ;  /* 0x20000097ff2e7230 */ /* 0x000fe20000004100 */
[----:B------:R-:W-:Y:S01]  /*9970*/  F2FP.F16.F32.PACK_AB R12, R48, R43 ;  /* 0x0000002b300c723e */ /* 0x000fe200000000ff */
[----:B------:R-:W-:Y:S02]  /*9980*/  HADD2.F32 R41, -RZ, R42.H0_H0 ;  /* 0x2000002aff297230 */ /* 0x000fe40000004100 */
[----:B------:R-:W-:Y:S02]  /*9990*/  HADD2.F32 R33, -RZ, R14.H0_H0 ;  /* 0x2000000eff217230 */ /* 0x000fe40000004100 */
[-C--:B------:R-:W-:Y:S01]  /*99a0*/  FMUL.FTZ R42, R35, R46.reuse ;  /* 0x0000002e232a7220 */ /* 0x080fe20000410000 */
[----:B------:R-:W-:Y:S02]  /*99b0*/  HADD2.F32 R34, -RZ, R34.H1_H1 ;  /* 0x30000022ff227230 */ /* 0x000fe40000004100 */
[----:B------:R-:W-:Y:S02]  /*99c0*/  HADD2.F32 R14, -RZ, R14.H1_H1 ;  /* 0x3000000eff0e7230 */ /* 0x000fe40000004100 */
[----:B------:R-:W-:Y:S01]  /*99d0*/  FMUL.FTZ R46, R33, R46 ;  /* 0x0000002e212e7220 */ /* 0x000fe20000410000 */
[----:B------:R-:W-:-:S02]  /*99e0*/  HADD2.F32 R44, -RZ, R149.H0_H0 ;  /* 0x20000095ff2c7230 */ /* 0x000fc40000004100 */
[-C--:B------:R-:W-:Y:S01]  /*99f0*/  FMUL.FTZ R47, R34, R41.reuse ;  /* 0x00000029222f7220 */ /* 0x080fe20000410000 */
[C---:B------:R-:W-:Y:S02]  /*9a00*/  FMUL.FTZ R41, R14.reuse, R41 ;  /* 0x000000290e297220 */ /* 0x040fe40000410000 */
[-C--:B------:R-:W-:Y:S01]  /*9a10*/  FFMA.FTZ R42, R33, R44.reuse, -R42 ;  /* 0x0000002c212a7223 */ /* 0x080fe2000001082a */
[----:B------:R-:W-:Y:S01]  /*9a20*/  FFMA.FTZ R46, R35, R44, R46 ;  /* 0x0000002c232e7223 */ /* 0x000fe2000001002e */
[-C--:B------:R-:W-:Y:S01]  /*9a30*/  FFMA.FTZ R47, R14, R11.reuse, -R47 ;  /* 0x0000000b0e2f7223 */ /* 0x080fe2000001082f */
[----:B------:R-:W-:Y:S01]  /*9a40*/  FFMA.FTZ R41, R34, R11, R41 ;  /* 0x0000000b22297223 */ /* 0x000fe20000010029 */
[----:B------:R-:W-:Y:S01]  /*9a50*/  F2FP.F16.F32.PACK_AB R33, R32, R13 ;  /* 0x0000000d2021723e */ /* 0x000fe200000000ff */
[----:B------:R-:W-:Y:S01]  /*9a60*/  IMAD.MOV.U32 R13, RZ, RZ, R15 ;  /* 0x000000ffff0d7224 */ /* 0x000fe200078e000f */
[----:B------:R-:W-:Y:S01]  /*9a70*/  F2FP.F16.F32.PACK_AB R35, R54, R51 ;  /* 0x000000333623723e */ /* 0x000fe200000000ff */
[----:B------:R-:W-:Y:S01]  /*9a80*/  IMAD.MOV.U32 R15, RZ, RZ, R52 ;  /* 0x000000ffff0f7224 */ /* 0x000fe200078e0034 */
[----:B------:R-:W-:-:S02]  /*9a90*/  F2FP.F16.F32.PACK_AB R32, R45, R152 ;  /* 0x000000982d20723e */ /* 0x000fc400000000ff */
[----:B------:R-:W-:Y:S02]  /*9aa0*/  F2FP.F16.F32.PACK_AB R14, R47, R42 ;  /* 0x0000002a2f0e723e */ /* 0x000fe400000000ff */
[----:B------:R-:W-:-:S07]  /*9ab0*/  F2FP.F16.F32.PACK_AB R34, R41, R46 ;  /* 0x0000002e2922723e */ /* 0x000fce00000000ff */
.L_x_546:
[----:B------:R-:W-:Y:S05]  /*9ac0*/  BSYNC B1 ;  /* 0x0000000000017941 */ /* 0x000fea0003800000 */
.L_x_545:
[----:B--2---:R2:W-:Y:S01]  /*9ad0*/  ST.E.128 desc[UR60][R38.64], R12 ;  /* 0x0000000c26007985 */ /* 0x0045e2000c101d3c */
[----:B------:R-:W-:-:S13]  /*9ae0*/  ISETP.GE.AND P4, PT, R40, R135, PT ;  /* 0x000000872800720c */ /* 0x000fda0003f86270 */
[----:B------:R-:W-:Y:S05]  /*9af0*/  @P4 BRA `(.L_x_493) ;  /* 0x0000000400e84947 */ /* 0x000fea0003800000 */
[----:B------:R-:W-:-:S05]  /*9b00*/  IMAD.WIDE R36, R40, 0x2, R36 ;  /* 0x0000000228247825 */ /* 0x000fca00078e0224 */
[----:B---3--:R3:W-:Y:S01]  /*9b10*/  ST.E.128 desc[UR60][R36.64], R32 ;  /* 0x0000002024007985 */ /* 0x0087e2000c101d3c */
[----:B------:R-:W-:Y:S05]  /*9b20*/  BRA `(.L_x_493) ;  /* 0x0000000400dc7947 */ /* 0x000fea0003800000 */
.L_x_458:
[----:B------:R-:W2:Y:S02]  /*9b30*/  LDL R11, [R1+0x30] ;  /* 0x00003000010b7983 */ /* 0x000ea40000100800 */
[----:B--2---:R-:W-:-:S13]  /*9b40*/  R2UR UR4, R11 ;  /* 0x000000000b0472ca */ /* 0x004fda00000e0000 */
[----:B------:R-:W-:-:S06]  /*9b50*/  UISETP.NE.AND UP0, UPT, UR4, 0x3, UPT ;  /* 0x000000030400788c */ /* 0x000fcc000bf05270 */
[----:B------:R-:W-:-:S13]  /*9b60*/  PLOP3.LUT P0, PT, PT, PT, UP0, 0x80, 0x0 ;  /* 0x000000000000781c */ /* 0x000fda0003f0f008 */
[----:B------:R-:W-:Y:S05]  /*9b70*/  @!P0 BRA `(.L_x_547) ;  /* 0x0000000000048947 */ /* 0x000fea0003800000 */
[----:B------:R-:W-:Y:S01]  /*9b80*/  BPT.TRAP 0x1 ;  /* 0x000000040000795c */ /* 0x000fe20000300000 */
.L_x_547:
[----:B------:R-:W-:Y:S01]  /*9b90*/  LEA R88, R18, R2, 0x3 ;  /* 0x0000000212587211 */ /* 0x000fe200078e18ff */
[----:B------:R-:W-:Y:S01]  /*9ba0*/  BSSY B1, `(.L_x_548) ;  /* 0x0000005000017945 */ /* 0x000fe20003800000 */
[----:B------:R-:W-:Y:S02]  /*9bb0*/  SHF.L.U32 R89, R166, 0x1f, RZ ;  /* 0x0000001fa6597819 */ /* 0x000fe400000006ff */
[----:B------:R-:W-:Y:S02]  /*9bc0*/  SHF.R.S32.HI R85, RZ, 0x1f, R84 ;  /* 0x0000001fff557819 */ /* 0x000fe40000011454 */
[----:B------:R-:W0:Y:S02]  /*9bd0*/  SYNCS.PHASECHK.TRANS64.TRYWAIT P4, [R88+URZ+0x2a890], R89 ;  /* 0x02a89059580075a7 */ /* 0x000e24000808017f */
[----:B0-----:R-:W-:Y:S05]  /*9be0*/  @!P4 BRA `(.L_x_549) ;  /* 0x0000014800f0c947 */ /* 0x001fea0003800000 */
.L_x_804:
[----:B------:R-:W-:Y:S05]  /*9bf0*/  BSYNC B1 ;  /* 0x0000000000017941 */ /* 0x000fea0003800000 */
.L_x_548:
[----:B------:R-:W-:Y:S01]  /*9c00*/  ULDC.64 UR4, c[0x0][0x300] ;  /* 0x0000c00000047ab9 */ /* 0x000fe20000000a00 */
[----:B-----5:R-:W-:Y:S01]  /*9c10*/  SHF.R.S32.HI R86, RZ, 0x1f, R31 ;  /* 0x0000001fff567819 */ /* 0x020fe2000001141f */
[----:B------:R-:W-:Y:S02]  /*9c20*/  IMAD R11, R85, UR4, RZ ;  /* 0x00000004550b7c24 */ /* 0x000fe4000f8e02ff */
[----:B------:R-:W-:-:S04]  /*9c30*/  IMAD.WIDE.U32 R12, R84, UR4, RZ ;  /* 0x00000004540c7c25 */ /* 0x000fc8000f8e00ff */
[----:B------:R-:W-:Y:S01]  /*9c40*/  IMAD R11, R84, UR5, R11 ;  /* 0x00000005540b7c24 */ /* 0x000fe2000f8e020b */
[----:B------:R-:W-:Y:S01]  /*9c50*/  ULDC.64 UR4, c[0x0][0x310] ;  /* 0x0000c40000047ab9 */ /* 0x000fe20000000a00 */
[----:B------:R-:W-:Y:S02]  /*9c60*/  IMAD R87, R24, -0x60, R25 ;  /* 0xffffffa018577824 */ /* 0x000fe400078e0219 */
[----:B------:R-:W-:Y:S02]  /*9c70*/  IMAD R14, R86, UR4, RZ ;  /* 0x00000004560e7c24 */ /* 0x000fe4000f8e02ff */
[----:B------:R-:W-:Y:S01]  /*9c80*/  IMAD.IADD R13, R13, 0x1, R11 ;  /* 0x000000010d0d7824 */ /* 0x000fe200078e020b */
[----:B------:R-:W-:Y:S01]  /*9c90*/  VIMNMX R87, R87, 0x60, PT ;  /* 0x0000006057577848 */ /* 0x000fe20003fe0100 */
[C---:B------:R-:W-:Y:S02]  /*9ca0*/  IMAD R11, R31.reuse, UR5, R14 ;  /* 0x000000051f0b7c24 */ /* 0x040fe4000f8e020e */
[----:B------:R-:W-:Y:S01]  /*9cb0*/  IMAD.WIDE.U32 R12, R31, UR4, R12 ;  /* 0x000000041f0c7c25 */ /* 0x000fe2000f8e000c */
[----:B------:R-:W-:-:S03]  /*9cc0*/  ULDC.64 UR4, c[0x0][0x308] ;  /* 0x0000c20000047ab9 */ /* 0x000fc60000000a00 */
[----:B------:R-:W-:Y:S02]  /*9cd0*/  IMAD R15, R4, UR4, RZ ;  /* 0x00000004040f7c24 */ /* 0x000fe4000f8e02ff */
[----:B------:R-:W-:Y:S02]  /*9ce0*/  IMAD.IADD R13, R13, 0x1, R11 ;  /* 0x000000010d0d7824 */ /* 0x000fe400078e020b */
[C---:B------:R-:W-:Y:S02]  /*9cf0*/  IMAD R15, R30.reuse, UR5, R15 ;  /* 0x000000051e0f7c24 */ /* 0x040fe4000f8e020f */
[----:B------:R-:W-:Y:S01]  /*9d00*/  IMAD.WIDE.U32 R12, R30, UR4, R12 ;  /* 0x000000041e0c7c25 */ /* 0x000fe2000f8e000c */
[----:B------:R-:W-:-:S03]  /*9d10*/  ULDC.64 UR4, c[0x0][0x2e8] ;  /* 0x0000ba0000047ab9 */ /* 0x000fc60000000a00 */
[----:B------:R-:W-:Y:S01]  /*9d20*/  IMAD.IADD R40, R87, 0x1, -R165 ;  /* 0x0000000157287824 */ /* 0x000fe200078e0aa5 */
[----:B------:R-:W-:Y:S02]  /*9d30*/  IADD3 R15, R13, R15, RZ ;  /* 0x0000000f0d0f7210 */ /* 0x000fe40007ffe0ff */
[----:B------:R-:W-:Y:S01]  /*9d40*/  LEA R38, P4, R12, UR4, 0x1 ;  /* 0x000000040c267c11 */ /* 0x000fe2000f8808ff */
[----:B------:R-:W-:-:S03]  /*9d50*/  UMOV UR4, 0xffffffff ;  /* 0xffffffff00047882 */ /* 0x000fc60000000000 */
[----:B------:R-:W-:Y:S02]  /*9d60*/  LEA.HI.X R39, R12, UR5, R15, 0x1, P4 ;  /* 0x000000050c277c11 */ /* 0x000fe4000a0f0c0f */
[----:B------:R-:W-:Y:S01]  /*9d70*/  ISETP.GE.AND P4, PT, R40, 0x1, PT ;  /* 0x000000012800780c */ /* 0x000fe20003f86270 */
[----:B------:R-:W-:-:S12]  /*9d80*/  BRA.DIV UR4, `(.L_x_550) ;  /* 0x0000014a049c7947 */ /* 0x000fd8000b800000 */
[----:B------:R1:W2:Y:S04]  /*9d90*/  SHFL.IDX PT, R37, R39, RZ, 0x1c1f ;  /* 0x001c1fff27257589 */ /* 0x0002a800000e0000 */
[----:B------:R1:W3:Y:S02]  /*9da0*/  SHFL.IDX PT, R36, R38, RZ, 0x1c1f ;  /* 0x001c1fff26247589 */ /* 0x0002e400000e0000 */
.L_x_808:
[----:B------:R-:W-:Y:S04]  /*9db0*/  BSSY B1, `(.L_x_551) ;  /* 0x0000025000017945 */ /* 0x000fe80003800000 */
[----:B------:R-:W-:Y:S05]  /*9dc0*/  @!P4 BRA `(.L_x_552) ;  /* 0x00000000008cc947 */ /* 0x000fea0003800000 */
[----:B------:R-:W-:Y:S02]  /*9dd0*/  ULDC UR4, c[0x0][0x2f4] ;  /* 0x0000bd0000047ab9 */ /* 0x000fe40000000800 */
[----:B------:R-:W-:-:S13]  /*9de0*/  ISETP.GE.AND P4, PT, R16, UR4, PT ;  /* 0x0000000410007c0c */ /* 0x000fda000bf86270 */
[----:B------:R-:W4:Y:S01]  /*9df0*/  @!P4 LDS.128 R12, [R33] ;  /* 0x00000000210cc984 */ /* 0x000f220000000c00 */
[----:B---3--:R-:W-:-:S04]  /*9e00*/  @!P4 LEA R34, P5, R16, R36, 0x1 ;  /* 0x000000241022c211 */ /* 0x008fc800078a08ff */
[----:B--2---:R-:W-:Y:S02]  /*9e10*/  @!P4 LEA.HI.X R35, R16, R37, R17, 0x1, P5 ;  /* 0x000000251023c211 */ /* 0x004fe400028f0c11 */
[----:B------:R-:W-:-:S13]  /*9e20*/  ISETP.GE.AND P5, PT, R0, UR4, PT ;  /* 0x0000000400007c0c */ /* 0x000fda000bfa6270 */
[----:B------:R-:W-:Y:S01]  /*9e30*/  @!P5 IMAD.SHL.U32 R11, R162, 0x8, RZ ;  /* 0x00000008a20bd824 */ /* 0x000fe200078e00ff */
[----:B----4-:R2:W-:Y:S01]  /*9e40*/  @!P4 ST.E.128 desc[UR60][R34.64], R12 ;  /* 0x0000000c2200c985 */ /* 0x0105e2000c101d3c */
[----:B------:R-:W-:-:S03]  /*9e50*/  ISETP.GE.AND P4, PT, R3, UR4, PT ;  /* 0x0000000403007c0c */ /* 0x000fc6000bf86270 */
[----:B------:R-:W3:Y:S01]  /*9e60*/  @!P5 LDS.128 R12, [R32] ;  /* 0x00000000200cd984 */ /* 0x000ee20000000c00 */
[----:B--2---:R-:W-:Y:S01]  /*9e70*/  @!P5 MOV R34, R36 ;  /* 0x000000240022d202 */ /* 0x004fe20000000f00 */
[----:B------:R-:W-:-:S04]  /*9e80*/  @!P5 IMAD.MOV.U32 R35, RZ, RZ, R37 ;  /* 0x000000ffff23d224 */ /* 0x000fc800078e0025 */
[----:B------:R-:W-:-:S04]  /*9e90*/  @!P5 IMAD.WIDE R34, R11, 0x2, R34 ;  /* 0x000000020b22d825 */ /* 0x000fc800078e0222 */
[----:B------:R-:W-:Y:S01]  /*9ea0*/  @!P4 IMAD.SHL.U32 R11, R163, 0x8, RZ ;  /* 0x00000008a30bc824 */ /* 0x000fe200078e00ff */
[----:B---3--:R2:W-:Y:S01]  /*9eb0*/  @!P5 ST.E.128 desc[UR60][R34.64], R12 ;  /* 0x0000000c2200d985 */ /* 0x0085e2000c101d3c */
[----:B------:R-:W-:-:S03]  /*9ec0*/  ISETP.GE.AND P5, PT, R19, UR4, PT ;  /* 0x0000000413007c0c */ /* 0x000fc6000bfa6270 */
[----:B------:R-:W3:Y:S01]  /*9ed0*/  @!P4 LDS.128 R12, [R33+0x3000] ;  /* 0x00300000210cc984 */ /* 0x000ee20000000c00 */
[----:B--2---:R-:W-:Y:S01]  /*9ee0*/  @!P4 MOV R34, R36 ;  /* 0x000000240022c202 */ /* 0x004fe20000000f00 */
[----:B------:R-:W-:-:S04]  /*9ef0*/  @!P4 IMAD.MOV.U32 R35, RZ, RZ, R37 ;  /* 0x000000ffff23c224 */ /* 0x000fc800078e0025 */
[----:B------:R-:W-:-:S05]  /*9f00*/  @!P4 IMAD.WIDE R34, R11, 0x2, R34 ;  /* 0x000000020b22c825 */ /* 0x000fca00078e0222 */
[----:B---3--:R2:W-:Y:S04]  /*9f10*/  @!P4 ST.E.128 desc[UR60][R34.64], R12 ;  /* 0x0000000c2200c985 */ /* 0x0085e8000c101d3c */
[----:B------:R-:W3:Y:S01]  /*9f20*/  @!P5 LDS.128 R12, [R32+0x3000] ;  /* 0x00300000200cd984 */ /* 0x000ee20000000c00 */
[----:B--2---:R-:W-:-:S04]  /*9f30*/  @!P5 LEA R34, P4, R19, R36, 0x1 ;  /* 0x000000241322d211 */ /* 0x004fc800078808ff */
[----:B------:R-:W-:Y:S02]  /*9f40*/  @!P5 LEA.HI.X R35, R19, R37, R164, 0x1, P4 ;  /* 0x000000251323d211 */ /* 0x000fe400020f0ca4 */
[----:B------:R-:W-:-:S03]  /*9f50*/  ISETP.GE.AND P4, PT, R22, UR4, PT ;  /* 0x0000000416007c0c */ /* 0x000fc6000bf86270 */
[----:B---3--:R2:W-:Y:S10]  /*9f60*/  @!P5 ST.E.128 desc[UR60][R34.64], R12 ;  /* 0x0000000c2200d985 */ /* 0x0085f4000c101d3c */
[----:B------:R-:W3:Y:S01]  /*9f70*/  @!P4 LDS.128 R12, [R33+0x6000] ;  /* 0x00600000210cc984 */ /* 0x000ee20000000c00 */
[----:B--2---:R-:W-:-:S04]  /*9f80*/  @!P4 LEA R34, P5, R22, R36, 0x1 ;  /* 0x000000241622c211 */ /* 0x004fc800078a08ff */
[----:B------:R-:W-:Y:S02]  /*9f90*/  @!P4 LEA.HI.X R35, R22, R37, R175, 0x1, P5 ;  /* 0x000000251623c211 */ /* 0x000fe400028f0caf */
[----:B------:R-:W-:-:S03]  /*9fa0*/  ISETP.GE.AND P5, PT, R23, UR4, PT ;  /* 0x0000000417007c0c */ /* 0x000fc6000bfa6270 */
[----:B---3--:R2:W-:Y:S10]  /*9fb0*/  @!P4 ST.E.128 desc[UR60][R34.64], R12 ;  /* 0x0000000c2200c985 */ /* 0x0085f4000c101d3c */
[----:B------:R-:W3:Y:S01]  /*9fc0*/  @!P5 LDS.128 R12, [R32+0x6000] ;  /* 0x00600000200cd984 */ /* 0x000ee20000000c00 */
[----:B--2---:R-:W-:-:S04]  /*9fd0*/  @!P5 LEA R34, P4, R23, R36, 0x1 ;  /* 0x000000241722d211 */ /* 0x004fc800078808ff */
[----:B------:R-:W-:-:S05]  /*9fe0*/  @!P5 LEA.HI.X R35, R23, R37, R174, 0x1, P4 ;  /* 0x000000251723d211 */ /* 0x000fca00020f0cae */
[----:B---3--:R4:W-:Y:S04]  /*9ff0*/  @!P5 ST.E.128 desc[UR60][R34.64], R12 ;  /* 0x0000000c2200d985 */ /* 0x0089e8000c101d3c */
.L_x_552:
[----:B------:R-:W-:Y:S05]  /*a000*/  BSYNC B1 ;  /* 0x0000000000017941 */ /* 0x000fea0003800000 */
.L_x_551:
[----:B------:R-:W-:-:S03]  /*a010*/  UMOV UR4, 0xffffffff ;  /* 0xffffffff00047882 */ /* 0x000fc60000000000 */
[----:B------:R-:W-:Y:S05]  /*a020*/  BRA.DIV UR4, `(.L_x_553) ;  /* 0x0000014a04407947 */ /* 0x000fea000b800000 */
[----:B--2---:R2:W0:Y:S04]  /*a030*/  SHFL.IDX PT, R37, R39, 0x1, 0x1c1f ;  /* 0x003c1f0027257f89 */ /* 0x00442800000e0000 */
[----:B---3--:R2:W3:Y:S02]  /*a040*/  SHFL.IDX PT, R36, R38, 0x1, 0x1c1f ;  /* 0x003c1f0026247f89 */ /* 0x0084e400000e0000 */
.L_x_812:
[----:B------:R-:W-:-:S13]  /*a050*/  ISETP.GE.AND P4, PT, R40, 0x41, PT ;  /* 0x000000412800780c */ /* 0x000fda0003f86270 */
[----:B------:R-:W-:Y:S05]  /*a060*/  @!P4 BRA `(.L_x_493) ;  /* 0x00000000008cc947 */ /* 0x000fea0003800000 */
[----:B------:R-:W-:Y:S02]  /*a070*/  ULDC UR4, c[0x0][0x2f4] ;  /* 0x0000bd0000047ab9 */ /* 0x000fe40000000800 */
[----:B------:R-:W-:-:S13]  /*a080*/  ISETP.GE.AND P4, PT, R16, UR4, PT ;  /* 0x0000000410007c0c */ /* 0x000fda000bf86270 */
[----:B----4-:R-:W4:Y:S01]  /*a090*/  @!P4 LDS.128 R12, [R33+0x2000] ;  /* 0x00200000210cc984 */ /* 0x010f220000000c00 */
[----:B---3--:R-:W-:-:S04]  /*a0a0*/  @!P4 LEA R34, P5, R16, R36, 0x1 ;  /* 0x000000241022c211 */ /* 0x008fc800078a08ff */
[----:B0-----:R-:W-:Y:S02]  /*a0b0*/  @!P4 LEA.HI.X R35, R16, R37, R17, 0x1, P5 ;  /* 0x000000251023c211 */ /* 0x001fe400028f0c11 */
[----:B------:R-:W-:-:S13]  /*a0c0*/  ISETP.GE.AND P5, PT, R0, UR4, PT ;  /* 0x0000000400007c0c */ /* 0x000fda000bfa6270 */
[----:B------:R-:W-:Y:S01]  /*a0d0*/  @!P5 IMAD.SHL.U32 R11, R162, 0x8, RZ ;  /* 0x00000008a20bd824 */ /* 0x000fe200078e00ff */
[----:B----4-:R0:W-:Y:S01]  /*a0e0*/  @!P4 ST.E.128 desc[UR60][R34.64], R12 ;  /* 0x0000000c2200c985 */ /* 0x0101e2000c101d3c */
[----:B------:R-:W-:-:S03]  /*a0f0*/  ISETP.GE.AND P4, PT, R3, UR4, PT ;  /* 0x0000000403007c0c */ /* 0x000fc6000bf86270 */
[----:B------:R-:W3:Y:S01]  /*a100*/  @!P5 LDS.128 R12, [R32+0x2000] ;  /* 0x00200000200cd984 */ /* 0x000ee20000000c00 */
[----:B0-----:R-:W-:Y:S01]  /*a110*/  @!P5 MOV R34, R36 ;  /* 0x000000240022d202 */ /* 0x001fe20000000f00 */
[----:B------:R-:W-:-:S04]  /*a120*/  @!P5 IMAD.MOV.U32 R35, RZ, RZ, R37 ;  /* 0x000000ffff23d224 */ /* 0x000fc800078e0025 */
[----:B------:R-:W-:-:S04]  /*a130*/  @!P5 IMAD.WIDE R34, R11, 0x2, R34 ;  /* 0x000000020b22d825 */ /* 0x000fc800078e0222 */
[----:B------:R-:W-:Y:S01]  /*a140*/  @!P4 IMAD.SHL.U32 R11, R163, 0x8, RZ ;  /* 0x00000008a30bc824 */ /* 0x000fe200078e00ff */
[----:B---3--:R0:W-:Y:S01]  /*a150*/  @!P5 ST.E.128 desc[UR60][R34.64], R12 ;  /* 0x0000000c2200d985 */ /* 0x0081e2000c101d3c */
[----:B------:R-:W-:-:S03]  /*a160*/  ISETP.GE.AND P5, PT, R19, UR4, PT ;  /* 0x0000000413007c0c */ /* 0x000fc6000bfa6270 */
[----:B------:R-:W3:Y:S01]  /*a170*/  @!P4 LDS.128 R12, [R33+0x5000] ;  /* 0x00500000210cc984 */ /* 0x000ee20000000c00 */
[----:B0-----:R-:W-:Y:S01]  /*a180*/  @!P4 MOV R34, R36 ;  /* 0x000000240022c202 */ /* 0x001fe20000000f00 */
[----:B------:R-:W-:-:S04]  /*a190*/  @!P4 IMAD.MOV.U32 R35, RZ, RZ, R37 ;  /* 0x000000ffff23c224 */ /* 0x000fc800078e0025 */
[----:B------:R-:W-:-:S05]  /*a1a0*/  @!P4 IMAD.WIDE R34, R11, 0x2, R34 ;  /* 0x000000020b22c825 */ /* 0x000fca00078e0222 */
[----:B---3--:R0:W-:Y:S04]  /*a1b0*/  @!P4 ST.E.128 desc[UR60][R34.64], R12 ;  /* 0x0000000c2200c985 */ /* 0x0081e8000c101d3c */
[----:B------:R-:W3:Y:S01]  /*a1c0*/  @!P5 LDS.128 R12, [R32+0x5000] ;  /* 0x00500000200cd984 */ /* 0x000ee20000000c00 */
[----:B0-----:R-:W-:-:S04]  /*a1d0*/  @!P5 LEA R34, P4, R19, R36, 0x1 ;  /* 0x000000241322d211 */ /* 0x001fc800078808ff */
[----:B------:R-:W-:Y:S02]  /*a1e0*/  @!P5 LEA.HI.X R35, R19, R37, R164, 0x1, P4 ;  /* 0x000000251323d211 */ /* 0x000fe400020f0ca4 */
[----:B------:R-:W-:-:S03]  /*a1f0*/  ISETP.GE.AND P4, PT, R22, UR4, PT ;  /* 0x0000000416007c0c */ /* 0x000fc6000bf86270 */
[----:B---3--:R0:W-:Y:S10]  /*a200*/  @!P5 ST.E.128 desc[UR60][R34.64], R12 ;  /* 0x0000000c2200d985 */ /* 0x0081f4000c101d3c */
[----:B------:R-:W3:Y:S01]  /*a210*/  @!P4 LDS.128 R12, [R33+0x8000] ;  /* 0x00800000210cc984 */ /* 0x000ee20000000c00 */
[----:B0-----:R-:W-:-:S04]  /*a220*/  @!P4 LEA R34, P5, R22, R36, 0x1 ;  /* 0x000000241622c211 */ /* 0x001fc800078a08ff */
[----:B------:R-:W-:Y:S02]  /*a230*/  @!P4 LEA.HI.X R35, R22, R37, R175, 0x1, P5 ;  /* 0x000000251623c211 */ /* 0x000fe400028f0caf */
[----:B------:R-:W-:-:S03]  /*a240*/  ISETP.GE.AND P5, PT, R23, UR4, PT ;  /* 0x0000000417007c0c */ /* 0x000fc6000bfa6270 */
[----:B---3--:R-:W-:Y:S10]  /*a250*/  @!P4 ST.E.128 desc[UR60][R34.64], R12 ;  /* 0x0000000c2200c985 */ /* 0x008ff4000c101d3c */
[----:B------:R0:W3:Y:S02]  /*a260*/  @!P5 LDS.128 R12, [R32+0x8000] ;  /* 0x00800000200cd984 */ /* 0x0000e40000000c00 */
[----:B0-----:R-:W-:-:S04]  /*a270*/  @!P5 LEA R32, P4, R23, R36, 0x1 ;  /* 0x000000241720d211 */ /* 0x001fc800078808ff */
[----:B------:R-:W-:-:S05]  /*a280*/  @!P5 LEA.HI.X R33, R23, R37, R174, 0x1, P4 ;  /* 0x000000251721d211 */ /* 0x000fca00020f0cae */
[----:B---3--:R0:W-:Y:S04]  /*a290*/  @!P5 ST.E.128 desc[UR60][R32.64], R12 ;  /* 0x0000000c2000d985 */ /* 0x0081e8000c101d3c */
.L_x_493:
[----:B------:R-:W-:Y:S05]  /*a2a0*/  BSYNC B0 ;  /* 0x0000000000007941 */ /* 0x000fea0003800000 */
.L_x_457:
[----:B0--3--:R-:W0:Y:S01]  /*a2b0*/  S2R R11, SR_TID.X ;  /* 0x00000000000b7919 */ /* 0x009e220000002100 */
[----:B------:R-:W-:Y:S01]  /*a2c0*/  @!PT LDS RZ, [RZ] ;  /* 0x00000000fffff984 */ /* 0x000fe20000000800 */
[----:B------:R-:W-:Y:S01]  /*a2d0*/  @!PT LDS RZ, [RZ] ;  /* 0x00000000fffff984 */ /* 0x000fe20000000800 */
[----:B------:R-:W-:Y:S01]  /*a2e0*/  @!PT LDS RZ, [RZ] ;  /* 0x00000000fffff984 */ /* 0x000fe20000000800 */
[----:B------:R-:W-:Y:S01]  /*a2f0*/  @!PT LDS RZ, [RZ] ;  /* 0x00000000fffff984 */ /* 0x000fe20000000800 */
[----:B------:R3:W-:Y:S06]  /*a300*/  MEMBAR.ALL.CTA ;  /* 0x0000000000007992 */ /* 0x0007ec0000008000 */
[----:B---3--:R-:W3:Y:S01]  /*a310*/  FENCE.VIEW.ASYNC.S ;  /* 0x00000000000073c6 */ /* 0x008ee20000000000 */
[----:B------:R-:W-:Y:S05]  /*a320*/  WARPSYNC.ALL ;  /* 0x0000000000007948 */ /* 0x000fea0003800000 */
[----:B------:R-:W-:Y:S01]  /*a330*/  BSSY B0, `(.L_x_554) ;  /* 0x0000009000007945 */ /* 0x000fe20003800000 */
[----:B0-----:R-:W-:Y:S01]  /*a340*/  LOP3.LUT R11, R11, 0x7f, RZ, 0xc0, !PT ;  /* 0x0000007f0b0b7812 */ /* 0x001fe200078ec0ff */
[----:B---3--:R0:W-:Y:S03]  /*a350*/  BAR.SYNC.DEFER_BLOCKING R148, 0x80 ;  /* 0x000200940000751d */ /* 0x0081e60000010000 */
[----:B------:R-:W-:-:S13]  /*a360*/  ISETP.NE.AND P4, PT, R11, RZ, PT ;  /* 0x000000ff0b00720c */ /* 0x000fda0003f85270 */
[----:B------:R-:W-:-:S05]  /*a370*/  @!P4 VIADD R11, R88, 0x2a8a0 ;  /* 0x0002a8a0580bc836 */ /* 0x000fca0000000000 */
[----:B------:R-:W-:-:S04]  /*a380*/  @!P4 PRMT R11, RZ, 0x654, R11 ;  /* 0x00000654ff0bc816 */ /* 0x000fc8000000000b */
[----:B------:R0:W-:Y:S01]  /*a390*/  @!P4 SYNCS.ARRIVE.TRANS64.RED.A1T0 RZ, [R11+URZ], RZ ;  /* 0x000000ff0bffc9a7 */ /* 0x0001e2000810043f */
[----:B------:R-:W-:Y:S05]  /*a3a0*/  @!P0 BRA `(.L_x_555) ;  /* 0x0000000000048947 */ /* 0x000fea0003800000 */
[----:B------:R-:W-:Y:S01]  /*a3b0*/  BPT.TRAP 0x1 ;  /* 0x000000040000795c */ /* 0x000fe20000300000 */
.L_x_555:
[----:B------:R-:W-:Y:S05]  /*a3c0*/  BSYNC B0 ;  /* 0x0000000000007941 */ /* 0x000fea0003800000 */
.L_x_554:
[----:B------:R-:W3:Y:S01]  /*a3d0*/  SYNCS.PHASECHK.TRANS64.TRYWAIT P0, [R88+URZ+0x2a8b0], R89 ;  /* 0x02a8b059580075a7 */ /* 0x000ee2000800017f */
[----:B------:R-:W-:Y:S04]  /*a3e0*/  BSSY B0, `(.L_x_556) ;  /* 0x0000002000007945 */ /* 0x000fe80003800000 */
[----:B---3--:R-:W-:Y:S05]  /*a3f0*/  @!P0 BRA `(.L_x_557) ;  /* 0x0000014400988947 */ /* 0x008fea0003800000 */
.L_x_813:
[----:B------:R-:W-:Y:S05]  /*a400*/  BSYNC B0 ;  /* 0x0000000000007941 */ /* 0x000fea0003800000 */
.L_x_556:
[----:B------:R-:W-:Y:S01]  /*a410*/  ULDC.64 UR4, c[0x0][0x328] ;  /* 0x0000ca0000047ab9 */ /* 0x000fe20000000a00 */
[----:B------:R-:W-:Y:S01]  /*a420*/  IMAD.IADD R87, R87, 0x1, -R165 ;  /* 0x0000000157577824 */ /* 0x000fe200078e0aa5 */
[----:B------:R-:W-:Y:S01]  /*a430*/  BSSY B0, `(.L_x_558) ;  /* 0x000002e000007945 */ /* 0x000fe20003800000 */
[----:B------:R-:W-:Y:S02]  /*a440*/  IMAD R85, R85, UR4, RZ ;  /* 0x0000000455557c24 */ /* 0x000fe4000f8e02ff */
[----:B--2-4-:R-:W-:Y:S01]  /*a450*/  IMAD.WIDE.U32 R12, R84, UR4, RZ ;  /* 0x00000004540c7c25 */ /* 0x014fe2000f8e00ff */
[----:B------:R-:W-:-:S03]  /*a460*/  ISETP.GE.AND P0, PT, R87, 0x1, PT ;  /* 0x000000015700780c */ /* 0x000fc60003f06270 */
[----:B------:R-:W-:Y:S01]  /*a470*/  IMAD R85, R84, UR5, R85 ;  /* 0x0000000554557c24 */ /* 0x000fe2000f8e0255 */
[----:B------:R-:W-:Y:S01]  /*a480*/  ULDC.64 UR4, c[0x0][0x338] ;  /* 0x0000ce0000047ab9 */ /* 0x000fe20000000a00 */
[----:B------:R-:W-:Y:S02]  /*a490*/  IMAD R14, R18, 0x3000, R5 ;  /* 0x00003000120e7824 */ /* 0x000fe400078e0205 */
[----:B------:R-:W-:Y:S01]  /*a4a0*/  IMAD R86, R86, UR4, RZ ;  /* 0x0000000456567c24 */ /* 0x000fe2000f8e02ff */
[----:B------:R-:W-:Y:S01]  /*a4b0*/  IADD3 R13, R13, R85, RZ ;  /* 0x000000550d0d7210 */ /* 0x000fe20007ffe0ff */
[----:B------:R-:W-:Y:S02]  /*a4c0*/  IMAD.IADD R32, R131, 0x1, R14 ;  /* 0x0000000183207824 */ /* 0x000fe400078e020e */
[C---:B0-----:R-:W-:Y:S02]  /*a4d0*/  IMAD R11, R31.reuse, UR5, R86 ;  /* 0x000000051f0b7c24 */ /* 0x041fe4000f8e0256 */
[----:B------:R-:W-:Y:S01]  /*a4e0*/  IMAD.WIDE.U32 R12, R31, UR4, R12 ;  /* 0x000000041f0c7c25 */ /* 0x000fe2000f8e000c */
[----:B------:R-:W-:Y:S01]  /*a4f0*/  ULDC.64 UR4, c[0x0][0x330] ;  /* 0x0000cc0000047ab9 */ /* 0x000fe20000000a00 */
[----:B------:R-:W-:-:S02]  /*a500*/  LEA R37, R32, R125, 0x1 ;  /* 0x0000007d20257211 */ /* 0x000fc400078e08ff */
[----:B------:R-:W-:Y:S02]  /*a510*/  IMAD R15, R4, UR4, RZ ;  /* 0x00000004040f7c24 */ /* 0x000fe4000f8e02ff */
[----:B------:R-:W-:Y:S02]  /*a520*/  IMAD.IADD R13, R13, 0x1, R11 ;  /* 0x000000010d0d7824 */ /* 0x000fe400078e020b */
[C---:B------:R-:W-:Y:S02]  /*a530*/  IMAD R11, R30.reuse, UR5, R15 ;  /* 0x000000051e0b7c24 */ /* 0x040fe4000f8e020f */
[----:B------:R-:W-:Y:S01]  /*a540*/  IMAD.WIDE.U32 R12, R30, UR4, R12 ;  /* 0x000000041e0c7c25 */ /* 0x000fe2000f8e000c */
[----:B------:R-:W-:-:S03]  /*a550*/  ULDC.64 UR4, c[0x0][0x318] ;  /* 0x0000c60000047ab9 */ /* 0x000fc60000000a00 */
[----:B------:R-:W-:Y:S01]  /*a560*/  IMAD R36, R14, 0x2, R125 ;  /* 0x000000020e247824 */ /* 0x000fe200078e027d */
[----:B------:R-:W-:Y:S02]  /*a570*/  IADD3 R11, R13, R11, RZ ;  /* 0x0000000b0d0b7210 */ /* 0x000fe40007ffe0ff */
[----:B------:R-:W-:-:S04]  /*a580*/  LEA R31, P5, R12, UR4, 0x1 ;  /* 0x000000040c1f7c11 */ /* 0x000fc8000f8a08ff */
[----:B------:R-:W-:Y:S01]  /*a590*/  LEA.HI.X R11, R12, UR5, R11, 0x1, P5 ;  /* 0x000000050c0b7c11 */ /* 0x000fe2000a8f0c0b */
[----:B------:R0:W2:Y:S04]  /*a5a0*/  SHFL.IDX PT, R32, R31, RZ, 0x1c1f ;  /* 0x001c1fff1f207589 */ /* 0x0000a800000e0000 */
[----:B------:R0:W4:Y:S01]  /*a5b0*/  SHFL.IDX PT, R33, R11, RZ, 0x1c1f ;  /* 0x001c1fff0b217589 */ /* 0x00012200000e0000 */
[----:B------:R-:W-:Y:S05]  /*a5c0*/  @!P0 BRA `(.L_x_559) ;  /* 0x0000000000508947 */ /* 0x000fea0003800000 */
[----:B------:R-:W-:-:S13]  /*a5d0*/  ISETP.NE.AND P5, PT, R6, RZ, PT ;  /* 0x000000ff0600720c */ /* 0x000fda0003fa5270 */
[----:B------:R-:W5:Y:S01]  /*a5e0*/  @P5 LDS.128 R12, [R36] ;  /* 0x00000000240c5984 */ /* 0x000f620000000c00 */
[----:B--2---:R-:W-:-:S04]  /*a5f0*/  @P5 LEA R34, P0, R16, R32, 0x1 ;  /* 0x0000002010225211 */ /* 0x004fc800078008ff */
[----:B----4-:R-:W-:Y:S02]  /*a600*/  @P5 LEA.HI.X R35, R16, R33, R17, 0x1, P0 ;  /* 0x0000002110235211 */ /* 0x010fe400000f0c11 */
[----:B------:R-:W-:-:S13]  /*a610*/  ISETP.NE.AND P0, PT, R20, RZ, PT ;  /* 0x000000ff1400720c */ /* 0x000fda0003f05270 */
[----:B-1----:R-:W-:Y:S01]  /*a620*/  @P0 IMAD.SHL.U32 R39, R162, 0x8, RZ ;  /* 0x00000008a2270824 */ /* 0x002fe200078e00ff */
[----:B-----5:R1:W-:Y:S01]  /*a630*/  @P5 ST.E.128 desc[UR60][R34.64], R12 ;  /* 0x0000000c22005985 */ /* 0x0203e2000c101d3c */
[----:B------:R-:W-:-:S03]  /*a640*/  ISETP.NE.AND P5, PT, R21, RZ, PT ;  /* 0x000000ff1500720c */ /* 0x000fc60003fa5270 */
[----:B------:R-:W2:Y:S01]  /*a650*/  @P0 LDS.128 R12, [R37] ;  /* 0x00000000250c0984 */ /* 0x000ea20000000c00 */
[----:B-1----:R-:W-:-:S09]  /*a660*/  @P0 IMAD.WIDE R34, R39, 0x2, R32 ;  /* 0x0000000227220825 */ /* 0x002fd200078e0220 */
[----:B------:R-:W-:Y:S01]  /*a670*/  @P5 IMAD.SHL.U32 R39, R163, 0x8, RZ ;  /* 0x00000008a3275824 */ /* 0x000fe200078e00ff */
[----:B--2---:R1:W-:Y:S01]  /*a680*/  @P0 ST.E.128 desc[UR60][R34.64], R12 ;  /* 0x0000000c22000985 */ /* 0x0043e2000c101d3c */
[----:B------:R-:W-:-:S03]  /*a690*/  ISETP.NE.AND P0, PT, R26, RZ, PT ;  /* 0x000000ff1a00720c */ /* 0x000fc60003f05270 */
[----:B------:R-:W2:Y:S01]  /*a6a0*/  @P5 LDS.128 R12, [R36+0x3000] ;  /* 0x00300000240c5984 */ /* 0x000ea20000000c00 */
[----:B-1----:R-:W-:-:S05]  /*a6b0*/  @P5 IMAD.WIDE R34, R39, 0x2, R32 ;  /* 0x0000000227225825 */ /* 0x002fca00078e0220 */
[----:B--2---:R-:W-:Y:S04]  /*a6c0*/  @P5 ST.E.128 desc[UR60][R34.64], R12 ;  /* 0x0000000c22005985 */ /* 0x004fe8000c101d3c */
[C---:B------:R-:W-:Y:S01]  /*a6d0*/  @P0 LEA R32, P5, R19.reuse, R32, 0x1 ;  /* 0x0000002013200211 */ /* 0x040fe200078a08ff */
[----:B------:R-:W1:Y:S03]  /*a6e0*/  @P0 LDS.128 R12, [R37+0x3000] ;  /* 0x00300000250c0984 */ /* 0x000e660000000c00 */
[----:B------:R-:W-:-:S05]  /*a6f0*/  @P0 LEA.HI.X R33, R19, R33, R164, 0x1, P5 ;  /* 0x0000002113210211 */ /* 0x000fca00028f0ca4 */
[----:B-1----:R1:W-:Y:S04]  /*a700*/  @P0 ST.E.128 desc[UR60][R32.64], R12 ;  /* 0x0000000c20000985 */ /* 0x0023e8000c101d3c */
.L_x_559:
[----:B------:R-:W-:Y:S05]  /*a710*/  BSYNC B0 ;  /* 0x0000000000007941 */ /* 0x000fea0003800000 */
.L_x_558:
[----:B------:R-:W-:Y:S01]  /*a720*/  ISETP.GE.AND P0, PT, R87, 0x41, PT ;  /* 0x000000415700780c */ /* 0x000fe20003f06270 */
[----:B-1--4-:R1:W4:Y:S01]  /*a730*/  SHFL.IDX PT, R33, R11, 0x1, 0x1c1f ;  /* 0x003c1f000b217f89 */ /* 0x01232200000e0000 */
[----:B------:R-:W-:Y:S03]  /*a740*/  BSSY B0, `(.L_x_560) ;  /* 0x0000017000007945 */ /* 0x000fe60003800000 */
[----:B--2---:R1:W2:Y:S08]  /*a750*/  SHFL.IDX PT, R32, R31, 0x1, 0x1c1f ;  /* 0x003c1f001f207f89 */ /* 0x0042b000000e0000 */
[----:B-1----:R-:W-:Y:S05]  /*a760*/  @!P0 BRA `(.L_x_561) ;  /* 0x0000000000508947 */ /* 0x002fea0003800000 */
[----:B------:R-:W-:-:S13]  /*a770*/  ISETP.NE.AND P5, PT, R6, RZ, PT ;  /* 0x000000ff0600720c */ /* 0x000fda0003fa5270 */
[----:B------:R-:W1:Y:S01]  /*a780*/  @P5 LDS.128 R12, [R36+0x2000] ;  /* 0x00200000240c5984 */ /* 0x000e620000000c00 */
[----:B--2---:R-:W-:-:S04]  /*a790*/  @P5 LEA R34, P0, R16, R32, 0x1 ;  /* 0x0000002010225211 */ /* 0x004fc800078008ff */
[----:B----4-:R-:W-:Y:S02]  /*a7a0*/  @P5 LEA.HI.X R35, R16, R33, R17, 0x1, P0 ;  /* 0x0000002110235211 */ /* 0x010fe400000f0c11 */
[----:B------:R-:W-:-:S13]  /*a7b0*/  ISETP.NE.AND P0, PT, R20, RZ, PT ;  /* 0x000000ff1400720c */ /* 0x000fda0003f05270 */
[----:B0-----:R-:W-:Y:S01]  /*a7c0*/  @P0 SHF.L.U32 R11, R162, 0x3, RZ ;  /* 0x00000003a20b0819 */ /* 0x001fe200000006ff */
[----:B-1----:R0:W-:Y:S01]  /*a7d0*/  @P5 ST.E.128 desc[UR60][R34.64], R12 ;  /* 0x0000000c22005985 */ /* 0x0021e2000c101d3c */
[----:B------:R-:W-:-:S03]  /*a7e0*/  ISETP.NE.AND P5, PT, R21, RZ, PT ;  /* 0x000000ff1500720c */ /* 0x000fc60003fa5270 */
[----:B------:R-:W1:Y:S01]  /*a7f0*/  @P0 LDS.128 R12, [R37+0x2000] ;  /* 0x00200000250c0984 */ /* 0x000e620000000c00 */
[----:B0-----:R-:W-:-:S09]  /*a800*/  @P0 IMAD.WIDE R34, R11, 0x2, R32 ;  /* 0x000000020b220825 */ /* 0x001fd200078e0220 */
[----:B------:R-:W-:Y:S01]  /*a810*/  @P5 IMAD.SHL.U32 R11, R163, 0x8, RZ ;  /* 0x00000008a30b5824 */ /* 0x000fe200078e00ff */
[----:B-1----:R0:W-:Y:S01]  /*a820*/  @P0 ST.E.128 desc[UR60][R34.64], R12 ;  /* 0x0000000c22000985 */ /* 0x0021e2000c101d3c */
[----:B------:R-:W-:-:S03]  /*a830*/  ISETP.NE.AND P0, PT, R26, RZ, PT ;  /* 0x000000ff1a00720c */ /* 0x000fc60003f05270 */
[----:B------:R-:W1:Y:S01]  /*a840*/  @P5 LDS.128 R12, [R36+0x5000] ;  /* 0x00500000240c5984 */ /* 0x000e620000000c00 */
[----:B0-----:R-:W-:-:S05]  /*a850*/  @P5 IMAD.WIDE R34, R11, 0x2, R32 ;  /* 0x000000020b225825 */ /* 0x001fca00078e0220 */
[----:B-1----:R-:W-:Y:S04]  /*a860*/  @P5 ST.E.128 desc[UR60][R34.64], R12 ;  /* 0x0000000c22005985 */ /* 0x002fe8000c101d3c */
[C---:B------:R-:W-:Y:S01]  /*a870*/  @P0 LEA R32, P5, R19.reuse, R32, 0x1 ;  /* 0x0000002013200211 */ /* 0x040fe200078a08ff */
[----:B------:R-:W0:Y:S03]  /*a880*/  @P0 LDS.128 R12, [R37+0x5000] ;  /* 0x00500000250c0984 */ /* 0x000e260000000c00 */
[----:B------:R-:W-:-:S05]  /*a890*/  @P0 LEA.HI.X R33, R19, R33, R164, 0x1, P5 ;  /* 0x0000002113210211 */ /* 0x000fca00028f0ca4 */
[----:B0-----:R1:W-:Y:S04]  /*a8a0*/  @P0 ST.E.128 desc[UR60][R32.64], R12 ;  /* 0x0000000c20000985 */ /* 0x0013e8000c101d3c */
.L_x_561:
[----:B------:R-:W-:Y:S05]  /*a8b0*/  BSYNC B0 ;  /* 0x0000000000007941 */ /* 0x000fea0003800000 */
.L_x_560:
[----:B------:R-:W-:Y:S01]  /*a8c0*/  @!PT LDS RZ, [RZ] ;  /* 0x00000000fffff984 */ /* 0x000fe20000000800 */
[----:B------:R-:W-:Y:S01]  /*a8d0*/  @!PT LDS RZ, [RZ] ;  /* 0x00000000fffff984 */ /* 0x000fe20000000800 */
[----:B------:R-:W-:Y:S01]  /*a8e0*/  @!PT LDS RZ, [RZ] ;  /* 0x00000000fffff984 */ /* 0x000fe20000000800 */
[----:B------:R-:W-:Y:S01]  /*a8f0*/  @!PT LDS RZ, [RZ] ;  /* 0x00000000fffff984 */ /* 0x000fe20000000800 */
[----:B------:R5:W-:Y:S06]  /*a900*/  MEMBAR.ALL.CTA ;  /* 0x0000000000007992 */ /* 0x000bec0000008000 */
[----:B-----5:R-:W5:Y:S01]  /*a910*/  FENCE.VIEW.ASYNC.S ;  /* 0x00000000000073c6 */ /* 0x020f620000000000 */
[----:B---3--:R-:W-:Y:S01]  /*a920*/  @!P4 VIADD R88, R88, 0x2a8c0 ;  /* 0x0002a8c05858c836 */ /* 0x008fe20000000000 */
[----:B-----5:R3:W-:Y:S01]  /*a930*/  BAR.SYNC.DEFER_BLOCKING R148, 0x80 ;  /* 0x000200940000751d */ /* 0x0207e20000010000 */
[----:B------:R-:W-:-:S03]  /*a940*/  ISETP.NE.AND P5, PT, R127, RZ, PT ;  /* 0x000000ff7f00720c */ /* 0x000fc60003fa5270 */
[----:B------:R-:W-:Y:S02]  /*a950*/  @!P4 PRMT R88, RZ, 0x654, R88 ;  /* 0x00000654ff58c816 */ /* 0x000fe40000000058 */
[----:B------:R-:W-:Y:S02]  /*a960*/  IADD3 R18, R18, 0x1, RZ ;  /* 0x0000000112127810 */ /* 0x000fe40007ffe0ff */
[----:B------:R-:W-:Y:S01]  /*a970*/  PLOP3.LUT P0, PT, PT, PT, PT, 0x8, 0x0 ;  /* 0x000000000000781c */ /* 0x000fe20003f0e170 */
[----:B------:R3:W-:Y:S01]  /*a980*/  @!P4 SYNCS.ARRIVE.TRANS64.RED.A1T0 RZ, [R88+URZ], RZ ;  /* 0x000000ff58ffc9a7 */ /* 0x0007e2000810043f */
[----:B------:R-:W-:-:S04]  /*a990*/  ISETP.NE.AND P4, PT, R18, 0x2, PT ;  /* 0x000000021200780c */ /* 0x000fc80003f85270 */
[----:B0-----:R-:W-:Y:S02]  /*a9a0*/  SEL R11, RZ, 0x1, P4 ;  /* 0x00000001ff0b7807 */ /* 0x001fe40002000000 */
[----:B------:R-:W-:Y:S02]  /*a9b0*/  SEL R18, R18, RZ, P4 ;  /* 0x000000ff12127207 */ /* 0x000fe40002000000 */
[----:B------:R-:W-:Y:S01]  /*a9c0*/  LOP3.LUT R166, R166, R11, RZ, 0x3c, !PT ;  /* 0x0000000ba6a67212 */ /* 0x000fe200078e3cff */
[----:B---3--:R-:W-:Y:S06]  /*a9d0*/  @P5 BRA `(.L_x_562) ;  /* 0xffffff7c00185947 */ /* 0x008fec000383ffff */
.L_x_452:
[----:B------:R-:W-:Y:S01]  /*a9e0*/  BSSY B0, `(.L_x_563) ;  /* 0x000002a000007945 */ /* 0x000fe20003800000 */
[----:B------:R-:W-:Y:S02]  /*a9f0*/  ISETP.GE.AND P2, PT, R147, 0x1, PT ;  /* 0x000000019300780c */ /* 0x000fe40003f46270 */
[----:B------:R-:W-:Y:S02]  /*aa00*/  CS2R R88, SRZ ;  /* 0x0000000000587805 */ /* 0x000fe4000001ff00 */
[----:B------:R-:W-:Y:S02]  /*aa10*/  PLOP3.LUT P1, PT, PT, PT, PT, 0x80, 0x0 ;  /* 0x000000000000781c */ /* 0x000fe40003f2f070 */
        /* <DEDUP_REMOVED lines=24> */
[----:B------:R-:W-:Y:S01]  /*aba0*/  CS2R R40, SRZ ;  /* 0x0000000000287805 */ /* 0x000fe2000001ff00 */
[----:B------:R-:W-:Y:S01]  /*abb0*/  IMAD.MOV.U32 R95, RZ, RZ, RZ ;  /* 0x000000ffff5f7224 */ /* 0x000fe200078e00ff */
[----:B------:R-:W-:Y:S01]  /*abc0*/  CS2R R92, SRZ ;  /* 0x00000000005c7805 */ /* 0x000fe2000001ff00 */
[----:B------:R-:W-:Y:S01]  /*abd0*/  IMAD.MOV.U32 R0, RZ, RZ, RZ ;  /* 0x000000ffff007224 */ /* 0x000fe200078e00ff */
[----:B------:R-:W-:Y:S01]  /*abe0*/  MOV R90, RZ ;  /* 0x000000ff005a7202 */ /* 0x000fe20000000f00 */
[----:B------:R-:W-:Y:S01]  /*abf0*/  IMAD.MOV.U32 R3, RZ, RZ, RZ ;  /* 0x000000ffff037224 */ /* 0x000fe200078e00ff */
[----:B------:R-:W-:Y:S01]  /*ac00*/  MOV R26, RZ ;  /* 0x000000ff001a7202 */ /* 0x000fe20000000f00 */
[----:B------:R-:W-:Y:S01]  /*ac10*/  IMAD.MOV.U32 R97, RZ, RZ, RZ ;  /* 0x000000ffff617224 */ /* 0x000fe200078e00ff */
[----:B------:R-:W-:Y:S01]  /*ac20*/  CS2R R10, SRZ ;  /* 0x00000000000a7805 */ /* 0x000fe2000001ff00 */
[----:B------:R-:W-:-:S02]  /*ac30*/  IMAD.MOV.U32 R99, RZ, RZ, RZ ;  /* 0x000000ffff637224 */ /* 0x000fc400078e00ff */
[----:B-12---:R-:W-:Y:S01]  /*ac40*/  IMAD.MOV.U32 R32, RZ, RZ, RZ ;  /* 0x000000ffff207224 */ /* 0x006fe200078e00ff */
[----:B------:R-:W-:Y:S06]  /*ac50*/  @P0 BRA `(.L_x_564) ;  /* 0x0000000000080947 */ /* 0x000fec0003800000 */
[----:B------:R-:W0:Y:S02]  /*ac60*/  FENCE.VIEW.ASYNC.G ;  /* 0x00000000000073c6 */ /* 0x000e240000000100 */
[----:B0-----:R-:W-:Y:S06]  /*ac70*/  BAR.ARV 0xc, 0x180 ;  /* 0x0306000000007b1d */ /* 0x001fec0000002000 */
.L_x_564:
[----:B------:R-:W-:Y:S05]  /*ac80*/  BSYNC B0 ;  /* 0x0000000000007941 */ /* 0x000fea0003800000 */
.L_x_563:
[----:B------:R-:W-:Y:S01]  /*ac90*/  MOV R91, RZ ;  /* 0x000000ff005b7202 */ /* 0x000fe20000000f00 */
[----:B------:R-:W-:Y:S01]  /*aca0*/  IMAD.MOV.U32 R24, RZ, RZ, RZ ;  /* 0x000000ffff187224 */ /* 0x000fe200078e00ff */
[----:B------:R-:W-:Y:S06]  /*acb0*/  @!P2 BRA `(.L_x_565) ;  /* 0x000000ac0050a947 */ /* 0x000fec0003800000 */
[----:B------:R-:W2:Y:S04]  /*acc0*/  LDL R4, [R1+0x34] ;  /* 0x0000340001047983 */ /* 0x000ea80000100800 */
[----:B------:R-:W0:Y:S02]  /*acd0*/  SHFL.IDX PT, R0, R226, RZ, 0x1f ;  /* 0x00001fffe2007589 */ /* 0x000e2400000e0000 */
[----:B0-----:R-:W-:-:S04]  /*ace0*/  LEA.HI R3, R0, R0, RZ, 0x1 ;  /* 0x0000000000037211 */ /* 0x001fc800078f08ff */
[----:B------:R-:W-:-:S05]  /*acf0*/  LOP3.LUT R3, R3, 0x1e, RZ, 0xc0, !PT ;  /* 0x0000001e03037812 */ /* 0x000fca00078ec0ff */
[----:B------:R-:W-:Y:S01]  /*ad00*/  IMAD.IADD R3, R0, 0x1, -R3 ;  /* 0x0000000100037824 */ /* 0x000fe200078e0a03 */
[----:B--2---:R-:W-:-:S13]  /*ad10*/  R2UR UR4, R4 ;  /* 0x00000000040472ca */ /* 0x004fda00000e0000 */
[----:B------:R-:W-:Y:S02]  /*ad20*/  ULOP3.LUT UP0, URZ, UR4, 0x1bf, URZ, 0xc0, !UPT ;  /* 0x000001bf043f7892 */ /* 0x000fe4000f80c03f */
[----:B------:R-:W-:-:S04]  /*ad30*/  LEA R3, R3, UR4, 0xd ;  /* 0x0000000403037c11 */ /* 0x000fc8000f8e68ff */
[----:B------:R-:W-:Y:S02]  /*ad40*/  SHF.R.U32.HI R3, RZ, 0x4, R3 ;  /* 0x00000004ff037819 */ /* 0x000fe40000011603 */
[----:B------:R-:W-:Y:S02]  /*ad50*/  PLOP3.LUT P0, PT, PT, PT, UP0, 0x80, 0x0 ;  /* 0x000000000000781c */ /* 0x000fe40003f0f008 */
[----:B------:R-:W-:-:S11]  /*ad60*/  LOP3.LUT R36, R3, 0x3fff, RZ, 0xc0, !PT ;  /* 0x00003fff03247812 */ /* 0x000fd600078ec0ff */
        /* <DEDUP_REMOVED lines=16> */
[----:B-1--45:R-:W-:Y:S05]  /*ae70*/  CALL.ABS.NOINC R14 ;  /* 0x000000000e007343 */ /* 0x032fea0003c00000 */
.L_x_566:
[----:B------:R-:W-:Y:S02]  /*ae80*/  ULDC UR4, c[0x0][0x3f4] ;  /* 0x0000fd0000047ab9 */ /* 0x000fe40000000800 */
[----:B------:R-:W-:-:S13]  /*ae90*/  ISETP.LT.AND P0, PT, RZ, UR4, PT ;  /* 0x00000004ff007c0c */ /* 0x000fda000bf01270 */
[----:B------:R-:W-:Y:S05]  /*aea0*/  @P0 BRA `(.L_x_567) ;  /* 0x00000000003c0947 */ /* 0x000fea0003800000 */
[----:B------:R-:W-:-:S04]  /*aeb0*/  LEA.HI R0, R189, R189, RZ, 0x1 ;  /* 0x000000bdbd007211 */ /* 0x000fc800078f08ff */
[----:B------:R-:W-:-:S04]  /*aec0*/  LOP3.LUT R0, R0, 0xfffffffe, RZ, 0xc0, !PT ;  /* 0xfffffffe00007812 */ /* 0x000fc800078ec0ff */
[----:B------:R-:W-:-:S04]  /*aed0*/  IADD3 R0, R189, -R0, RZ ;  /* 0x80000000bd007210 */ /* 0x000fc80007ffe0ff */
[----:B------:R-:W-:-:S04]  /*aee0*/  SHF.L.U32 R3, R0, 0x1f, RZ ;  /* 0x0000001f00037819 */ /* 0x000fc800000006ff */
[----:B------:R0:W1:Y:S03]  /*aef0*/  SYNCS.PHASECHK.TRANS64.TRYWAIT P0, [R2+URZ+0x2a800], R3 ;  /* 0x02a80003020075a7 */ /* 0x000066000800017f */
[----:B-1----:R-:W-:Y:S05]  /*af00*/  @!P0 NANOSLEEP.SYNCS 0x989680 ;  /* 0x009896800000895d */ /* 0x002fea0003900000 */
[----:B------:R-:W1:Y:S01]  /*af10*/  @!P0 SYNCS.PHASECHK.TRANS64 P0, [R2+URZ+0x2a800], R3 ;  /* 0x02a80003020085a7 */ /* 0x000e62000800007f */
[----:B------:R-:W-:Y:S04]  /*af20*/  BSSY B0, `(.L_x_568) ;  /* 0x0000006000007945 */ /* 0x000fe80003800000 */
[----:B-1----:R-:W-:Y:S05]  /*af30*/  @P0 BRA `(.L_x_569) ;  /* 0x0000000000100947 */ /* 0x002fea0003800000 */
.L_x_570:
[----:B-1----:R1:W2:Y:S02]  /*af40*/  SYNCS.PHASECHK.TRANS64.TRYWAIT P0, [R2+URZ+0x2a800], R3 ;  /* 0x02a80003020075a7 */ /* 0x0022a4000800017f */
[----:B--2---:R-:W-:Y:S05]  /*af50*/  @!P0 NANOSLEEP.SYNCS 0x989680 ;  /* 0x009896800000895d */ /* 0x004fea0003900000 */
[----:B------:R-:W2:Y:S02]  /*af60*/  @!P0 SYNCS.PHASECHK.TRANS64 P0, [R2+URZ+0x2a800], R3 ;  /* 0x02a80003020085a7 */ /* 0x000ea4000800007f */
[----:B--2---:R-:W-:Y:S05]  /*af70*/  @!P0 BRA `(.L_x_570) ;  /* 0xfffffffc00f08947 */ /* 0x004fea000383ffff */
.L_x_569:
[----:B------:R-:W-:Y:S05]  /*af80*/  BSYNC B0 ;  /* 0x0000000000007941 */ /* 0x000fea0003800000 */
.L_x_568:
[----:B------:R-:W-:Y:S05]  /*af90*/  BRA `(.L_x_571) ;  /* 0x00000058004c7947 */ /* 0x000fea0003800000 */
.L_x_567:
[----:B------:R-:W2:Y:S01]  /*afa0*/  LDL R0, [R1+0x34] ;  /* 0x0000340001007983 */ /* 0x000ea20000100800 */
[----:B------:R-:W-:Y:S01]  /*afb0*/  ULDC.64 UR4, c[0x0][0x3f8] ;  /* 0x0000fe0000047ab9 */ /* 0x000fe20000000a00 */
[----:B------:R-:W-:Y:S01]  /*afc0*/  ULDC.64 UR6, c[0x0][0x408] ;  /* 0x0001020000067ab9 */ /* 0x000fe20000000a00 */
[----:B-----5:R-:W-:Y:S01]  /*afd0*/  IMAD.WIDE.U32 R4, R145, UR4, RZ ;  /* 0x0000000491047c25 */ /* 0x020fe2000f8e00ff */
[----:B--2---:R-:W-:Y:S02]  /*afe0*/  R2UR UR8, R0 ;  /* 0x00000000000872ca */ /* 0x004fe400000e0000 */
[----:B------:R-:W-:-:S05]  /*aff0*/  SHF.R.S32.HI R0, RZ, 0x1f, R145 ;  /* 0x0000001fff007819 */ /* 0x000fca0000011491 */
[C---:B------:R-:W-:Y:S02]  /*b000*/  IMAD R6, R0.reuse, UR4, RZ ;  /* 0x0000000400067c24 */ /* 0x040fe4000f8e02ff */
[----:B------:R-:W-:Y:S02]  /*b010*/  IMAD R0, R0, UR6, RZ ;  /* 0x0000000600007c24 */ /* 0x000fe4000f8e02ff */
[C---:B------:R-:W-:Y:S01]  /*b020*/  IMAD R25, R145.reuse, UR5, R6 ;  /* 0x0000000591197c24 */ /* 0x040fe2000f8e0206 */
[----:B------:R-:W-:Y:S01]  /*b030*/  ULDC.64 UR4, c[0x0][0x3e8] ;  /* 0x0000fa0000047ab9 */ /* 0x000fe20000000a00 */
[----:B------:R-:W-:Y:S01]  /*b040*/  ULOP3.LUT UP0, URZ, UR8, 0x3ff, URZ, 0xc0, !UPT ;  /* 0x000003ff083f7892 */ /* 0x000fe2000f80c03f */
[C---:B------:R-:W-:Y:S01]  /*b050*/  IMAD R27, R145.reuse, UR7, R0 ;  /* 0x00000007911b7c24 */ /* 0x040fe2000f8e0200 */
[----:B------:R-:W-:Y:S01]  /*b060*/  LEA R24, P0, R4, UR4, 0x1 ;  /* 0x0000000404187c11 */ /* 0x000fe2000f8008ff */
[----:B------:R-:W-:Y:S01]  /*b070*/  IMAD.WIDE.U32 R6, R145, UR6, RZ ;  /* 0x0000000691067c25 */ /* 0x000fe2000f8e00ff */
[----:B------:R-:W-:-:S02]  /*b080*/  ULDC.64 UR6, c[0x0][0x400] ;  /* 0x0001000000067ab9 */ /* 0x000fc40000000a00 */
[----:B------:R-:W-:Y:S01]  /*b090*/  PLOP3.LUT P2, PT, PT, PT, UP0, 0x80, 0x0 ;  /* 0x000000000000781c */ /* 0x000fe20003f4f008 */
[----:B------:R-:W-:Y:S01]  /*b0a0*/  IMAD.IADD R25, R25, 0x1, R5 ;  /* 0x0000000119197824 */ /* 0x000fe200078e0205 */
[----:B------:R-:W-:Y:S01]  /*b0b0*/  LEA R26, P1, R6, UR6, 0x1 ;  /* 0x00000006061a7c11 */ /* 0x000fe2000f8208ff */
[----:B------:R-:W-:-:S03]  /*b0c0*/  IMAD.IADD R27, R27, 0x1, R7 ;  /* 0x000000011b1b7824 */ /* 0x000fc600078e0207 */
[----:B------:R-:W-:Y:S02]  /*b0d0*/  LEA.HI.X R25, R4, UR5, R25, 0x1, P0 ;  /* 0x0000000504197c11 */ /* 0x000fe400080f0c19 */
[----:B------:R-:W-:-:S05]  /*b0e0*/  LEA.HI.X R27, R6, UR7, R27, 0x1, P1 ;  /* 0x00000007061b7c11 */ /* 0x000fca00088f0c1b */
        /* <DEDUP_REMOVED lines=16> */
[----:B-1--4-:R-:W-:Y:S05]  /*b1f0*/  CALL.ABS.NOINC R14 ;  /* 0x000000000e007343 */ /* 0x012fea0003c00000 */
.L_x_572:
[----:B------:R-:W-:Y:S01]  /*b200*/  ULDC.U8 UR4, c[0x0][0x410] ;  /* 0x0001040000047ab9 */ /* 0x000fe20000000000 */
[----:B------:R-:W-:Y:S01]  /*b210*/  BSSY B0, `(.L_x_573) ;  /* 0x0000563000007945 */ /* 0x000fe20003800000 */
[----:B------:R-:W-:Y:S02]  /*b220*/  ISETP.NE.AND P0, PT, RZ, UR4, PT ;  /* 0x00000004ff007c0c */ /* 0x000fe4000bf05270 */
[----:B------:R-:W-:-:S11]  /*b230*/  LEA R6, R29, R165, 0x7 ;  /* 0x000000a51d067211 */ /* 0x000fd600078e38ff */
[----:B------:R-:W-:Y:S05]  /*b240*/  @!P0 BRA `(.L_x_574) ;  /* 0x00000028009c8947 */ /* 0x000fea0003800000 */
[----:B------:R-:W-:-:S03]  /*b250*/  UMOV UR4, 0xffffffff ;  /* 0xffffffff00047882 */ /* 0x000fc60000000000 */
[----:B------:R-:W-:Y:S05]  /*b260*/  BRA.DIV UR4, `(.L_x_575) ;  /* 0x0000013a04107947 */ /* 0x000fea000b800000 */
[----:B------:R0:W1:Y:S04]  /*b270*/  SHFL.IDX PT, R3, R25, RZ, 0x1c1f ;  /* 0x001c1fff19037589 */ /* 0x00006800000e0000 */
[----:B------:R0:W2:Y:S04]  /*b280*/  SHFL.IDX PT, R0, R24, RZ, 0x1c1f ;  /* 0x001c1fff18007589 */ /* 0x0000a800000e0000 */
[----:B------:R0:W3:Y:S04]  /*b290*/  SHFL.IDX PT, R5, R27, RZ, 0x1c1f ;  /* 0x001c1fff1b057589 */ /* 0x0000e800000e0000 */
[----:B------:R0:W0:Y:S02]  /*b2a0*/  SHFL.IDX PT, R14, R26, RZ, 0x1c1f ;  /* 0x001c1fff1a0e7589 */ /* 0x00002400000e0000 */
.L_x_819:
[----:B------:R-:W-:Y:S01]  /*b2b0*/  ULDC UR4, c[0x0][0x448] ;  /* 0x0001120000047ab9 */ /* 0x000fe20000000800 */
[----:B------:R-:W-:Y:S01]  /*b2c0*/  LOP3.LUT R8, R176, 0x18, R16, 0xf8, !PT ;  /* 0x00000018b0087812 */ /* 0x000fe200078ef810 */
[----:B------:R-:W-:Y:S01]  /*b2d0*/  IMAD R4, R146, UR4, RZ ;  /* 0x0000000492047c24 */ /* 0x000fe2000f8e02ff */
[----:B------:R-:W-:Y:S01]  /*b2e0*/  BSSY B1, `(.L_x_576) ;  /* 0x000004e000017945 */ /* 0x000fe20003800000 */
[----:B------:R-:W-:Y:S02]  /*b2f0*/  LOP3.LUT P0, RZ, R195, 0x4, RZ, 0xc0, !PT ;  /* 0x00000004c3ff7812 */ /* 0x000fe4000780c0ff */
[----:B0-----:R-:W-:Y:S02]  /*b300*/  CS2R R24, SRZ ;  /* 0x0000000000187805 */ /* 0x001fe4000001ff00 */
[----:B------:R-:W-:Y:S02]  /*b310*/  LOP3.LUT R9, R8, R177, RZ, 0x3c, !PT ;  /* 0x000000b108097212 */ /* 0x000fe400078e3cff */
[----:B------:R-:W-:-:S02]  /*b320*/  CS2R R10, SRZ ;  /* 0x00000000000a7805 */ /* 0x000fc4000001ff00 */
[----:B------:R-:W-:Y:S01]  /*b330*/  ISETP.GE.AND P1, PT, R6, R4, PT ;  /* 0x000000040600720c */ /* 0x000fe20003f26270 */
[----:B------:R-:W-:Y:S01]  /*b340*/  IMAD R4, R29, -0x80, R4 ;  /* 0xffffff801d047824 */ /* 0x000fe200078e0204 */
[----:B------:R-:W-:Y:S01]  /*b350*/  CS2R R6, SRZ ;  /* 0x0000000000067805 */ /* 0x000fe2000001ff00 */
[----:B------:R-:W-:Y:S01]  /*b360*/  IMAD.IADD R9, R178, 0x1, R9 ;  /* 0x00000001b2097824 */ /* 0x000fe200078e0209 */
[----:B------:R-:W-:Y:S02]  /*b370*/  CS2R R20, SRZ ;  /* 0x0000000000147805 */ /* 0x000fe4000001ff00 */
[----:B------:R-:W-:Y:S02]  /*b380*/  CS2R R26, SRZ ;  /* 0x00000000001a7805 */ /* 0x000fe4000001ff00 */
[----:B------:R-:W-:Y:S01]  /*b390*/  CS2R R12, SRZ ;  /* 0x00000000000c7805 */ /* 0x000fe2000001ff00 */
[----:B------:R-:W-:Y:S01]  /*b3a0*/  IMAD R9, R9, 0x2, R2 ;  /* 0x0000000209097824 */ /* 0x000fe200078e0202 */
[----:B------:R-:W-:-:S02]  /*b3b0*/  CS2R R28, SRZ ;  /* 0x00000000001c7805 */ /* 0x000fc4000001ff00 */
[----:B------:R-:W-:Y:S02]  /*b3c0*/  CS2R R30, SRZ ;  /* 0x00000000001e7805 */ /* 0x000fe4000001ff00 */
[----:B------:R-:W-:Y:S02]  /*b3d0*/  CS2R R38, SRZ ;  /* 0x0000000000267805 */ /* 0x000fe4000001ff00 */
[----:B------:R-:W-:Y:S02]  /*b3e0*/  CS2R R40, SRZ ;  /* 0x0000000000287805 */ /* 0x000fe4000001ff00 */
[----:B----4-:R-:W-:Y:S02]  /*b3f0*/  CS2R R32, SRZ ;  /* 0x0000000000207805 */ /* 0x010fe4000001ff00 */
[C---:B------:R-:W-:Y:S01]  /*b400*/  IADD3 R37, R9.reuse, 0xc400, RZ ;  /* 0x0000c40009257810 */ /* 0x040fe20007ffe0ff */
[----:B------:R-:W-:Y:S01]  /*b410*/  VIADD R8, R9, 0xc440 ;  /* 0x0000c44009087836 */ /* 0x000fe20000000000 */
[----:B------:R-:W-:Y:S01]  /*b420*/  CS2R R34, SRZ ;  /* 0x0000000000227805 */ /* 0x000fe2000001ff00 */
[----:B------:R-:W-:Y:S06]  /*b430*/  @P1 BRA `(.L_x_577) ;  /* 0x0000000000e01947 */ /* 0x000fec0003800000 */
[----:B------:R-:W-:Y:S01]  /*b440*/  ULDC UR4, c[0x0][0x3f4] ;  /* 0x0000fd0000047ab9 */ /* 0x000fe20000000800 */
[----:B------:R-:W-:Y:S02]  /*b450*/  CS2R R28, SRZ ;  /* 0x00000000001c7805 */ /* 0x000fe4000001ff00 */
[----:B------:R-:W-:Y:S02]  /*b460*/  ISETP.GE.AND P2, PT, R160, UR4, PT ;  /* 0x00000004a0007c0c */ /* 0x000fe4000bf46270 */
[----:B------:R-:W-:Y:S02]  /*b470*/  CS2R R6, SRZ ;  /* 0x0000000000067805 */ /* 0x000fe4000001ff00 */
[----:B------:R-:W-:Y:S02]  /*b480*/  ISETP.GE.AND P3, PT, R169, UR4, PT ;  /* 0x00000004a9007c0c */ /* 0x000fe4000bf66270 */
[----:B------:R-:W-:Y:S02]  /*b490*/  CS2R R30, SRZ ;  /* 0x00000000001e7805 */ /* 0x000fe4000001ff00 */
[----:B------:R-:W-:-:S05]  /*b4a0*/  ISETP.GE.AND P4, PT, R168, UR4, PT ;  /* 0x00000004a8007c0c */ /* 0x000fca000bf86270 */
[----:B-1----:R-:W-:Y:S01]  /*b4b0*/  @!P2 MOV R11, R3 ;  /* 0x00000003000ba202 */ /* 0x002fe20000000f00 */
[----:B--2---:R-:W-:-:S03]  /*b4c0*/  @!P2 IMAD.MOV.U32 R10, RZ, RZ, R0 ;  /* 0x000000ffff0aa224 */ /* 0x004fc600078e0000 */
[----:B------:R-:W-:Y:S01]  /*b4d0*/  @!P3 IADD3 R20, P1, R0, R199, RZ ;  /* 0x000000c70014b210 */ /* 0x000fe20007f3e0ff */
[----:B---3--:R-:W-:Y:S02]  /*b4e0*/  @!P2 IMAD.MOV.U32 R15, RZ, RZ, R5 ;  /* 0x000000ffff0fa224 */ /* 0x008fe400078e0005 */
[----:B------:R-:W-:-:S04]  /*b4f0*/  @!P2 IMAD.WIDE R10, R160, 0x2, R10 ;  /* 0x00000002a00aa825 */ /* 0x000fc800078e020a */
[----:B------:R-:W-:Y:S01]  /*b500*/  @!P2 IMAD.WIDE R12, R160, 0x2, R14 ;  /* 0x00000002a00ca825 */ /* 0x000fe200078e020e */
[----:B------:R0:W5:Y:S01]  /*b510*/  @!P2 LD.E.64 R28, desc[UR60][R10.64] ;  /* 0x0000003c0a1ca980 */ /* 0x000162000c101b00 */
[----:B------:R-:W-:Y:S02]  /*b520*/  @!P4 IADD3 R34, P5, R0, R201, RZ ;  /* 0x000000c90022c210 */ /* 0x000fe40007fbe0ff */
[----:B------:R-:W-:Y:S01]  /*b530*/  @!P3 IMAD.X R21, R3, 0x1, R198, P1 ;  /* 0x000000010315b824 */ /* 0x000fe200008e06c6 */
[----:B------:R-:W5:Y:S01]  /*b540*/  @!P2 LD.E.64 R6, desc[UR60][R12.64] ;  /* 0x0000003c0c06a980 */ /* 0x000f62000c101b00 */
[----:B------:R-:W-:Y:S02]  /*b550*/  ISETP.GE.AND P2, PT, R171, UR4, PT ;  /* 0x00000004ab007c0c */ /* 0x000fe4000bf46270 */
[C---:B------:R-:W-:Y:S02]  /*b560*/  @!P3 IADD3 R26, P1, R14.reuse, R199, RZ ;  /* 0x000000c70e1ab210 */ /* 0x040fe40007f3e0ff */
[----:B------:R-:W-:-:S02]  /*b570*/  @!P4 IADD3 R42, P6, R14, R201, RZ ;  /* 0x000000c90e2ac210 */ /* 0x000fc40007fde0ff */
[----:B------:R-:W-:Y:S02]  /*b580*/  CS2R R24, SRZ ;  /* 0x0000000000187805 */ /* 0x000fe4000001ff00 */
[----:B------:R-:W-:Y:S02]  /*b590*/  @!P3 IADD3.X R27, R5, R198, RZ, P1, !PT ;  /* 0x000000c6051bb210 */ /* 0x000fe40000ffe4ff */
[----:B------:R-:W-:Y:S02]  /*b5a0*/  CS2R R38, SRZ ;  /* 0x0000000000267805 */ /* 0x000fe4000001ff00 */
[----:B0-----:R-:W-:Y:S01]  /*b5b0*/  CS2R R10, SRZ ;  /* 0x00000000000a7805 */ /* 0x001fe2000001ff00 */
[--C-:B------:R-:W-:Y:S01]  /*b5c0*/  @!P4 IMAD.X R35, R3, 0x1, R200.reuse, P5 ;  /* 0x000000010323c824 */ /* 0x100fe200028e06c8 */
[----:B------:R0:W5:Y:S01]  /*b5d0*/  @!P3 LD.E.64 R30, desc[UR60][R20.64] ;  /* 0x0000003c141eb980 */ /* 0x000162000c101b00 */
[----:B------:R-:W-:Y:S01]  /*b5e0*/  @!P4 IMAD.X R43, R5, 0x1, R200, P6 ;  /* 0x00000001052bc824 */ /* 0x000fe200030e06c8 */
[----:B------:R-:W-:-:S02]  /*b5f0*/  ISETP.GE.AND P1, PT, R170, UR4, PT ;  /* 0x00000004aa007c0c */ /* 0x000fc4000bf26270 */
[----:B------:R-:W5:Y:S01]  /*b600*/  @!P3 LD.E.64 R24, desc[UR60][R26.64] ;  /* 0x0000003c1a18b980 */ /* 0x000f62000c101b00 */
[----:B------:R-:W-:Y:S02]  /*b610*/  ISETP.GE.AND P3, PT, R172, UR4, PT ;  /* 0x00000004ac007c0c */ /* 0x000fe4000bf66270 */
[-C--:B------:R-:W-:Y:S01]  /*b620*/  @!P2 IADD3 R46, P5, R14, R203.reuse, RZ ;  /* 0x000000cb0e2ea210 */ /* 0x080fe20007fbe0ff */
[----:B------:R-:W5:Y:S04]  /*b630*/  @!P4 LD.E.64 R38, desc[UR60][R34.64] ;  /* 0x0000003c2226c980 */ /* 0x000f68000c101b00 */
[----:B------:R1:W5:Y:S01]  /*b640*/  @!P4 LD.E.64 R10, desc[UR60][R42.64] ;  /* 0x0000003c2a0ac980 */ /* 0x000362000c101b00 */
[----:B------:R-:W-:Y:S02]  /*b650*/  @!P2 IADD3 R44, P4, R0, R203, RZ ;  /* 0x000000cb002ca210 */ /* 0x000fe40007f9e0ff */
[----:B------:R-:W-:-:S02]  /*b660*/  CS2R R40, SRZ ;  /* 0x0000000000287805 */ /* 0x000fc4000001ff00 */
[----:B0-----:R-:W-:Y:S01]  /*b670*/  CS2R R20, SRZ ;  /* 0x0000000000147805 */ /* 0x001fe2000001ff00 */
[----:B------:R-:W-:Y:S01]  /*b680*/  @!P2 IMAD.X R47, R5, 0x1, R202, P5 ;  /* 0x00000001052fa824 */ /* 0x000fe200028e06ca */
[----:B------:R-:W-:Y:S02]  /*b690*/  @!P2 IADD3.X R45, R3, R202, RZ, P4, !PT ;  /* 0x000000ca032da210 */ /* 0x000fe400027fe4ff */
[C---:B------:R-:W-:Y:S02]  /*b6a0*/  @!P1 IADD3 R48, P6, R0.reuse, R215, RZ ;  /* 0x000000d700309210 */ /* 0x040fe40007fde0ff */
[----:B------:R0:W5:Y:S01]  /*b6b0*/  @!P2 LD.E.64 R20, desc[UR60][R46.64] ;  /* 0x0000003c2e14a980 */ /* 0x000162000c101b00 */
[----:B------:R-:W-:-:S03]  /*b6c0*/  @!P3 IADD3 R50, P4, R0, R217, RZ ;  /* 0x000000d90032b210 */ /* 0x000fc60007f9e0ff */
[----:B------:R0:W5:Y:S01]  /*b6d0*/  @!P2 LD.E.64 R40, desc[UR60][R44.64] ;  /* 0x0000003c2c28a980 */ /* 0x000162000c101b00 */
[C---:B-1----:R-:W-:Y:S02]  /*b6e0*/  @!P1 IADD3 R42, P2, R14.reuse, R215, RZ ;  /* 0x000000d70e2a9210 */ /* 0x042fe40007f5e0ff */
[----:B------:R-:W-:Y:S02]  /*b6f0*/  @!P3 IADD3 R14, P5, R14, R217, RZ ;  /* 0x000000d90e0eb210 */ /* 0x000fe40007fbe0ff */
[----:B------:R-:W-:Y:S02]  /*b700*/  CS2R R32, SRZ ;  /* 0x0000000000207805 */ /* 0x000fe4000001ff00 */
[----:B------:R-:W-:Y:S02]  /*b710*/  CS2R R26, SRZ ;  /* 0x00000000001a7805 */ /* 0x000fe4000001ff00 */
[----:B------:R-:W-:Y:S02]  /*b720*/  CS2R R34, SRZ ;  /* 0x0000000000227805 */ /* 0x000fe4000001ff00 */
[----:B------:R-:W-:Y:S01]  /*b730*/  CS2R R12, SRZ ;  /* 0x00000000000c7805 */ /* 0x000fe2000001ff00 */
[----:B------:R-:W-:Y:S01]  /*b740*/  @!P1 IMAD.X R49, R3, 0x1, R214, P6 ;  /* 0x0000000103319824 */ /* 0x000fe200030e06d6 */
[----:B------:R-:W-:Y:S01]  /*b750*/  @!P1 IADD3.X R43, R5, R214, RZ, P2, !PT ;  /* 0x000000d6052b9210 */ /* 0x000fe200017fe4ff */
[----:B------:R-:W-:-:S02]  /*b760*/  @!P3 IMAD.X R51, R3, 0x1, R216, P4 ;  /* 0x000000010333b824 */ /* 0x000fc400020e06d8 */
[----:B------:R-:W-:Y:S01]  /*b770*/  @!P3 IMAD.X R15, R5, 0x1, R216, P5 ;  /* 0x00000001050fb824 */ /* 0x000fe200028e06d8 */
[----:B------:R0:W5:Y:S04]  /*b780*/  @!P1 LD.E.64 R32, desc[UR60][R48.64] ;  /* 0x0000003c30209980 */ /* 0x000168000c101b00 */
[----:B------:R0:W5:Y:S04]  /*b790*/  @!P1 LD.E.64 R26, desc[UR60][R42.64] ;  /* 0x0000003c2a1a9980 */ /* 0x000168000c101b00 */
[----:B------:R0:W5:Y:S04]  /*b7a0*/  @!P3 LD.E.64 R34, desc[UR60][R50.64] ;  /* 0x0000003c3222b980 */ /* 0x000168000c101b00 */
[----:B------:R0:W5:Y:S02]  /*b7b0*/  @!P3 LD.E.64 R12, desc[UR60][R14.64] ;  /* 0x0000003c0e0cb980 */ /* 0x000164000c101b00 */
.L_x_577:
[----:B------:R-:W-:Y:S05]  /*b7c0*/  BSYNC B1 ;  /* 0x0000000000017941 */ /* 0x000fea0003800000 */
.L_x_576:
[----:B--2--5:R-:W-:Y:S01]  /*b7d0*/  IMAD.MOV.U32 R0, RZ, RZ, R28 ;  /* 0x000000ffff007224 */ /* 0x024fe200078e001c */
[----:B0-----:R-:W-:Y:S01]  /*b7e0*/  MOV R47, R35 ;  /* 0x00000023002f7202 */ /* 0x001fe20000000f00 */
[----:B-1----:R-:W-:Y:S01]  /*b7f0*/  IMAD.MOV.U32 R3, RZ, RZ, R29 ;  /* 0x000000ffff037224 */ /* 0x002fe200078e001d */
[--C-:B------:R-:W-:Y:S01]  /*b800*/  SHF.R.U32.HI R57, RZ, 0x10, R35.reuse ;  /* 0x00000010ff397819 */ /* 0x100fe20000011623 */
[----:B------:R-:W-:Y:S01]  /*b810*/  IMAD.MOV.U32 R46, RZ, RZ, R34 ;  /* 0x000000ffff2e7224 */ /* 0x000fe200078e0022 */
[----:B------:R-:W-:Y:S01]  /*b820*/  SHF.R.U64 R34, R34, 0x10, R35 ;  /* 0x0000001022227819 */ /* 0x000fe20000001223 */
[----:B------:R-:W-:Y:S01]  /*b830*/  IMAD.MOV.U32 R45, RZ, RZ, R33 ;  /* 0x000000ffff2d7224 */ /* 0x000fe200078e0021 */
[----:B------:R-:W-:Y:S01]  /*b840*/  PRMT R35, R0, 0x5410, R3 ;  /* 0x0000541000237816 */ /* 0x000fe20000000003 */
[----:B------:R-:W-:Y:S01]  /*b850*/  IMAD.MOV.U32 R14, RZ, RZ, R7 ;  /* 0x000000ffff0e7224 */ /* 0x000fe200078e0007 */
[----:B------:R-:W-:Y:S01]  /*b860*/  LEA.HI R0, R189, R189, RZ, 0x1 ;  /* 0x000000bdbd007211 */ /* 0x000fe200078f08ff */
[----:B------:R-:W-:Y:S01]  /*b870*/  IMAD.MOV.U32 R43, RZ, RZ, R41 ;  /* 0x000000ffff2b7224 */ /* 0x000fe200078e0029 */
[----:B------:R-:W-:Y:S01]  /*b880*/  @P0 IADD3 R8, R37, -0x40, RZ ;  /* 0xffffffc025080810 */ /* 0x000fe20007ffe0ff */
[----:B------:R-:W-:Y:S01]  /*b890*/  IMAD.MOV.U32 R15, RZ, RZ, R27 ;  /* 0x000000ffff0f7224 */ /* 0x000fe200078e001b */
[----:B------:R-:W-:Y:S01]  /*b8a0*/  LOP3.LUT R0, R0, 0xfffffffe, RZ, 0xc0, !PT ;  /* 0xfffffffe00007812 */ /* 0x000fe200078ec0ff */
[----:B------:R-:W-:Y:S01]  /*b8b0*/  BSSY B1, `(.L_x_578) ;  /* 0x0000043000017945 */ /* 0x000fe20003800000 */
[----:B------:R-:W-:Y:S01]  /*b8c0*/  SHF.R.U64 R37, R28, 0x10, R29 ;  /* 0x000000101c257819 */ /* 0x000fe2000000121d */
[--C-:B------:R-:W-:Y:S01]  /*b8d0*/  IMAD.MOV.U32 R28, RZ, RZ, R31.reuse ;  /* 0x000000ffff1c7224 */ /* 0x100fe200078e001f */
[----:B---3--:R-:W-:Y:S01]  /*b8e0*/  MOV R5, R30 ;  /* 0x0000001e00057202 */ /* 0x008fe20000000f00 */
[----:B------:R-:W-:Y:S01]  /*b8f0*/  IMAD.IADD R0, R189, 0x1, -R0 ;  /* 0x00000001bd007824 */ /* 0x000fe200078e0a00 */
[--C-:B------:R-:W-:Y:S01]  /*b900*/  SHF.R.U64 R49, R30, 0x10, R31.reuse ;  /* 0x000000101e317819 */ /* 0x100fe2000000121f */
[----:B------:R-:W-:Y:S01]  /*b910*/  IMAD.MOV.U32 R30, RZ, RZ, R38 ;  /* 0x000000ffff1e7224 */ /* 0x000fe200078e0026 */
[----:B------:R-:W-:-:S02]  /*b920*/  SHF.R.U32.HI R50, RZ, 0x10, R31 ;  /* 0x00000010ff327819 */ /* 0x000fc4000001161f */
[----:B------:R-:W-:Y:S02]  /*b930*/  PRMT R31, R5, 0x5410, R28 ;  /* 0x00005410051f7816 */ /* 0x000fe4000000001c */
[----:B------:R-:W-:Y:S02]  /*b940*/  SHF.L.U32 R5, R0, 0x1f, RZ ;  /* 0x0000001f00057819 */ /* 0x000fe400000006ff */
[----:B------:R-:W-:Y:S01]  /*b950*/  SHF.R.U32.HI R48, RZ, 0x10, R29 ;  /* 0x00000010ff307819 */ /* 0x000fe2000001161d */
[----:B------:R-:W-:Y:S01]  /*b960*/  IMAD.MOV.U32 R29, RZ, RZ, R10 ;  /* 0x000000ffff1d7224 */ /* 0x000fe200078e000a */
[----:B------:R-:W0:Y:S01]  /*b970*/  SYNCS.PHASECHK.TRANS64.TRYWAIT P0, [R2+URZ+0x2a800], R5 ;  /* 0x02a80005020075a7 */ /* 0x000e22000800017f */
[----:B------:R-:W-:Y:S01]  /*b980*/  SHF.R.U64 R51, R38, 0x10, R39 ;  /* 0x0000001026337819 */ /* 0x000fe20000001227 */
[----:B------:R-:W-:Y:S01]  /*b990*/  IMAD.MOV.U32 R38, RZ, RZ, R6 ;  /* 0x000000ffff267224 */ /* 0x000fe200078e0006 */
[--C-:B------:R-:W-:Y:S02]  /*b9a0*/  SHF.R.U64 R55, R32, 0x10, R33.reuse ;  /* 0x0000001020377819 */ /* 0x100fe40000001221 */
[----:B------:R-:W-:-:S02]  /*b9b0*/  SHF.R.U32.HI R56, RZ, 0x10, R33 ;  /* 0x00000010ff387819 */ /* 0x000fc40000011621 */
[----:B------:R-:W-:Y:S02]  /*b9c0*/  MOV R42, R39 ;  /* 0x00000027002a7202 */ /* 0x000fe40000000f00 */
[----:B------:R-:W-:Y:S01]  /*b9d0*/  SHF.R.U32.HI R52, RZ, 0x10, R39 ;  /* 0x00000010ff347819 */ /* 0x000fe20000011627 */
[----:B------:R-:W-:Y:S01]  /*b9e0*/  IMAD.MOV.U32 R39, RZ, RZ, R40 ;  /* 0x000000ffff277224 */ /* 0x000fe200078e0028 */
[----:B------:R-:W-:Y:S01]  /*b9f0*/  SHF.R.U64 R58, R6, 0x10, R7 ;  /* 0x00000010063a7819 */ /* 0x000fe20000001207 */
[----:B------:R-:W-:Y:S01]  /*ba00*/  IMAD.MOV.U32 R6, RZ, RZ, R25 ;  /* 0x000000ffff067224 */ /* 0x000fe200078e0019 */
[----:B------:R-:W-:Y:S02]  /*ba10*/  SHF.R.U32.HI R59, RZ, 0x10, R7 ;  /* 0x00000010ff3b7819 */ /* 0x000fe40000011607 */
[----:B------:R-:W-:Y:S02]  /*ba20*/  MOV R33, R24 ;  /* 0x0000001800217202 */ /* 0x000fe40000000f00 */
[----:B------:R-:W-:Y:S01]  /*ba30*/  SHF.R.U64 R60, R24, 0x10, R25 ;  /* 0x00000010183c7819 */ /* 0x000fe20000001219 */
[----:B------:R-:W-:Y:S01]  /*ba40*/  IMAD.MOV.U32 R24, RZ, RZ, R20 ;  /* 0x000000ffff187224 */ /* 0x000fe200078e0014 */
[----:B------:R-:W-:Y:S01]  /*ba50*/  SHF.R.U64 R61, R10, 0x10, R11 ;  /* 0x000000100a3d7819 */ /* 0x000fe2000000120b */
[----:B------:R-:W-:Y:S01]  /*ba60*/  IMAD.MOV.U32 R10, RZ, RZ, R21 ;  /* 0x000000ffff0a7224 */ /* 0x000fe200078e0015 */
[----:B------:R-:W-:Y:S01]  /*ba70*/  SHF.R.U64 R53, R40, 0x10, R41 ;  /* 0x0000001028357819 */ /* 0x000fe20000001229 */
[----:B------:R-:W-:Y:S01]  /*ba80*/  IMAD.MOV.U32 R40, RZ, RZ, R12 ;  /* 0x000000ffff287224 */ /* 0x000fe200078e000c */
[----:B------:R-:W-:-:S02]  /*ba90*/  MOV R7, R11 ;  /* 0x0000000b00077202 */ /* 0x000fc40000000f00 */
[----:B------:R-:W-:Y:S02]  /*baa0*/  SHF.R.U32.HI R62, RZ, 0x10, R11 ;  /* 0x00000010ff3e7819 */ /* 0x000fe4000001160b */
[----:B------:R-:W-:Y:S02]  /*bab0*/  SHF.R.U32.HI R54, RZ, 0x10, R41 ;  /* 0x00000010ff367819 */ /* 0x000fe40000011629 */
[----:B------:R-:W-:Y:S02]  /*bac0*/  SHF.R.U32.HI R25, RZ, 0x10, R25 ;  /* 0x00000010ff197819 */ /* 0x000fe40000011619 */
[----:B------:R-:W-:Y:S02]  /*bad0*/  MOV R11, R26 ;  /* 0x0000001a000b7202 */ /* 0x000fe40000000f00 */
[----:B------:R-:W-:Y:S02]  /*bae0*/  SHF.R.U64 R65, R26, 0x10, R27 ;  /* 0x000000101a417819 */ /* 0x000fe4000000121b */
[----:B------:R-:W-:-:S02]  /*baf0*/  MOV R44, R32 ;  /* 0x00000020002c7202 */ /* 0x000fc40000000f00 */
[--C-:B------:R-:W-:Y:S02]  /*bb00*/  SHF.R.U64 R63, R20, 0x10, R21.reuse ;  /* 0x00000010143f7819 */ /* 0x100fe40000001215 */
[----:B------:R-:W-:Y:S02]  /*bb10*/  SHF.R.U32.HI R64, RZ, 0x10, R21 ;  /* 0x00000010ff407819 */ /* 0x000fe40000011615 */
[----:B------:R-:W-:Y:S02]  /*bb20*/  SHF.R.U32.HI R66, RZ, 0x10, R27 ;  /* 0x00000010ff427819 */ /* 0x000fe4000001161b */
[----:B------:R-:W-:Y:S02]  /*bb30*/  MOV R41, R13 ;  /* 0x0000000d00297202 */ /* 0x000fe40000000f00 */
[----:B------:R-:W-:Y:S02]  /*bb40*/  VIMNMX R26, R4, 0x80, PT ;  /* 0x00000080041a7848 */ /* 0x000fe40003fe0100 */
[----:B------:R-:W-:-:S02]  /*bb50*/  PRMT R3, R34, 0x5410, R57 ;  /* 0x0000541022037816 */ /* 0x000fc40000000039 */
[----:B------:R-:W-:Y:S02]  /*bb60*/  PRMT R38, R38, 0x5410, R14 ;  /* 0x0000541026267816 */ /* 0x000fe4000000000e */
[--C-:B------:R-:W-:Y:S02]  /*bb70*/  SHF.R.U64 R67, R12, 0x10, R13.reuse ;  /* 0x000000100c437819 */ /* 0x100fe4000000120d */
[----:B------:R-:W-:Y:S02]  /*bb80*/  SHF.R.U32.HI R68, RZ, 0x10, R13 ;  /* 0x00000010ff447819 */ /* 0x000fe4000001160d */
[----:B------:R-:W-:Y:S02]  /*bb90*/  PRMT R27, R30, 0x5410, R42 ;  /* 0x000054101e1b7816 */ /* 0x000fe4000000002a */
[----:B------:R-:W-:Y:S02]  /*bba0*/  PRMT R20, R39, 0x5410, R43 ;  /* 0x0000541027147816 */ /* 0x000fe4000000002b */
[----:B------:R-:W-:-:S02]  /*bbb0*/  PRMT R34, R60, 0x5410, R25 ;  /* 0x000054103c227816 */ /* 0x000fc40000000019 */
[----:B------:R-:W-:Y:S02]  /*bbc0*/  PRMT R24, R24, 0x5410, R10 ;  /* 0x0000541018187816 */ /* 0x000fe4000000000a */
[----:B------:R-:W-:Y:S02]  /*bbd0*/  PRMT R14, R11, 0x5410, R15 ;  /* 0x000054100b0e7816 */ /* 0x000fe4000000000f */
[----:B------:R-:W-:Y:S02]  /*bbe0*/  PRMT R37, R37, 0x5410, R48 ;  /* 0x0000541025257816 */ /* 0x000fe40000000030 */
        /* <DEDUP_REMOVED lines=11> */
[----:B------:R-:W-:Y:S02]  /*bca0*/  ISETP.GE.AND P1, PT, R165, R26, PT ;  /* 0x0000001aa500720c */ /* 0x000fe40003f26270 */
[----:B------:R-:W-:Y:S02]  /*bcb0*/  PRMT R15, R65, 0x5410, R66 ;  /* 0x00005410410f7816 */ /* 0x000fe40000000042 */
[----:B------:R-:W-:Y:S01]  /*bcc0*/  PRMT R10, R40, 0x5410, R41 ;  /* 0x00005410280a7816 */ /* 0x000fe20000000029 */
[----:B0-----:R-:W-:Y:S08]  /*bcd0*/  @!P0 BRA `(.L_x_579) ;  /* 0x0000012c00e48947 */ /* 0x001ff00003800000 */
.L_x_820:
[----:B------:R-:W-:Y:S05]  /*bce0*/  BSYNC B1 ;  /* 0x0000000000017941 */ /* 0x000fea0003800000 */
.L_x_578:
[----:B------:R-:W-:Y:S01]  /*bcf0*/  BSSY B1, `(.L_x_580) ;  /* 0x00000fe000017945 */ /* 0x000fe20003800000 */
[----:B------:R-:W-:-:S03]  /*bd00*/  PRMT R11, R67, 0x5410, R68 ;  /* 0x00005410430b7816 */ /* 0x000fc60000000044 */
[----:B------:R-:W-:Y:S05]  /*bd10*/  @P1 BRA `(.L_x_581) ;  /* 0x0000000c00ec1947 */ /* 0x000fea0003800000 */
[----:B0-----:R-:W0:Y:S01]  /*bd20*/  LDC R5, c[0x0][0x3f4] ;  /* 0x0000fd00ff057b82 */ /* 0x001e220000000800 */
[----:B------:R-:W-:Y:S01]  /*bd30*/  BSSY B2, `(.L_x_582) ;  /* 0x000002e000027945 */ /* 0x000fe20003800000 */
[-C--:B0-----:R-:W-:Y:S02]  /*bd40*/  ISETP.GE.AND P0, PT, R160, R5.reuse, PT ;  /* 0x00000005a000720c */ /* 0x081fe40003f06270 */
[-C--:B------:R-:W-:Y:S02]  /*bd50*/  ISETP.GE.AND P1, PT, R169, R5.reuse, PT ;  /* 0x00000005a900720c */ /* 0x080fe40003f26270 */
[-C--:B------:R-:W-:Y:S02]  /*bd60*/  ISETP.GE.AND P2, PT, R168, R5.reuse, PT ;  /* 0x00000005a800720c */ /* 0x080fe40003f46270 */
[-C--:B------:R-:W-:Y:S02]  /*bd70*/  ISETP.GE.AND P3, PT, R171, R5.reuse, PT ;  /* 0x00000005ab00720c */ /* 0x080fe40003f66270 */
[----:B------:R-:W-:-:S02]  /*bd80*/  ISETP.GE.AND P4, PT, R170, R5, PT ;  /* 0x00000005aa00720c */ /* 0x000fc40003f86270 */
[----:B------:R-:W-:-:S03]  /*bd90*/  ISETP.GE.AND P5, PT, R172, R5, PT ;  /* 0x00000005ac00720c */ /* 0x000fc60003fa6270 */
[----:B------:R-:W-:Y:S10]  /*bda0*/  @P0 BRA `(.L_x_583) ;  /* 0x0000000000980947 */ /* 0x000ff40003800000 */
[----:B------:R-:W0:Y:S01]  /*bdb0*/  LDS.128 R4, [R9+0xc400] ;  /* 0x00c4000009047984 */ /* 0x000e220000000c00 */
[----:B------:R-:W-:Y:S02]  /*bdc0*/  HADD2.F32 R47, -RZ, R38.H0_H0 ;  /* 0x20000026ff2f7230 */ /* 0x000fe40000004100 */
[----:B------:R-:W-:Y:S02]  /*bdd0*/  HADD2.F32 R45, -RZ, R35.H0_H0 ;  /* 0x20000023ff2d7230 */ /* 0x000fe40000004100 */
[----:B------:R-:W-:Y:S02]  /*bde0*/  HADD2.F32 R44, -RZ, R37.H0_H0 ;  /* 0x20000025ff2c7230 */ /* 0x000fe40000004100 */
[----:B------:R-:W-:Y:S02]  /*bdf0*/  HADD2.F32 R46, -RZ, R39.H0_H0 ;  /* 0x20000027ff2e7230 */ /* 0x000fe40000004100 */
[--C-:B0-----:R-:W-:Y:S02]  /*be00*/  HADD2.F32 R40, -RZ, R4.reuse.H0_H0 ;  /* 0x20000004ff287230 */ /* 0x101fe40000004100 */
[----:B------:R-:W-:-:S02]  /*be10*/  HADD2.F32 R4, -RZ, R4.H1_H1 ;  /* 0x30000004ff047230 */ /* 0x000fc40000004100 */
[--C-:B------:R-:W-:Y:S02]  /*be20*/  HADD2.F32 R41, -RZ, R5.reuse.H0_H0 ;  /* 0x20000005ff297230 */ /* 0x100fe40000004100 */
[----:B------:R-:W-:Y:S02]  /*be30*/  HADD2.F32 R5, -RZ, R5.H1_H1 ;  /* 0x30000005ff057230 */ /* 0x000fe40000004100 */
[C---:B------:R-:W-:Y:S01]  /*be40*/  FMUL.FTZ R49, R4.reuse, R47 ;  /* 0x0000002f04317220 */ /* 0x040fe20000410000 */
[-C--:B------:R-:W-:Y:S01]  /*be50*/  FMUL.FTZ R4, R4, R45.reuse ;  /* 0x0000002d04047220 */ /* 0x080fe20000410000 */
[--C-:B------:R-:W-:Y:S02]  /*be60*/  HADD2.F32 R42, -RZ, R6.reuse.H0_H0 ;  /* 0x20000006ff2a7230 */ /* 0x100fe40000004100 */
[----:B------:R-:W-:Y:S02]  /*be70*/  HADD2.F32 R43, -RZ, R7.H0_H0 ;  /* 0x20000007ff2b7230 */ /* 0x000fe40000004100 */
[C---:B------:R-:W-:Y:S01]  /*be80*/  FMUL.FTZ R50, R5.reuse, R46 ;  /* 0x0000002e05327220 */ /* 0x040fe20000410000 */
[C---:B------:R-:W-:Y:S01]  /*be90*/  FFMA.FTZ R49, R40.reuse, R45, -R49 ;  /* 0x0000002d28317223 */ /* 0x040fe20000010831 */
[----:B------:R-:W-:Y:S01]  /*bea0*/  FFMA.FTZ R48, R40, R47, R4 ;  /* 0x0000002f28307223 */ /* 0x000fe20000010004 */
[----:B------:R-:W-:Y:S01]  /*beb0*/  FMUL.FTZ R52, R5, R44 ;  /* 0x0000002c05347220 */ /* 0x000fe20000410000 */
[----:B------:R-:W-:-:S02]  /*bec0*/  HADD2.F32 R6, -RZ, R6.H1_H1 ;  /* 0x30000006ff067230 */ /* 0x000fc40000004100 */
[C---:B------:R-:W-:Y:S01]  /*bed0*/  FFMA.FTZ R50, R41.reuse, R44, -R50 ;  /* 0x0000002c29327223 */ /* 0x040fe20000010832 */
[----:B------:R-:W-:Y:S02]  /*bee0*/  HADD2.F32 R7, -RZ, R7.H1_H1 ;  /* 0x30000007ff077230 */ /* 0x000fe40000004100 */
[----:B------:R-:W-:Y:S01]  /*bef0*/  FFMA.FTZ R41, R41, R46, R52 ;  /* 0x0000002e29297223 */ /* 0x000fe20000010034 */
[----:B------:R-:W-:Y:S02]  /*bf00*/  HADD2.F32 R45, -RZ, R38.H1_H1 ;  /* 0x30000026ff2d7230 */ /* 0x000fe40000004100 */
[----:B------:R-:W-:Y:S02]  /*bf10*/  HADD2.F32 R5, -RZ, R35.H1_H1 ;  /* 0x30000023ff057230 */ /* 0x000fe40000004100 */
[----:B------:R-:W-:Y:S02]  /*bf20*/  HADD2.F32 R40, -RZ, R39.H1_H1 ;  /* 0x30000027ff287230 */ /* 0x000fe40000004100 */
[----:B------:R-:W-:Y:S01]  /*bf30*/  FMUL.FTZ R47, R6, R45 ;  /* 0x0000002d062f7220 */ /* 0x000fe20000410000 */
[----:B------:R-:W-:-:S02]  /*bf40*/  HADD2.F32 R4, -RZ, R37.H1_H1 ;  /* 0x30000025ff047230 */ /* 0x000fc40000004100 */
[-C--:B------:R-:W-:Y:S01]  /*bf50*/  FMUL.FTZ R44, R6, R5.reuse ;  /* 0x00000005062c7220 */ /* 0x080fe20000410000 */
[C---:B------:R-:W-:Y:S01]  /*bf60*/  FMUL.FTZ R46, R7.reuse, R40 ;  /* 0x00000028072e7220 */ /* 0x040fe20000410000 */
[C---:B------:R-:W-:Y:S01]  /*bf70*/  FFMA.FTZ R6, R42.reuse, R5, -R47 ;  /* 0x000000052a067223 */ /* 0x040fe2000001082f */
[-C--:B------:R-:W-:Y:S01]  /*bf80*/  FMUL.FTZ R51, R7, R4.reuse ;  /* 0x0000000407337220 */ /* 0x080fe20000410000 */
[----:B------:R-:W-:Y:S01]  /*bf90*/  FFMA.FTZ R45, R42, R45, R44 ;  /* 0x0000002d2a2d7223 */ /* 0x000fe2000001002c */
[C---:B------:R-:W-:Y:S01]  /*bfa0*/  FFMA.FTZ R7, R43.reuse, R4, -R46 ;  /* 0x000000042b077223 */ /* 0x040fe2000001082e */
[----:B------:R-:W-:Y:S01]  /*bfb0*/  F2FP.F16.F32.PACK_AB R4, R48, R49 ;  /* 0x000000313004723e */ /* 0x000fe200000000ff */
[----:B------:R-:W-:Y:S01]  /*bfc0*/  FFMA.FTZ R40, R43, R40, R51 ;  /* 0x000000282b287223 */ /* 0x000fe20000010033 */
[----:B------:R-:W-:Y:S02]  /*bfd0*/  F2FP.F16.F32.PACK_AB R5, R41, R50 ;  /* 0x000000322905723e */ /* 0x000fe400000000ff */
[----:B------:R-:W-:-:S02]  /*bfe0*/  F2FP.F16.F32.PACK_AB R6, R45, R6 ;  /* 0x000000062d06723e */ /* 0x000fc400000000ff */
[----:B------:R-:W-:-:S05]  /*bff0*/  F2FP.F16.F32.PACK_AB R7, R40, R7 ;  /* 0x000000072807723e */ /* 0x000fca00000000ff */
[----:B------:R0:W-:Y:S02]  /*c000*/  STS.128 [R9+0xc400], R4 ;  /* 0x00c4000409007388 */ /* 0x0001e40000000c00 */
.L_x_583:
[----:B------:R-:W-:Y:S05]  /*c010*/  BSYNC B2 ;  /* 0x0000000000027941 */ /* 0x000fea0003800000 */
.L_x_582:
[----:B------:R-:W-:Y:S04]  /*c020*/  BSSY B2, `(.L_x_584) ;  /* 0x0000028000027945 */ /* 0x000fe80003800000 */
[----:B------:R-:W-:Y:S05]  /*c030*/  @P1 BRA `(.L_x_585) ;  /* 0x0000000000981947 */ /* 0x000fea0003800000 */
[----:B0-----:R-:W0:Y:S01]  /*c040*/  LDS.128 R4, [R8] ;  /* 0x0000000008047984 */ /* 0x001e220000000c00 */
        /* <DEDUP_REMOVED lines=36> */
[----:B------:R1:W-:Y:S02]  /*c290*/  STS.128 [R8], R4 ;  /* 0x0000000408007388 */ /* 0x0003e40000000c00 */
.L_x_585:
[----:B------:R-:W-:Y:S05]  /*c2a0*/  BSYNC B2 ;  /* 0x0000000000027941 */ /* 0x000fea0003800000 */
.L_x_584:
[----:B------:R-:W-:Y:S04]  /*c2b0*/  BSSY B2, `(.L_x_586) ;  /* 0x0000028000027945 */ /* 0x000fe80003800000 */
[----:B------:R-:W-:Y:S05]  /*c2c0*/  @P2 BRA `(.L_x_587) ;  /* 0x0000000000982947 */ /* 0x000fea0003800000 */
[----:B01----:R-:W0:Y:S01]  /*c2d0*/  LDS.128 R4, [R9+0x10400] ;  /* 0x0104000009047984 */ /* 0x003e220000000c00 */
        /* <DEDUP_REMOVED lines=37> */
.L_x_587:
[----:B------:R-:W-:Y:S05]  /*c530*/  BSYNC B2 ;  /* 0x0000000000027941 */ /* 0x000fea0003800000 */
.L_x_586:
[----:B------:R-:W-:Y:S04]  /*c540*/  BSSY B2, `(.L_x_588) ;  /* 0x0000028000027945 */ /* 0x000fe80003800000 */
[----:B------:R-:W-:Y:S05]  /*c550*/  @P3 BRA `(.L_x_589) ;  /* 0x0000000000983947 */ /* 0x000fea0003800000 */
[----:B012---:R-:W0:Y:S01]  /*c560*/  LDS.128 R4, [R8+0x4000] ;  /* 0x0040000008047984 */ /* 0x007e220000000c00 */
        /* <DEDUP_REMOVED lines=37> */
.L_x_589:
[----:B------:R-:W-:Y:S05]  /*c7c0*/  BSYNC B2 ;  /* 0x0000000000027941 */ /* 0x000fea0003800000 */
.L_x_588:
[----:B------:R-:W-:Y:S04]  /*c7d0*/  BSSY B2, `(.L_x_590) ;  /* 0x0000028000027945 */ /* 0x000fe80003800000 */
[----:B------:R-:W-:Y:S05]  /*c7e0*/  @P4 BRA `(.L_x_591) ;  /* 0x0000000000984947 */ /* 0x000fea0003800000 */
[----:B0123--:R-:W0:Y:S01]  /*c7f0*/  LDS.128 R4, [R9+0x14400] ;  /* 0x0144000009047984 */ /* 0x00fe220000000c00 */
        /* <DEDUP_REMOVED lines=37> */
.L_x_591:
[----:B------:R-:W-:Y:S05]  /*ca50*/  BSYNC B2 ;  /* 0x0000000000027941 */ /* 0x000fea0003800000 */
.L_x_590:
[----:B------:R-:W-:Y:S05]  /*ca60*/  @P5 BRA `(.L_x_581) ;  /* 0x0000000000985947 */ /* 0x000fea0003800000 */
[----:B01234-:R-:W0:Y:S01]  /*ca70*/  LDS.128 R4, [R8+0x8000] ;  /* 0x0080000008047984 */ /* 0x01fe220000000c00 */
        /* <DEDUP_REMOVED lines=37> */
.L_x_581:
[----:B------:R-:W-:Y:S05]  /*ccd0*/  BSYNC B1 ;  /* 0x0000000000017941 */ /* 0x000fea0003800000 */
.L_x_580:
[----:B------:R-:W-:-:S13]  /*cce0*/  ISETP.GE.AND P0, PT, R225, R26, PT ;  /* 0x0000001ae100720c */ /* 0x000fda0003f06270 */
[----:B------:R-:W-:Y:S05]  /*ccf0*/  @P0 BRA `(.L_x_592) ;  /* 0x0000003800d00947 */ /* 0x000fea0003800000 */
[----:B01234-:R-:W0:Y:S01]  /*cd00*/  LDC R5, c[0x0][0x3f4] ;  /* 0x0000fd00ff057b82 */ /* 0x01fe220000000800 */
        /* <DEDUP_REMOVED lines=9> */
[--C-:B------:R-:W-:Y:S02]  /*cda0*/  HADD2.F32 R48, -RZ, R38.reuse.H0_H0 ;  /* 0x20000026ff307230 */ /* 0x100fe40000004100 */
[----:B------:R-:W-:Y:S02]  /*cdb0*/  HADD2.F32 R50, -RZ, R39.H0_H0 ;  /* 0x20000027ff327230 */ /* 0x000fe40000004100 */
[----:B------:R-:W-:Y:S02]  /*cdc0*/  HADD2.F32 R44, -RZ, R35.H0_H0 ;  /* 0x20000023ff2c7230 */ /* 0x000fe40000004100 */
[----:B------:R-:W-:Y:S02]  /*cdd0*/  HADD2.F32 R46, -RZ, R37.H0_H0 ;  /* 0x20000025ff2e7230 */ /* 0x000fe40000004100 */
[----:B------:R-:W-:Y:S02]  /*cde0*/  HADD2.F32 R49, -RZ, R38.H1_H1 ;  /* 0x30000026ff317230 */ /* 0x000fe40000004100 */
[----:B0-----:R-:W-:-:S02]  /*cdf0*/  HADD2.F32 R26, -RZ, R4.H0_H0 ;  /* 0x20000004ff1a7230 */ /* 0x001fc40000004100 */
[----:B------:R-:W-:Y:S02]  /*ce00*/  HADD2.F32 R4, -RZ, R4.H1_H1 ;  /* 0x30000004ff047230 */ /* 0x000fe40000004100 */
[--C-:B------:R-:W-:Y:S02]  /*ce10*/  HADD2.F32 R40, -RZ, R5.reuse.H0_H0 ;  /* 0x20000005ff287230 */ /* 0x100fe40000004100 */
[----:B------:R-:W-:Y:S02]  /*ce20*/  HADD2.F32 R5, -RZ, R5.H1_H1 ;  /* 0x30000005ff057230 */ /* 0x000fe40000004100 */
[-C--:B------:R-:W-:Y:S01]  /*ce30*/  FMUL.FTZ R43, R48, R4.reuse ;  /* 0x00000004302b7220 */ /* 0x080fe20000410000 */
[----:B------:R-:W-:Y:S01]  /*ce40*/  FMUL.FTZ R45, R44, R4 ;  /* 0x000000042c2d7220 */ /* 0x000fe20000410000 */
[----:B------:R-:W-:Y:S02]  /*ce50*/  HADD2.F32 R41, -RZ, R6.H0_H0 ;  /* 0x20000006ff297230 */ /* 0x000fe40000004100 */
[-C--:B------:R-:W-:Y:S01]  /*ce60*/  FMUL.FTZ R47, R50, R5.reuse ;  /* 0x00000005322f7220 */ /* 0x080fe20000410000 */
[----:B------:R-:W-:Y:S01]  /*ce70*/  FFMA.FTZ R4, R44, R26, -R43 ;  /* 0x0000001a2c047223 */ /* 0x000fe2000001082b */
[----:B------:R-:W-:Y:S01]  /*ce80*/  FMUL.FTZ R43, R46, R5 ;  /* 0x000000052e2b7220 */ /* 0x000fe20000410000 */
[----:B------:R-:W-:-:S02]  /*ce90*/  HADD2.F32 R42, -RZ, R7.H0_H0 ;  /* 0x20000007ff2a7230 */ /* 0x000fc40000004100 */
[----:B------:R-:W-:Y:S01]  /*cea0*/  FFMA.FTZ R5, R46, R40, -R47 ;  /* 0x000000282e057223 */ /* 0x000fe2000001082f */
[----:B------:R-:W-:Y:S02]  /*ceb0*/  HADD2.F32 R6, -RZ, R6.H1_H1 ;  /* 0x30000006ff067230 */ /* 0x000fe40000004100 */
[----:B------:R-:W-:Y:S01]  /*cec0*/  FFMA.FTZ R45, R48, R26, R45 ;  /* 0x0000001a302d7223 */ /* 0x000fe2000001002d */
[----:B------:R-:W-:Y:S02]  /*ced0*/  HADD2.F32 R7, -RZ, R7.H1_H1 ;  /* 0x30000007ff077230 */ /* 0x000fe40000004100 */
[----:B------:R-:W-:Y:S01]  /*cee0*/  FFMA.FTZ R40, R50, R40, R43 ;  /* 0x0000002832287223 */ /* 0x000fe2000001002b */
[----:B------:R-:W-:Y:S02]  /*cef0*/  HADD2.F32 R46, -RZ, R39.H1_H1 ;  /* 0x30000027ff2e7230 */ /* 0x000fe40000004100 */
[----:B------:R-:W-:Y:S01]  /*cf00*/  FMUL.FTZ R26, R49, R6 ;  /* 0x00000006311a7220 */ /* 0x000fe20000410000 */
[----:B------:R-:W-:Y:S01]  /*cf10*/  HADD2.F32 R47, -RZ, R35.H1_H1 ;  /* 0x30000023ff2f7230 */ /* 0x000fe20000004100 */
[----:B------:R-:W-:Y:S01]  /*cf20*/  F2FP.F16.F32.PACK_AB R4, R45, R4 ;  /* 0x000000042d04723e */ /* 0x000fe200000000ff */
[----:B------:R-:W-:-:S02]  /*cf30*/  HADD2.F32 R44, -RZ, R37.H1_H1 ;  /* 0x30000025ff2c7230 */ /* 0x000fc40000004100 */
[----:B------:R-:W-:Y:S01]  /*cf40*/  FMUL.FTZ R35, R46, R7 ;  /* 0x000000072e237220 */ /* 0x000fe20000410000 */
[----:B------:R-:W-:Y:S01]  /*cf50*/  F2FP.F16.F32.PACK_AB R5, R40, R5 ;  /* 0x000000052805723e */ /* 0x000fe200000000ff */
[C---:B------:R-:W-:Y:S01]  /*cf60*/  FMUL.FTZ R38, R47.reuse, R6 ;  /* 0x000000062f267220 */ /* 0x040fe20000410000 */
[----:B------:R-:W-:Y:S01]  /*cf70*/  FFMA.FTZ R6, R47, R41, -R26 ;  /* 0x000000292f067223 */ /* 0x000fe2000001081a */
[C---:B------:R-:W-:Y:S01]  /*cf80*/  FMUL.FTZ R37, R44.reuse, R7 ;  /* 0x000000072c257220 */ /* 0x040fe20000410000 */
[-C--:B------:R-:W-:Y:S01]  /*cf90*/  FFMA.FTZ R7, R44, R42.reuse, -R35 ;  /* 0x0000002a2c077223 */ /* 0x080fe20000010823 */
[----:B------:R-:W-:Y:S02]  /*cfa0*/  FFMA.FTZ R41, R49, R41, R38 ;  /* 0x0000002931297223 */ /* 0x000fe40000010026 */
[----:B------:R-:W-:-:S03]  /*cfb0*/  FFMA.FTZ R42, R46, R42, R37 ;  /* 0x0000002a2e2a7223 */ /* 0x000fc60000010025 */
[----:B------:R-:W-:Y:S02]  /*cfc0*/  F2FP.F16.F32.PACK_AB R6, R41, R6 ;  /* 0x000000062906723e */ /* 0x000fe400000000ff */
[----:B------:R-:W-:-:S05]  /*cfd0*/  F2FP.F16.F32.PACK_AB R7, R42, R7 ;  /* 0x000000072a07723e */ /* 0x000fca00000000ff */
[----:B------:R0:W-:Y:S02]  /*cfe0*/  STS.128 [R9+0xe400], R4 ;  /* 0x00e4000409007388 */ /* 0x0001e40000000c00 */
.L_x_594:
[----:B------:R-:W-:Y:S05]  /*cff0*/  BSYNC B1 ;  /* 0x0000000000017941 */ /* 0x000fea0003800000 */
.L_x_593:
[----:B------:R-:W-:Y:S04]  /*d000*/  BSSY B1, `(.L_x_595) ;  /* 0x0000028000017945 */ /* 0x000fe80003800000 */
[----:B------:R-:W-:Y:S05]  /*d010*/  @P1 BRA `(.L_x_596) ;  /* 0x0000000000981947 */ /* 0x000fea0003800000 */
[----:B0-----:R-:W0:Y:S01]  /*d020*/  LDS.128 R4, [R8+0x2000] ;  /* 0x0020000008047984 */ /* 0x001e220000000c00 */
        /* <DEDUP_REMOVED lines=8> */
[-C--:B------:R-:W-:Y:S01]  /*d0b0*/  FMUL.FTZ R39, R44, R4.reuse ;  /* 0x000000042c277220 */ /* 0x080fe20000410000 */
[C---:B------:R-:W-:Y:S01]  /*d0c0*/  FMUL.FTZ R41, R42.reuse, R4 ;  /* 0x000000042a297220 */ /* 0x040fe20000410000 */
[----:B------:R-:W-:Y:S02]  /*d0d0*/  HADD2.F32 R37, -RZ, R6.H0_H0 ;  /* 0x20000006ff257230 */ /* 0x000fe40000004100 */
[-C--:B------:R-:W-:Y:S01]  /*d0e0*/  FMUL.FTZ R40, R45, R5.reuse ;  /* 0x000000052d287220 */ /* 0x080fe20000410000 */
[-C--:B------:R-:W-:Y:S01]  /*d0f0*/  FFMA.FTZ R4, R42, R26.reuse, -R39 ;  /* 0x0000001a2a047223 */ /* 0x080fe20000010827 */
[----:B------:R-:W-:Y:S01]  /*d100*/  FFMA.FTZ R41, R44, R26, R41 ;  /* 0x0000001a2c297223 */ /* 0x000fe20000010029 */
[----:B------:R-:W-:Y:S01]  /*d110*/  FMUL.FTZ R26, R43, R5 ;  /* 0x000000052b1a7220 */ /* 0x000fe20000410000 */
[----:B------:R-:W-:-:S02]  /*d120*/  HADD2.F32 R38, -RZ, R7.H0_H0 ;  /* 0x20000007ff267230 */ /* 0x000fc40000004100 */
[-C--:B------:R-:W-:Y:S01]  /*d130*/  FFMA.FTZ R5, R43, R35.reuse, -R40 ;  /* 0x000000232b057223 */ /* 0x080fe20000010828 */
[----:B------:R-:W-:Y:S02]  /*d140*/  HADD2.F32 R6, -RZ, R6.H1_H1 ;  /* 0x30000006ff067230 */ /* 0x000fe40000004100 */
[----:B------:R-:W-:Y:S01]  /*d150*/  FFMA.FTZ R26, R45, R35, R26 ;  /* 0x000000232d1a7223 */ /* 0x000fe2000001001a */
[----:B------:R-:W-:Y:S01]  /*d160*/  HADD2.F32 R7, -RZ, R7.H1_H1 ;  /* 0x30000007ff077230 */ /* 0x000fe20000004100 */
[----:B------:R-:W-:Y:S01]  /*d170*/  F2FP.F16.F32.PACK_AB R4, R41, R4 ;  /* 0x000000042904723e */ /* 0x000fe200000000ff */
[----:B------:R-:W-:Y:S02]  /*d180*/  HADD2.F32 R43, -RZ, R33.H1_H1 ;  /* 0x30000021ff2b7230 */ /* 0x000fe40000004100 */
[----:B------:R-:W-:Y:S01]  /*d190*/  HADD2.F32 R42, -RZ, R34.H1_H1 ;  /* 0x30000022ff2a7230 */ /* 0x000fe20000004100 */
[----:B------:R-:W-:Y:S01]  /*d1a0*/  F2FP.F16.F32.PACK_AB R5, R26, R5 ;  /* 0x000000051a05723e */ /* 0x000fe200000000ff */
[----:B------:R-:W-:-:S02]  /*d1b0*/  HADD2.F32 R39, -RZ, R31.H1_H1 ;  /* 0x3000001fff277230 */ /* 0x000fc40000004100 */
[----:B------:R-:W-:Y:S02]  /*d1c0*/  HADD2.F32 R40, -RZ, R32.H1_H1 ;  /* 0x30000020ff287230 */ /* 0x000fe40000004100 */
[-C--:B------:R-:W-:Y:S01]  /*d1d0*/  FMUL.FTZ R32, R43, R6.reuse ;  /* 0x000000062b207220 */ /* 0x080fe20000410000 */
[-C--:B------:R-:W-:Y:S01]  /*d1e0*/  FMUL.FTZ R31, R42, R7.reuse ;  /* 0x000000072a1f7220 */ /* 0x080fe20000410000 */
[C---:B------:R-:W-:Y:S01]  /*d1f0*/  FMUL.FTZ R34, R39.reuse, R6 ;  /* 0x0000000627227220 */ /* 0x040fe20000410000 */
[C---:B------:R-:W-:Y:S01]  /*d200*/  FMUL.FTZ R33, R40.reuse, R7 ;  /* 0x0000000728217220 */ /* 0x040fe20000410000 */
[-C--:B------:R-:W-:Y:S01]  /*d210*/  FFMA.FTZ R6, R39, R37.reuse, -R32 ;  /* 0x0000002527067223 */ /* 0x080fe20000010820 */
[-C--:B------:R-:W-:Y:S01]  /*d220*/  FFMA.FTZ R7, R40, R38.reuse, -R31 ;  /* 0x0000002628077223 */ /* 0x080fe2000001081f */
[----:B------:R-:W-:Y:S01]  /*d230*/  FFMA.FTZ R37, R43, R37, R34 ;  /* 0x000000252b257223 */ /* 0x000fe20000010022 */
[----:B------:R-:W-:-:S04]  /*d240*/  FFMA.FTZ R38, R42, R38, R33 ;  /* 0x000000262a267223 */ /* 0x000fc80000010021 */
[----:B------:R-:W-:Y:S02]  /*d250*/  F2FP.F16.F32.PACK_AB R6, R37, R6 ;  /* 0x000000062506723e */ /* 0x000fe400000000ff */
[----:B------:R-:W-:-:S05]  /*d260*/  F2FP.F16.F32.PACK_AB R7, R38, R7 ;  /* 0x000000072607723e */ /* 0x000fca00000000ff */
[----:B------:R1:W-:Y:S02]  /*d270*/  STS.128 [R8+0x2000], R4 ;  /* 0x0020000408007388 */ /* 0x0003e40000000c00 */
.L_x_596:
[----:B------:R-:W-:Y:S05]  /*d280*/  BSYNC B1 ;  /* 0x0000000000017941 */ /* 0x000fea0003800000 */
.L_x_595:
        /* <DEDUP_REMOVED lines=28> */
[-C--:B------:R-:W-:Y:S01]  /*d450*/  FMUL.FTZ R27, R38, R6.reuse ;  /* 0x00000006261b7220 */ /* 0x080fe20000410000 */
[----:B------:R-:W-:Y:S02]  /*d460*/  HADD2.F32 R35, -RZ, R28.H1_H1 ;  /* 0x3000001cff237230 */ /* 0x000fe40000004100 */
[C---:B------:R-:W-:Y:S01]  /*d470*/  FMUL.FTZ R29, R34.reuse, R6 ;  /* 0x00000006221d7220 */ /* 0x040fe20000410000 */
[-C--:B------:R-:W-:Y:S01]  /*d480*/  FMUL.FTZ R28, R39, R7.reuse ;  /* 0x00000007271c7220 */ /* 0x080fe20000410000 */
[-C--:B------:R-:W-:Y:S01]  /*d490*/  FFMA.FTZ R6, R34, R32.reuse, -R27 ;  /* 0x0000002022067223 */ /* 0x080fe2000001081b */
[C---:B------:R-:W-:Y:S01]  /*d4a0*/  FMUL.FTZ R30, R35.reuse, R7 ;  /* 0x00000007231e7220 */ /* 0x040fe20000410000 */
[----:B------:R-:W-:Y:S01]  /*d4b0*/  FFMA.FTZ R29, R38, R32, R29 ;  /* 0x00000020261d7223 */ /* 0x000fe2000001001d */
[-C--:B------:R-:W-:Y:S02]  /*d4c0*/  FFMA.FTZ R7, R35, R33.reuse, -R28 ;  /* 0x0000002123077223 */ /* 0x080fe4000001081c */
[----:B------:R-:W-:-:S02]  /*d4d0*/  FFMA.FTZ R30, R39, R33, R30 ;  /* 0x00000021271e7223 */ /* 0x000fc4000001001e */
[----:B------:R-:W-:-:S03]  /*d4e0*/  F2FP.F16.F32.PACK_AB R6, R29, R6 ;  /* 0x000000061d06723e */ /* 0x000fc600000000ff */
[----:B------:R-:W-:-:S05]  /*d4f0*/  F2FP.F16.F32.PACK_AB R7, R30, R7 ;  /* 0x000000071e07723e */ /* 0x000fca00000000ff */
[----:B------:R2:W-:Y:S02]  /*d500*/  STS.128 [R9+0x12400], R4 ;  /* 0x0124000409007388 */ /* 0x0005e40000000c00 */
.L_x_598:
[----:B------:R-:W-:Y:S05]  /*d510*/  BSYNC B1 ;  /* 0x0000000000017941 */ /* 0x000fea0003800000 */
.L_x_597:
        /* <DEDUP_REMOVED lines=30> */
[C---:B------:R-:W-:Y:S01]  /*d700*/  FMUL.FTZ R25, R30.reuse, R6 ;  /* 0x000000061e197220 */ /* 0x040fe20000410000 */
[-C--:B------:R-:W-:Y:S01]  /*d710*/  FMUL.FTZ R20, R35, R7.reuse ;  /* 0x0000000723147220 */ /* 0x080fe20000410000 */
[C---:B------:R-:W-:Y:S01]  /*d720*/  FMUL.FTZ R24, R31.reuse, R7 ;  /* 0x000000071f187220 */ /* 0x040fe20000410000 */
[-C--:B------:R-:W-:Y:S01]  /*d730*/  FFMA.FTZ R6, R30, R28.reuse, -R21 ;  /* 0x0000001c1e067223 */ /* 0x080fe20000010815 */
[----:B------:R-:W-:Y:S01]  /*d740*/  FFMA.FTZ R25, R32, R28, R25 ;  /* 0x0000001c20197223 */ /* 0x000fe20000010019 */
[-C--:B------:R-:W-:Y:S01]  /*d750*/  FFMA.FTZ R7, R31, R29.reuse, -R20 ;  /* 0x0000001d1f077223 */ /* 0x080fe20000010814 */
[----:B------:R-:W-:-:S03]  /*d760*/  FFMA.FTZ R24, R35, R29, R24 ;  /* 0x0000001d23187223 */ /* 0x000fc60000010018 */
[----:B------:R-:W-:Y:S02]  /*d770*/  F2FP.F16.F32.PACK_AB R6, R25, R6 ;  /* 0x000000061906723e */ /* 0x000fe400000000ff */
[----:B------:R-:W-:-:S05]  /*d780*/  F2FP.F16.F32.PACK_AB R7, R24, R7 ;  /* 0x000000071807723e */ /* 0x000fca00000000ff */
[----:B------:R3:W-:Y:S02]  /*d790*/  STS.128 [R8+0x6000], R4 ;  /* 0x0060000408007388 */ /* 0x0007e40000000c00 */
.L_x_600:
[----:B------:R-:W-:Y:S05]  /*d7a0*/  BSYNC B1 ;  /* 0x0000000000017941 */ /* 0x000fea0003800000 */
.L_x_599:
        /* <DEDUP_REMOVED lines=40> */
.L_x_602:
[----:B------:R-:W-:Y:S05]  /*da30*/  BSYNC B1 ;  /* 0x0000000000017941 */ /* 0x000fea0003800000 */
.L_x_601:
        /* <DEDUP_REMOVED lines=13> */
[----:B------:R-:W-:Y:S01]  /*db10*/  FMUL.FTZ R15, R28, R5 ;  /* 0x000000051c0f7220 */ /* 0x000fe20000410000 */
[----:B------:R-:W-:Y:S01]  /*db20*/  FFMA.FTZ R4, R21, R9, -R20 ;  /* 0x0000000915047223 */ /* 0x000fe20000010814 */
[----:B------:R-:W-:-:S02]  /*db30*/  HADD2.F32 R14, -RZ, R7.H0_H0 ;  /* 0x20000007ff0e7230 */ /* 0x000fc40000004100 */
[----:B------:R-:W-:Y:S01]  /*db40*/  FFMA.FTZ R9, R25, R9, R24 ;  /* 0x0000000919097223 */ /* 0x000fe20000010018 */
[C---:B------:R-:W-:Y:S01]  /*db50*/  FMUL.FTZ R21, R26.reuse, R5 ;  /* 0x000000051a157220 */ /* 0x040fe20000410000 */
[----:B------:R-:W-:Y:S02]  /*db60*/  HADD2.F32 R6, -RZ, R6.H1_H1 ;  /* 0x30000006ff067230 */ /* 0x000fe40000004100 */
[-C--:B------:R-:W-:Y:S01]  /*db70*/  FFMA.FTZ R5, R26, R12.reuse, -R15 ;  /* 0x0000000c1a057223 */ /* 0x080fe2000001080f */
[----:B------:R-:W-:Y:S02]  /*db80*/  HADD2.F32 R7, -RZ, R7.H1_H1 ;  /* 0x30000007ff077230 */ /* 0x000fe40000004100 */
[----:B------:R-:W-:Y:S01]  /*db90*/  FFMA.FTZ R12, R28, R12, R21 ;  /* 0x0000000c1c0c7223 */ /* 0x000fe20000010015 */
[----:B------:R-:W-:Y:S01]  /*dba0*/  HADD2.F32 R25, -RZ, R10.H1_H1 ;  /* 0x3000000aff197230 */ /* 0x000fe20000004100 */
[----:B------:R-:W-:Y:S01]  /*dbb0*/  F2FP.F16.F32.PACK_AB R4, R9, R4 ;  /* 0x000000040904723e */ /* 0x000fe200000000ff */
[----:B------:R-:W-:-:S02]  /*dbc0*/  HADD2.F32 R20, -RZ, R11.H1_H1 ;  /* 0x3000000bff147230 */ /* 0x000fc40000004100 */
[----:B------:R-:W-:Y:S02]  /*dbd0*/  HADD2.F32 R15, -RZ, R0.H1_H1 ;  /* 0x30000000ff0f7230 */ /* 0x000fe40000004100 */
[-C--:B------:R-:W-:Y:S01]  /*dbe0*/  FMUL.FTZ R0, R25, R6.reuse ;  /* 0x0000000619007220 */ /* 0x080fe20000410000 */
[----:B------:R-:W-:Y:S02]  /*dbf0*/  HADD2.F32 R10, -RZ, R3.H1_H1 ;  /* 0x30000003ff0a7230 */ /* 0x000fe40000004100 */
[----:B------:R-:W-:Y:S01]  /*dc00*/  FMUL.FTZ R3, R20, R7 ;  /* 0x0000000714037220 */ /* 0x000fe20000410000 */
[----:B------:R-:W-:Y:S01]  /*dc10*/  F2FP.F16.F32.PACK_AB R5, R12, R5 ;  /* 0x000000050c05723e */ /* 0x000fe200000000ff */
[C---:B------:R-:W-:Y:S01]  /*dc20*/  FMUL.FTZ R6, R15.reuse, R6 ;  /* 0x000000060f067220 */ /* 0x040fe20000410000 */
[----:B------:R-:W-:Y:S01]  /*dc30*/  FFMA.FTZ R0, R15, R13, -R0 ;  /* 0x0000000d0f007223 */ /* 0x000fe20000010800 */
[C---:B------:R-:W-:Y:S01]  /*dc40*/  FMUL.FTZ R7, R10.reuse, R7 ;  /* 0x000000070a077220 */ /* 0x040fe20000410000 */
[----:B------:R-:W-:Y:S01]  /*dc50*/  FFMA.FTZ R3, R10, R14, -R3 ;  /* 0x0000000e0a037223 */ /* 0x000fe20000010803 */
[----:B------:R-:W-:-:S02]  /*dc60*/  FFMA.FTZ R13, R25, R13, R6 ;  /* 0x0000000d190d7223 */ /* 0x000fc40000010006 */
[----:B------:R-:W-:-:S03]  /*dc70*/  FFMA.FTZ R14, R20, R14, R7 ;  /* 0x0000000e140e7223 */ /* 0x000fc60000010007 */
[----:B------:R-:W-:Y:S02]  /*dc80*/  F2FP.F16.F32.PACK_AB R6, R13, R0 ;  /* 0x000000000d06723e */ /* 0x000fe400000000ff */
[----:B------:R-:W-:-:S05]  /*dc90*/  F2FP.F16.F32.PACK_AB R7, R14, R3 ;  /* 0x000000030e07723e */ /* 0x000fca00000000ff */
[----:B------:R0:W-:Y:S01]  /*dca0*/  STS.128 [R8+0xa000], R4 ;  /* 0x00a0000408007388 */ /* 0x0001e20000000c00 */
[----:B------:R-:W-:Y:S05]  /*dcb0*/  BRA `(.L_x_592) ;  /* 0x0000002800e07947 */ /* 0x000fea0003800000 */
.L_x_574:
[----:B------:R-:W-:-:S03]  /*dcc0*/  UMOV UR4, 0xffffffff ;  /* 0xffffffff00047882 */ /* 0x000fc60000000000 */
[----:B------:R-:W-:Y:S05]  /*dcd0*/  BRA.DIV UR4, `(.L_x_603) ;  /* 0x0000010e04f87947 */ /* 0x000fea000b800000 */
[----:B------:R0:W1:Y:S04]  /*dce0*/  SHFL.IDX PT, R3, R25, RZ, 0x1c1f ;  /* 0x001c1fff19037589 */ /* 0x00006800000e0000 */
[----:B------:R0:W2:Y:S04]  /*dcf0*/  SHFL.IDX PT, R0, R24, RZ, 0x1c1f ;  /* 0x001c1fff18007589 */ /* 0x0000a800000e0000 */
[----:B------:R0:W3:Y:S04]  /*dd00*/  SHFL.IDX PT, R21, R27, RZ, 0x1c1f ;  /* 0x001c1fff1b157589 */ /* 0x0000e800000e0000 */
[----:B------:R0:W0:Y:S02]  /*dd10*/  SHFL.IDX PT, R20, R26, RZ, 0x1c1f ;  /* 0x001c1fff1a147589 */ /* 0x00002400000e0000 */
.L_x_826:
[----:B------:R-:W-:Y:S01]  /*dd20*/  ULDC UR4, c[0x0][0x448] ;  /* 0x0001120000047ab9 */ /* 0x000fe20000000800 */
[----:B------:R-:W-:Y:S01]  /*dd30*/  BSSY B1, `(.L_x_604) ;  /* 0x0000037000017945 */ /* 0x000fe20003800000 */
[----:B------:R-:W-:Y:S01]  /*dd40*/  IMAD R50, R146, UR4, RZ ;  /* 0x0000000492327c24 */ /* 0x000fe2000f8e02ff */
[----:B------:R-:W-:Y:S02]  /*dd50*/  CS2R R4, SRZ ;  /* 0x0000000000047805 */ /* 0x000fe4000001ff00 */
[----:B------:R-:W-:Y:S02]  /*dd60*/  CS2R R8, SRZ ;  /* 0x0000000000087805 */ /* 0x000fe4000001ff00 */
[----:B------:R-:W-:Y:S02]  /*dd70*/  CS2R R10, SRZ ;  /* 0x00000000000a7805 */ /* 0x000fe4000001ff00 */
[----:B------:R-:W-:Y:S02]  /*dd80*/  CS2R R12, SRZ ;  /* 0x00000000000c7805 */ /* 0x000fe4000001ff00 */
[----:B------:R-:W-:Y:S01]  /*dd90*/  ISETP.GE.AND P0, PT, R6, R50, PT ;  /* 0x000000320600720c */ /* 0x000fe20003f06270 */
[----:B------:R-:W-:Y:S01]  /*dda0*/  IMAD R50, R29, -0x80, R50 ;  /* 0xffffff801d327824 */ /* 0x000fe200078e0232 */
[----:B------:R-:W-:-:S02]  /*ddb0*/  CS2R R6, SRZ ;  /* 0x0000000000067805 */ /* 0x000fc4000001ff00 */
[----:B------:R-:W-:Y:S02]  /*ddc0*/  CS2R R14, SRZ ;  /* 0x00000000000e7805 */ /* 0x000fe4000001ff00 */
[----:B0-----:R-:W-:Y:S02]  /*ddd0*/  CS2R R24, SRZ ;  /* 0x0000000000187805 */ /* 0x001fe4000001ff00 */
[----:B------:R-:W-:Y:S02]  /*dde0*/  CS2R R26, SRZ ;  /* 0x00000000001a7805 */ /* 0x000fe4000001ff00 */
[----:B------:R-:W-:Y:S02]  /*ddf0*/  CS2R R28, SRZ ;  /* 0x00000000001c7805 */ /* 0x000fe4000001ff00 */
[----:B------:R-:W-:Y:S02]  /*de00*/  CS2R R30, SRZ ;  /* 0x00000000001e7805 */ /* 0x000fe4000001ff00 */
[----:B----4-:R-:W-:-:S02]  /*de10*/  CS2R R32, SRZ ;  /* 0x0000000000207805 */ /* 0x010fc4000001ff00 */
[----:B------:R-:W-:Y:S01]  /*de20*/  CS2R R34, SRZ ;  /* 0x0000000000227805 */ /* 0x000fe2000001ff00 */
[----:B------:R-:W-:Y:S06]  /*de30*/  @P0 BRA `(.L_x_605) ;  /* 0x0000000000980947 */ /* 0x000fec0003800000 */
[----:B------:R-:W-:Y:S01]  /*de40*/  ULDC UR4, c[0x0][0x3f4] ;  /* 0x0000fd0000047ab9 */ /* 0x000fe20000000800 */
[C---:B------:R-:W-:Y:S01]  /*de50*/  VIADD R4, R16.reuse, 0x20 ;  /* 0x0000002010047836 */ /* 0x040fe20000000000 */
[C---:B------:R-:W-:Y:S02]  /*de60*/  ISETP.GE.AND P2, PT, R16.reuse, UR4, PT ;  /* 0x0000000410007c0c */ /* 0x040fe4000bf46270 */
[----:B------:R-:W-:Y:S02]  /*de70*/  CS2R R28, SRZ ;  /* 0x00000000001c7805 */ /* 0x000fe4000001ff00 */
[----:B------:R-:W-:Y:S02]  /*de80*/  IADD3 R5, R16, 0x40, RZ ;  /* 0x0000004010057810 */ /* 0x000fe40007ffe0ff */
[----:B------:R-:W-:Y:S02]  /*de90*/  CS2R R30, SRZ ;  /* 0x00000000001e7805 */ /* 0x000fe4000001ff00 */
[----:B------:R-:W-:Y:S01]  /*dea0*/  ISETP.GE.AND P3, PT, R4, UR4, PT ;  /* 0x0000000404007c0c */ /* 0x000fe2000bf66270 */
[----:B--2---:R-:W-:Y:S01]  /*deb0*/  IMAD.MOV.U32 R4, RZ, RZ, R0 ;  /* 0x000000ffff047224 */ /* 0x004fe200078e0000 */
[----:B------:R-:W-:-:S02]  /*dec0*/  ISETP.GE.AND P4, PT, R5, UR4, PT ;  /* 0x0000000405007c0c */ /* 0x000fc4000bf86270 */
[----:B------:R-:W-:Y:S02]  /*ded0*/  CS2R R8, SRZ ;  /* 0x0000000000087805 */ /* 0x000fe4000001ff00 */
[----:B-1----:R-:W-:Y:S02]  /*dee0*/  MOV R5, R3 ;  /* 0x0000000300057202 */ /* 0x002fe40000000f00 */
[----:B------:R-:W-:Y:S02]  /*def0*/  CS2R R10, SRZ ;  /* 0x00000000000a7805 */ /* 0x000fe4000001ff00 */
[----:B------:R-:W-:Y:S02]  /*df00*/  CS2R R32, SRZ ;  /* 0x0000000000207805 */ /* 0x000fe4000001ff00 */
[----:B------:R-:W-:Y:S01]  /*df10*/  CS2R R34, SRZ ;  /* 0x0000000000227805 */ /* 0x000fe2000001ff00 */
[----:B------:R-:W-:Y:S02]  /*df20*/  @!P2 IMAD.SHL.U32 R49, R16, 0x2, RZ ;  /* 0x000000021031a824 */ /* 0x000fe400078e00ff */
[----:B------:R-:W-:-:S03]  /*df30*/  @!P3 IMAD.SHL.U32 R41, R162, 0x8, RZ ;  /* 0x00000008a229b824 */ /* 0x000fc600078e00ff */
[-C--:B------:R-:W-:Y:S01]  /*df40*/  @!P2 IADD3 R46, P0, R0, R49.reuse, RZ ;  /* 0x00000031002ea210 */ /* 0x080fe20007f1e0ff */
[----:B------:R-:W-:Y:S01]  /*df50*/  @!P4 IMAD.SHL.U32 R45, R163, 0x8, RZ ;  /* 0x00000008a32dc824 */ /* 0x000fe200078e00ff */
[----:B------:R-:W-:Y:S01]  /*df60*/  @!P2 IADD3 R48, P1, R20, R49, RZ ;  /* 0x000000311430a210 */ /* 0x000fe20007f3e0ff */
[----:B------:R-:W-:Y:S01]  /*df70*/  @!P3 IMAD.WIDE R38, R41, 0x2, R4 ;  /* 0x000000022926b825 */ /* 0x000fe200078e0204 */
[----:B------:R-:W-:Y:S02]  /*df80*/  @!P2 SHF.L.U64.HI R0, R16, 0x1, R17 ;  /* 0x000000011000a819 */ /* 0x000fe40000010211 */
[----:B------:R-:W-:Y:S02]  /*df90*/  CS2R R12, SRZ ;  /* 0x00000000000c7805 */ /* 0x000fe4000001ff00 */
[----:B------:R-:W-:Y:S01]  /*dfa0*/  CS2R R14, SRZ ;  /* 0x00000000000e7805 */ /* 0x000fe2000001ff00 */
[----:B------:R-:W-:Y:S01]  /*dfb0*/  @!P4 IMAD.WIDE R42, R45, 0x2, R4 ;  /* 0x000000022d2ac825 */ /* 0x000fe200078e0204 */
[----:B------:R-:W-:-:S02]  /*dfc0*/  CS2R R24, SRZ ;  /* 0x0000000000187805 */ /* 0x000fc4000001ff00 */
[----:B------:R-:W-:Y:S02]  /*dfd0*/  CS2R R26, SRZ ;  /* 0x00000000001a7805 */ /* 0x000fe4000001ff00 */
[----:B------:R-:W-:Y:S02]  /*dfe0*/  CS2R R4, SRZ ;  /* 0x0000000000047805 */ /* 0x000fe4000001ff00 */
[----:B------:R-:W-:Y:S01]  /*dff0*/  CS2R R6, SRZ ;  /* 0x0000000000067805 */ /* 0x000fe2000001ff00 */
[--C-:B---3--:R-:W-:Y:S01]  /*e000*/  @!P3 IMAD.WIDE R40, R41, 0x2, R20.reuse ;  /* 0x000000022928b825 */ /* 0x108fe200078e0214 */
[----:B------:R-:W-:Y:S01]  /*e010*/  @!P2 IADD3.X R47, R3, R0, RZ, P0, !PT ;  /* 0x00000000032fa210 */ /* 0x000fe200007fe4ff */
[----:B------:R0:W5:Y:S02]  /*e020*/  @!P3 LD.E.128 R28, desc[UR60][R38.64] ;  /* 0x0000003c261cb980 */ /* 0x000164000c101d00 */
[----:B------:R-:W-:Y:S02]  /*e030*/  @!P4 IMAD.WIDE R44, R45, 0x2, R20 ;  /* 0x000000022d2cc825 */ /* 0x000fe400078e0214 */
[----:B------:R0:W5:Y:S02]  /*e040*/  @!P3 LD.E.128 R8, desc[UR60][R40.64] ;  /* 0x0000003c2808b980 */ /* 0x000164000c101d00 */
[----:B------:R-:W-:-:S02]  /*e050*/  @!P2 IMAD.X R49, R21, 0x1, R0, P1 ;  /* 0x000000011531a824 */ /* 0x000fc400008e0600 */
[----:B------:R0:W5:Y:S04]  /*e060*/  @!P4 LD.E.128 R32, desc[UR60][R42.64] ;  /* 0x0000003c2a20c980 */ /* 0x000168000c101d00 */
[----:B------:R0:W5:Y:S04]  /*e070*/  @!P4 LD.E.128 R12, desc[UR60][R44.64] ;  /* 0x0000003c2c0cc980 */ /* 0x000168000c101d00 */
[----:B------:R0:W5:Y:S04]  /*e080*/  @!P2 LD.E.128 R24, desc[UR60][R46.64] ;  /* 0x0000003c2e18a980 */ /* 0x000168000c101d00 */
[----:B------:R0:W5:Y:S02]  /*e090*/  @!P2 LD.E.128 R4, desc[UR60][R48.64] ;  /* 0x0000003c3004a980 */ /* 0x000164000c101d00 */
.L_x_605:
[----:B------:R-:W-:Y:S05]  /*e0a0*/  BSYNC B1 ;  /* 0x0000000000017941 */ /* 0x000fea0003800000 */
.L_x_604:
[----:B--2--5:R-:W-:Y:S01]  /*e0b0*/  IMAD.MOV.U32 R0, RZ, RZ, R24 ;  /* 0x000000ffff007224 */ /* 0x024fe200078e0018 */
[----:B-1----:R-:W-:Y:S01]  /*e0c0*/  MOV R3, R25 ;  /* 0x0000001900037202 */ /* 0x002fe20000000f00 */
[----:B------:R-:W-:Y:S01]  /*e0d0*/  IMAD.MOV.U32 R37, RZ, RZ, R26 ;  /* 0x000000ffff257224 */ /* 0x000fe200078e001a */
[--C-:B------:R-:W-:Y:S01]  /*e0e0*/  SHF.R.U64 R26, R26, 0x10, R27.reuse ;  /* 0x000000101a1a7819 */ /* 0x100fe2000000121b */
[--C-:B---3--:R-:W-:Y:S01]  /*e0f0*/  IMAD.MOV.U32 R21, RZ, RZ, R27.reuse ;  /* 0x000000ffff157224 */ /* 0x108fe200078e001b */
[----:B0-----:R-:W-:Y:S01]  /*e100*/  SHF.R.U32.HI R43, RZ, 0x10, R27 ;  /* 0x00000010ff2b7819 */ /* 0x001fe2000001161b */
[----:B------:R-:W-:Y:S01]  /*e110*/  IMAD.MOV.U32 R27, RZ, RZ, R30 ;  /* 0x000000ffff1b7224 */ /* 0x000fe200078e001e */
[----:B------:R-:W-:Y:S01]  /*e120*/  SHF.R.U64 R46, R30, 0x10, R31 ;  /* 0x000000101e2e7819 */ /* 0x000fe2000000121f */
[----:B------:R-:W-:Y:S01]  /*e130*/  IMAD.MOV.U32 R30, RZ, RZ, R32 ;  /* 0x000000ffff1e7224 */ /* 0x000fe200078e0020 */
[--C-:B------:R-:W-:Y:S01]  /*e140*/  SHF.R.U64 R48, R32, 0x10, R33.reuse ;  /* 0x0000001020307819 */ /* 0x100fe20000001221 */
[----:B------:R-:W-:Y:S01]  /*e150*/  IMAD.MOV.U32 R39, RZ, RZ, R4 ;  /* 0x000000ffff277224 */ /* 0x000fe200078e0004 */
[----:B------:R-:W-:Y:S01]  /*e160*/  MOV R32, R34 ;  /* 0x0000002200207202 */ /* 0x000fe20000000f00 */
[----:B------:R-:W-:Y:S01]  /*e170*/  IMAD.MOV.U32 R40, RZ, RZ, R33 ;  /* 0x000000ffff287224 */ /* 0x000fe200078e0021 */
[----:B------:R-:W-:Y:S01]  /*e180*/  SHF.R.U64 R51, R34, 0x10, R35 ;  /* 0x0000001022337819 */ /* 0x000fe20000001223 */
[----:B------:R-:W-:Y:S01]  /*e190*/  IMAD.MOV.U32 R41, RZ, RZ, R6 ;  /* 0x000000ffff297224 */ /* 0x000fe200078e0006 */
[----:B------:R-:W-:Y:S01]  /*e1a0*/  PRMT R34, R0, 0x5410, R3 ;  /* 0x0000541000227816 */ /* 0x000fe20000000003 */
[----:B------:R-:W-:Y:S01]  /*e1b0*/  BSSY B1, `(.L_x_606) ;  /* 0x0000040000017945 */ /* 0x000fe20003800000 */
[----:B------:R-:W-:-:S02]  /*e1c0*/  LEA.HI R0, R189, R189, RZ, 0x1 ;  /* 0x000000bdbd007211 */ /* 0x000fc400078f08ff */
[----:B------:R-:W-:Y:S02]  /*e1d0*/  MOV R20, R5 ;  /* 0x0000000500147202 */ /* 0x000fe40000000f00 */
[----:B------:R-:W-:Y:S02]  /*e1e0*/  LOP3.LUT R0, R0, 0xfffffffe, RZ, 0xc0, !PT ;  /* 0xfffffffe00007812 */ /* 0x000fe400078ec0ff */
[----:B------:R-:W-:Y:S01]  /*e1f0*/  SHF.R.U64 R53, R4, 0x10, R5 ;  /* 0x0000001004357819 */ /* 0x000fe20000001205 */
[----:B------:R-:W-:Y:S01]  /*e200*/  IMAD.MOV.U32 R4, RZ, RZ, R7 ;  /* 0x000000ffff047224 */ /* 0x000fe200078e0007 */
[----:B------:R-:W-:Y:S01]  /*e210*/  SHF.R.U32.HI R54, RZ, 0x10, R5 ;  /* 0x00000010ff367819 */ /* 0x000fe20000011605 */
[----:B------:R-:W-:Y:S01]  /*e220*/  IMAD.IADD R0, R189, 0x1, -R0 ;  /* 0x00000001bd007824 */ /* 0x000fe200078e0a00 */
[----:B------:R-:W-:Y:S01]  /*e230*/  SHF.R.U64 R38, R24, 0x10, R25 ;  /* 0x0000001018267819 */ /* 0x000fe20000001219 */
[----:B------:R-:W-:Y:S01]  /*e240*/  IMAD.MOV.U32 R24, RZ, RZ, R29 ;  /* 0x000000ffff187224 */ /* 0x000fe200078e001d */
[----:B------:R-:W-:-:S02]  /*e250*/  SHF.R.U32.HI R42, RZ, 0x10, R25 ;  /* 0x00000010ff2a7819 */ /* 0x000fc40000011619 */
[----:B------:R-:W-:Y:S02]  /*e260*/  SHF.L.U32 R5, R0, 0x1f, RZ ;  /* 0x0000001f00057819 */ /* 0x000fe400000006ff */
[----:B------:R-:W-:Y:S02]  /*e270*/  MOV R25, R28 ;  /* 0x0000001c00197202 */ /* 0x000fe40000000f00 */
[----:B------:R-:W0:Y:S01]  /*e280*/  SYNCS.PHASECHK.TRANS64.TRYWAIT P0, [R2+URZ+0x2a800], R5 ;  /* 0x02a80005020075a7 */ /* 0x000e22000800017f */
[--C-:B------:R-:W-:Y:S02]  /*e290*/  SHF.R.U64 R44, R28, 0x10, R29.reuse ;  /* 0x000000101c2c7819 */ /* 0x100fe4000000121d */
[----:B------:R-:W-:Y:S02]  /*e2a0*/  SHF.R.U32.HI R45, RZ, 0x10, R29 ;  /* 0x00000010ff2d7819 */ /* 0x000fe4000001161d */
[----:B------:R-:W-:Y:S01]  /*e2b0*/  SHF.R.U32.HI R49, RZ, 0x10, R33 ;  /* 0x00000010ff317819 */ /* 0x000fe20000011621 */
[----:B------:R-:W-:Y:S01]  /*e2c0*/  IMAD.MOV.U32 R33, RZ, RZ, R35 ;  /* 0x000000ffff217224 */ /* 0x000fe200078e0023 */
[----:B------:R-:W-:Y:S01]  /*e2d0*/  SHF.R.U64 R55, R6, 0x10, R7 ;  /* 0x0000001006377819 */ /* 0x000fe20000001207 */
[----:B------:R-:W-:Y:S01]  /*e2e0*/  IMAD.MOV.U32 R6, RZ, RZ, R9 ;  /* 0x000000ffff067224 */ /* 0x000fe200078e0009 */
[----:B------:R-:W-:-:S02]  /*e2f0*/  SHF.R.U32.HI R56, RZ, 0x10, R7 ;  /* 0x00000010ff387819 */ /* 0x000fc40000011607 */
[----:B------:R-:W-:Y:S02]  /*e300*/  MOV R28, R31 ;  /* 0x0000001f001c7202 */ /* 0x000fe40000000f00 */
[----:B------:R-:W-:Y:S01]  /*e310*/  SHF.R.U32.HI R47, RZ, 0x10, R31 ;  /* 0x00000010ff2f7819 */ /* 0x000fe2000001161f */
[----:B------:R-:W-:Y:S01]  /*e320*/  IMAD.MOV.U32 R31, RZ, RZ, R10 ;  /* 0x000000ffff1f7224 */ /* 0x000fe200078e000a */
[----:B------:R-:W-:Y:S02]  /*e330*/  MOV R29, R8 ;  /* 0x00000008001d7202 */ /* 0x000fe40000000f00 */
[--C-:B------:R-:W-:Y:S01]  /*e340*/  SHF.R.U64 R57, R8, 0x10, R9.reuse ;  /* 0x0000001008397819 */ /* 0x100fe20000001209 */
[----:B------:R-:W-:Y:S01]  /*e350*/  IMAD.MOV.U32 R8, RZ, RZ, R12 ;  /* 0x000000ffff087224 */ /* 0x000fe200078e000c */
[----:B------:R-:W-:Y:S01]  /*e360*/  SHF.R.U32.HI R58, RZ, 0x10, R9 ;  /* 0x00000010ff3a7819 */ /* 0x000fe20000011609 */
[----:B------:R-:W-:Y:S01]  /*e370*/  IMAD.MOV.U32 R9, RZ, RZ, R13 ;  /* 0x000000ffff097224 */ /* 0x000fe200078e000d */
[----:B------:R-:W-:-:S02]  /*e380*/  MOV R7, R11 ;  /* 0x0000000b00077202 */ /* 0x000fc40000000f00 */
[--C-:B------:R-:W-:Y:S02]  /*e390*/  SHF.R.U64 R59, R10, 0x10, R11.reuse ;  /* 0x000000100a3b7819 */ /* 0x100fe4000000120b */
[----:B------:R-:W-:Y:S01]  /*e3a0*/  SHF.R.U32.HI R60, RZ, 0x10, R11 ;  /* 0x00000010ff3c7819 */ /* 0x000fe2000001160b */
[----:B------:R-:W-:Y:S01]  /*e3b0*/  IMAD.MOV.U32 R11, RZ, RZ, R15 ;  /* 0x000000ffff0b7224 */ /* 0x000fe200078e000f */
[----:B------:R-:W-:Y:S02]  /*e3c0*/  PRMT R25, R25, 0x5410, R24 ;  /* 0x0000541019197816 */ /* 0x000fe40000000018 */
[----:B------:R-:W-:Y:S02]  /*e3d0*/  SHF.R.U32.HI R52, RZ, 0x10, R35 ;  /* 0x00000010ff347819 */ /* 0x000fe40000011623 */
[--C-:B------:R-:W-:Y:S02]  /*e3e0*/  SHF.R.U64 R61, R12, 0x10, R13.reuse ;  /* 0x000000100c3d7819 */ /* 0x100fe4000000120d */
[----:B------:R-:W-:-:S02]  /*e3f0*/  SHF.R.U32.HI R62, RZ, 0x10, R13 ;  /* 0x00000010ff3e7819 */ /* 0x000fc4000001160d */
[----:B------:R-:W-:Y:S02]  /*e400*/  MOV R10, R14 ;  /* 0x0000000e000a7202 */ /* 0x000fe40000000f00 */
[----:B------:R-:W-:Y:S02]  /*e410*/  VIMNMX R24, R50, 0x80, PT ;  /* 0x0000008032187848 */ /* 0x000fe40003fe0100 */
[----:B------:R-:W-:Y:S02]  /*e420*/  PRMT R35, R38, 0x5410, R42 ;  /* 0x0000541026237816 */ /* 0x000fe4000000002a */
[--C-:B------:R-:W-:Y:S02]  /*e430*/  SHF.R.U64 R63, R14, 0x10, R15.reuse ;  /* 0x000000100e3f7819 */ /* 0x100fe4000000120f */
[----:B------:R-:W-:Y:S02]  /*e440*/  SHF.R.U32.HI R64, RZ, 0x10, R15 ;  /* 0x00000010ff407819 */ /* 0x000fe4000001160f */
        /* <DEDUP_REMOVED lines=17> */
[----:B------:R-:W-:Y:S02]  /*e560*/  ISETP.GE.AND P1, PT, R165, R24, PT ;  /* 0x00000018a500720c */ /* 0x000fe40003f26270 */
[----:B------:R-:W-:-:S02]  /*e570*/  PRMT R14, R8, 0x5410, R9 ;  /* 0x00005410080e7816 */ /* 0x000fc40000000009 */
[----:B------:R-:W-:Y:S02]  /*e580*/  PRMT R15, R61, 0x5410, R62 ;  /* 0x000054103d0f7816 */ /* 0x000fe4000000003e */
[----:B------:R-:W-:Y:S01]  /*e590*/  PRMT R20, R10, 0x5410, R11 ;  /* 0x000054100a147816 */ /* 0x000fe2000000000b */
[----:B0-----:R-:W-:Y:S06]  /*e5a0*/  @!P0 BRA `(.L_x_607) ;  /* 0x0000010800388947 */ /* 0x001fec0003800000 */
.L_x_827:
[----:B------:R-:W-:Y:S05]  /*e5b0*/  BSYNC B1 ;  /* 0x0000000000017941 */ /* 0x000fea0003800000 */
.L_x_606:
[----:B------:R-:W-:Y:S01]  /*e5c0*/  BSSY B1, `(.L_x_608) ;  /* 0x0000116000017945 */ /* 0x000fe20003800000 */
[----:B------:R-:W-:-:S03]  /*e5d0*/  PRMT R21, R63, 0x5410, R64 ;  /* 0x000054103f157816 */ /* 0x000fc60000000040 */
[----:B------:R-:W-:Y:S05]  /*e5e0*/  @P1 BRA `(.L_x_609) ;  /* 0x00000010004c1947 */ /* 0x000fea0003800000 */
[----:B------:R-:W1:Y:S01]  /*e5f0*/  LDC R33, c[0x0][0x3f4] ;  /* 0x0000fd00ff217b82 */ /* 0x000e620000000800 */
[C---:B------:R-:W-:Y:S01]  /*e600*/  VIADD R6, R16.reuse, 0x40 ;  /* 0x0000004010067836 */ /* 0x040fe20000000000 */
[C---:B------:R-:W-:Y:S01]  /*e610*/  IADD3 R4, R16.reuse, 0x20, RZ ;  /* 0x0000002010047810 */ /* 0x040fe20007ffe0ff */
[----:B------:R-:W-:Y:S01]  /*e620*/  BSSY B2, `(.L_x_610) ;  /* 0x000005f000027945 */ /* 0x000fe20003800000 */
[-C--:B-1----:R-:W-:Y:S02]  /*e630*/  ISETP.GE.AND P0, PT, R16, R33.reuse, PT ;  /* 0x000000211000720c */ /* 0x082fe40003f06270 */
[-C--:B------:R-:W-:Y:S02]  /*e640*/  ISETP.GE.AND P1, PT, R4, R33.reuse, PT ;  /* 0x000000210400720c */ /* 0x080fe40003f26270 */
[----:B------:R-:W-:-:S09]  /*e650*/  ISETP.GE.AND P2, PT, R6, R33, PT ;  /* 0x000000210600720c */ /* 0x000fd20003f46270 */
[----:B------:R-:W-:Y:S05]  /*e660*/  @P0 BRA `(.L_x_611) ;  /* 0x0000000400680947 */ /* 0x000fea0003800000 */
[----:B------:R-:W-:Y:S01]  /*e670*/  LEA.HI R6, R33, R191, RZ, 0x1d ;  /* 0x000000bf21067211 */ /* 0x000fe200078fe8ff */
[----:B------:R-:W-:Y:S01]  /*e680*/  HADD2.F32 R52, -RZ, R34.H0_H0 ;  /* 0x20000022ff347230 */ /* 0x000fe20000004100 */
[----:B------:R-:W-:Y:S01]  /*e690*/  LOP3.LUT R4, R176, 0x38, R16, 0xf8, !PT ;  /* 0x00000038b0047812 */ /* 0x000fe200078ef810 */
[--C-:B------:R-:W-:Y:S01]  /*e6a0*/  HADD2.F32 R54, -RZ, R39.reuse.H0_H0 ;  /* 0x20000027ff367230 */ /* 0x100fe20000004100 */
[----:B------:R-:W-:Y:S01]  /*e6b0*/  SHF.R.S32.HI R9, RZ, 0x1f, R6 ;  /* 0x0000001fff097819 */ /* 0x000fe20000011406 */
[----:B------:R-:W-:Y:S01]  /*e6c0*/  IMAD.SHL.U32 R7, R6, 0x8, RZ ;  /* 0x0000000806077824 */ /* 0x000fe200078e00ff */
[----:B0-----:R-:W-:Y:S01]  /*e6d0*/  LOP3.LUT R5, R4, R177, RZ, 0x3c, !PT ;  /* 0x000000b104057212 */ /* 0x001fe200078e3cff */
[----:B------:R-:W-:Y:S01]  /*e6e0*/  HADD2.F32 R51, -RZ, R40.H0_H0 ;  /* 0x20000028ff337230 */ /* 0x000fe20000004100 */
[----:B------:R-:W-:Y:S01]  /*e6f0*/  LEA.HI R9, R9, R6, RZ, 0x3 ;  /* 0x0000000609097211 */ /* 0x000fe200078f18ff */
[----:B------:R-:W-:Y:S01]  /*e700*/  HADD2.F32 R53, -RZ, R39.H1_H1 ;  /* 0x30000027ff357230 */ /* 0x000fe20000004100 */
[----:B------:R-:W-:-:S02]  /*e710*/  LOP3.LUT R4, R176, 0x38, R7, 0xf8, !PT ;  /* 0x00000038b0047812 */ /* 0x000fc400078ef807 */
[----:B------:R-:W-:Y:S01]  /*e720*/  IADD3 R5, R178, R5, RZ ;  /* 0x00000005b2057210 */ /* 0x000fe20007ffe0ff */
[----:B------:R-:W-:Y:S01]  /*e730*/  IMAD.SHL.U32 R9, R9, 0x400, RZ ;  /* 0x0000040009097824 */ /* 0x000fe200078e00ff */
[----:B------:R-:W-:-:S03]  /*e740*/  LOP3.LUT R8, R4, R177, RZ, 0x3c, !PT ;  /* 0x000000b104087212 */ /* 0x000fc600078e3cff */
[----:B------:R-:W-:Y:S01]  /*e750*/  IMAD R59, R5, 0x2, R2 ;  /* 0x00000002053b7824 */ /* 0x000fe200078e0202 */
[----:B------:R-:W-:-:S04]  /*e760*/  LOP3.LUT R9, R9, 0x7fffe000, RZ, 0xc0, !PT ;  /* 0x7fffe00009097812 */ /* 0x000fc800078ec0ff */
[----:B------:R-:W-:Y:S01]  /*e770*/  IADD3 R9, R8, R9, R178 ;  /* 0x0000000908097210 */ /* 0x000fe20007ffe0b2 */
[----:B------:R-:W0:Y:S03]  /*e780*/  LDS.128 R4, [R59+0xc400] ;  /* 0x00c400003b047984 */ /* 0x000e260000000c00 */
[----:B------:R-:W-:-:S05]  /*e790*/  LEA R61, R9, R2, 0x1 ;  /* 0x00000002093d7211 */ /* 0x000fca00078e08ff */
[----:B------:R-:W1:Y:S01]  /*e7a0*/  LDS.128 R8, [R61+0xc400] ;  /* 0x00c400003d087984 */ /* 0x000e620000000c00 */
[--C-:B0-----:R-:W-:Y:S02]  /*e7b0*/  HADD2.F32 R43, -RZ, R4.reuse.H0_H0 ;  /* 0x20000004ff2b7230 */ /* 0x101fe40000004100 */
[----:B------:R-:W-:Y:S02]  /*e7c0*/  HADD2.F32 R4, -RZ, R4.H1_H1 ;  /* 0x30000004ff047230 */ /* 0x000fe40000004100 */
[--C-:B------:R-:W-:Y:S02]  /*e7d0*/  HADD2.F32 R44, -RZ, R5.reuse.H0_H0 ;  /* 0x20000005ff2c7230 */ /* 0x100fe40000004100 */
[----:B------:R-:W-:Y:S02]  /*e7e0*/  HADD2.F32 R5, -RZ, R5.H1_H1 ;  /* 0x30000005ff057230 */ /* 0x000fe40000004100 */
[--C-:B-1----:R-:W-:Y:S02]  /*e7f0*/  HADD2.F32 R47, -RZ, R8.reuse.H0_H0 ;  /* 0x20000008ff2f7230 */ /* 0x102fe40000004100 */
[----:B------:R-:W-:-:S02]  /*e800*/  HADD2.F32 R8, -RZ, R8.H1_H1 ;  /* 0x30000008ff087230 */ /* 0x000fc40000004100 */
[----:B------:R-:W-:Y:S02]  /*e810*/  HADD2.F32 R48, -RZ, R9.H0_H0 ;  /* 0x20000009ff307230 */ /* 0x000fe40000004100 */
[C---:B------:R-:W-:Y:S01]  /*e820*/  FMUL.FTZ R56, R47.reuse, R54 ;  /* 0x000000362f387220 */ /* 0x040fe20000410000 */
[-C--:B------:R-:W-:Y:S01]  /*e830*/  FMUL.FTZ R58, R47, R52.reuse ;  /* 0x000000342f3a7220 */ /* 0x080fe20000410000 */
[----:B------:R-:W-:Y:S02]  /*e840*/  HADD2.F32 R47, -RZ, R35.H0_H0 ;  /* 0x20000023ff2f7230 */ /* 0x000fe40000004100 */
[C---:B------:R-:W-:Y:S01]  /*e850*/  FMUL.FTZ R55, R8.reuse, R51 ;  /* 0x0000003308377220 */ /* 0x040fe20000410000 */
[C---:B------:R-:W-:Y:S01]  /*e860*/  FFMA.FTZ R56, R43.reuse, R52, -R56 ;  /* 0x000000342b387223 */ /* 0x040fe20000010838 */
[----:B------:R-:W-:Y:S01]  /*e870*/  FFMA.FTZ R58, R43, R54, R58 ;  /* 0x000000362b3a7223 */ /* 0x000fe2000001003a */
[----:B------:R-:W-:Y:S02]  /*e880*/  HADD2.F32 R43, -RZ, R34.H1_H1 ;  /* 0x30000022ff2b7230 */ /* 0x000fe40000004100 */
[-C--:B------:R-:W-:Y:S01]  /*e890*/  FMUL.FTZ R57, R8, R47.reuse ;  /* 0x0000002f08397220 */ /* 0x080fe20000410000 */
[----:B------:R-:W-:Y:S01]  /*e8a0*/  FFMA.FTZ R55, R4, R47, -R55 ;  /* 0x0000002f04377223 */ /* 0x000fe20000010837 */
[----:B------:R-:W-:Y:S01]  /*e8b0*/  FMUL.FTZ R47, R48, R53 ;  /* 0x00000035302f7220 */ /* 0x000fe20000410000 */
[----:B------:R-:W-:-:S02]  /*e8c0*/  HADD2.F32 R9, -RZ, R9.H1_H1 ;  /* 0x30000009ff097230 */ /* 0x000fc40000004100 */
[----:B------:R-:W-:Y:S01]  /*e8d0*/  FMUL.FTZ R48, R48, R43 ;  /* 0x0000002b30307220 */ /* 0x000fe20000410000 */
[----:B------:R-:W-:Y:S02]  /*e8e0*/  HADD2.F32 R52, -RZ, R40.H1_H1 ;  /* 0x30000028ff347230 */ /* 0x000fe40000004100 */
[----:B------:R-:W-:Y:S01]  /*e8f0*/  FFMA.FTZ R57, R4, R51, R57 ;  /* 0x0000003304397223 */ /* 0x000fe20000010039 */
[----:B------:R-:W-:Y:S02]  /*e900*/  HADD2.F32 R4, -RZ, R35.H1_H1 ;  /* 0x30000023ff047230 */ /* 0x000fe40000004100 */
[C---:B------:R-:W-:Y:S01]  /*e910*/  FFMA.FTZ R47, R44.reuse, R43, -R47 ;  /* 0x0000002b2c2f7223 */ /* 0x040fe2000001082f */
[----:B------:R-:W-:Y:S01]  /*e920*/  FFMA.FTZ R48, R44, R53, R48 ;  /* 0x000000352c307223 */ /* 0x000fe20000010030 */
[----:B------:R-:W-:Y:S02]  /*e930*/  HADD2.F32 R49, -RZ, R10.H0_H0 ;  /* 0x2000000aff317230 */ /* 0x000fe40000004100 */
[----:B------:R-:W-:Y:S01]  /*e940*/  FMUL.FTZ R54, R9, R52 ;  /* 0x0000003409367220 */ /* 0x000fe20000410000 */
[----:B------:R-:W-:-:S02]  /*e950*/  HADD2.F32 R8, -RZ, R37.H0_H0 ;  /* 0x20000025ff087230 */ /* 0x000fc40000004100 */
[-C--:B------:R-:W-:Y:S01]  /*e960*/  FMUL.FTZ R60, R9, R4.reuse ;  /* 0x00000004093c7220 */ /* 0x080fe20000410000 */
[----:B------:R-:W-:Y:S02]  /*e970*/  HADD2.F32 R44, -RZ, R41.H0_H0 ;  /* 0x20000029ff2c7230 */ /* 0x000fe40000004100 */
[----:B------:R-:W-:Y:S01]  /*e980*/  FFMA.FTZ R54, R5, R4, -R54 ;  /* 0x0000000405367223 */ /* 0x000fe20000010836 */
[----:B------:R-:W-:Y:S02]  /*e990*/  HADD2.F32 R10, -RZ, R10.H1_H1 ;  /* 0x3000000aff0a7230 */ /* 0x000fe40000004100 */
[C---:B------:R-:W-:Y:S01]  /*e9a0*/  FMUL.FTZ R53, R49.reuse, R8 ;  /* 0x0000000831357220 */ /* 0x040fe20000410000 */
[----:B------:R-:W-:Y:S02]  /*e9b0*/  HADD2.F32 R43, -RZ, R42.H0_H0 ;  /* 0x2000002aff2b7230 */ /* 0x000fe40000004100 */
[----:B------:R-:W-:Y:S01]  /*e9c0*/  FMUL.FTZ R4, R49, R44 ;  /* 0x0000002c31047220 */ /* 0x000fe20000410000 */
[----:B------:R-:W-:-:S02]  /*e9d0*/  HADD2.F32 R45, -RZ, R6.H0_H0 ;  /* 0x20000006ff2d7230 */ /* 0x000fc40000004100 */
[----:B------:R-:W-:Y:S01]  /*e9e0*/  FFMA.FTZ R49, R5, R52, R60 ;  /* 0x0000003405317223 */ /* 0x000fe2000001003c */
[----:B------:R-:W-:Y:S02]  /*e9f0*/  HADD2.F32 R9, -RZ, R38.H0_H0 ;  /* 0x20000026ff097230 */ /* 0x000fe40000004100 */
[C---:B------:R-:W-:Y:S01]  /*ea00*/  FMUL.FTZ R5, R10.reuse, R43 ;  /* 0x0000002b0a057220 */ /* 0x040fe20000410000 */
[----:B------:R-:W-:Y:S02]  /*ea10*/  HADD2.F32 R6, -RZ, R6.H1_H1 ;  /* 0x30000006ff067230 */ /* 0x000fe40000004100 */
[C---:B------:R-:W-:Y:S01]  /*ea20*/  FFMA.FTZ R51, R45.reuse, R8, -R4 ;  /* 0x000000082d337223 */ /* 0x040fe20000010804 */
[----:B------:R-:W-:Y:S01]  /*ea30*/  FFMA.FTZ R53, R45, R44, R53 ;  /* 0x0000002c2d357223 */ /* 0x000fe20000010035 */
[-C--:B------:R-:W-:Y:S01]  /*ea40*/  FMUL.FTZ R45, R10, R9.reuse ;  /* 0x000000090a2d7220 */ /* 0x080fe20000410000 */
[----:B------:R-:W-:Y:S02]  /*ea50*/  HADD2.F32 R50, -RZ, R11.H0_H0 ;  /* 0x2000000bff327230 */ /* 0x000fe40000004100 */
[----:B------:R-:W-:Y:S01]  /*ea60*/  FFMA.FTZ R10, R6, R9, -R5 ;  /* 0x00000009060a7223 */ /* 0x000fe20000010805 */
[----:B------:R-:W-:-:S02]  /*ea70*/  HADD2.F32 R9, -RZ, R41.H1_H1 ;  /* 0x30000029ff097230 */ /* 0x000fc40000004100 */
[----:B------:R-:W-:Y:S01]  /*ea80*/  FFMA.FTZ R44, R6, R43, R45 ;  /* 0x0000002b062c7223 */ /* 0x000fe2000001002d */
[----:B------:R-:W-:Y:S02]  /*ea90*/  HADD2.F32 R5, -RZ, R37.H1_H1 ;  /* 0x30000025ff057230 */ /* 0x000fe40000004100 */
[----:B------:R-:W-:Y:S02]  /*eaa0*/  HADD2.F32 R11, -RZ, R11.H1_H1 ;  /* 0x3000000bff0b7230 */ /* 0x000fe40000004100 */
[C---:B------:R-:W-:Y:S01]  /*eab0*/  FMUL.FTZ R43, R50.reuse, R9 ;  /* 0x00000009322b7220 */ /* 0x040fe20000410000 */
[----:B------:R-:W-:Y:S02]  /*eac0*/  HADD2.F32 R8, -RZ, R42.H1_H1 ;  /* 0x3000002aff087230 */ /* 0x000fe40000004100 */
[----:B------:R-:W-:Y:S01]  /*ead0*/  FMUL.FTZ R50, R50, R5 ;  /* 0x0000000532327220 */ /* 0x000fe20000410000 */
[----:B------:R-:W-:Y:S02]  /*eae0*/  HADD2.F32 R4, -RZ, R38.H1_H1 ;  /* 0x30000026ff047230 */ /* 0x000fe40000004100 */
[----:B------:R-:W-:-:S02]  /*eaf0*/  HADD2.F32 R46, -RZ, R7.H0_H0 ;  /* 0x20000007ff2e7230 */ /* 0x000fc40000004100 */
[C---:B------:R-:W-:Y:S01]  /*eb00*/  FMUL.FTZ R6, R11.reuse, R8 ;  /* 0x000000080b067220 */ /* 0x040fe20000410000 */
[----:B------:R-:W-:Y:S02]  /*eb10*/  HADD2.F32 R7, -RZ, R7.H1_H1 ;  /* 0x30000007ff077230 */ /* 0x000fe40000004100 */
[-C--:B------:R-:W-:Y:S01]  /*eb20*/  FMUL.FTZ R45, R11, R4.reuse ;  /* 0x000000040b2d7220 */ /* 0x080fe20000410000 */
[C---:B------:R-:W-:Y:S01]  /*eb30*/  FFMA.FTZ R43, R46.reuse, R5, -R43 ;  /* 0x000000052e2b7223 */ /* 0x040fe2000001082b */
[----:B------:R-:W-:Y:S01]  /*eb40*/  FFMA.FTZ R11, R46, R9, R50 ;  /* 0x000000092e0b7223 */ /* 0x000fe20000010032 */
[C---:B------:R-:W-:Y:S01]  /*eb50*/  FFMA.FTZ R46, R7.reuse, R4, -R6 ;  /* 0x00000004072e7223 */ /* 0x040fe20000010806 */
[----:B------:R-:W-:Y:S01]  /*eb60*/  FFMA.FTZ R50, R7, R8, R45 ;  /* 0x0000000807327223 */ /* 0x000fe2000001002d */
[----:B------:R-:W-:Y:S02]  /*eb70*/  F2FP.F16.F32.PACK_AB R4, R55, R56 ;  /* 0x000000383704723e */ /* 0x000fe400000000ff */
[----:B------:R-:W-:-:S02]  /*eb80*/  F2FP.F16.F32.PACK_AB R5, R54, R47 ;  /* 0x0000002f3605723e */ /* 0x000fc400000000ff */
[----:B------:R-:W-:Y:S02]  /*eb90*/  F2FP.F16.F32.PACK_AB R6, R10, R51 ;  /* 0x000000330a06723e */ /* 0x000fe400000000ff */
[----:B------:R-:W-:Y:S02]  /*eba0*/  F2FP.F16.F32.PACK_AB R7, R46, R43 ;  /* 0x0000002b2e07723e */ /* 0x000fe400000000ff */
[----:B------:R-:W-:Y:S02]  /*ebb0*/  F2FP.F16.F32.PACK_AB R8, R57, R58 ;  /* 0x0000003a3908723e */ /* 0x000fe400000000ff */
[----:B------:R-:W-:Y:S01]  /*ebc0*/  F2FP.F16.F32.PACK_AB R9, R49, R48 ;  /* 0x000000303109723e */ /* 0x000fe200000000ff */
[----:B------:R1:W-:Y:S01]  /*ebd0*/  STS.128 [R59+0xc400], R4 ;  /* 0x00c400043b007388 */ /* 0x0003e20000000c00 */
[----:B------:R-:W-:Y:S02]  /*ebe0*/  F2FP.F16.F32.PACK_AB R10, R44, R53 ;  /* 0x000000352c0a723e */ /* 0x000fe400000000ff */
[----:B------:R-:W-:-:S05]  /*ebf0*/  F2FP.F16.F32.PACK_AB R11, R50, R11 ;  /* 0x0000000b320b723e */ /* 0x000fca00000000ff */
[----:B------:R1:W-:Y:S02]  /*ec00*/  STS.128 [R61+0xc400], R8 ;  /* 0x00c400083d007388 */ /* 0x0003e40000000c00 */
.L_x_611:
[----:B------:R-:W-:Y:S05]  /*ec10*/  BSYNC B2 ;  /* 0x0000000000027941 */ /* 0x000fea0003800000 */
.L_x_610:
[----:B------:R-:W-:Y:S04]  /*ec20*/  BSSY B2, `(.L_x_612) ;  /* 0x0000058000027945 */ /* 0x000fe80003800000 */
[----:B------:R-:W-:Y:S05]  /*ec30*/  @P1 BRA `(.L_x_613) ;  /* 0x0000000400581947 */ /* 0x000fea0003800000 */
[----:B-1----:R-:W-:Y:S01]  /*ec40*/  LEA.HI R4, R33, R162, RZ, 0x1d ;  /* 0x000000a221047211 */ /* 0x002fe200078fe8ff */
[----:B------:R-:W-:Y:S02]  /*ec50*/  HADD2.F32 R55, -RZ, R29.H0_H0 ;  /* 0x2000001dff377230 */ /* 0x000fe40000004100 */
[----:B------:R-:W-:Y:S01]  /*ec60*/  HADD2.F32 R53, -RZ, R25.H0_H0 ;  /* 0x20000019ff357230 */ /* 0x000fe20000004100 */
[----:B------:R-:W-:Y:S01]  /*ec70*/  SHF.R.S32.HI R7, RZ, 0x1f, R4 ;  /* 0x0000001fff077819 */ /* 0x000fe20000011404 */
[----:B0-----:R-:W-:Y:S02]  /*ec80*/  IMAD.SHL.U32 R5, R4, 0x8, RZ ;  /* 0x0000000804057824 */ /* 0x001fe400078e00ff */
[----:B------:R-:W-:Y:S01]  /*ec90*/  HADD2.F32 R57, -RZ, R30.H0_H0 ;  /* 0x2000001eff397230 */ /* 0x000fe20000004100 */
[----:B------:R-:W-:Y:S02]  /*eca0*/  LEA.HI R7, R7, R4, RZ, 0x3 ;  /* 0x0000000407077211 */ /* 0x000fe400078f18ff */
[----:B------:R-:W-:-:S03]  /*ecb0*/  LOP3.LUT R4, R176, 0x38, R5, 0xf8, !PT ;  /* 0x00000038b0047812 */ /* 0x000fc600078ef805 */
[----:B------:R-:W-:Y:S01]  /*ecc0*/  IMAD.SHL.U32 R7, R7, 0x400, RZ ;  /* 0x0000040007077824 */ /* 0x000fe200078e00ff */
[----:B------:R-:W-:-:S04]  /*ecd0*/  LOP3.LUT R8, R4, R177, RZ, 0x3c, !PT ;  /* 0x000000b104087212 */ /* 0x000fc800078e3cff */
[----:B------:R-:W-:Y:S02]  /*ece0*/  LOP3.LUT R9, R7, 0x7fffe000, RZ, 0xc0, !PT ;  /* 0x7fffe00007097812 */ /* 0x000fe400078ec0ff */
[----:B------:R-:W0:Y:S02]  /*ecf0*/  LDS.128 R4, [R222] ;  /* 0x00000000de047984 */ /* 0x000e240000000c00 */
[----:B------:R-:W-:-:S04]  /*ed00*/  IADD3 R9, R8, R9, R178 ;  /* 0x0000000908097210 */ /* 0x000fc80007ffe0b2 */
[----:B------:R-:W-:-:S05]  /*ed10*/  LEA R43, R9, R2, 0x1 ;  /* 0x00000002092b7211 */ /* 0x000fca00078e08ff */
[----:B------:R-:W1:Y:S01]  /*ed20*/  LDS.128 R8, [R43+0xc400] ;  /* 0x00c400002b087984 */ /* 0x000e620000000c00 */
[--C-:B0-----:R-:W-:Y:S02]  /*ed30*/  HADD2.F32 R44, -RZ, R4.reuse.H0_H0 ;  /* 0x20000004ff2c7230 */ /* 0x101fe40000004100 */
[----:B------:R-:W-:Y:S02]  /*ed40*/  HADD2.F32 R4, -RZ, R4.H1_H1 ;  /* 0x30000004ff047230 */ /* 0x000fe40000004100 */
[--C-:B------:R-:W-:Y:S02]  /*ed50*/  HADD2.F32 R45, -RZ, R5.reuse.H0_H0 ;  /* 0x20000005ff2d7230 */ /* 0x100fe40000004100 */
[----:B------:R-:W-:Y:S02]  /*ed60*/  HADD2.F32 R5, -RZ, R5.H1_H1 ;  /* 0x30000005ff057230 */ /* 0x000fe40000004100 */
[--C-:B------:R-:W-:Y:S02]  /*ed70*/  HADD2.F32 R46, -RZ, R6.reuse.H0_H0 ;  /* 0x20000006ff2e7230 */ /* 0x100fe40000004100 */
[----:B------:R-:W-:-:S02]  /*ed80*/  HADD2.F32 R6, -RZ, R6.H1_H1 ;  /* 0x30000006ff067230 */ /* 0x000fc40000004100 */
[--C-:B-1----:R-:W-:Y:S02]  /*ed90*/  HADD2.F32 R48, -RZ, R8.reuse.H0_H0 ;  /* 0x20000008ff307230 */ /* 0x102fe40000004100 */
[----:B------:R-:W-:Y:S02]  /*eda0*/  HADD2.F32 R8, -RZ, R8.H1_H1 ;  /* 0x30000008ff087230 */ /* 0x000fe40000004100 */
[----:B------:R-:W-:Y:S02]  /*edb0*/  HADD2.F32 R49, -RZ, R9.H0_H0 ;  /* 0x20000009ff317230 */ /* 0x000fe40000004100 */
[C---:B------:R-:W-:Y:S01]  /*edc0*/  FMUL.FTZ R59, R48.reuse, R55 ;  /* 0x00000037303b7220 */ /* 0x040fe20000410000 */
[----:B------:R-:W-:Y:S01]  /*edd0*/  FMUL.FTZ R61, R48, R53 ;  /* 0x00000035303d7220 */ /* 0x000fe20000410000 */
[----:B------:R-:W-:Y:S02]  /*ede0*/  HADD2.F32 R48, -RZ, R29.H1_H1 ;  /* 0x3000001dff307230 */ /* 0x000fe40000004100 */
[----:B------:R-:W-:Y:S01]  /*edf0*/  FMUL.FTZ R63, R8, R57 ;  /* 0x00000039083f7220 */ /* 0x000fe20000410000 */
[----:B------:R-:W-:Y:S01]  /*ee00*/  FFMA.FTZ R59, R44, R53, -R59 ;  /* 0x000000352c3b7223 */ /* 0x000fe2000001083b */
[----:B------:R-:W-:-:S02]  /*ee10*/  HADD2.F32 R53, -RZ, R26.H0_H0 ;  /* 0x2000001aff357230 */ /* 0x000fc40000004100 */
[----:B------:R-:W-:Y:S01]  /*ee20*/  FFMA.FTZ R61, R44, R55, R61 ;  /* 0x000000372c3d7223 */ /* 0x000fe2000001003d */
[----:B------:R-:W-:Y:S02]  /*ee30*/  HADD2.F32 R44, -RZ, R25.H1_H1 ;  /* 0x30000019ff2c7230 */ /* 0x000fe40000004100 */
[C---:B------:R-:W-:Y:S01]  /*ee40*/  FMUL.FTZ R56, R49.reuse, R48 ;  /* 0x0000003031387220 */ /* 0x040fe20000410000 */
[----:B------:R-:W-:Y:S02]  /*ee50*/  HADD2.F32 R9, -RZ, R9.H1_H1 ;  /* 0x30000009ff097230 */ /* 0x000fe40000004100 */
[-C--:B------:R-:W-:Y:S01]  /*ee60*/  FMUL.FTZ R55, R8, R53.reuse ;  /* 0x0000003508377220 */ /* 0x080fe20000410000 */
[C---:B------:R-:W-:Y:S01]  /*ee70*/  FFMA.FTZ R52, R4.reuse, R53, -R63 ;  /* 0x0000003504347223 */ /* 0x040fe2000001083f */
[----:B------:R-:W-:Y:S01]  /*ee80*/  FMUL.FTZ R49, R49, R44 ;  /* 0x0000002c31317220 */ /* 0x000fe20000410000 */
[----:B------:R-:W-:Y:S02]  /*ee90*/  HADD2.F32 R8, -RZ, R30.H1_H1 ;  /* 0x3000001eff087230 */ /* 0x000fe40000004100 */
[----:B------:R-:W-:Y:S01]  /*eea0*/  FFMA.FTZ R54, R4, R57, R55 ;  /* 0x0000003904367223 */ /* 0x000fe20000010037 */
[----:B------:R-:W-:-:S02]  /*eeb0*/  HADD2.F32 R4, -RZ, R26.H1_H1 ;  /* 0x3000001aff047230 */ /* 0x000fc40000004100 */
[C---:B------:R-:W-:Y:S01]  /*eec0*/  FFMA.FTZ R48, R45.reuse, R48, R49 ;  /* 0x000000302d307223 */ /* 0x040fe20000010031 */
[--C-:B------:R-:W-:Y:S02]  /*eed0*/  HADD2.F32 R50, -RZ, R10.reuse.H0_H0 ;  /* 0x2000000aff327230 */ /* 0x100fe40000004100 */
[----:B------:R-:W-:Y:S01]  /*eee0*/  FFMA.FTZ R56, R45, R44, -R56 ;  /* 0x0000002c2d387223 */ /* 0x000fe20000010838 */
[----:B------:R-:W-:Y:S02]  /*eef0*/  HADD2.F32 R49, -RZ, R31.H0_H0 ;  /* 0x2000001fff317230 */ /* 0x000fe40000004100 */
[C---:B------:R-:W-:Y:S01]  /*ef00*/  FMUL.FTZ R44, R9.reuse, R8 ;  /* 0x00000008092c7220 */ /* 0x040fe20000410000 */
[----:B------:R-:W-:Y:S02]  /*ef10*/  HADD2.F32 R45, -RZ, R27.H0_H0 ;  /* 0x2000001bff2d7230 */ /* 0x000fe40000004100 */
[----:B------:R-:W-:Y:S01]  /*ef20*/  FMUL.FTZ R58, R9, R4 ;  /* 0x00000004093a7220 */ /* 0x000fe20000410000 */
[----:B------:R-:W-:-:S02]  /*ef30*/  HADD2.F32 R10, -RZ, R10.H1_H1 ;  /* 0x3000000aff0a7230 */ /* 0x000fc40000004100 */
[C---:B------:R-:W-:Y:S01]  /*ef40*/  FMUL.FTZ R63, R50.reuse, R49 ;  /* 0x00000031323f7220 */ /* 0x040fe20000410000 */
[----:B------:R-:W-:Y:S02]  /*ef50*/  HADD2.F32 R53, -RZ, R32.H0_H0 ;  /* 0x20000020ff357230 */ /* 0x000fe40000004100 */
[C---:B------:R-:W-:Y:S01]  /*ef60*/  FFMA.FTZ R55, R5.reuse, R4, -R44 ;  /* 0x0000000405377223 */ /* 0x040fe2000001082c */
[----:B------:R-:W-:Y:S02]  /*ef70*/  HADD2.F32 R9, -RZ, R28.H0_H0 ;  /* 0x2000001cff097230 */ /* 0x000fe40000004100 */
[-C--:B------:R-:W-:Y:S01]  /*ef80*/  FMUL.FTZ R50, R50, R45.reuse ;  /* 0x0000002d32327220 */ /* 0x080fe20000410000 */
[----:B------:R-:W-:Y:S01]  /*ef90*/  FFMA.FTZ R57, R5, R8, R58 ;  /* 0x0000000805397223 */ /* 0x000fe2000001003a */
[----:B------:R-:W-:Y:S01]  /*efa0*/  FFMA.FTZ R63, R46, R45, -R63 ;  /* 0x0000002d2e3f7223 */ /* 0x000fe2000001083f */
[--C-:B------:R-:W-:Y:S02]  /*efb0*/  HADD2.F32 R51, -RZ, R11.reuse.H0_H0 ;  /* 0x2000000bff337230 */ /* 0x100fe40000004100 */
[C---:B------:R-:W-:Y:S01]  /*efc0*/  FMUL.FTZ R5, R10.reuse, R53 ;  /* 0x000000350a057220 */ /* 0x040fe20000410000 */
[----:B------:R-:W-:Y:S01]  /*efd0*/  FMUL.FTZ R45, R10, R9 ;  /* 0x000000090a2d7220 */ /* 0x000fe20000410000 */
[----:B------:R-:W-:-:S02]  /*efe0*/  HADD2.F32 R11, -RZ, R11.H1_H1 ;  /* 0x3000000bff0b7230 */ /* 0x000fc40000004100 */
[----:B------:R-:W-:Y:S01]  /*eff0*/  FFMA.FTZ R50, R46, R49, R50 ;  /* 0x000000312e327223 */ /* 0x000fe20000010032 */
[----:B------:R-:W-:Y:S02]  /*f000*/  HADD2.F32 R10, -RZ, R31.H1_H1 ;  /* 0x3000001fff0a7230 */ /* 0x000fe40000004100 */
[C---:B------:R-:W-:Y:S01]  /*f010*/  FFMA.FTZ R46, R6.reuse, R9, -R5 ;  /* 0x00000009062e7223 */ /* 0x040fe20000010805 */
[----:B------:R-:W-:Y:S02]  /*f020*/  HADD2.F32 R44, -RZ, R32.H1_H1 ;  /* 0x30000020ff2c7230 */ /* 0x000fe40000004100 */
[----:B------:R-:W-:Y:S01]  /*f030*/  FFMA.FTZ R45, R6, R53, R45 ;  /* 0x00000035062d7223 */ /* 0x000fe2000001002d */
[----:B------:R-:W-:Y:S02]  /*f040*/  HADD2.F32 R4, -RZ, R27.H1_H1 ;  /* 0x3000001bff047230 */ /* 0x000fe40000004100 */
[----:B------:R-:W-:Y:S01]  /*f050*/  FMUL.FTZ R6, R51, R10 ;  /* 0x0000000a33067220 */ /* 0x000fe20000410000 */
[----:B------:R-:W-:-:S02]  /*f060*/  HADD2.F32 R8, -RZ, R28.H1_H1 ;  /* 0x3000001cff087230 */ /* 0x000fc40000004100 */
[----:B------:R-:W-:Y:S01]  /*f070*/  FMUL.FTZ R58, R11, R44 ;  /* 0x0000002c0b3a7220 */ /* 0x000fe20000410000 */
[--C-:B------:R-:W-:Y:S02]  /*f080*/  HADD2.F32 R47, -RZ, R7.reuse.H0_H0 ;  /* 0x20000007ff2f7230 */ /* 0x100fe40000004100 */
[----:B------:R-:W-:Y:S01]  /*f090*/  FMUL.FTZ R51, R51, R4 ;  /* 0x0000000433337220 */ /* 0x000fe20000410000 */
[----:B------:R-:W-:Y:S02]  /*f0a0*/  HADD2.F32 R7, -RZ, R7.H1_H1 ;  /* 0x30000007ff077230 */ /* 0x000fe40000004100 */
[----:B------:R-:W-:Y:S01]  /*f0b0*/  FMUL.FTZ R5, R11, R8 ;  /* 0x000000080b057220 */ /* 0x000fe20000410000 */
[----:B------:R-:W-:Y:S01]  /*f0c0*/  F2FP.F16.F32.PACK_AB R9, R57, R48 ;  /* 0x000000303909723e */ /* 0x000fe200000000ff */
[C---:B------:R-:W-:Y:S01]  /*f0d0*/  FFMA.FTZ R11, R47.reuse, R4, -R6 ;  /* 0x000000042f0b7223 */ /* 0x040fe20000010806 */
[----:B------:R-:W-:Y:S01]  /*f0e0*/  FFMA.FTZ R51, R47, R10, R51 ;  /* 0x0000000a2f337223 */ /* 0x000fe20000010033 */
[C---:B------:R-:W-:Y:S01]  /*f0f0*/  FFMA.FTZ R58, R7.reuse, R8, -R58 ;  /* 0x00000008073a7223 */ /* 0x040fe2000001083a */
[----:B------:R-:W-:Y:S01]  /*f100*/  FFMA.FTZ R44, R7, R44, R5 ;  /* 0x0000002c072c7223 */ /* 0x000fe20000010005 */
[----:B------:R-:W-:-:S02]  /*f110*/  F2FP.F16.F32.PACK_AB R4, R52, R59 ;  /* 0x0000003b3404723e */ /* 0x000fc400000000ff */
[----:B------:R-:W-:Y:S02]  /*f120*/  F2FP.F16.F32.PACK_AB R5, R55, R56 ;  /* 0x000000383705723e */ /* 0x000fe400000000ff */
[----:B------:R-:W-:Y:S02]  /*f130*/  F2FP.F16.F32.PACK_AB R6, R46, R63 ;  /* 0x0000003f2e06723e */ /* 0x000fe400000000ff */
[----:B------:R-:W-:Y:S02]  /*f140*/  F2FP.F16.F32.PACK_AB R7, R58, R11 ;  /* 0x0000000b3a07723e */ /* 0x000fe400000000ff */
[----:B------:R-:W-:Y:S02]  /*f150*/  F2FP.F16.F32.PACK_AB R8, R54, R61 ;  /* 0x0000003d3608723e */ /* 0x000fe400000000ff */
[----:B------:R-:W-:Y:S01]  /*f160*/  F2FP.F16.F32.PACK_AB R10, R45, R50 ;  /* 0x000000322d0a723e */ /* 0x000fe200000000ff */
[----:B------:R2:W-:Y:S01]  /*f170*/  STS.128 [R222], R4 ;  /* 0x00000004de007388 */ /* 0x0005e20000000c00 */
[----:B------:R-:W-:-:S05]  /*f180*/  F2FP.F16.F32.PACK_AB R11, R44, R51 ;  /* 0x000000332c0b723e */ /* 0x000fca00000000ff */
[----:B------:R2:W-:Y:S02]  /*f190*/  STS.128 [R43+0xc400], R8 ;  /* 0x00c400082b007388 */ /* 0x0005e40000000c00 */
.L_x_613:
[----:B------:R-:W-:Y:S05]  /*f1a0*/  BSYNC B2 ;  /* 0x0000000000027941 */ /* 0x000fea0003800000 */
.L_x_612:
[----:B------:R-:W-:Y:S05]  /*f1b0*/  @P2 BRA `(.L_x_609) ;  /* 0x0000000400582947 */ /* 0x000fea0003800000 */
[----:B------:R-:W-:Y:S01]  /*f1c0*/  LEA.HI R33, R33, R163, RZ, 0x1d ;  /* 0x000000a321217211 */ /* 0x000fe200078fe8ff */
[----:B------:R-:W-:Y:S02]  /*f1d0*/  HADD2.F32 R52, -RZ, R0.H0_H0 ;  /* 0x20000000ff347230 */ /* 0x000fe40000004100 */
[--C-:B------:R-:W-:Y:S01]  /*f1e0*/  HADD2.F32 R54, -RZ, R14.reuse.H0_H0 ;  /* 0x2000000eff367230 */ /* 0x100fe20000004100 */
[----:B-12---:R-:W-:Y:S01]  /*f1f0*/  SHF.R.S32.HI R4, RZ, 0x1f, R33 ;  /* 0x0000001fff047819 */ /* 0x006fe20000011421 */
[----:B0-----:R-:W-:Y:S02]  /*f200*/  IMAD.SHL.U32 R5, R33, 0x8, RZ ;  /* 0x0000000821057824 */ /* 0x001fe400078e00ff */
[----:B------:R-:W-:Y:S01]  /*f210*/  HADD2.F32 R51, -RZ, R15.H0_H0 ;  /* 0x2000000fff337230 */ /* 0x000fe20000004100 */
[----:B------:R-:W-:Y:S01]  /*f220*/  LEA.HI R33, R4, R33, RZ, 0x3 ;  /* 0x0000002104217211 */ /* 0x000fe200078f18ff */
[----:B------:R-:W-:Y:S01]  /*f230*/  HADD2.F32 R53, -RZ, R14.H1_H1 ;  /* 0x3000000eff357230 */ /* 0x000fe20000004100 */
[----:B------:R-:W-:-:S03]  /*f240*/  LOP3.LUT R4, R176, 0x38, R5, 0xf8, !PT ;  /* 0x00000038b0047812 */ /* 0x000fc600078ef805 */
[----:B------:R-:W-:Y:S01]  /*f250*/  IMAD.SHL.U32 R33, R33, 0x400, RZ ;  /* 0x0000040021217824 */ /* 0x000fe200078e00ff */
[----:B------:R-:W-:Y:S02]  /*f260*/  LOP3.LUT R8, R4, R177, RZ, 0x3c, !PT ;  /* 0x000000b104087212 */ /* 0x000fe400078e3cff */
[----:B------:R-:W0:Y:S02]  /*f270*/  LDS.128 R4, [R220] ;  /* 0x00000000dc047984 */ /* 0x000e240000000c00 */
[----:B------:R-:W-:-:S04]  /*f280*/  LOP3.LUT R33, R33, 0x7fffe000, RZ, 0xc0, !PT ;  /* 0x7fffe00021217812 */ /* 0x000fc800078ec0ff */
        /* <DEDUP_REMOVED lines=9> */
[--C-:B------:R-:W-:Y:S02]  /*f320*/  HADD2.F32 R46, -RZ, R7.reuse.H0_H0 ;  /* 0x20000007ff2e7230 */ /* 0x100fe40000004100 */
[----:B------:R-:W-:Y:S02]  /*f330*/  HADD2.F32 R7, -RZ, R7.H1_H1 ;  /* 0x30000007ff077230 */ /* 0x000fe40000004100 */
[--C-:B-1----:R-:W-:Y:S02]  /*f340*/  HADD2.F32 R47, -RZ, R8.reuse.H0_H0 ;  /* 0x20000008ff2f7230 */ /* 0x102fe40000004100 */
[----:B------:R-:W-:Y:S02]  /*f350*/  HADD2.F32 R8, -RZ, R8.H1_H1 ;  /* 0x30000008ff087230 */ /* 0x000fe40000004100 */
[----:B------:R-:W-:Y:S02]  /*f360*/  HADD2.F32 R48, -RZ, R9.H0_H0 ;  /* 0x20000009ff307230 */ /* 0x000fe40000004100 */
[C---:B------:R-:W-:Y:S01]  /*f370*/  FMUL.FTZ R56, R47.reuse, R54 ;  /* 0x000000362f387220 */ /* 0x040fe20000410000 */
[----:B------:R-:W-:Y:S01]  /*f380*/  FMUL.FTZ R58, R47, R52 ;  /* 0x000000342f3a7220 */ /* 0x000fe20000410000 */
[----:B------:R-:W-:-:S02]  /*f390*/  HADD2.F32 R47, -RZ, R3.H0_H0 ;  /* 0x20000003ff2f7230 */ /* 0x000fc40000004100 */
[C---:B------:R-:W-:Y:S01]  /*f3a0*/  FMUL.FTZ R55, R8.reuse, R51 ;  /* 0x0000003308377220 */ /* 0x040fe20000410000 */
[C---:B------:R-:W-:Y:S01]  /*f3b0*/  FFMA.FTZ R56, R43.reuse, R52, -R56 ;  /* 0x000000342b387223 */ /* 0x040fe20000010838 */
[----:B------:R-:W-:Y:S01]  /*f3c0*/  FFMA.FTZ R58, R43, R54, R58 ;  /* 0x000000362b3a7223 */ /* 0x000fe2000001003a */
[----:B------:R-:W-:Y:S02]  /*f3d0*/  HADD2.F32 R43, -RZ, R0.H1_H1 ;  /* 0x30000000ff2b7230 */ /* 0x000fe40000004100 */
[-C--:B------:R-:W-:Y:S01]  /*f3e0*/  FMUL.FTZ R57, R8, R47.reuse ;  /* 0x0000002f08397220 */ /* 0x080fe20000410000 */
[----:B------:R-:W-:Y:S01]  /*f3f0*/  FFMA.FTZ R55, R4, R47, -R55 ;  /* 0x0000002f04377223 */ /* 0x000fe20000010837 */
[C---:B------:R-:W-:Y:S01]  /*f400*/  FMUL.FTZ R47, R48.reuse, R53 ;  /* 0x00000035302f7220 */ /* 0x040fe20000410000 */
[----:B------:R-:W-:Y:S02]  /*f410*/  HADD2.F32 R9, -RZ, R9.H1_H1 ;  /* 0x30000009ff097230 */ /* 0x000fe40000004100 */
[----:B------:R-:W-:Y:S01]  /*f420*/  FMUL.FTZ R48, R48, R43 ;  /* 0x0000002b30307220 */ /* 0x000fe20000410000 */
[----:B------:R-:W-:-:S02]  /*f430*/  HADD2.F32 R52, -RZ, R15.H1_H1 ;  /* 0x3000000fff347230 */ /* 0x000fc40000004100 */
[----:B------:R-:W-:Y:S01]  /*f440*/  FFMA.FTZ R57, R4, R51, R57 ;  /* 0x0000003304397223 */ /* 0x000fe20000010039 */
[----:B------:R-:W-:Y:S02]  /*f450*/  HADD2.F32 R4, -RZ, R3.H1_H1 ;  /* 0x30000003ff047230 */ /* 0x000fe40000004100 */
[C---:B------:R-:W-:Y:S01]  /*f460*/  FFMA.FTZ R47, R44.reuse, R43, -R47 ;  /* 0x0000002b2c2f7223 */ /* 0x040fe2000001082f */
[----:B------:R-:W-:Y:S01]  /*f470*/  FFMA.FTZ R48, R44, R53, R48 ;  /* 0x000000352c307223 */ /* 0x000fe20000010030 */
[----:B------:R-:W-:Y:S02]  /*f480*/  HADD2.F32 R49, -RZ, R10.H0_H0 ;  /* 0x2000000aff317230 */ /* 0x000fe40000004100 */
[C---:B------:R-:W-:Y:S01]  /*f490*/  FMUL.FTZ R54, R9.reuse, R52 ;  /* 0x0000003409367220 */ /* 0x040fe20000410000 */
[----:B------:R-:W-:Y:S02]  /*f4a0*/  HADD2.F32 R8, -RZ, R12.H0_H0 ;  /* 0x2000000cff087230 */ /* 0x000fe40000004100 */
[----:B------:R-:W-:Y:S01]  /*f4b0*/  FMUL.FTZ R60, R9, R4 ;  /* 0x00000004093c7220 */ /* 0x000fe20000410000 */
[----:B------:R-:W-:-:S02]  /*f4c0*/  HADD2.F32 R44, -RZ, R20.H0_H0 ;  /* 0x20000014ff2c7230 */ /* 0x000fc40000004100 */
[----:B------:R-:W-:Y:S01]  /*f4d0*/  FFMA.FTZ R54, R5, R4, -R54 ;  /* 0x0000000405367223 */ /* 0x000fe20000010836 */
[----:B------:R-:W-:Y:S02]  /*f4e0*/  HADD2.F32 R10, -RZ, R10.H1_H1 ;  /* 0x3000000aff0a7230 */ /* 0x000fe40000004100 */
[C---:B------:R-:W-:Y:S01]  /*f4f0*/  FMUL.FTZ R53, R49.reuse, R8 ;  /* 0x0000000831357220 */ /* 0x040fe20000410000 */
[----:B------:R-:W-:Y:S02]  /*f500*/  HADD2.F32 R43, -RZ, R21.H0_H0 ;  /* 0x20000015ff2b7230 */ /* 0x000fe40000004100 */
[----:B------:R-:W-:Y:S01]  /*f510*/  FMUL.FTZ R4, R49, R44 ;  /* 0x0000002c31047220 */ /* 0x000fe20000410000 */
[----:B------:R-:W-:Y:S02]  /*f520*/  HADD2.F32 R9, -RZ, R13.H0_H0 ;  /* 0x2000000dff097230 */ /* 0x000fe40000004100 */
[----:B------:R-:W-:Y:S01]  /*f530*/  FFMA.FTZ R49, R5, R52, R60 ;  /* 0x0000003405317223 */ /* 0x000fe2000001003c */
[C---:B------:R-:W-:Y:S01]  /*f540*/  FFMA.FTZ R53, R45.reuse, R44, R53 ;  /* 0x0000002c2d357223 */ /* 0x040fe20000010035 */
[C---:B------:R-:W-:Y:S01]  /*f550*/  FMUL.FTZ R5, R10.reuse, R43 ;  /* 0x0000002b0a057220 */ /* 0x040fe20000410000 */
[----:B------:R-:W-:Y:S01]  /*f560*/  FFMA.FTZ R51, R45, R8, -R4 ;  /* 0x000000082d337223 */ /* 0x000fe20000010804 */
[----:B------:R-:W-:Y:S01]  /*f570*/  FMUL.FTZ R45, R10, R9 ;  /* 0x000000090a2d7220 */ /* 0x000fe20000410000 */
[----:B------:R-:W-:-:S02]  /*f580*/  HADD2.F32 R50, -RZ, R11.H0_H0 ;  /* 0x2000000bff327230 */ /* 0x000fc40000004100 */
[C---:B------:R-:W-:Y:S01]  /*f590*/  FFMA.FTZ R10, R6.reuse, R9, -R5 ;  /* 0x00000009060a7223 */ /* 0x040fe20000010805 */
[----:B------:R-:W-:Y:S02]  /*f5a0*/  HADD2.F32 R9, -RZ, R20.H1_H1 ;  /* 0x30000014ff097230 */ /* 0x000fe40000004100 */
[----:B------:R-:W-:Y:S01]  /*f5b0*/  FFMA.FTZ R44, R6, R43, R45 ;  /* 0x0000002b062c7223 */ /* 0x000fe2000001002d */
[----:B------:R-:W-:Y:S02]  /*f5c0*/  HADD2.F32 R5, -RZ, R12.H1_H1 ;  /* 0x3000000cff057230 */ /* 0x000fe40000004100 */
[----:B------:R-:W-:Y:S02]  /*f5d0*/  HADD2.F32 R11, -RZ, R11.H1_H1 ;  /* 0x3000000bff0b7230 */ /* 0x000fe40000004100 */
[C---:B------:R-:W-:Y:S01]  /*f5e0*/  FMUL.FTZ R43, R50.reuse, R9 ;  /* 0x00000009322b7220 */ /* 0x040fe20000410000 */
[----:B------:R-:W-:Y:S02]  /*f5f0*/  HADD2.F32 R8, -RZ, R21.H1_H1 ;  /* 0x30000015ff087230 */ /* 0x000fe40000004100 */
[----:B------:R-:W-:Y:S01]  /*f600*/  FMUL.FTZ R50, R50, R5 ;  /* 0x0000000532327220 */ /* 0x000fe20000410000 */
[----:B------:R-:W-:-:S02]  /*f610*/  HADD2.F32 R4, -RZ, R13.H1_H1 ;  /* 0x3000000dff047230 */ /* 0x000fc40000004100 */
[----:B------:R-:W-:Y:S01]  /*f620*/  FFMA.FTZ R43, R46, R5, -R43 ;  /* 0x000000052e2b7223 */ /* 0x000fe2000001082b */
[----:B------:R-:W-:Y:S01]  /*f630*/  F2FP.F16.F32.PACK_AB R5, R54, R47 ;  /* 0x0000002f3605723e */ /* 0x000fe200000000ff */
[C---:B------:R-:W-:Y:S01]  /*f640*/  FMUL.FTZ R6, R11.reuse, R8 ;  /* 0x000000080b067220 */ /* 0x040fe20000410000 */
[-C--:B------:R-:W-:Y:S01]  /*f650*/  FMUL.FTZ R45, R11, R4.reuse ;  /* 0x000000040b2d7220 */ /* 0x080fe20000410000 */
[----:B------:R-:W-:Y:S02]  /*f660*/  FFMA.FTZ R11, R46, R9, R50 ;  /* 0x000000092e0b7223 */ /* 0x000fe40000010032 */
[----:B------:R-:W-:Y:S01]  /*f670*/  FFMA.FTZ R46, R7, R4, -R6 ;  /* 0x00000004072e7223 */ /* 0x000fe20000010806 */
[----:B------:R-:W-:Y:S01]  /*f680*/  F2FP.F16.F32.PACK_AB R4, R55, R56 ;  /* 0x000000383704723e */ /* 0x000fe200000000ff */
[----:B------:R-:W-:Y:S01]  /*f690*/  FFMA.FTZ R50, R7, R8, R45 ;  /* 0x0000000807327223 */ /* 0x000fe2000001002d */
[----:B------:R-:W-:Y:S02]  /*f6a0*/  F2FP.F16.F32.PACK_AB R6, R10, R51 ;  /* 0x000000330a06723e */ /* 0x000fe400000000ff */
[----:B------:R-:W-:-:S02]  /*f6b0*/  F2FP.F16.F32.PACK_AB R7, R46, R43 ;  /* 0x0000002b2e07723e */ /* 0x000fc400000000ff */
[----:B------:R-:W-:Y:S02]  /*f6c0*/  F2FP.F16.F32.PACK_AB R8, R57, R58 ;  /* 0x0000003a3908723e */ /* 0x000fe400000000ff */
[----:B------:R-:W-:Y:S01]  /*f6d0*/  F2FP.F16.F32.PACK_AB R9, R49, R48 ;  /* 0x000000303109723e */ /* 0x000fe200000000ff */
[----:B------:R3:W-:Y:S01]  /*f6e0*/  STS.128 [R220], R4 ;  /* 0x00000004dc007388 */ /* 0x0007e20000000c00 */
[----:B------:R-:W-:Y:S02]  /*f6f0*/  F2FP.F16.F32.PACK_AB R10, R44, R53 ;  /* 0x000000352c0a723e */ /* 0x000fe400000000ff */
[----:B------:R-:W-:-:S05]  /*f700*/  F2FP.F16.F32.PACK_AB R11, R50, R11 ;  /* 0x0000000b320b723e */ /* 0x000fca00000000ff */
[----:B------:R3:W-:Y:S02]  /*f710*/  STS.128 [R33+0xc400], R8 ;  /* 0x00c4000821007388 */ /* 0x0007e40000000c00 */
.L_x_609:
[----:B------:R-:W-:Y:S05]  /*f720*/  BSYNC B1 ;  /* 0x0000000000017941 */ /* 0x000fea0003800000 */
.L_x_608:
[----:B------:R-:W-:-:S13]  /*f730*/  ISETP.GE.AND P0, PT, R225, R24, PT ;  /* 0x00000018e100720c */ /* 0x000fda0003f06270 */
[----:B------:R-:W-:Y:S05]  /*f740*/  @P0 BRA `(.L_x_592) ;  /* 0x00000010003c0947 */ /* 0x000fea0003800000 */
[----:B------:R-:W4:Y:S01]  /*f750*/  LDC R24, c[0x0][0x3f4] ;  /* 0x0000fd00ff187b82 */ /* 0x000f220000000800 */
[C---:B0123--:R-:W-:Y:S01]  /*f760*/  VIADD R5, R16.reuse, 0x20 ;  /* 0x0000002010057836 */ /* 0x04ffe20000000000 */
[----:B------:R-:W-:Y:S01]  /*f770*/  BSSY B1, `(.L_x_614) ;  /* 0x000005c000017945 */ /* 0x000fe20003800000 */
[C---:B------:R-:W-:Y:S01]  /*f780*/  VIADD R7, R16.reuse, 0x40 ;  /* 0x0000004010077836 */ /* 0x040fe20000000000 */
[-C--:B----4-:R-:W-:Y:S02]  /*f790*/  ISETP.GE.AND P0, PT, R16, R24.reuse, PT ;  /* 0x000000181000720c */ /* 0x090fe40003f06270 */
[-C--:B------:R-:W-:Y:S02]  /*f7a0*/  ISETP.GE.AND P1, PT, R5, R24.reuse, PT ;  /* 0x000000180500720c */ /* 0x080fe40003f26270 */
[----:B------:R-:W-:-:S09]  /*f7b0*/  ISETP.GE.AND P2, PT, R7, R24, PT ;  /* 0x000000180700720c */ /* 0x000fd20003f46270 */
[----:B------:R-:W-:Y:S05]  /*f7c0*/  @P0 BRA `(.L_x_615) ;  /* 0x0000000400580947 */ /* 0x000fea0003800000 */
[----:B------:R-:W-:Y:S01]  /*f7d0*/  LEA.HI R4, R24, R191, RZ, 0x1d ;  /* 0x000000bf18047211 */ /* 0x000fe200078fe8ff */
[----:B------:R-:W-:Y:S02]  /*f7e0*/  HADD2.F32 R51, -RZ, R34.H0_H0 ;  /* 0x20000022ff337230 */ /* 0x000fe40000004100 */
[----:B------:R-:W-:Y:S01]  /*f7f0*/  HADD2.F32 R53, -RZ, R39.H0_H0 ;  /* 0x20000027ff357230 */ /* 0x000fe20000004100 */
[----:B------:R-:W-:Y:S01]  /*f800*/  SHF.R.S32.HI R5, RZ, 0x1f, R4 ;  /* 0x0000001fff057819 */ /* 0x000fe20000011404 */
[----:B------:R-:W-:Y:S01]  /*f810*/  HADD2.F32 R58, -RZ, R40.H0_H0 ;  /* 0x20000028ff3a7230 */ /* 0x000fe20000004100 */
[----:B------:R-:W-:Y:S01]  /*f820*/  SHF.L.U32 R6, R4, 0x3, RZ ;  /* 0x0000000304067819 */ /* 0x000fe200000006ff */
[----:B------:R-:W-:Y:S01]  /*f830*/  HADD2.F32 R56, -RZ, R35.H0_H0 ;  /* 0x20000023ff387230 */ /* 0x000fe20000004100 */
[----:B------:R-:W-:Y:S01]  /*f840*/  LEA.HI R5, R5, R4, RZ, 0x3 ;  /* 0x0000000405057211 */ /* 0x000fe200078f18ff */
[----:B------:R-:W-:Y:S01]  /*f850*/  HADD2.F32 R60, -RZ, R39.H1_H1 ;  /* 0x30000027ff3c7230 */ /* 0x000fe20000004100 */
[----:B------:R-:W-:Y:S01]  /*f860*/  LOP3.LUT R4, R167, 0x38, R6, 0xf8, !PT ;  /* 0x00000038a7047812 */ /* 0x000fe200078ef806 */
[----:B------:R-:W-:-:S02]  /*f870*/  HADD2.F32 R34, -RZ, R34.H1_H1 ;  /* 0x30000022ff227230 */ /* 0x000fc40000004100 */
[----:B------:R-:W-:Y:S01]  /*f880*/  IMAD.SHL.U32 R5, R5, 0x400, RZ ;  /* 0x0000040005057824 */ /* 0x000fe200078e00ff */
[----:B------:R-:W-:Y:S01]  /*f890*/  LOP3.LUT R8, R4, R223, RZ, 0x3c, !PT ;  /* 0x000000df04087212 */ /* 0x000fe200078e3cff */
[----:B------:R-:W-:Y:S02]  /*f8a0*/  HADD2.F32 R55, -RZ, R40.H1_H1 ;  /* 0x30000028ff377230 */ /* 0x000fe40000004100 */
[----:B------:R-:W-:Y:S01]  /*f8b0*/  HADD2.F32 R35, -RZ, R35.H1_H1 ;  /* 0x30000023ff237230 */ /* 0x000fe20000004100 */
[----:B------:R-:W-:Y:S01]  /*f8c0*/  LOP3.LUT R9, R5, 0x7fffe000, RZ, 0xc0, !PT ;  /* 0x7fffe00005097812 */ /* 0x000fe200078ec0ff */
[----:B------:R-:W-:Y:S01]  /*f8d0*/  HADD2.F32 R57, -RZ, R41.H0_H0 ;  /* 0x20000029ff397230 */ /* 0x000fe20000004100 */
[----:B------:R-:W0:Y:S02]  /*f8e0*/  LDS.128 R4, [R221] ;  /* 0x00000000dd047984 */ /* 0x000e240000000c00 */
[----:B------:R-:W-:-:S05]  /*f8f0*/  IADD3 R9, R8, R9, R179 ;  /* 0x0000000908097210 */ /* 0x000fca0007ffe0b3 */
[----:B------:R-:W-:-:S05]  /*f900*/  IMAD R33, R9, 0x2, R2 ;  /* 0x0000000209217824 */ /* 0x000fca00078e0202 */
        /* <DEDUP_REMOVED lines=9> */
[--C-:B------:R-:W-:Y:S02]  /*f9a0*/  HADD2.F32 R48, -RZ, R9.reuse.H0_H0 ;  /* 0x20000009ff307230 */ /* 0x100fe40000004100 */
[-C--:B------:R-:W-:Y:S01]  /*f9b0*/  FMUL.FTZ R52, R53, R47.reuse ;  /* 0x0000002f35347220 */ /* 0x080fe20000410000 */
[C---:B------:R-:W-:Y:S01]  /*f9c0*/  FMUL.FTZ R54, R51.reuse, R47 ;  /* 0x0000002f33367220 */ /* 0x040fe20000410000 */
[----:B------:R-:W-:Y:S02]  /*f9d0*/  HADD2.F32 R9, -RZ, R9.H1_H1 ;  /* 0x30000009ff097230 */ /* 0x000fe40000004100 */
[-C--:B------:R-:W-:Y:S01]  /*f9e0*/  FMUL.FTZ R39, R58, R8.reuse ;  /* 0x000000083a277220 */ /* 0x080fe20000410000 */
[-C--:B------:R-:W-:Y:S01]  /*f9f0*/  FFMA.FTZ R52, R51, R43.reuse, -R52 ;  /* 0x0000002b33347223 */ /* 0x080fe20000010834 */
[----:B------:R-:W-:Y:S01]  /*fa00*/  FFMA.FTZ R54, R53, R43, R54 ;  /* 0x0000002b35367223 */ /* 0x000fe20000010036 */
[----:B------:R-:W-:Y:S01]  /*fa10*/  FMUL.FTZ R43, R56, R8 ;  /* 0x00000008382b7220 */ /* 0x000fe20000410000 */
[----:B------:R-:W-:-:S02]  /*fa20*/  HADD2.F32 R49, -RZ, R10.H0_H0 ;  /* 0x2000000aff317230 */ /* 0x000fc40000004100 */
[----:B------:R-:W-:Y:S01]  /*fa30*/  FFMA.FTZ R39, R56, R4, -R39 ;  /* 0x0000000438277223 */ /* 0x000fe20000010827 */
[----:B------:R-:W-:Y:S01]  /*fa40*/  FMUL.FTZ R47, R60, R48 ;  /* 0x000000303c2f7220 */ /* 0x000fe20000410000 */
[----:B------:R-:W-:Y:S01]  /*fa50*/  FFMA.FTZ R43, R58, R4, R43 ;  /* 0x000000043a2b7223 */ /* 0x000fe2000001002b */
[----:B------:R-:W-:Y:S02]  /*fa60*/  HADD2.F32 R10, -RZ, R10.H1_H1 ;  /* 0x3000000aff0a7230 */ /* 0x000fe40000004100 */
[----:B------:R-:W-:Y:S01]  /*fa70*/  FMUL.FTZ R51, R34, R48 ;  /* 0x0000003022337220 */ /* 0x000fe20000410000 */
[-C--:B------:R-:W-:Y:S01]  /*fa80*/  FMUL.FTZ R4, R55, R9.reuse ;  /* 0x0000000937047220 */ /* 0x080fe20000410000 */
[----:B------:R-:W-:Y:S02]  /*fa90*/  HADD2.F32 R53, -RZ, R37.H0_H0 ;  /* 0x20000025ff357230 */ /* 0x000fe40000004100 */
[----:B------:R-:W-:Y:S01]  /*faa0*/  FMUL.FTZ R8, R35, R9 ;  /* 0x0000000923087220 */ /* 0x000fe20000410000 */
[----:B------:R-:W-:-:S02]  /*fab0*/  HADD2.F32 R56, -RZ, R42.H0_H0 ;  /* 0x2000002aff387230 */ /* 0x000fc40000004100 */
[-C--:B------:R-:W-:Y:S01]  /*fac0*/  FFMA.FTZ R47, R34, R44.reuse, -R47 ;  /* 0x0000002c222f7223 */ /* 0x080fe2000001082f */
[----:B------:R-:W-:Y:S02]  /*fad0*/  HADD2.F32 R48, -RZ, R38.H0_H0 ;  /* 0x20000026ff307230 */ /* 0x000fe40000004100 */
[----:B------:R-:W-:Y:S01]  /*fae0*/  FFMA.FTZ R51, R60, R44, R51 ;  /* 0x0000002c3c337223 */ /* 0x000fe20000010033 */
[-C--:B------:R-:W-:Y:S01]  /*faf0*/  FFMA.FTZ R34, R35, R5.reuse, -R4 ;  /* 0x0000000523227223 */ /* 0x080fe20000010804 */
[----:B------:R-:W-:Y:S01]  /*fb00*/  FFMA.FTZ R40, R55, R5, R8 ;  /* 0x0000000537287223 */ /* 0x000fe20000010008 */
[-C--:B------:R-:W-:Y:S01]  /*fb10*/  FMUL.FTZ R4, R57, R49.reuse ;  /* 0x0000003139047220 */ /* 0x080fe20000410000 */
[----:B------:R-:W-:Y:S01]  /*fb20*/  FMUL.FTZ R44, R53, R49 ;  /* 0x00000031352c7220 */ /* 0x000fe20000410000 */
[-C--:B------:R-:W-:Y:S01]  /*fb30*/  FMUL.FTZ R5, R56, R10.reuse ;  /* 0x0000000a38057220 */ /* 0x080fe20000410000 */
[----:B------:R-:W-:Y:S01]  /*fb40*/  FMUL.FTZ R9, R48, R10 ;  /* 0x0000000a30097220 */ /* 0x000fe20000410000 */
[----:B------:R-:W-:-:S02]  /*fb50*/  HADD2.F32 R50, -RZ, R11.H0_H0 ;  /* 0x2000000bff327230 */ /* 0x000fc40000004100 */
[-C--:B------:R-:W-:Y:S01]  /*fb60*/  FFMA.FTZ R35, R53, R45.reuse, -R4 ;  /* 0x0000002d35237223 */ /* 0x080fe20000010804 */
[----:B------:R-:W-:Y:S01]  /*fb70*/  FFMA.FTZ R44, R57, R45, R44 ;  /* 0x0000002d392c7223 */ /* 0x000fe2000001002c */
[-C--:B------:R-:W-:Y:S01]  /*fb80*/  FFMA.FTZ R10, R48, R6.reuse, -R5 ;  /* 0x00000006300a7223 */ /* 0x080fe20000010805 */
[----:B------:R-:W-:Y:S02]  /*fb90*/  HADD2.F32 R11, -RZ, R11.H1_H1 ;  /* 0x3000000bff0b7230 */ /* 0x000fe40000004100 */
[----:B------:R-:W-:Y:S02]  /*fba0*/  HADD2.F32 R48, -RZ, R41.H1_H1 ;  /* 0x30000029ff307230 */ /* 0x000fe40000004100 */
[----:B------:R-:W-:Y:S02]  /*fbb0*/  HADD2.F32 R45, -RZ, R42.H1_H1 ;  /* 0x3000002aff2d7230 */ /* 0x000fe40000004100 */
[----:B------:R-:W-:Y:S02]  /*fbc0*/  HADD2.F32 R8, -RZ, R37.H1_H1 ;  /* 0x30000025ff087230 */ /* 0x000fe40000004100 */
[----:B------:R-:W-:Y:S01]  /*fbd0*/  FFMA.FTZ R37, R56, R6, R9 ;  /* 0x0000000638257223 */ /* 0x000fe20000010009 */
[----:B------:R-:W-:-:S02]  /*fbe0*/  HADD2.F32 R41, -RZ, R38.H1_H1 ;  /* 0x30000026ff297230 */ /* 0x000fc40000004100 */
[-C--:B------:R-:W-:Y:S01]  /*fbf0*/  FMUL.FTZ R5, R48, R50.reuse ;  /* 0x0000003230057220 */ /* 0x080fe20000410000 */
[--C-:B------:R-:W-:Y:S02]  /*fc00*/  HADD2.F32 R46, -RZ, R7.reuse.H0_H0 ;  /* 0x20000007ff2e7230 */ /* 0x100fe40000004100 */
[-C--:B------:R-:W-:Y:S01]  /*fc10*/  FMUL.FTZ R4, R45, R11.reuse ;  /* 0x0000000b2d047220 */ /* 0x080fe20000410000 */
[----:B------:R-:W-:Y:S02]  /*fc20*/  HADD2.F32 R7, -RZ, R7.H1_H1 ;  /* 0x30000007ff077230 */ /* 0x000fe40000004100 */
[C---:B------:R-:W-:Y:S01]  /*fc30*/  FMUL.FTZ R9, R8.reuse, R50 ;  /* 0x0000003208097220 */ /* 0x040fe20000410000 */
[C---:B------:R-:W-:Y:S01]  /*fc40*/  FMUL.FTZ R6, R41.reuse, R11 ;  /* 0x0000000b29067220 */ /* 0x040fe20000410000 */
[-C--:B------:R-:W-:Y:S01]  /*fc50*/  FFMA.FTZ R11, R8, R46.reuse, -R5 ;  /* 0x0000002e080b7223 */ /* 0x080fe20000010805 */
[----:B------:R-:W-:Y:S01]  /*fc60*/  F2FP.F16.F32.PACK_AB R5, R34, R47 ;  /* 0x0000002f2205723e */ /* 0x000fe200000000ff */
[-C--:B------:R-:W-:Y:S01]  /*fc70*/  FFMA.FTZ R38, R41, R7.reuse, -R4 ;  /* 0x0000000729267223 */ /* 0x080fe20000010804 */
[----:B------:R-:W-:Y:S01]  /*fc80*/  FFMA.FTZ R46, R48, R46, R9 ;  /* 0x0000002e302e7223 */ /* 0x000fe20000010009 */
[----:B------:R-:W-:Y:S01]  /*fc90*/  FFMA.FTZ R41, R45, R7, R6 ;  /* 0x000000072d297223 */ /* 0x000fe20000010006 */
[----:B------:R-:W-:-:S02]  /*fca0*/  F2FP.F16.F32.PACK_AB R4, R39, R52 ;  /* 0x000000342704723e */ /* 0x000fc400000000ff */
[----:B------:R-:W-:Y:S02]  /*fcb0*/  F2FP.F16.F32.PACK_AB R6, R10, R35 ;  /* 0x000000230a06723e */ /* 0x000fe400000000ff */
[----:B------:R-:W-:Y:S02]  /*fcc0*/  F2FP.F16.F32.PACK_AB R7, R38, R11 ;  /* 0x0000000b2607723e */ /* 0x000fe400000000ff */
[----:B------:R-:W-:Y:S02]  /*fcd0*/  F2FP.F16.F32.PACK_AB R8, R43, R54 ;  /* 0x000000362b08723e */ /* 0x000fe400000000ff */
[----:B------:R-:W-:Y:S01]  /*fce0*/  F2FP.F16.F32.PACK_AB R9, R40, R51 ;  /* 0x000000332809723e */ /* 0x000fe200000000ff */
[----:B------:R0:W-:Y:S01]  /*fcf0*/  STS.128 [R221], R4 ;  /* 0x00000004dd007388 */ /* 0x0001e20000000c00 */
[----:B------:R-:W-:Y:S02]  /*fd00*/  F2FP.F16.F32.PACK_AB R10, R37, R44 ;  /* 0x0000002c250a723e */ /* 0x000fe400000000ff */
[----:B------:R-:W-:-:S05]  /*fd10*/  F2FP.F16.F32.PACK_AB R11, R41, R46 ;  /* 0x0000002e290b723e */ /* 0x000fca00000000ff */
[----:B------:R0:W-:Y:S02]  /*fd20*/  STS.128 [R33+0xc400], R8 ;  /* 0x00c4000821007388 */ /* 0x0001e40000000c00 */
.L_x_615:
[----:B------:R-:W-:Y:S05]  /*fd30*/  BSYNC B1 ;  /* 0x0000000000017941 */ /* 0x000fea0003800000 */
.L_x_614:
[----:B------:R-:W-:Y:S04]  /*fd40*/  BSSY B1, `(.L_x_616) ;  /* 0x0000058000017945 */ /* 0x000fe80003800000 */
[----:B------:R-:W-:Y:S05]  /*fd50*/  @P1 BRA `(.L_x_617) ;  /* 0x0000000400581947 */ /* 0x000fea0003800000 */
[----:B0-----:R-:W-:Y:S01]  /*fd60*/  LEA.HI R4, R24, R162, RZ, 0x1d ;  /* 0x000000a218047211 */ /* 0x001fe200078fe8ff */
[----:B------:R-:W-:Y:S02]  /*fd70*/  HADD2.F32 R46, -RZ, R29.H0_H0 ;  /* 0x2000001dff2e7230 */ /* 0x000fe40000004100 */
[----:B------:R-:W-:Y:S01]  /*fd80*/  HADD2.F32 R44, -RZ, R25.H0_H0 ;  /* 0x20000019ff2c7230 */ /* 0x000fe20000004100 */
[----:B------:R-:W-:Y:S01]  /*fd90*/  SHF.R.S32.HI R5, RZ, 0x1f, R4 ;  /* 0x0000001fff057819 */ /* 0x000fe20000011404 */
[----:B------:R-:W-:Y:S01]  /*fda0*/  HADD2.F32 R47, -RZ, R29.H1_H1 ;  /* 0x3000001dff2f7230 */ /* 0x000fe20000004100 */
[----:B------:R-:W-:Y:S01]  /*fdb0*/  SHF.L.U32 R6, R4, 0x3, RZ ;  /* 0x0000000304067819 */ /* 0x000fe200000006ff */
[--C-:B------:R-:W-:Y:S01]  /*fdc0*/  HADD2.F32 R48, -RZ, R30.reuse.H0_H0 ;  /* 0x2000001eff307230 */ /* 0x100fe20000004100 */
[----:B------:R-:W-:Y:S01]  /*fdd0*/  LEA.HI R5, R5, R4, RZ, 0x3 ;  /* 0x0000000405057211 */ /* 0x000fe200078f18ff */
[----:B------:R-:W-:Y:S01]  /*fde0*/  HADD2.F32 R45, -RZ, R25.H1_H1 ;  /* 0x30000019ff2d7230 */ /* 0x000fe20000004100 */
[----:B------:R-:W-:Y:S01]  /*fdf0*/  LOP3.LUT R4, R167, 0x38, R6, 0xf8, !PT ;  /* 0x00000038a7047812 */ /* 0x000fe200078ef806 */
[----:B------:R-:W-:-:S02]  /*fe00*/  HADD2.F32 R49, -RZ, R30.H1_H1 ;  /* 0x3000001eff317230 */ /* 0x000fc40000004100 */
[----:B------:R-:W-:Y:S01]  /*fe10*/  IMAD.SHL.U32 R5, R5, 0x400, RZ ;  /* 0x0000040005057824 */ /* 0x000fe200078e00ff */
[----:B------:R-:W-:-:S04]  /*fe20*/  LOP3.LUT R8, R4, R223, RZ, 0x3c, !PT ;  /* 0x000000df04087212 */ /* 0x000fc800078e3cff */
[----:B------:R-:W-:Y:S02]  /*fe30*/  LOP3.LUT R9, R5, 0x7fffe000, RZ, 0xc0, !PT ;  /* 0x7fffe00005097812 */ /* 0x000fe400078ec0ff */
        /* <DEDUP_REMOVED lines=14> */
[----:B------:R-:W-:Y:S01]  /*ff20*/  FMUL.FTZ R39, R44, R39 ;  /* 0x000000272c277220 */ /* 0x000fe20000410000 */
[----:B------:R-:W-:Y:S02]  /*ff30*/  HADD2.F32 R9, -RZ, R9.H1_H1 ;  /* 0x30000009ff097230 */ /* 0x000fe40000004100 */
[----:B------:R-:W-:Y:S01]  /*ff40*/  FMUL.FTZ R29, R48, R8 ;  /* 0x00000008301d7220 */ /* 0x000fe20000410000 */
[----:B------:R-:W-:Y:S01]  /*ff50*/  FFMA.FTZ R43, R44, R34, -R43 ;  /* 0x000000222c2b7223 */ /* 0x000fe2000001082b */
[----:B------:R-:W-:-:S02]  /*ff60*/  HADD2.F32 R44, -RZ, R26.H0_H0 ;  /* 0x2000001aff2c7230 */ /* 0x000fc40000004100 */
[----:B------:R-:W-:Y:S01]  /*ff70*/  FFMA.FTZ R39, R46, R34, R39 ;  /* 0x000000222e277223 */ /* 0x000fe20000010027 */
[-C--:B------:R-:W-:Y:S01]  /*ff80*/  FMUL.FTZ R34, R47, R40.reuse ;  /* 0x000000282f227220 */ /* 0x080fe20000410000 */
[C---:B------:R-:W-:Y:S01]  /*ff90*/  FMUL.FTZ R40, R45.reuse, R40 ;  /* 0x000000282d287220 */ /* 0x040fe20000410000 */
[----:B------:R-:W-:Y:S02]  /*ffa0*/  HADD2.F32 R41, -RZ, R10.H0_H0 ;  /* 0x2000000aff297230 */ /* 0x000fe40000004100 */
[C---:B------:R-:W-:Y:S01]  /*ffb0*/  FMUL.FTZ R25, R44.reuse, R8 ;  /* 0x000000082c197220 */ /* 0x040fe20000410000 */
[-C--:B------:R-:W-:Y:S01]  /*ffc0*/  FFMA.FTZ R8, R44, R4.reuse, -R29 ;  /* 0x000000042c087223 */ /* 0x080fe2000001081d */
[-C--:B------:R-:W-:Y:S01]  /*ffd0*/  FFMA.FTZ R34, R45, R35.reuse, -R34 ;  /* 0x000000232d227223 */ /* 0x080fe20000010822 */
[----:B------:R-:W-:Y:S01]  /*ffe0*/  FFMA.FTZ R40, R47, R35, R40 ;  /* 0x000000232f287223 */ /* 0x000fe20000010028 */
[----:B------:R-:W-:Y:S01]  /*fff0*/  FFMA.FTZ R30, R48, R4, R25 ;  /* 0x00000004301e7223 */ /* 0x000fe20000010019 */
[----:B------:R-:W-:-:S02]  /*10000*/  HADD2.F32 R25, -RZ, R26.H1_H1 ;  /* 0x3000001aff197230 */ /* 0x000fc40000004100 */
[-C--:B------:R-:W-:Y:S01]  /*10010*/  FMUL.FTZ R4, R49, R9.reuse ;  /* 0x0000000931047220 */ /* 0x080fe20000410000 */
[----:B------:R-:W-:Y:S02]  /*10020*/  HADD2.F32 R29, -RZ, R27.H0_H0 ;  /* 0x2000001bff1d7230 */ /* 0x000fe40000004100 */
[----:B------:R-:W-:Y:S02]  /*10030*/  HADD2.F32 R35, -RZ, R31.H0_H0 ;  /* 0x2000001fff237230 */ /* 0x000fe40000004100 */
[C---:B------:R-:W-:Y:S01]  /*10040*/  FMUL.FTZ R26, R25.reuse, R9 ;  /* 0x00000009191a7220 */ /* 0x040fe20000410000 */
[----:B------:R-:W-:Y:S02]  /*10050*/  HADD2.F32 R10, -RZ, R10.H1_H1 ;  /* 0x3000000aff0a7230 */ /* 0x000fe40000004100 */
[----:B------:R-:W-:Y:S01]  /*10060*/  FFMA.FTZ R9, R25, R5, -R4 ;  /* 0x0000000519097223 */ /* 0x000fe20000010804 */
[----:B------:R-:W-:Y:S02]  /*10070*/  HADD2.F32 R48, -RZ, R32.H0_H0 ;  /* 0x20000020ff307230 */ /* 0x000fe40000004100 */
[----:B------:R-:W-:Y:S01]  /*10080*/  FMUL.FTZ R4, R35, R41 ;  /* 0x0000002923047220 */ /* 0x000fe20000410000 */
[----:B------:R-:W-:-:S02]  /*10090*/  HADD2.F32 R46, -RZ, R28.H0_H0 ;  /* 0x2000001cff2e7230 */ /* 0x000fc40000004100 */
[----:B------:R-:W-:Y:S01]  /*100a0*/  FMUL.FTZ R44, R29, R41 ;  /* 0x000000291d2c7220 */ /* 0x000fe20000410000 */
[----:B------:R-:W-:Y:S01]  /*100b0*/  FFMA.FTZ R25, R49, R5, R26 ;  /* 0x0000000531197223 */ /* 0x000fe2000001001a */
[-C--:B------:R-:W-:Y:S01]  /*100c0*/  FMUL.FTZ R5, R48, R10.reuse ;  /* 0x0000000a30057220 */ /* 0x080fe20000410000 */
[-C--:B------:R-:W-:Y:S01]  /*100d0*/  FFMA.FTZ R26, R29, R37.reuse, -R4 ;  /* 0x000000251d1a7223 */ /* 0x080fe20000010804 */
[----:B------:R-:W-:Y:S01]  /*100e0*/  FFMA.FTZ R44, R35, R37, R44 ;  /* 0x00000025232c7223 */ /* 0x000fe2000001002c */
[--C-:B------:R-:W-:Y:S02]  /*100f0*/  HADD2.F32 R42, -RZ, R11.reuse.H0_H0 ;  /* 0x2000000bff2a7230 */ /* 0x100fe40000004100 */
[C---:B------:R-:W-:Y:S01]  /*10100*/  FMUL.FTZ R35, R46.reuse, R10 ;  /* 0x0000000a2e237220 */ /* 0x040fe20000410000 */
[----:B------:R-:W-:Y:S01]  /*10110*/  FFMA.FTZ R29, R46, R6, -R5 ;  /* 0x000000062e1d7223 */ /* 0x000fe20000010805 */
[----:B------:R-:W-:Y:S02]  /*10120*/  HADD2.F32 R11, -RZ, R11.H1_H1 ;  /* 0x3000000bff0b7230 */ /* 0x000fe40000004100 */
[----:B------:R-:W-:-:S02]  /*10130*/  HADD2.F32 R46, -RZ, R31.H1_H1 ;  /* 0x3000001fff2e7230 */ /* 0x000fc40000004100 */
[----:B------:R-:W-:Y:S01]  /*10140*/  FFMA.FTZ R35, R48, R6, R35 ;  /* 0x0000000630237223 */ /* 0x000fe20000010023 */
[----:B------:R-:W-:Y:S02]  /*10150*/  HADD2.F32 R37, -RZ, R32.H1_H1 ;  /* 0x30000020ff257230 */ /* 0x000fe40000004100 */
[----:B------:R-:W-:Y:S02]  /*10160*/  HADD2.F32 R10, -RZ, R27.H1_H1 ;  /* 0x3000001bff0a7230 */ /* 0x000fe40000004100 */
[-C--:B------:R-:W-:Y:S01]  /*10170*/  FMUL.FTZ R5, R46, R42.reuse ;  /* 0x0000002a2e057220 */ /* 0x080fe20000410000 */
[----:B------:R-:W-:Y:S02]  /*10180*/  HADD2.F32 R31, -RZ, R28.H1_H1 ;  /* 0x3000001cff1f7230 */ /* 0x000fe40000004100 */
[----:B------:R-:W-:Y:S01]  /*10190*/  FMUL.FTZ R4, R37, R11 ;  /* 0x0000000b25047220 */ /* 0x000fe20000410000 */
[--C-:B------:R-:W-:Y:S02]  /*101a0*/  HADD2.F32 R38, -RZ, R7.reuse.H0_H0 ;  /* 0x20000007ff267230 */ /* 0x100fe40000004100 */
[----:B------:R-:W-:Y:S01]  /*101b0*/  FMUL.FTZ R27, R10, R42 ;  /* 0x0000002a0a1b7220 */ /* 0x000fe20000410000 */
[----:B------:R-:W-:-:S02]  /*101c0*/  HADD2.F32 R7, -RZ, R7.H1_H1 ;  /* 0x30000007ff077230 */ /* 0x000fc40000004100 */
[C---:B------:R-:W-:Y:S01]  /*101d0*/  FMUL.FTZ R6, R31.reuse, R11 ;  /* 0x0000000b1f067220 */ /* 0x040fe20000410000 */
[-C--:B------:R-:W-:Y:S01]  /*101e0*/  FFMA.FTZ R11, R10, R38.reuse, -R5 ;  /* 0x000000260a0b7223 */ /* 0x080fe20000010805 */
[----:B------:R-:W-:Y:S01]  /*101f0*/  FFMA.FTZ R27, R46, R38, R27 ;  /* 0x000000262e1b7223 */ /* 0x000fe2000001001b */
[-C--:B------:R-:W-:Y:S01]  /*10200*/  FFMA.FTZ R28, R31, R7.reuse, -R4 ;  /* 0x000000071f1c7223 */ /* 0x080fe20000010804 */
[----:B------:R-:W-:Y:S01]  /*10210*/  FFMA.FTZ R32, R37, R7, R6 ;  /* 0x0000000725207223 */ /* 0x000fe20000010006 */
[----:B------:R-:W-:Y:S02]  /*10220*/  F2FP.F16.F32.PACK_AB R4, R8, R43 ;  /* 0x0000002b0804723e */ /* 0x000fe400000000ff */
[----:B------:R-:W-:Y:S02]  /*10230*/  F2FP.F16.F32.PACK_AB R5, R9, R34 ;  /* 0x000000220905723e */ /* 0x000fe400000000ff */
        /* <DEDUP_REMOVED lines=8> */
.L_x_617:
[----:B------:R-:W-:Y:S05]  /*102c0*/  BSYNC B1 ;  /* 0x0000000000017941 */ /* 0x000fea0003800000 */
.L_x_616:
[----:B------:R-:W-:Y:S05]  /*102d0*/  @P2 BRA `(.L_x_592) ;  /* 0x0000000400582947 */ /* 0x000fea0003800000 */
[----:B------:R-:W-:Y:S01]  /*102e0*/  LEA.HI R24, R24, R163, RZ, 0x1d ;  /* 0x000000a318187211 */ /* 0x000fe200078fe8ff */
[----:B01----:R-:W-:Y:S02]  /*102f0*/  HADD2.F32 R33, -RZ, R0.H0_H0 ;  /* 0x20000000ff217230 */ /* 0x003fe40000004100 */
[--C-:B------:R-:W-:Y:S01]  /*10300*/  HADD2.F32 R35, -RZ, R14.reuse.H0_H0 ;  /* 0x2000000eff237230 */ /* 0x100fe20000004100 */
        /* <DEDUP_REMOVED lines=13> */
[--C-:B------:R-:W-:Y:S01]  /*103e0*/  HADD2.F32 R39, -RZ, R20.reuse.H0_H0 ;  /* 0x20000014ff277230 */ /* 0x100fe20000004100 */
[----:B------:R-:W0:Y:S01]  /*103f0*/  LDS.128 R4, [R218] ;  /* 0x00000000da047984 */ /* 0x000e220000000c00 */
[----:B------:R-:W-:Y:S01]  /*10400*/  HADD2.F32 R20, -RZ, R20.H1_H1 ;  /* 0x30000014ff147230 */ /* 0x000fe20000004100 */
        /* <DEDUP_REMOVED lines=19> */
[----:B------:R-:W-:Y:S01]  /*10540*/  FMUL.FTZ R33, R14, R30 ;  /* 0x0000001e0e217220 */ /* 0x000fe20000410000 */
[----:B------:R-:W-:-:S02]  /*10550*/  HADD2.F32 R31, -RZ, R10.H0_H0 ;  /* 0x2000000aff1f7230 */ /* 0x000fc40000004100 */
[----:B------:R-:W-:Y:S01]  /*10560*/  FMUL.FTZ R15, R0, R30 ;  /* 0x0000001e000f7220 */ /* 0x000fe20000410000 */
[----:B------:R-:W-:Y:S02]  /*10570*/  HADD2.F32 R35, -RZ, R12.H0_H0 ;  /* 0x2000000cff237230 */ /* 0x000fe40000004100 */
[-C--:B------:R-:W-:Y:S01]  /*10580*/  FFMA.FTZ R29, R40, R4.reuse, -R29 ;  /* 0x00000004281d7223 */ /* 0x080fe2000001081d */
[----:B------:R-:W-:Y:S01]  /*10590*/  FFMA.FTZ R25, R42, R4, R25 ;  /* 0x000000042a197223 */ /* 0x000fe20000010019 */
[-C--:B------:R-:W-:Y:S01]  /*105a0*/  FFMA.FTZ R33, R0, R26.reuse, -R33 ;  /* 0x0000001a00217223 */ /* 0x080fe20000010821 */
[----:B------:R-:W-:Y:S02]  /*105b0*/  HADD2.F32 R10, -RZ, R10.H1_H1 ;  /* 0x3000000aff0a7230 */ /* 0x000fe40000004100 */
[----:B------:R-:W-:Y:S01]  /*105c0*/  FFMA.FTZ R15, R14, R26, R15 ;  /* 0x0000001a0e0f7223 */ /* 0x000fe2000001000f */
[-C--:B------:R-:W-:Y:S01]  /*105d0*/  FMUL.FTZ R0, R37, R9.reuse ;  /* 0x0000000925007220 */ /* 0x080fe20000410000 */
[----:B------:R-:W-:Y:S01]  /*105e0*/  FMUL.FTZ R4, R3, R9 ;  /* 0x0000000903047220 */ /* 0x000fe20000410000 */
[----:B------:R-:W-:-:S02]  /*105f0*/  HADD2.F32 R40, -RZ, R21.H0_H0 ;  /* 0x20000015ff287230 */ /* 0x000fc40000004100 */
[-C--:B------:R-:W-:Y:S01]  /*10600*/  FMUL.FTZ R8, R39, R31.reuse ;  /* 0x0000001f27087220 */ /* 0x080fe20000410000 */
[----:B------:R-:W-:Y:S01]  /*10610*/  FMUL.FTZ R26, R35, R31 ;  /* 0x0000001f231a7220 */ /* 0x000fe20000410000 */
[----:B------:R-:W-:Y:S02]  /*10620*/  HADD2.F32 R30, -RZ, R13.H0_H0 ;  /* 0x2000000dff1e7230 */ /* 0x000fe40000004100 */
[-C--:B------:R-:W-:Y:S01]  /*10630*/  FFMA.FTZ R0, R3, R5.reuse, -R0 ;  /* 0x0000000503007223 */ /* 0x080fe20000010800 */
[----:B------:R-:W-:Y:S01]  /*10640*/  FFMA.FTZ R14, R37, R5, R4 ;  /* 0x00000005250e7223 */ /* 0x000fe20000010004 */
[--C-:B------:R-:W-:Y:S02]  /*10650*/  HADD2.F32 R32, -RZ, R11.reuse.H0_H0 ;  /* 0x2000000bff207230 */ /* 0x100fe40000004100 */
[----:B------:R-:W-:Y:S01]  /*10660*/  FMUL.FTZ R5, R40, R10 ;  /* 0x0000000a28057220 */ /* 0x000fe20000410000 */
[-C--:B------:R-:W-:Y:S01]  /*10670*/  FFMA.FTZ R3, R35, R27.reuse, -R8 ;  /* 0x0000001b23037223 */ /* 0x080fe20000010808 */
[----:B------:R-:W-:Y:S01]  /*10680*/  FFMA.FTZ R26, R39, R27, R26 ;  /* 0x0000001b271a7223 */ /* 0x000fe2000001001a */
[----:B------:R-:W-:-:S02]  /*10690*/  HADD2.F32 R11, -RZ, R11.H1_H1 ;  /* 0x3000000bff0b7230 */ /* 0x000fc40000004100 */
[C---:B------:R-:W-:Y:S01]  /*106a0*/  FMUL.FTZ R9, R30.reuse, R10 ;  /* 0x0000000a1e097220 */ /* 0x040fe20000410000 */
[----:B------:R-:W-:Y:S02]  /*106b0*/  HADD2.F32 R27, -RZ, R21.H1_H1 ;  /* 0x30000015ff1b7230 */ /* 0x000fe40000004100 */
[----:B------:R-:W-:Y:S01]  /*106c0*/  FFMA.FTZ R10, R30, R6, -R5 ;  /* 0x000000061e0a7223 */ /* 0x000fe20000010805 */
[----:B------:R-:W-:Y:S02]  /*106d0*/  HADD2.F32 R12, -RZ, R12.H1_H1 ;  /* 0x3000000cff0c7230 */ /* 0x000fe40000004100 */
[----:B------:R-:W-:Y:S01]  /*106e0*/  FMUL.FTZ R5, R20, R32 ;  /* 0x0000002014057220 */ /* 0x000fe20000410000 */
[----:B------:R-:W-:Y:S02]  /*106f0*/  HADD2.F32 R21, -RZ, R13.H1_H1 ;  /* 0x3000000dff157230 */ /* 0x000fe40000004100 */
[----:B------:R-:W-:Y:S01]  /*10700*/  FFMA.FTZ R13, R40, R6, R9 ;  /* 0x00000006280d7223 */ /* 0x000fe20000010009 */
[----:B------:R-:W-:-:S02]  /*10710*/  HADD2.F32 R28, -RZ, R7.H0_H0 ;  /* 0x20000007ff1c7230 */ /* 0x000fc40000004100 */
        /* <DEDUP_REMOVED lines=18> */
.L_x_592:
[----:B------:R-:W-:Y:S05]  /*10840*/  BSYNC B0 ;  /* 0x0000000000007941 */ /* 0x000fea0003800000 */
.L_x_573:
[----:B------:R-:W-:Y:S01]  /*10850*/  @!PT LDS RZ, [RZ] ;  /* 0x00000000fffff984 */ /* 0x000fe20000000800 */
[----:B------:R-:W-:Y:S01]  /*10860*/  @!PT LDS RZ, [RZ] ;  /* 0x00000000fffff984 */ /* 0x000fe20000000800 */
[----:B------:R-:W-:Y:S01]  /*10870*/  @!PT LDS RZ, [RZ] ;  /* 0x00000000fffff984 */ /* 0x000fe20000000800 */
[----:B------:R-:W-:Y:S01]  /*10880*/  @!PT LDS RZ, [RZ] ;  /* 0x00000000fffff984 */ /* 0x000fe20000000800 */
[----:B------:R5:W-:Y:S06]  /*10890*/  MEMBAR.ALL.CTA ;  /* 0x0000000000007992 */ /* 0x000bec0000008000 */
[----:B-----5:R-:W5:Y:S01]  /*108a0*/  FENCE.VIEW.ASYNC.S ;  /* 0x00000000000073c6 */ /* 0x020f620000000000 */
[----:B------:R-:W-:Y:S05]  /*108b0*/  WARPSYNC.ALL ;  /* 0x0000000000007948 */ /* 0x000fea0003800000 */
[----:B-----5:R-:W-:Y:S06]  /*108c0*/  BAR.SYNC.DEFER_BLOCKING 0xd, 0x100 ;  /* 0x0344000000007b1d */ /* 0x020fec0000010000 */
.L_x_571:
[----:B------:R-:W2:Y:S02]  /*108d0*/  LDL R0, [R1+0x30] ;  /* 0x0000300001007983 */ /* 0x000ea40000100800 */
[----:B--2---:R-:W-:-:S13]  /*108e0*/  R2UR UR4, R0 ;  /* 0x00000000000472ca */ /* 0x004fda00000e0000 */
[----:B------:R-:W-:-:S04]  /*108f0*/  MOV R0, UR4 ;  /* 0x0000000400007c02 */ /* 0x000fc80008000f00 */
[----:B------:R-:W-:-:S13]  /*10900*/  ISETP.NE.AND P0, PT, R0, 0x3, PT ;  /* 0x000000030000780c */ /* 0x000fda0003f05270 */
[----:B------:R-:W-:Y:S05]  /*10910*/  @!P0 BRA `(.L_x_618) ;  /* 0x0000000000048947 */ /* 0x000fea0003800000 */
[----:B------:R-:W-:Y:S01]  /*10920*/  BPT.TRAP 0x1 ;  /* 0x000000040000795c */ /* 0x000fe20000300000 */
.L_x_618:
[----:B01-34-:R-:W-:Y:S01]  /*10930*/  IMAD R5, R173, 0x8, R2 ;  /* 0x00000008ad057824 */ /* 0x01bfe200078e0202 */
[----:B------:R-:W-:-:S04]  /*10940*/  SHF.L.U32 R0, R180, 0x1f, RZ ;  /* 0x0000001fb4007819 */ /* 0x000fc800000006ff */
[----:B------:R0:W1:Y:S01]  /*10950*/  SYNCS.PHASECHK.TRANS64.TRYWAIT P1, [R5+URZ+0x2a830], R0 ;  /* 0x02a83000050075a7 */ /* 0x000062000802017f */
[----:B------:R-:W-:Y:S05]  /*10960*/  @!P0 BRA `(.L_x_619) ;  /* 0x0000000000048947 */ /* 0x000fea0003800000 */
[----:B------:R-:W-:Y:S01]  /*10970*/  BPT.TRAP 0x1 ;  /* 0x000000040000795c */ /* 0x000fe20000300000 */
.L_x_619:
[----:B------:R-:W-:Y:S01]  /*10980*/  IMAD.MOV.U32 R87, RZ, RZ, RZ ;  /* 0x000000ffff577224 */ /* 0x000fe200078e00ff */
[----:B-1----:R-:W-:Y:S06]  /*10990*/  @P1 BRA `(.L_x_620) ;  /* 0x0000000000081947 */ /* 0x002fec0003800000 */
[----:B------:R-:W1:Y:S02]  /*109a0*/  SYNCS.PHASECHK.TRANS64.TRYWAIT P1, [R5+URZ+0x2a830], R0 ;  /* 0x02a83000050075a7 */ /* 0x000e64000802017f */
[----:B-1----:R-:W-:Y:S05]  /*109b0*/  @!P1 BRA `(.L_x_621) ;  /* 0x000000e400489947 */ /* 0x002fea0003800000 */
.L_x_620:
[----:B------:R-:W-:Y:S05]  /*109c0*/  WARPSYNC.ALL ;  /* 0x0000000000007948 */ /* 0x000fea0003800000 */
[----:B01----:R-:W-:Y:S01]  /*109d0*/  IADD3 R0, R2, 0x18400, RZ ;  /* 0x0001840002007810 */ /* 0x003fe20007ffe0ff */
[----:B------:R-:W-:Y:S01]  /*109e0*/  IMAD.MOV.U32 R7, RZ, RZ, 0x40000040 ;  /* 0x40000040ff077424 */ /* 0x000fe200078e00ff */
[----:B------:R-:W-:Y:S01]  /*109f0*/  R2UR UR4, R36 ;  /* 0x00000000240472ca */ /* 0x000fe200000e0000 */
[----:B------:R-:W-:Y:S01]  /*10a00*/  UMOV UR9, 0x40000040 ;  /* 0x4000004000097882 */ /* 0x000fe20000000000 */
[----:B------:R-:W-:Y:S01]  /*10a10*/  SHF.R.U32.HI R0, RZ, 0x4, R0 ;  /* 0x00000004ff007819 */ /* 0x000fe20000011600 */
[----:B------:R-:W-:Y:S01]  /*10a20*/  WARPGROUP.ARRIVE ;  /* 0x00000000000079c5 */ /* 0x000fe20000000000 */
[----:B------:R-:W-:Y:S01]  /*10a30*/  R2UR UR11, R7 ;  /* 0x00000000070b72ca */ /* 0x000fe200000e0000 */
[----:B------:R-:W-:Y:S01]  /*10a40*/  IMAD.MOV.U32 R11, RZ, RZ, 0x40000040 ;  /* 0x40000040ff0b7424 */ /* 0x000fe200078e00ff */
[----:B------:R-:W-:Y:S01]  /*10a50*/  LOP3.LUT R0, R0, 0x3fff, RZ, 0xc0, !PT ;  /* 0x00003fff00007812 */ /* 0x000fe200078ec0ff */
[----:B------:R-:W-:Y:S01]  /*10a60*/  UMOV UR57, 0x40000040 ;  /* 0x4000004000397882 */ /* 0x000fe20000000000 */
[----:B------:R-:W-:Y:S01]  /*10a70*/  MOV R13, UR9 ;  /* 0x00000009000d7c02 */ /* 0x000fe20008000f00 */
[----:B------:R-:W-:Y:S01]  /*10a80*/  UMOV UR53, 0x40000040 ;  /* 0x4000004000357882 */ /* 0x000fe20000000000 */
[----:B------:R-:W-:Y:S01]  /*10a90*/  LOP3.LUT R8, R0, 0x10000, RZ, 0xfc, !PT ;  /* 0x0001000000087812 */ /* 0x000fe200078efcff */
[----:B------:R-:W-:Y:S01]  /*10aa0*/  UMOV UR49, 0x40000040 ;  /* 0x4000004000317882 */ /* 0x000fe20000000000 */
[----:B------:R-:W-:Y:S01]  /*10ab0*/  UMOV UR45, 0x40000040 ;  /* 0x40000040002d7882 */ /* 0x000fe20000000000 */
[----:B------:R-:W-:Y:S01]  /*10ac0*/  ULOP3.LUT UR4, UR4, 0x10000, URZ, 0xfc, !UPT ;  /* 0x0001000004047892 */ /* 0x000fe2000f8efc3f */
[----:B------:R-:W-:Y:S01]  /*10ad0*/  IMAD.MOV.U32 R7, RZ, RZ, 0x40000040 ;  /* 0x40000040ff077424 */ /* 0x000fe200078e00ff */
[----:B------:R-:W-:Y:S01]  /*10ae0*/  UMOV UR41, 0x40000040 ;  /* 0x4000004000297882 */ /* 0x000fe20000000000 */
[----:B------:R-:W-:Y:S01]  /*10af0*/  IMAD R6, R173, 0x900, R8 ;  /* 0x00000900ad067824 */ /* 0x000fe200078e0208 */
[----:B------:R-:W-:-:S02]  /*10b00*/  UIADD3 UR5, UR4, 0x2, URZ ;  /* 0x0000000204057890 */ /* 0x000fc4000fffe03f */
[----:B------:R-:W-:Y:S01]  /*10b10*/  UIADD3 UR56, UR4, 0x404, URZ ;  /* 0x0000040404387890 */ /* 0x000fe2000fffe03f */
[C---:B------:R-:W-:Y:S01]  /*10b20*/  VIADD R10, R6.reuse, 0x2 ;  /* 0x00000002060a7836 */ /* 0x040fe20000000000 */
[----:B------:R-:W-:Y:S01]  /*10b30*/  R2UR UR10, R6 ;  /* 0x00000000060a72ca */ /* 0x000fe200000e0000 */
[----:B------:R-:W-:Y:S01]  /*10b40*/  UMOV UR8, UR4 ;  /* 0x0000000400087c82 */ /* 0x000fe20008000000 */
[----:B------:R-:W-:Y:S01]  /*10b50*/  UIADD3 UR52, UR4, 0x406, URZ ;  /* 0x0000040604347890 */ /* 0x000fe2000fffe03f */
[----:B------:R-:W-:Y:S01]  /*10b60*/  IMAD.U32 R12, RZ, RZ, UR8 ;  /* 0x00000008ff0c7e24 */ /* 0x000fe2000f8e00ff */
[----:B------:R-:W-:Y:S01]  /*10b70*/  UIADD3 UR48, UR4, 0x800, URZ ;  /* 0x0000080004307890 */ /* 0x000fe2000fffe03f */
[----:B------:R-:W-:Y:S01]  /*10b80*/  R2UR UR39, R7 ;  /* 0x00000000072772ca */ /* 0x000fe200000e0000 */
[----:B------:R-:W-:Y:S02]  /*10b90*/  UIADD3 UR44, UR4, 0x802, URZ ;  /* 0x00000802042c7890 */ /* 0x000fe4000fffe03f */
[----:B------:R0:W-:Y:S01]  /*10ba0*/  STL.64 [R1+0x28], R12 ;  /* 0x0000280c01007387 */ /* 0x0001e20000100a00 */
[----:B------:R-:W-:-:S02]  /*10bb0*/  UIADD3 UR40, UR4, 0x804, URZ ;  /* 0x0000080404287890 */ /* 0x000fc4000fffe03f */
[----:B------:R-:W-:Y:S02]  /*10bc0*/  UIADD3 UR36, UR4, 0x806, URZ ;  /* 0x0000080604247890 */ /* 0x000fe4000fffe03f */
[----:B------:R-:W-:Y:S01]  /*10bd0*/  HGMMA.64x96x16.F32 R24, gdesc[UR8], RZ, !UPT, gsb0 ;  /* 0x01600000081879f0 */ /* 0x000fe2000c0008ff */
[----:B------:R-:W-:Y:S01]  /*10be0*/  R2UR UR10, R10 ;  /* 0x000000000a0a72ca */ /* 0x000fe200000e0000 */
[----:B------:R-:W-:Y:S01]  /*10bf0*/  UMOV UR8, UR5 ;  /* 0x0000000500087c82 */ /* 0x000fe20008000000 */
[----:B------:R-:W-:Y:S01]  /*10c00*/  R2UR UR11, R11 ;  /* 0x000000000b0b72ca */ /* 0x000fe200000e0000 */
[----:B------:R-:W-:Y:S01]  /*10c10*/  UMOV UR9, 0x40000040 ;  /* 0x4000004000097882 */ /* 0x000fe20000000000 */
[----:B------:R-:W-:Y:S01]  /*10c20*/  VIADD R10, R6, 0x4 ;  /* 0x00000004060a7836 */ /* 0x000fe20000000000 */
[----:B------:R-:W-:Y:S01]  /*10c30*/  MOV R11, 0x40000040 ;  /* 0x40000040000b7802 */ /* 0x000fe20000000f00 */
[----:B------:R-:W-:Y:S01]  /*10c40*/  UIADD3 UR5, UR4, 0x4, URZ ;  /* 0x0000000404057890 */ /* 0x000fe2000fffe03f */
[----:B0-----:R-:W-:Y:S01]  /*10c50*/  MOV R12, UR8 ;  /* 0x00000008000c7c02 */ /* 0x001fe20008000f00 */
[----:B------:R-:W-:Y:S01]  /*10c60*/  IMAD.U32 R13, RZ, RZ, UR9 ;  /* 0x00000009ff0d7e24 */ /* 0x000fe2000f8e00ff */
[----:B------:R-:W-:-:S04]  /*10c70*/  UMOV UR37, 0x40000040 ;  /* 0x4000004000257882 */ /* 0x000fc80000000000 */
[----:B------:R0:W-:Y:S01]  /*10c80*/  STL.64 [R1+0x20], R12 ;  /* 0x0000200c01007387 */ /* 0x0001e20000100a00 */
[----:B------:R-:W-:Y:S02]  /*10c90*/  WARPGROUP.DEPBAR.LE gsb0, 0x0 ;  /* 0x00008000000079c5 */ /* 0x000fe40000010000 */
[----:B------:R-:W-:-:S06]  /*10ca0*/  WARPGROUP.ARRIVE ;  /* 0x00000000000079c5 */ /* 0x000fcc0000000000 */
[----:B------:R-:W-:Y:S01]  /*10cb0*/  HGMMA.64x96x16.F32 R24, gdesc[UR8], R24, gsb0 ;  /* 0x01600000081879f0 */ /* 0x000fe20008000818 */
[----:B------:R-:W-:Y:S01]  /*10cc0*/  R2UR UR10, R10 ;  /* 0x000000000a0a72ca */ /* 0x000fe200000e0000 */
[----:B------:R-:W-:Y:S01]  /*10cd0*/  UMOV UR8, UR5 ;  /* 0x0000000500087c82 */ /* 0x000fe20008000000 */
[----:B------:R-:W-:Y:S01]  /*10ce0*/  R2UR UR11, R11 ;  /* 0x000000000b0b72ca */ /* 0x000fe200000e0000 */
[----:B------:R-:W-:Y:S01]  /*10cf0*/  UMOV UR9, 0x40000040 ;  /* 0x4000004000097882 */ /* 0x000fe20000000000 */
[----:B------:R-:W-:Y:S01]  /*10d00*/  IMAD.MOV.U32 R11, RZ, RZ, 0x40000040 ;  /* 0x40000040ff0b7424 */ /* 0x000fe200078e00ff */
[----:B------:R-:W-:Y:S01]  /*10d10*/  IADD3 R10, R6, 0x6, RZ ;  /* 0x00000006060a7810 */ /* 0x000fe20007ffe0ff */
[----:B------:R-:W-:Y:S01]  /*10d20*/  UIADD3 UR5, UR4, 0x6, URZ ;  /* 0x0000000604057890 */ /* 0x000fe2000fffe03f */
[----:B0-----:R-:W-:Y:S02]  /*10d30*/  IMAD.U32 R12, RZ, RZ, UR8 ;  /* 0x00000008ff0c7e24 */ /* 0x001fe4000f8e00ff */
[----:B------:R-:W-:-:S05]  /*10d40*/  IMAD.U32 R13, RZ, RZ, UR9 ;  /* 0x00000009ff0d7e24 */ /* 0x000fca000f8e00ff */
        /* <DEDUP_REMOVED lines=8> */
[----:B------:R-:W-:Y:S01]  /*10dd0*/  VIADD R10, R6, 0x300 ;  /* 0x00000300060a7836 */ /* 0x000fe20000000000 */
[----:B------:R-:W-:Y:S01]  /*10de0*/  UIADD3 UR5, UR4, 0x400, URZ ;  /* 0x0000040004057890 */ /* 0x000fe2000fffe03f */
[----:B------:R-:W-:Y:S01]  /*10df0*/  IMAD.MOV.U32 R11, RZ, RZ, 0x40000040 ;  /* 0x40000040ff0b7424 */ /* 0x000fe200078e00ff */
[----:B0-----:R-:W-:Y:S01]  /*10e00*/  MOV R13, UR9 ;  /* 0x00000009000d7c02 */ /* 0x001fe20008000f00 */
        /* <DEDUP_REMOVED lines=24> */
[----:B0-----:R-:W-:Y:S02]  /*10f90*/  IMAD.U32 R12, RZ, RZ, UR8 ;  /* 0x00000008ff0c7e24 */ /* 0x001fe4000f8e00ff */
[----:B------:R-:W-:Y:S01]  /*10fa0*/  IMAD.U32 R13, RZ, RZ, UR9 ;  /* 0x00000009ff0d7e24 */ /* 0x000fe2000f8e00ff */
[----:B------:R-:W-:Y:S01]  /*10fb0*/  R2UR UR58, R10 ;  /* 0x000000000a3a72ca */ /* 0x000fe200000e0000 */
[----:B------:R-:W-:Y:S01]  /*10fc0*/  VIADD R10, R6, 0x306 ;  /* 0x00000306060a7836 */ /* 0x000fe20000000000 */
[----:B------:R-:W-:-:S02]  /*10fd0*/  R2UR UR59, R11 ;  /* 0x000000000b3b72ca */ /* 0x000fc400000e0000 */
[----:B------:R-:W-:Y:S01]  /*10fe0*/  MOV R11, 0x40000040 ;  /* 0x40000040000b7802 */ /* 0x000fe20000000f00 */
[----:B------:R0:W-:Y:S01]  /*10ff0*/  STL.64 [R1], R12 ;  /* 0x0000000c01007387 */ /* 0x0001e20000100a00 */
[----:B------:R-:W-:Y:S01]  /*11000*/  R2UR UR54, R10 ;  /* 0x000000000a3672ca */ /* 0x000fe200000e0000 */
[----:B------:R-:W-:Y:S01]  /*11010*/  VIADD R10, R6, 0x600 ;  /* 0x00000600060a7836 */ /* 0x000fe20000000000 */
[----:B------:R-:W-:Y:S01]  /*11020*/  R2UR UR55, R11 ;  /* 0x000000000b3772ca */ /* 0x000fe200000e0000 */
[----:B------:R-:W-:-:S03]  /*11030*/  IMAD.MOV.U32 R11, RZ, RZ, 0x40000040 ;  /* 0x40000040ff0b7424 */ /* 0x000fc600078e00ff */
[----:B------:R-:W-:Y:S02]  /*11040*/  R2UR UR50, R10 ;  /* 0x000000000a3272ca */ /* 0x000fe400000e0000 */
[----:B------:R-:W-:Y:S01]  /*11050*/  R2UR UR51, R11 ;  /* 0x000000000b3372ca */ /* 0x000fe200000e0000 */
[----:B------:R-:W-:Y:S01]  /*11060*/  IMAD.MOV.U32 R11, RZ, RZ, 0x40000040 ;  /* 0x40000040ff0b7424 */ /* 0x000fe200078e00ff */
[----:B------:R-:W-:-:S04]  /*11070*/  IADD3 R10, R6, 0x602, RZ ;  /* 0x00000602060a7810 */ /* 0x000fc80007ffe0ff */
[----:B------:R-:W-:Y:S01]  /*11080*/  R2UR UR46, R10 ;  /* 0x000000000a2e72ca */ /* 0x000fe200000e0000 */
[C---:B------:R-:W-:Y:S01]  /*11090*/  VIADD R10, R6.reuse, 0x604 ;  /* 0x00000604060a7836 */ /* 0x040fe20000000000 */
[----:B------:R-:W-:Y:S01]  /*110a0*/  R2UR UR47, R11 ;  /* 0x000000000b2f72ca */ /* 0x000fe200000e0000 */
[----:B------:R-:W-:Y:S01]  /*110b0*/  VIADD R6, R6, 0x606 ;  /* 0x0000060606067836 */ /* 0x000fe20000000000 */
[----:B------:R-:W-:Y:S02]  /*110c0*/  MOV R11, 0x40000040 ;  /* 0x40000040000b7802 */ /* 0x000fe40000000f00 */
[----:B------:R-:W-:Y:S02]  /*110d0*/  R2UR UR42, R10 ;  /* 0x000000000a2a72ca */ /* 0x000fe400000e0000 */
[----:B------:R-:W-:Y:S02]  /*110e0*/  R2UR UR43, R11 ;  /* 0x000000000b2b72ca */ /* 0x000fe400000e0000 */
[----:B------:R-:W-:Y:S01]  /*110f0*/  R2UR UR38, R6 ;  /* 0x00000000062672ca */ /* 0x000fe200000e0000 */
        /* <DEDUP_REMOVED lines=22> */
[----:B0-----:R-:W-:Y:S05]  /*11260*/  @!P0 BRA `(.L_x_622) ;  /* 0x0000000000048947 */ /* 0x001fea0003800000 */
[----:B------:R-:W-:Y:S01]  /*11270*/  BPT.TRAP 0x1 ;  /* 0x000000040000795c */ /* 0x000fe20000300000 */
.L_x_622:
[----:B------:R-:W-:Y:S01]  /*11280*/  IADD3 R3, R228, R147, RZ ;  /* 0x00000093e4037210 */ /* 0x000fe20007ffe0ff */
[----:B------:R-:W-:Y:S01]  /*11290*/  ULDC UR4, c[0x0][0x988] ;  /* 0x0002620000047ab9 */ /* 0x000fe20000000800 */
[----:B------:R-:W-:Y:S01]  /*112a0*/  P2R R20, PR, RZ, 0x1 ;  /* 0x00000001ff147803 */ /* 0x000fe20000000000 */
[----:B------:R-:W-:Y:S01]  /*112b0*/  ULDC UR38, c[0x0][0x988] ;  /* 0x0002620000267ab9 */ /* 0x000fe20000000800 */
[----:B------:R-:W-:Y:S01]  /*112c0*/  BSSY B0, `(.L_x_623) ;  /* 0x0000393000007945 */ /* 0x000fe20003800000 */
[----:B------:R-:W-:Y:S01]  /*112d0*/  IMAD R3, R194, -0x60, R3 ;  /* 0xffffffa0c2037824 */ /* 0x000fe200078e0203 */
[-C--:B------:R-:W-:Y:S01]  /*112e0*/  MOV R82, R87.reuse ;  /* 0x0000005700527202 */ /* 0x080fe20000000f00 */
[--C-:B------:R-:W-:Y:S01]  /*112f0*/  IMAD.MOV.U32 R86, RZ, RZ, R87.reuse ;  /* 0x000000ffff567224 */ /* 0x100fe200078e0057 */
[----:B------:R-:W-:Y:S01]  /*11300*/  MOV R76, R87 ;  /* 0x00000057004c7202 */ /* 0x000fe20000000f00 */
        /* <DEDUP_REMOVED lines=41> */
[----:B------:R-:W-:Y:S01]  /*115a0*/  FSEL R33, R44, -INF , P2 ;  /* 0xff8000002c217808 */ /* 0x000fe20001000000 */
[----:B------:R-:W-:Y:S01]  /*115b0*/  IMAD.MOV.U32 R44, RZ, RZ, R87 ;  /* 0x000000ffff2c7224 */ /* 0x000fe200078e0057 */
[----:B------:R-:W-:Y:S02]  /*115c0*/  FMNMX.FTZ R0, R41, R0, !PT ;  /* 0x0000000029007209 */ /* 0x000fe40007810000 */
[----:B------:R-:W-:Y:S02]  /*115d0*/  FSEL R13, R38, -INF , P6 ;  /* 0xff800000260d7808 */ /* 0x000fe40003000000 */
[----:B------:R-:W-:Y:S02]  /*115e0*/  ISETP.GT.AND P6, PT, R3, 0x30, PT ;  /* 0x000000300300780c */ /* 0x000fe40003fc4270 */
[----:B------:R-:W-:-:S02]  /*115f0*/  FSEL R45, R45, -INF , P1 ;  /* 0xff8000002d2d7808 */ /* 0x000fc40000800000 */
[----:B------:R-:W-:Y:S02]  /*11600*/  FMNMX.FTZ R0, R33, R0, !PT ;  /* 0x0000000021007209 */ /* 0x000fe40007810000 */
        /* <DEDUP_REMOVED lines=12> */
[----:B------:R-:W-:Y:S02]  /*116d0*/  FSEL R75, R52, -INF , P4 ;  /* 0xff800000344b7808 */ /* 0x000fe40002000000 */
        /* <DEDUP_REMOVED lines=41> */
[----:B------:R-:W-:Y:S01]  /*11970*/  FMNMX.FTZ R10, R107, R0, !PT ;  /* 0x000000006b0a7209 */ /* 0x000fe20007810000 */
[----:B------:R-:W-:Y:S01]  /*11980*/  IMAD.U32 R0, RZ, RZ, UR4 ;  /* 0x00000004ff007e24 */ /* 0x000fe2000f8e00ff */
[----:B------:R-:W-:-:S02]  /*11990*/  FSEL R71, R71, -INF , P1 ;  /* 0xff80000047477808 */ /* 0x000fc40000800000 */
[-C--:B------:R-:W-:Y:S01]  /*119a0*/  MOV R64, R87.reuse ;  /* 0x0000005700407202 */ /* 0x080fe20000000f00 */
[----:B------:R-:W0:Y:S01]  /*119b0*/  SHFL.BFLY PT, R3, R10, 0x2, 0x1f ;  /* 0x0c401f000a037f89 */ /* 0x000e2200000e0000 */
[-C--:B------:R-:W-:Y:S02]  /*119c0*/  MOV R58, R87.reuse ;  /* 0x00000057003a7202 */ /* 0x080fe40000000f00 */
[-C--:B------:R-:W-:Y:S02]  /*119d0*/  MOV R52, R87.reuse ;  /* 0x0000005700347202 */ /* 0x080fe40000000f00 */
[----:B------:R-:W-:Y:S02]  /*119e0*/  MOV R46, R87 ;  /* 0x00000057002e7202 */ /* 0x000fe40000000f00 */
[----:B0-----:R-:W-:-:S05]  /*119f0*/  FMNMX.FTZ R12, R10, R3, !PT ;  /* 0x000000030a0c7209 */ /* 0x001fca0007810000 */
        /* <DEDUP_REMOVED lines=10> */
[----:B------:R-:W-:Y:S01]  /*11aa0*/  FSEL R81, R62, -INF , P6 ;  /* 0xff8000003e517808 */ /* 0x000fe20003000000 */
[--C-:B------:R-:W-:Y:S01]  /*11ab0*/  FFMA.FTZ R65, R85, R0, -R14.reuse ;  /* 0x0000000055417223 */ /* 0x100fe2000001080e */
[----:B------:R-:W-:Y:S01]  /*11ac0*/  FMNMX.FTZ R6, R31, R6, !PT ;  /* 0x000000061f067209 */ /* 0x000fe20007810000 */
[-CC-:B------:R-:W-:Y:S01]  /*11ad0*/  FFMA.FTZ R140, R89, R0.reuse, -R14.reuse ;  /* 0x00000000598c7223 */ /* 0x180fe2000001080e */
[----:B------:R-:W-:Y:S01]  /*11ae0*/  FSEL R83, R63, -INF , P5 ;  /* 0xff8000003f537808 */ /* 0x000fe20002800000 */
[--C-:B------:R-:W-:Y:S01]  /*11af0*/  FFMA.FTZ R136, R93, R0, -R14.reuse ;  /* 0x000000005d887223 */ /* 0x100fe2000001080e */
[----:B------:R-:W-:Y:S01]  /*11b00*/  FMNMX.FTZ R6, R11, R6, !PT ;  /* 0x000000060b067209 */ /* 0x000fe20007810000 */
[--C-:B------:R-:W-:Y:S01]  /*11b10*/  FFMA.FTZ R61, R4, R0, -R14.reuse ;  /* 0x00000000043d7223 */ /* 0x100fe2000001080e */
[----:B------:R-:W-:Y:S01]  /*11b20*/  FSEL R85, R66, -INF , P4 ;  /* 0xff80000042557808 */ /* 0x000fe20002000000 */
[----:B------:R-:W-:Y:S01]  /*11b30*/  MUFU.EX2 R156, R156 ;  /* 0x0000009c009c7308 */ /* 0x000fe20000000800 */
[----:B------:R-:W-:Y:S01]  /*11b40*/  FMNMX.FTZ R6, R35, R6, !PT ;  /* 0x0000000623067209 */ /* 0x000fe20007810000 */
[-CC-:B------:R-:W-:Y:S01]  /*11b50*/  FFMA.FTZ R69, R95, R0.reuse, -R14.reuse ;  /* 0x000000005f457223 */ /* 0x180fe2000001080e */
[----:B------:R-:W-:Y:S01]  /*11b60*/  FSEL R89, R70, -INF , P2 ;  /* 0xff80000046597808 */ /* 0x000fe20001000000 */
        /* <DEDUP_REMOVED lines=10> */
[-CC-:B------:R-:W-:Y:S01]  /*11c10*/  FFMA.FTZ R45, R53, R0.reuse, -R14.reuse ;  /* 0x00000000352d7223 */ /* 0x180fe2000001080e */
[--C-:B------:R-:W-:Y:S01]  /*11c20*/  FFMA.FTZ R37, R73, R0, -R14.reuse ;  /* 0x0000000049257223 */ /* 0x100fe2000001080e */
[----:B------:R-:W1:Y:S01]  /*11c30*/  MUFU.EX2 R158, R158 ;  /* 0x0000009e009e7308 */ /* 0x000e620000000800 */
[----:B------:R-:W-:Y:S01]  /*11c40*/  FMNMX.FTZ R6, R43, R6, !PT ;  /* 0x000000062b067209 */ /* 0x000fe20007810000 */
[-CC-:B------:R-:W-:Y:S01]  /*11c50*/  FFMA.FTZ R146, R75, R0.reuse, -R14.reuse ;  /* 0x000000004b927223 */ /* 0x180fe2000001080e */
[-CC-:B------:R-:W-:Y:S01]  /*11c60*/  FFMA.FTZ R53, R57, R0.reuse, -R14.reuse ;  /* 0x0000000039357223 */ /* 0x180fe2000001080e */
[--C-:B------:R-:W-:Y:S01]  /*11c70*/  FFMA.FTZ R148, R77, R0, -R14.reuse ;  /* 0x000000004d947223 */ /* 0x100fe2000001080e */
[----:B------:R-:W-:Y:S01]  /*11c80*/  FMNMX.FTZ R6, R21, R6, !PT ;  /* 0x0000000615067209 */ /* 0x000fe20007810000 */
[-CC-:B------:R-:W-:Y:S01]  /*11c90*/  FFMA.FTZ R150, R79, R0.reuse, -R14.reuse ;  /* 0x000000004f967223 */ /* 0x180fe2000001080e */
[--C-:B------:R-:W-:Y:S01]  /*11ca0*/  FFMA.FTZ R57, R91, R0, -R14.reuse ;  /* 0x000000005b397223 */ /* 0x100fe2000001080e */
[----:B------:R-:W2:Y:S01]  /*11cb0*/  MUFU.EX2 R65, R65 ;  /* 0x0000004100417308 */ /* 0x000ea20000000800 */
[----:B------:R-:W-:Y:S01]  /*11cc0*/  FMNMX.FTZ R6, R47, R6, !PT ;  /* 0x000000062f067209 */ /* 0x000fe20007810000 */
[-CC-:B------:R-:W-:Y:S01]  /*11cd0*/  FFMA.FTZ R152, R101, R0.reuse, -R14.reuse ;  /* 0x0000000065987223 */ /* 0x180fe2000001080e */
[-CC-:B------:R-:W-:Y:S01]  /*11ce0*/  FFMA.FTZ R73, R103, R0.reuse, -R14.reuse ;  /* 0x0000000067497223 */ /* 0x180fe2000001080e */
[--C-:B------:R-:W-:Y:S01]  /*11cf0*/  FFMA.FTZ R154, R105, R0, -R14.reuse ;  /* 0x00000000699a7223 */ /* 0x100fe2000001080e */
[----:B------:R-:W-:Y:S01]  /*11d00*/  FMNMX.FTZ R6, R25, R6, !PT ;  /* 0x0000000619067209 */ /* 0x000fe20007810000 */
[----:B------:R-:W-:Y:S01]  /*11d10*/  FFMA.FTZ R75, R107, R0, -R14 ;  /* 0x000000006b4b7223 */ /* 0x000fe2000001080e */
[-C--:B------:R-:W-:Y:S01]  /*11d20*/  MOV R79, R87.reuse ;  /* 0x00000057004f7202 */ /* 0x080fe20000000f00 */
[----:B------:R-:W3:Y:S01]  /*11d30*/  MUFU.EX2 R136, R136 ;  /* 0x0000008800887308 */ /* 0x000ee20000000800 */
[----:B------:R-:W-:Y:S01]  /*11d40*/  FMNMX.FTZ R6, R51, R6, !PT ;  /* 0x0000000633067209 */ /* 0x000fe20007810000 */
[--C-:B------:R-:W-:Y:S01]  /*11d50*/  IMAD.MOV.U32 R77, RZ, RZ, R87.reuse ;  /* 0x000000ffff4d7224 */ /* 0x100fe200078e0057 */
[----:B------:R-:W-:Y:S01]  /*11d60*/  MOV R70, R87 ;  /* 0x0000005700467202 */ /* 0x000fe20000000f00 */
[--C-:B------:R-:W-:Y:S01]  /*11d70*/  IMAD.MOV.U32 R66, RZ, RZ, R87.reuse ;  /* 0x000000ffff427224 */ /* 0x100fe200078e0057 */
[----:B------:R-:W-:Y:S01]  /*11d80*/  FMNMX.FTZ R6, R29, R6, !PT ;  /* 0x000000061d067209 */ /* 0x000fe20007810000 */
[----:B------:R-:W-:-:S02]  /*11d90*/  IMAD.MOV.U32 R62, RZ, RZ, R87 ;  /* 0x000000ffff3e7224 */ /* 0x000fc400078e0057 */
[----:B------:R-:W4:Y:S01]  /*11da0*/  MUFU.EX2 R69, R69 ;  /* 0x0000004500457308 */ /* 0x000f220000000800 */
[----:B------:R-:W-:-:S04]  /*11db0*/  FMNMX.FTZ R6, R55, R6, !PT ;  /* 0x0000000637067209 */ /* 0x000fc80007810000 */
[----:B------:R-:W-:-:S03]  /*11dc0*/  FMNMX.FTZ R6, R49, R6, !PT ;  /* 0x0000000631067209 */ /* 0x000fc60007810000 */
[----:B------:R-:W4:Y:S01]  /*11dd0*/  MUFU.EX2 R138, R138 ;  /* 0x0000008a008a7308 */ /* 0x000f220000000800 */
[----:B------:R-:W-:-:S04]  /*11de0*/  FMNMX.FTZ R6, R59, R6, !PT ;  /* 0x000000063b067209 */ /* 0x000fc80007810000 */
[----:B------:R-:W-:-:S03]  /*11df0*/  FMNMX.FTZ R6, R81, R6, !PT ;  /* 0x0000000651067209 */ /* 0x000fc60007810000 */
[----:B------:R-:W4:Y:S01]  /*11e00*/  MUFU.EX2 R63, R99 ;  /* 0x00000063003f7308 */ /* 0x000f220000000800 */
[----:B------:R-:W-:-:S04]  /*11e10*/  FMNMX.FTZ R6, R83, R6, !PT ;  /* 0x0000000653067209 */ /* 0x000fc80007810000 */
[----:B------:R-:W-:-:S03]  /*11e20*/  FMNMX.FTZ R6, R85, R6, !PT ;  /* 0x0000000655067209 */ /* 0x000fc60007810000 */
[----:B------:R-:W-:Y:S01]  /*11e30*/  MUFU.EX2 R140, R140 ;  /* 0x0000008c008c7308 */ /* 0x000fe20000000800 */
[----:B------:R-:W-:-:S04]  /*11e40*/  FMNMX.FTZ R6, R67, R6, !PT ;  /* 0x0000000643067209 */ /* 0x000fc80007810000 */
[----:B------:R-:W-:-:S03]  /*11e50*/  FMNMX.FTZ R6, R89, R6, !PT ;  /* 0x0000000659067209 */ /* 0x000fc60007810000 */
[----:B------:R-:W-:Y:S01]  /*11e60*/  MUFU.EX2 R41, R41 ;  /* 0x0000002900297308 */ /* 0x000fe20000000800 */
[----:B------:R-:W-:-:S05]  /*11e70*/  FMNMX.FTZ R6, R71, R6, !PT ;  /* 0x0000000647067209 */ /* 0x000fca0007810000 */
[----:B------:R-:W0:Y:S02]  /*11e80*/  SHFL.BFLY PT, R93, R6, 0x2, 0x1f ;  /* 0x0c401f00065d7f89 */ /* 0x000e2400000e0000 */
[----:B------:R-:W-:Y:S08]  /*11e90*/  MUFU.EX2 R142, R142 ;  /* 0x0000008e008e7308 */ /* 0x000ff00000000800 */
[----:B------:R-:W-:Y:S08]  /*11ea0*/  MUFU.EX2 R33, R33 ;  /* 0x0000002100217308 */ /* 0x000ff00000000800 */
[----:B------:R-:W-:Y:S01]  /*11eb0*/  MUFU.EX2 R144, R144 ;  /* 0x0000009000907308 */ /* 0x000fe20000000800 */
[----:B0-----:R-:W-:-:S07]  /*11ec0*/  FMNMX.FTZ R93, R6, R93, !PT ;  /* 0x0000005d065d7209 */ /* 0x001fce0007810000 */
[----:B------:R-:W-:Y:S01]  /*11ed0*/  MUFU.EX2 R37, R37 ;  /* 0x0000002500257308 */ /* 0x000fe20000000800 */
[----:B------:R-:W0:Y:S07]  /*11ee0*/  SHFL.BFLY PT, R4, R93, 0x1, 0x1f ;  /* 0x0c201f005d047f89 */ /* 0x000e2e00000e0000 */
[----:B------:R-:W-:Y:S08]  /*11ef0*/  MUFU.EX2 R146, R146 ;  /* 0x0000009200927308 */ /* 0x000ff00000000800 */
[----:B------:R-:W-:Y:S08]  /*11f00*/  MUFU.EX2 R45, R45 ;  /* 0x0000002d002d7308 */ /* 0x000ff00000000800 */
[----:B------:R-:W-:Y:S01]  /*11f10*/  MUFU.EX2 R148, R148 ;  /* 0x0000009400947308 */ /* 0x000fe20000000800 */
[----:B0-----:R-:W-:-:S04]  /*11f20*/  FMNMX.FTZ R4, R93, R4, !PT ;  /* 0x000000045d047209 */ /* 0x001fc80007810000 */
        /* <DEDUP_REMOVED lines=10> */
[----:B------:R-:W-:Y:S01]  /*11fd0*/  FADD.FTZ R7, R156, R61 ;  /* 0x0000003d9c077221 */ /* 0x000fe20000010000 */
[-CC-:B------:R-:W-:Y:S01]  /*11fe0*/  FFMA.FTZ R137, R11, R0.reuse, -R26.reuse ;  /* 0x000000000b897223 */ /* 0x180fe2000001081a */
[-CC-:B------:R-:W-:Y:S01]  /*11ff0*/  FFMA.FTZ R12, R35, R0.reuse, -R26.reuse ;  /* 0x00000000230c7223 */ /* 0x180fe2000001081a */
[----:B------:R-:W-:Y:S01]  /*12000*/  MUFU.EX2 R157, R157 ;  /* 0x0000009d009d7308 */ /* 0x000fe20000000800 */
[----:B-1----:R-:W-:Y:S01]  /*12010*/  FADD.FTZ R24, R158, R7 ;  /* 0x000000079e187221 */ /* 0x002fe20000010000 */
[-CC-:B------:R-:W-:Y:S01]  /*12020*/  FFMA.FTZ R139, R13, R0.reuse, -R26.reuse ;  /* 0x000000000d8b7223 */ /* 0x180fe2000001081a */
[-CC-:B------:R-:W-:Y:S01]  /*12030*/  FFMA.FTZ R14, R39, R0.reuse, -R26.reuse ;  /* 0x00000000270e7223 */ /* 0x180fe2000001081a */
[-C--:B------:R-:W-:Y:S01]  /*12040*/  FFMA.FTZ R141, R15, R0.reuse, -R26 ;  /* 0x000000000f8d7223 */ /* 0x080fe2000001081a */
[----:B--2---:R-:W-:Y:S01]  /*12050*/  FADD.FTZ R7, R65, R24 ;  /* 0x0000001841077221 */ /* 0x004fe20000010000 */
[-CC-:B------:R-:W-:Y:S01]  /*12060*/  FFMA.FTZ R20, R43, R0.reuse, -R26.reuse ;  /* 0x000000002b147223 */ /* 0x180fe2000001081a */
[-CC-:B------:R-:W-:Y:S01]  /*12070*/  FFMA.FTZ R143, R21, R0.reuse, -R26.reuse ;  /* 0x00000000158f7223 */ /* 0x180fe2000001081a */
[----:B------:R-:W0:Y:S01]  /*12080*/  MUFU.EX2 R6, R6 ;  /* 0x0000000600067308 */ /* 0x000e220000000800 */
[----:B---3--:R-:W-:Y:S01]  /*12090*/  FADD.FTZ R32, R136, R7 ;  /* 0x0000000788207221 */ /* 0x008fe20000010000 */
[-CC-:B------:R-:W-:Y:S01]  /*120a0*/  FFMA.FTZ R47, R47, R0.reuse, -R26.reuse ;  /* 0x000000002f2f7223 */ /* 0x180fe2000001081a */
[-CC-:B------:R-:W-:Y:S01]  /*120b0*/  FFMA.FTZ R25, R25, R0.reuse, -R26.reuse ;  /* 0x0000000019197223 */ /* 0x180fe2000001081a */
[-C--:B------:R-:W-:Y:S01]  /*120c0*/  FFMA.FTZ R51, R51, R0.reuse, -R26 ;  /* 0x0000000033337223 */ /* 0x080fe2000001081a */
[----:B----4-:R-:W-:Y:S01]  /*120d0*/  FADD.FTZ R9, R69, R32 ;  /* 0x0000002045097221 */ /* 0x010fe20000010000 */
[-CC-:B------:R-:W-:Y:S01]  /*120e0*/  FFMA.FTZ R29, R29, R0.reuse, -R26.reuse ;  /* 0x000000001d1d7223 */ /* 0x180fe2000001081a */
[-CC-:B------:R-:W-:Y:S01]  /*120f0*/  FFMA.FTZ R55, R55, R0.reuse, -R26.reuse ;  /* 0x0000000037377223 */ /* 0x180fe2000001081a */
[----:B------:R-:W1:Y:S01]  /*12100*/  MUFU.EX2 R159, R159 ;  /* 0x0000009f009f7308 */ /* 0x000e620000000800 */
[----:B------:R-:W-:Y:S01]  /*12110*/  FADD.FTZ R34, R138, R9 ;  /* 0x000000098a227221 */ /* 0x000fe20000010000 */
[-CC-:B------:R-:W-:Y:S01]  /*12120*/  FFMA.FTZ R49, R49, R0.reuse, -R26.reuse ;  /* 0x0000000031317223 */ /* 0x180fe2000001081a */
[-CC-:B------:R-:W-:Y:S01]  /*12130*/  FFMA.FTZ R59, R59, R0.reuse, -R26.reuse ;  /* 0x000000003b3b7223 */ /* 0x180fe2000001081a */
[-C--:B------:R-:W-:Y:S01]  /*12140*/  FFMA.FTZ R81, R81, R0.reuse, -R26 ;  /* 0x0000000051517223 */ /* 0x080fe2000001081a */
[----:B------:R-:W-:Y:S01]  /*12150*/  FADD.FTZ R9, R63, R34 ;  /* 0x000000223f097221 */ /* 0x000fe20000010000 */
[-CC-:B------:R-:W-:Y:S01]  /*12160*/  FFMA.FTZ R83, R83, R0.reuse, -R26.reuse ;  /* 0x0000000053537223 */ /* 0x180fe2000001081a */
[-C--:B------:R-:W-:Y:S01]  /*12170*/  FFMA.FTZ R85, R85, R0.reuse, -R26 ;  /* 0x0000000055557223 */ /* 0x080fe2000001081a */
[----:B------:R-:W2:Y:S01]  /*12180*/  MUFU.EX2 R10, R10 ;  /* 0x0000000a000a7308 */ /* 0x000ea20000000800 */
[----:B0-----:R-:W-:Y:S01]  /*12190*/  FADD.FTZ R24, R157, R6 ;  /* 0x000000069d187221 */ /* 0x001fe20000010000 */
[-CC-:B------:R-:W-:Y:S01]  /*121a0*/  FFMA.FTZ R67, R67, R0.reuse, -R26.reuse ;  /* 0x0000000043437223 */ /* 0x180fe2000001081a */
[-CC-:B------:R-:W-:Y:S01]  /*121b0*/  FFMA.FTZ R89, R89, R0.reuse, -R26.reuse ;  /* 0x0000000059597223 */ /* 0x180fe2000001081a */
[----:B------:R-:W-:Y:S01]  /*121c0*/  FFMA.FTZ R71, R71, R0, -R26 ;  /* 0x0000000047477223 */ /* 0x000fe2000001081a */
[----:B------:R-:W-:Y:S01]  /*121d0*/  F2FP.F16.F32.PACK_AB R157, R6, R157 ;  /* 0x0000009d069d723e */ /* 0x000fe200000000ff */
[--C-:B------:R-:W-:Y:S01]  /*121e0*/  IMAD.MOV.U32 R39, RZ, RZ, R87.reuse ;  /* 0x000000ffff277224 */ /* 0x100fe200078e0057 */
[----:B------:R-:W-:Y:S01]  /*121f0*/  F2FP.F16.F32.PACK_AB R156, R61, R156 ;  /* 0x0000009c3d9c723e */ /* 0x000fe200000000ff */
[----:B------:R-:W0:Y:S01]  /*12200*/  MUFU.EX2 R137, R137 ;  /* 0x0000008900897308 */ /* 0x000e220000000800 */
[----:B-1----:R-:W-:Y:S01]  /*12210*/  FADD.FTZ R7, R159, R24 ;  /* 0x000000189f077221 */ /* 0x002fe20000010000 */
[----:B------:R-:W-:Y:S01]  /*12220*/  F2FP.F16.F32.PACK_AB R158, R65, R158 ;  /* 0x0000009e419e723e */ /* 0x000fe200000000ff */
[--C-:B------:R-:W-:Y:S01]  /*12230*/  IMAD.MOV.U32 R65, RZ, RZ, R87.reuse ;  /* 0x000000ffff417224 */ /* 0x100fe200078e0057 */
[----:B------:R-:W-:Y:S01]  /*12240*/  F2FP.F16.F32.PACK_AB R136, R69, R136 ;  /* 0x000000884588723e */ /* 0x000fe200000000ff */
[--C-:B------:R-:W-:Y:S01]  /*12250*/  IMAD.MOV.U32 R69, RZ, RZ, R87.reuse ;  /* 0x000000ffff457224 */ /* 0x100fe200078e0057 */
[----:B------:R-:W-:Y:S01]  /*12260*/  F2FP.F16.F32.PACK_AB R138, R63, R138 ;  /* 0x0000008a3f8a723e */ /* 0x000fe200000000ff */
[----:B------:R-:W-:Y:S01]  /*12270*/  IMAD.MOV.U32 R63, RZ, RZ, R87 ;  /* 0x000000ffff3f7224 */ /* 0x000fe200078e0057 */
[----:B------:R-:W1:Y:S01]  /*12280*/  MUFU.EX2 R12, R12 ;  /* 0x0000000c000c7308 */ /* 0x000e620000000800 */
[C---:B--2---:R-:W-:Y:S01]  /*12290*/  FADD.FTZ R24, R10.reuse, R7 ;  /* 0x000000070a187221 */ /* 0x044fe20000010000 */
[----:B------:R-:W-:Y:S01]  /*122a0*/  F2FP.F16.F32.PACK_AB R159, R10, R159 ;  /* 0x0000009f0a9f723e */ /* 0x000fe200000000ff */
[--C-:B------:R-:W-:Y:S01]  /*122b0*/  IMAD.MOV.U32 R35, RZ, RZ, R87.reuse ;  /* 0x000000ffff237224 */ /* 0x100fe200078e0057 */
[-C--:B------:R-:W-:Y:S01]  /*122c0*/  MOV R61, R87.reuse ;  /* 0x00000057003d7202 */ /* 0x080fe20000000f00 */
[----:B------:R-:W-:Y:S01]  /*122d0*/  IMAD.MOV.U32 R27, RZ, RZ, R87 ;  /* 0x000000ffff1b7224 */ /* 0x000fe200078e0057 */
[----:B------:R-:W-:-:S02]  /*122e0*/  MOV R43, R87 ;  /* 0x00000057002b7202 */ /* 0x000fc40000000f00 */
[----:B------:R-:W2:Y:S01]  /*122f0*/  MUFU.EX2 R139, R139 ;  /* 0x0000008b008b7308 */ /* 0x000ea20000000800 */
[----:B0-----:R-:W-:Y:S01]  /*12300*/  FADD.FTZ R7, R137, R24 ;  /* 0x0000001889077221 */ /* 0x001fe20000010000 */
[----:B------:R-:W-:Y:S01]  /*12310*/  FADD.FTZ R24, R140, R9 ;  /* 0x000000098c187221 */ /* 0x000fe20000010000 */
[----:B------:R-:W-:Y:S01]  /*12320*/  F2FP.F16.F32.PACK_AB R140, R41, R140 ;  /* 0x0000008c298c723e */ /* 0x000fe200000000ff */
[----:B------:R-:W-:Y:S01]  /*12330*/  IMAD.MOV.U32 R9, RZ, RZ, 0x3f800000 ;  /* 0x3f800000ff097424 */ /* 0x000fe200078e00ff */
[----:B------:R-:W-:-:S03]  /*12340*/  MOV R31, R87 ;  /* 0x00000057001f7202 */ /* 0x000fc60000000f00 */
[----:B------:R-:W0:Y:S01]  /*12350*/  MUFU.EX2 R14, R14 ;  /* 0x0000000e000e7308 */ /* 0x000e220000000800 */
[C---:B-1----:R-:W-:Y:S01]  /*12360*/  FADD.FTZ R34, R12.reuse, R7 ;  /* 0x000000070c227221 */ /* 0x042fe20000010000 */
[----:B------:R-:W-:Y:S01]  /*12370*/  FADD.FTZ R7, R41, R24 ;  /* 0x0000001829077221 */ /* 0x000fe20000010000 */
[----:B------:R-:W-:Y:S01]  /*12380*/  VIADD R24, R5, 0x2a840 ;  /* 0x0002a84005187836 */ /* 0x000fe20000000000 */
[----:B------:R-:W-:Y:S01]  /*12390*/  F2FP.F16.F32.PACK_AB R137, R12, R137 ;  /* 0x000000890c89723e */ /* 0x000fe200000000ff */
[----:B------:R-:W-:Y:S02]  /*123a0*/  IMAD.MOV.U32 R41, RZ, RZ, R87 ;  /* 0x000000ffff297224 */ /* 0x000fe400078e0057 */
[----:B------:R-:W-:Y:S01]  /*123b0*/  FADD.FTZ R38, R142, R7 ;  /* 0x000000078e267221 */ /* 0x000fe20000010000 */
[----:B------:R-:W-:Y:S01]  /*123c0*/  F2FP.F16.F32.PACK_AB R142, R33, R142 ;  /* 0x0000008e218e723e */ /* 0x000fe200000000ff */
[----:B------:R-:W1:Y:S01]  /*123d0*/  MUFU.EX2 R141, R141 ;  /* 0x0000008d008d7308 */ /* 0x000e620000000800 */
[----:B--2---:R-:W-:Y:S01]  /*123e0*/  FADD.FTZ R5, R139, R34 ;  /* 0x000000228b057221 */ /* 0x004fe20000010000 */
[----:B------:R-:W-:Y:S01]  /*123f0*/  PRMT R24, R181, 0x654, R24 ;  /* 0x00000654b5187816 */ /* 0x000fe20000000018 */
[----:B------:R-:W-:Y:S01]  /*12400*/  FADD.FTZ R7, R33, R38 ;  /* 0x0000002621077221 */ /* 0x000fe20000010000 */
[----:B------:R-:W-:-:S02]  /*12410*/  IMAD.MOV.U32 R33, RZ, RZ, R87 ;  /* 0x000000ffff217224 */ /* 0x000fc400078e0057 */
[----:B------:R2:W-:Y:S02]  /*12420*/  SYNCS.ARRIVE.TRANS64.RED.A1T0 RZ, [R24+URZ], RZ ;  /* 0x000000ff18ff79a7 */ /* 0x0005e4000810043f */
[----:B------:R-:W2:Y:S01]  /*12430*/  MUFU.EX2 R20, R20 ;  /* 0x0000001400147308 */ /* 0x000ea20000000800 */
[C---:B0-----:R-:W-:Y:S01]  /*12440*/  FADD.FTZ R36, R14.reuse, R5 ;  /* 0x000000050e247221 */ /* 0x041fe20000010000 */
[----:B------:R-:W-:-:S06]  /*12450*/  F2FP.F16.F32.PACK_AB R139, R14, R139 ;  /* 0x0000008b0e8b723e */ /* 0x000fcc00000000ff */
[----:B------:R-:W0:Y:S01]  /*12460*/  MUFU.EX2 R143, R143 ;  /* 0x0000008f008f7308 */ /* 0x000e220000000800 */
[----:B-1----:R-:W-:Y:S01]  /*12470*/  FADD.FTZ R5, R141, R36 ;  /* 0x000000248d057221 */ /* 0x002fe20000010000 */
[----:B------:R-:W-:Y:S01]  /*12480*/  FADD.FTZ R36, R144, R7 ;  /* 0x0000000790247221 */ /* 0x000fe20000010000 */
[----:B------:R-:W-:-:S03]  /*12490*/  F2FP.F16.F32.PACK_AB R144, R37, R144 ;  /* 0x000000902590723e */ /* 0x000fc600000000ff */
[----:B------:R-:W-:Y:S01]  /*124a0*/  FADD.FTZ R7, R37, R36 ;  /* 0x0000002425077221 */ /* 0x000fe20000010000 */
[----:B------:R-:W-:Y:S01]  /*124b0*/  MOV R37, R87 ;  /* 0x0000005700257202 */ /* 0x000fe20000000f00 */
[----:B------:R1:W3:Y:S01]  /*124c0*/  MUFU.EX2 R28, R47 ;  /* 0x0000002f001c7308 */ /* 0x0002e20000000800 */
[----:B--2---:R-:W-:Y:S01]  /*124d0*/  FADD.FTZ R24, R20, R5 ;  /* 0x0000000514187221 */ /* 0x004fe20000010000 */
[----:B------:R-:W-:Y:S01]  /*124e0*/  FADD.FTZ R38, R146, R7 ;  /* 0x0000000792267221 */ /* 0x000fe20000010000 */
[C---:B------:R-:W-:Y:S02]  /*124f0*/  F2FP.F16.F32.PACK_AB R146, R45.reuse, R146 ;  /* 0x000000922d92723e */ /* 0x040fe400000000ff */
[----:B------:R-:W-:Y:S01]  /*12500*/  F2FP.F16.F32.PACK_AB R141, R20, R141 ;  /* 0x0000008d148d723e */ /* 0x000fe200000000ff */
[----:B------:R-:W-:Y:S01]  /*12510*/  FADD.FTZ R7, R45, R38 ;  /* 0x000000262d077221 */ /* 0x000fe20000010000 */
[--C-:B------:R-:W-:Y:S01]  /*12520*/  IMAD.MOV.U32 R45, RZ, RZ, R87.reuse ;  /* 0x000000ffff2d7224 */ /* 0x100fe200078e0057 */
[----:B------:R-:W2:Y:S01]  /*12530*/  MUFU.EX2 R25, R25 ;  /* 0x0000001900197308 */ /* 0x000ea20000000800 */
[----:B0-----:R-:W-:Y:S01]  /*12540*/  FADD.FTZ R5, R143, R24 ;  /* 0x000000188f057221 */ /* 0x001fe20000010000 */
[----:B-1----:R-:W-:-:S06]  /*12550*/  IMAD.MOV.U32 R47, RZ, RZ, R87 ;  /* 0x000000ffff2f7224 */ /* 0x002fcc00078e0057 */
[----:B------:R0:W1:Y:S01]  /*12560*/  MUFU.EX2 R30, R51 ;  /* 0x00000033001e7308 */ /* 0x0000620000000800 */
[C---:B---3--:R-:W-:Y:S01]  /*12570*/  FADD.FTZ R36, R28.reuse, R5 ;  /* 0x000000051c247221 */ /* 0x048fe20000010000 */
[----:B------:R-:W-:Y:S02]  /*12580*/  F2FP.F16.F32.PACK_AB R143, R28, R143 ;  /* 0x0000008f1c8f723e */ /* 0x000fe400000000ff */
[----:B------:R-:W-:-:S04]  /*12590*/  MOV R28, R87 ;  /* 0x00000057001c7202 */ /* 0x000fc80000000f00 */
[----:B------:R-:W3:Y:S01]  /*125a0*/  MUFU.EX2 R29, R29 ;  /* 0x0000001d001d7308 */ /* 0x000ee20000000800 */
[----:B--2---:R-:W-:Y:S01]  /*125b0*/  FADD.FTZ R5, R25, R36 ;  /* 0x0000002419057221 */ /* 0x004fe20000010000 */
[----:B------:R-:W-:Y:S01]  /*125c0*/  FADD.FTZ R36, R148, R7 ;  /* 0x0000000794247221 */ /* 0x000fe20000010000 */
[C---:B------:R-:W-:Y:S01]  /*125d0*/  F2FP.F16.F32.PACK_AB R148, R53.reuse, R148 ;  /* 0x000000943594723e */ /* 0x040fe200000000ff */
[--C-:B0-----:R-:W-:Y:S02]  /*125e0*/  IMAD.MOV.U32 R51, RZ, RZ, R87.reuse ;  /* 0x000000ffff337224 */ /* 0x101fe400078e0057 */
[----:B------:R-:W-:Y:S01]  /*125f0*/  FADD.FTZ R7, R53, R36 ;  /* 0x0000002435077221 */ /* 0x000fe20000010000 */
[----:B------:R-:W-:Y:S01]  /*12600*/  IMAD.MOV.U32 R53, RZ, RZ, R87 ;  /* 0x000000ffff357224 */ /* 0x000fe200078e0057 */
[----:B------:R0:W2:Y:S01]  /*12610*/  MUFU.EX2 R32, R55 ;  /* 0x0000003700207308 */ /* 0x0000a20000000800 */
[----:B-1----:R-:W-:Y:S01]  /*12620*/  FADD.FTZ R26, R30, R5 ;  /* 0x000000051e1a7221 */ /* 0x002fe20000010000 */
[----:B------:R-:W-:Y:S01]  /*12630*/  FADD.FTZ R38, R150, R7 ;  /* 0x0000000796267221 */ /* 0x000fe20000010000 */
[----:B-----5:R-:W-:Y:S01]  /*12640*/  F2FP.F16.F32.PACK_AB R145, R30, R25 ;  /* 0x000000191e91723e */ /* 0x020fe200000000ff */
[----:B------:R-:W-:Y:S01]  /*12650*/  IMAD.MOV.U32 R30, RZ, RZ, R87 ;  /* 0x000000ffff1e7224 */ /* 0x000fe200078e0057 */
[----:B------:R-:W-:-:S03]  /*12660*/  MOV R25, R87 ;  /* 0x0000005700197202 */ /* 0x000fc60000000f00 */
[----:B------:R-:W1:Y:S01]  /*12670*/  MUFU.EX2 R49, R49 ;  /* 0x0000003100317308 */ /* 0x000e620000000800 */
[----:B---3--:R-:W-:Y:S01]  /*12680*/  FADD.FTZ R5, R29, R26 ;  /* 0x0000001a1d057221 */ /* 0x008fe20000010000 */
[----:B0-----:R-:W-:-:S06]  /*12690*/  MOV R55, R87 ;  /* 0x0000005700377202 */ /* 0x001fcc0000000f00 */
[----:B------:R-:W0:Y:S01]  /*126a0*/  MUFU.EX2 R57, R57 ;  /* 0x0000003900397308 */ /* 0x000e220000000800 */
[C---:B--2---:R-:W-:Y:S01]  /*126b0*/  FADD.FTZ R36, R32.reuse, R5 ;  /* 0x0000000520247221 */ /* 0x044fe20000010000 */
[----:B------:R-:W-:Y:S01]  /*126c0*/  F2FP.F16.F32.PACK_AB R147, R32, R29 ;  /* 0x0000001d2093723e */ /* 0x000fe200000000ff */
[--C-:B------:R-:W-:Y:S02]  /*126d0*/  IMAD.MOV.U32 R32, RZ, RZ, R87.reuse ;  /* 0x000000ffff207224 */ /* 0x100fe400078e0057 */
[----:B------:R-:W-:-:S03]  /*126e0*/  IMAD.MOV.U32 R29, RZ, RZ, R87 ;  /* 0x000000ffff1d7224 */ /* 0x000fc600078e0057 */
[----:B------:R2:W3:Y:S01]  /*126f0*/  MUFU.EX2 R34, R59 ;  /* 0x0000003b00227308 */ /* 0x0004e20000000800 */
[----:B-1----:R-:W-:-:S07]  /*12700*/  FADD.FTZ R5, R49, R36 ;  /* 0x0000002431057221 */ /* 0x002fce0000010000 */
[----:B------:R-:W1:Y:S01]  /*12710*/  MUFU.EX2 R152, R152 ;  /* 0x0000009800987308 */ /* 0x000e620000000800 */
[C---:B0-----:R-:W-:Y:S01]  /*12720*/  FADD.FTZ R7, R57.reuse, R38 ;  /* 0x0000002639077221 */ /* 0x041fe20000010000 */
[----:B------:R-:W-:Y:S01]  /*12730*/  F2FP.F16.F32.PACK_AB R150, R57, R150 ;  /* 0x000000963996723e */ /* 0x000fe200000000ff */
[--C-:B--2---:R-:W-:Y:S02]  /*12740*/  IMAD.MOV.U32 R59, RZ, RZ, R87.reuse ;  /* 0x000000ffff3b7224 */ /* 0x104fe400078e0057 */
[----:B------:R-:W-:-:S03]  /*12750*/  IMAD.MOV.U32 R57, RZ, RZ, R87 ;  /* 0x000000ffff397224 */ /* 0x000fc600078e0057 */
[----:B------:R-:W0:Y:S01]  /*12760*/  MUFU.EX2 R81, R81 ;  /* 0x0000005100517308 */ /* 0x000e220000000800 */
[C---:B---3--:R-:W-:Y:S01]  /*12770*/  FADD.FTZ R36, R34.reuse, R5 ;  /* 0x0000000522247221 */ /* 0x048fe20000010000 */
[----:B------:R-:W-:Y:S02]  /*12780*/  F2FP.F16.F32.PACK_AB R149, R34, R49 ;  /* 0x000000312295723e */ /* 0x000fe400000000ff */
[-C--:B------:R-:W-:Y:S02]  /*12790*/  MOV R49, R87.reuse ;  /* 0x0000005700317202 */ /* 0x080fe40000000f00 */
[----:B------:R-:W-:Y:S02]  /*127a0*/  MOV R34, R87 ;  /* 0x0000005700227202 */ /* 0x000fe40000000f00 */
[----:B------:R-:W2:Y:S01]  /*127b0*/  MUFU.EX2 R73, R73 ;  /* 0x0000004900497308 */ /* 0x000ea20000000800 */
[----:B-1----:R-:W-:-:S07]  /*127c0*/  FADD.FTZ R38, R152, R7 ;  /* 0x0000000798267221 */ /* 0x002fce0000010000 */
[----:B------:R1:W3:Y:S01]  /*127d0*/  MUFU.EX2 R24, R83 ;  /* 0x0000005300187308 */ /* 0x0002e20000000800 */
[----:B0-----:R-:W-:-:S07]  /*127e0*/  FADD.FTZ R5, R81, R36 ;  /* 0x0000002451057221 */ /* 0x001fce0000010000 */
[----:B------:R-:W0:Y:S01]  /*127f0*/  MUFU.EX2 R85, R85 ;  /* 0x0000005500557308 */ /* 0x000e220000000800 */
[C---:B--2---:R-:W-:Y:S01]  /*12800*/  FADD.FTZ R7, R73.reuse, R38 ;  /* 0x0000002649077221 */ /* 0x044fe20000010000 */
[----:B------:R-:W-:Y:S01]  /*12810*/  F2FP.F16.F32.PACK_AB R152, R73, R152 ;  /* 0x000000984998723e */ /* 0x000fe200000000ff */
[----:B-1----:R-:W-:Y:S01]  /*12820*/  IMAD.MOV.U32 R83, RZ, RZ, R87 ;  /* 0x000000ffff537224 */ /* 0x002fe200078e0057 */
[----:B------:R-:W-:-:S04]  /*12830*/  MOV R73, R87 ;  /* 0x0000005700497202 */ /* 0x000fc80000000f00 */
[----:B------:R1:W2:Y:S01]  /*12840*/  MUFU.EX2 R26, R67 ;  /* 0x00000043001a7308 */ /* 0x0002a20000000800 */
[C---:B---3--:R-:W-:Y:S01]  /*12850*/  FADD.FTZ R38, R24.reuse, R5 ;  /* 0x0000000518267221 */ /* 0x048fe20000010000 */
[----:B------:R-:W-:Y:S01]  /*12860*/  F2FP.F16.F32.PACK_AB R151, R24, R81 ;  /* 0x000000511897723e */ /* 0x000fe200000000ff */
[--C-:B------:R-:W-:Y:S02]  /*12870*/  IMAD.MOV.U32 R81, RZ, RZ, R87.reuse ;  /* 0x000000ffff517224 */ /* 0x100fe400078e0057 */
[----:B------:R-:W-:-:S03]  /*12880*/  IMAD.MOV.U32 R24, RZ, RZ, R87 ;  /* 0x000000ffff187224 */ /* 0x000fc600078e0057 */
[----:B------:R-:W3:Y:S01]  /*12890*/  MUFU.EX2 R154, R154 ;  /* 0x0000009a009a7308 */ /* 0x000ee20000000800 */
[----:B0-----:R-:W-:Y:S01]  /*128a0*/  FADD.FTZ R5, R85, R38 ;  /* 0x0000002655057221 */ /* 0x001fe20000010000 */
[----:B-1----:R-:W-:Y:S01]  /*128b0*/  MOV R67, R87 ;  /* 0x0000005700437202 */ /* 0x002fe20000000f00 */
[----:B------:R-:W-:-:S05]  /*128c0*/  IMAD.MOV.U32 R38, RZ, RZ, R87 ;  /* 0x000000ffff267224 */ /* 0x000fca00078e0057 */
[----:B------:R-:W0:Y:S01]  /*128d0*/  MUFU.EX2 R89, R89 ;  /* 0x0000005900597308 */ /* 0x000e220000000800 */
[C---:B--2---:R-:W-:Y:S01]  /*128e0*/  FADD.FTZ R6, R26.reuse, R5 ;  /* 0x000000051a067221 */ /* 0x044fe20000010000 */
[----:B------:R-:W-:Y:S01]  /*128f0*/  F2FP.F16.F32.PACK_AB R153, R26, R85 ;  /* 0x000000551a99723e */ /* 0x000fe200000000ff */
[----:B------:R-:W-:Y:S01]  /*12900*/  IMAD.MOV.U32 R26, RZ, RZ, R87 ;  /* 0x000000ffff1a7224 */ /* 0x000fe200078e0057 */
[----:B------:R-:W-:-:S04]  /*12910*/  MOV R85, R87 ;  /* 0x0000005700557202 */ /* 0x000fc80000000f00 */
[----:B------:R-:W1:Y:S01]  /*12920*/  MUFU.EX2 R75, R75 ;  /* 0x0000004b004b7308 */ /* 0x000e620000000800 */
[----:B---3--:R-:W-:-:S07]  /*12930*/  FADD.FTZ R40, R154, R7 ;  /* 0x000000079a287221 */ /* 0x008fce0000010000 */
[----:B------:R2:W3:Y:S01]  /*12940*/  MUFU.EX2 R36, R71 ;  /* 0x0000004700247308 */ /* 0x0004e20000000800 */
[----:B0-----:R-:W-:Y:S01]  /*12950*/  FADD.FTZ R5, R89, R6 ;  /* 0x0000000659057221 */ /* 0x001fe20000010000 */
[C---:B-1----:R-:W-:Y:S01]  /*12960*/  FADD.FTZ R7, R75.reuse, R40 ;  /* 0x000000284b077221 */ /* 0x042fe20000010000 */
[----:B------:R-:W-:Y:S01]  /*12970*/  F2FP.F16.F32.PACK_AB R154, R75, R154 ;  /* 0x0000009a4b9a723e */ /* 0x000fe200000000ff */
[--C-:B------:R-:W-:Y:S01]  /*12980*/  IMAD.MOV.U32 R75, RZ, RZ, R87.reuse ;  /* 0x000000ffff4b7224 */ /* 0x100fe200078e0057 */
[----:B------:R-:W-:Y:S01]  /*12990*/  MOV R40, R87 ;  /* 0x0000005700287202 */ /* 0x000fe20000000f00 */
[----:B--2---:R-:W-:Y:S02]  /*129a0*/  IMAD.MOV.U32 R71, RZ, RZ, R87 ;  /* 0x000000ffff477224 */ /* 0x004fe400078e0057 */
[C---:B---3--:R-:W-:Y:S01]  /*129b0*/  FADD.FTZ R6, R36.reuse, R5 ;  /* 0x0000000524067221 */ /* 0x048fe20000010000 */
[----:B------:R-:W-:Y:S01]  /*129c0*/  F2FP.F16.F32.PACK_AB R155, R36, R89 ;  /* 0x00000059249b723e */ /* 0x000fe200000000ff */
[----:B------:R-:W-:Y:S01]  /*129d0*/  IMAD.MOV.U32 R36, RZ, RZ, R87 ;  /* 0x000000ffff247224 */ /* 0x000fe200078e0057 */
[----:B------:R-:W-:Y:S01]  /*129e0*/  MOV R5, 0x3f800000 ;  /* 0x3f80000000057802 */ /* 0x000fe20000000f00 */
[----:B------:R-:W-:Y:S06]  /*129f0*/  @!P1 BRA `(.L_x_624) ;  /* 0x00000020007c9947 */ /* 0x000fec0003800000 */
[----:B------:R-:W-:Y:S01]  /*12a00*/  VIADD R14, R194, 0xfffffffe ;  /* 0xfffffffec20e7836 */ /* 0x000fe20000000000 */
[----:B------:R-:W-:Y:S01]  /*12a10*/  MOV R15, R4 ;  /* 0x00000004000f7202 */ /* 0x000fe20000000f00 */
[----:B------:R-:W-:Y:S01]  /*12a20*/  IMAD.MOV.U32 R20, RZ, RZ, R3 ;  /* 0x000000ffff147224 */ /* 0x000fe200078e0003 */
[----:B------:R-:W-:Y:S01]  /*12a30*/  MOV R196, R173 ;  /* 0x000000ad00c47202 */ /* 0x000fe20000000f00 */
        /* <DEDUP_REMOVED lines=33> */
[----:B------:R-:W-:-:S07]  /*12c50*/  CS2R R24, SRZ ;  /* 0x0000000000187805 */ /* 0x000fce000001ff00 */
.L_x_637:
[----:B------:R-:W-:-:S04]  /*12c60*/  ISETP.NE.AND P1, PT, R196, 0x1, PT ;  /* 0x00000001c400780c */ /* 0x000fc80003f25270 */
[----:B------:R-:W-:-:S04]  /*12c70*/  SEL R3, RZ, 0x1, P1 ;  /* 0x00000001ff037807 */ /* 0x000fc80000800000 */
[----:B------:R-:W-:Y:S01]  /*12c80*/  LOP3.LUT R180, R194, R3, RZ, 0x3c, !PT ;  /* 0x00000003c2b47212 */ /* 0x000fe200078e3cff */
[----:B------:R-:W-:Y:S06]  /*12c90*/  @!P0 BRA `(.L_x_625) ;  /* 0x0000000000048947 */ /* 0x000fec0003800000 */
[----:B------:R-:W-:Y:S01]  /*12ca0*/  BPT.TRAP 0x1 ;  /* 0x000000040000795c */ /* 0x000fe20000300000 */
.L_x_625:
[----:B------:R-:W-:Y:S01]  /*12cb0*/  VIADD R173, R196, 0x1 ;  /* 0x00000001c4ad7836 */ /* 0x000fe20000000000 */
[----:B------:R-:W-:-:S04]  /*12cc0*/  SHF.L.U32 R0, R180, 0x1f, RZ ;  /* 0x0000001fb4007819 */ /* 0x000fc800000006ff */
[----:B------:R-:W-:-:S04]  /*12cd0*/  ISETP.NE.AND P1, PT, R173, 0x2, PT ;  /* 0x00000002ad00780c */ /* 0x000fc80003f25270 */
[----:B------:R-:W-:-:S04]  /*12ce0*/  SEL R173, R173, RZ, P1 ;  /* 0x000000ffadad7207 */ /* 0x000fc80000800000 */
[----:B------:R-:W-:-:S04]  /*12cf0*/  LEA R21, R173, R2, 0x3 ;  /* 0x00000002ad157211 */ /* 0x000fc800078e18ff */
[----:B------:R0:W1:Y:S01]  /*12d00*/  SYNCS.PHASECHK.TRANS64.TRYWAIT P1, [R21+URZ+0x2a830], R0 ;  /* 0x02a83000150075a7 */ /* 0x000062000802017f */
[----:B------:R-:W-:Y:S05]  /*12d10*/  @!P0 BRA `(.L_x_626) ;  /* 0x0000000000048947 */ /* 0x000fea0003800000 */
[----:B------:R-:W-:Y:S01]  /*12d20*/  BPT.TRAP 0x1 ;  /* 0x000000040000795c */ /* 0x000fe20000300000 */
.L_x_626:
[----:B------:R-:W-:Y:S01]  /*12d30*/  BSSY B1, `(.L_x_627) ;  /* 0x0000006000017945 */ /* 0x000fe20003800000 */
[----:B------:R-:W-:Y:S02]  /*12d40*/  IMAD R10, R173, 0x900, R8 ;  /* 0x00000900ad0a7824 */ /* 0x000fe400078e0208 */
[----:B------:R-:W-:Y:S01]  /*12d50*/  IMAD.MOV.U32 R11, RZ, RZ, 0x40000040 ;  /* 0x40000040ff0b7424 */ /* 0x000fe200078e00ff */
[----:B-1----:R-:W-:Y:S06]  /*12d60*/  @P1 BRA `(.L_x_628) ;  /* 0x0000000000081947 */ /* 0x002fec0003800000 */
[----:B------:R-:W1:Y:S02]  /*12d70*/  SYNCS.PHASECHK.TRANS64.TRYWAIT P1, [R21+URZ+0x2a830], R0 ;  /* 0x02a83000150075a7 */ /* 0x000e64000802017f */
[----:B-1----:R-:W-:Y:S05]  /*12d80*/  @!P1 BRA `(.L_x_629) ;  /* 0x000000c000689947 */ /* 0x002fea0003800000 */
.L_x_628:
[----:B------:R-:W-:Y:S05]  /*12d90*/  BSYNC B1 ;  /* 0x0000000000017941 */ /* 0x000fea0003800000 */
.L_x_627:
[----:B------:R-:W2:Y:S04]  /*12da0*/  LDL.64 R88, [R1+0x28] ;  /* 0x0000280001587983 */ /* 0x000ea80000100a00 */
[----:B------:R-:W3:Y:S04]  /*12db0*/  LDL.64 R212, [R1+0x20] ;  /* 0x0000200001d47983 */ /* 0x000ee80000100a00 */
[----:B------:R-:W4:Y:S01]  /*12dc0*/  LDL.64 R210, [R1+0x18] ;  /* 0x0000180001d27983 */ /* 0x000f220000100a00 */
[C---:B------:R-:W-:Y:S02]  /*12dd0*/  R2UR UR6, R10.reuse ;  /* 0x000000000a0672ca */ /* 0x040fe400000e0000 */
[----:B------:R-:W-:Y:S01]  /*12de0*/  R2UR UR7, R11 ;  /* 0x000000000b0772ca */ /* 0x000fe200000e0000 */
[----:B------:R-:W5:Y:S01]  /*12df0*/  LDL.64 R208, [R1+0x10] ;  /* 0x0000100001d07983 */ /* 0x000f620000100a00 */
[----:B------:R-:W-:Y:S01]  /*12e00*/  VIADD R12, R10, 0x2 ;  /* 0x000000020a0c7836 */ /* 0x000fe20000000000 */
[----:B------:R-:W-:-:S02]  /*12e10*/  MOV R13, 0x40000040 ;  /* 0x40000040000d7802 */ /* 0x000fc40000000f00 */
[----:B------:R-:W5:Y:S04]  /*12e20*/  LDL.64 R206, [R1+0x8] ;  /* 0x0000080001ce7983 */ /* 0x000f680000100a00 */
[----:B------:R-:W5:Y:S01]  /*12e30*/  LDL.64 R204, [R1] ;  /* 0x0000000001cc7983 */ /* 0x000f620000100a00 */
[----:B--2---:R-:W-:Y:S02]  /*12e40*/  R2UR UR4, R88 ;  /* 0x00000000580472ca */ /* 0x004fe400000e0000 */
[----:B------:R-:W-:Y:S02]  /*12e50*/  R2UR UR5, R89 ;  /* 0x00000000590572ca */ /* 0x000fe400000e0000 */
[----:B------:R-:W-:-:S11]  /*12e60*/  WARPGROUP.ARRIVE ;  /* 0x00000000000079c5 */ /* 0x000fd60000000000 */
[----:B------:R-:W-:Y:S01]  /*12e70*/  HGMMA.64x96x16.F32 R88, gdesc[UR4], RZ, !UPT, gsb0 ;  /* 0x01600000045879f0 */ /* 0x000fe2000c0008ff */
[----:B------:R-:W-:Y:S02]  /*12e80*/  R2UR UR6, R12 ;  /* 0x000000000c0672ca */ /* 0x000fe400000e0000 */
[----:B------:R-:W-:Y:S02]  /*12e90*/  R2UR UR7, R13 ;  /* 0x000000000d0772ca */ /* 0x000fe400000e0000 */
[----:B---3--:R-:W-:Y:S02]  /*12ea0*/  R2UR UR4, R212 ;  /* 0x00000000d40472ca */ /* 0x008fe400000e0000 */
[----:B------:R-:W-:Y:S01]  /*12eb0*/  R2UR UR5, R213 ;  /* 0x00000000d50572ca */ /* 0x000fe200000e0000 */
[----:B------:R-:W-:Y:S02]  /*12ec0*/  VIADD R12, R10, 0x4 ;  /* 0x000000040a0c7836 */ /* 0x000fe40000000000 */
[----:B------:R-:W-:Y:S01]  /*12ed0*/  IMAD.MOV.U32 R13, RZ, RZ, 0x40000040 ;  /* 0x40000040ff0d7424 */ /* 0x000fe200078e00ff */
[----:B------:R-:W-:-:S02]  /*12ee0*/  WARPGROUP.DEPBAR.LE gsb0, 0x0 ;  /* 0x00008000000079c5 */ /* 0x000fc40000010000 */
[----:B------:R-:W-:-:S07]  /*12ef0*/  WARPGROUP.ARRIVE ;  /* 0x00000000000079c5 */ /* 0x000fce0000000000 */
[----:B------:R-:W-:Y:S01]  /*12f00*/  HGMMA.64x96x16.F32 R88, gdesc[UR4], R88, gsb0 ;  /* 0x01600000045879f0 */ /* 0x000fe20008000858 */
[----:B------:R-:W-:Y:S02]  /*12f10*/  R2UR UR6, R12 ;  /* 0x000000000c0672ca */ /* 0x000fe400000e0000 */
[----:B------:R-:W-:Y:S02]  /*12f20*/  R2UR UR7, R13 ;  /* 0x000000000d0772ca */ /* 0x000fe400000e0000 */
[----:B----4-:R-:W-:Y:S02]  /*12f30*/  R2UR UR4, R210 ;  /* 0x00000000d20472ca */ /* 0x010fe400000e0000 */
[----:B------:R-:W-:Y:S01]  /*12f40*/  R2UR UR5, R211 ;  /* 0x00000000d30572ca */ /* 0x000fe200000e0000 */
[----:B------:R-:W-:Y:S01]  /*12f50*/  IMAD.MOV.U32 R13, RZ, RZ, 0x40000040 ;  /* 0x40000040ff0d7424 */ /* 0x000fe200078e00ff */
[----:B------:R-:W-:Y:S01]  /*12f60*/  IADD3 R12, R10, 0x6, RZ ;  /* 0x000000060a0c7810 */ /* 0x000fe20007ffe0ff */
[----:B------:R-:W-:-:S02]  /*12f70*/  WARPGROUP.DEPBAR.LE gsb0, 0x0 ;  /* 0x00008000000079c5 */ /* 0x000fc40000010000 */
[----:B------:R-:W-:-:S08]  /*12f80*/  WARPGROUP.ARRIVE ;  /* 0x00000000000079c5 */ /* 0x000fd00000000000 */
[----:B------:R-:W-:Y:S01]  /*12f90*/  HGMMA.64x96x16.F32 R88, gdesc[UR4], R88, gsb0 ;  /* 0x01600000045879f0 */ /* 0x000fe20008000858 */
[----:B------:R-:W-:Y:S02]  /*12fa0*/  R2UR UR6, R12 ;  /* 0x000000000c0672ca */ /* 0x000fe400000e0000 */
[----:B------:R-:W-:Y:S02]  /*12fb0*/  R2UR UR7, R13 ;  /* 0x000000000d0772ca */ /* 0x000fe400000e0000 */
[----:B-----5:R-:W-:Y:S02]  /*12fc0*/  R2UR UR4, R208 ;  /* 0x00000000d00472ca */ /* 0x020fe400000e0000 */
[----:B------:R-:W-:Y:S01]  /*12fd0*/  R2UR UR5, R209 ;  /* 0x00000000d10572ca */ /* 0x000fe200000e0000 */
[----:B------:R-:W-:Y:S01]  /*12fe0*/  VIADD R12, R10, 0x300 ;  /* 0x000003000a0c7836 */ /* 0x000fe20000000000 */
[----:B------:R-:W-:Y:S01]  /*12ff0*/  MOV R13, 0x40000040 ;  /* 0x40000040000d7802 */ /* 0x000fe20000000f00 */
[----:B------:R-:W-:-:S02]  /*13000*/  WARPGROUP.DEPBAR.LE gsb0, 0x0 ;  /* 0x00008000000079c5 */ /* 0x000fc40000010000 */
[----:B------:R-:W-:-:S08]  /*13010*/  WARPGROUP.ARRIVE ;  /* 0x00000000000079c5 */ /* 0x000fd00000000000 */
[----:B------:R-:W-:Y:S01]  /*13020*/  HGMMA.64x96x16.F32 R88, gdesc[UR4], R88, gsb0 ;  /* 0x01600000045879f0 */ /* 0x000fe20008000858 */
[----:B------:R-:W-:Y:S02]  /*13030*/  R2UR UR6, R12 ;  /* 0x000000000c0672ca */ /* 0x000fe400000e0000 */
[----:B------:R-:W-:Y:S02]  /*13040*/  R2UR UR7, R13 ;  /* 0x000000000d0772ca */ /* 0x000fe400000e0000 */
[----:B------:R-:W-:Y:S02]  /*13050*/  R2UR UR4, R206 ;  /* 0x00000000ce0472ca */ /* 0x000fe400000e0000 */
        /* <DEDUP_REMOVED lines=8> */
[----:B------:R-:W-:Y:S02]  /*130e0*/  R2UR UR4, R204 ;  /* 0x00000000cc0472ca */ /* 0x000fe400000e0000 */
[----:B------:R-:W-:Y:S01]  /*130f0*/  R2UR UR5, R205 ;  /* 0x00000000cd0572ca */ /* 0x000fe200000e0000 */
[----:B------:R-:W-:Y:S01]  /*13100*/  IMAD.MOV.U32 R13, RZ, RZ, 0x40000040 ;  /* 0x40000040ff0d7424 */ /* 0x000fe200078e00ff */
[----:B------:R-:W-:Y:S01]  /*13110*/  IADD3 R12, R10, 0x304, RZ ;  /* 0x000003040a0c7810 */ /* 0x000fe20007ffe0ff */
[----:B------:R-:W-:-:S02]  /*13120*/  WARPGROUP.DEPBAR.LE gsb0, 0x0 ;  /* 0x00008000000079c5 */ /* 0x000fc40000010000 */
[----:B------:R-:W-:-:S08]  /*13130*/  WARPGROUP.ARRIVE ;  /* 0x00000000000079c5 */ /* 0x000fd00000000000 */
[----:B------:R-:W-:Y:S01]  /*13140*/  HGMMA.64x96x16.F32 R88, gdesc[UR4], R88, gsb0 ;  /* 0x01600000045879f0 */ /* 0x000fe20008000858 */
[----:B------:R-:W-:Y:S02]  /*13150*/  R2UR UR6, R12 ;  /* 0x000000000c0672ca */ /* 0x000fe400000e0000 */
[----:B------:R-:W-:Y:S01]  /*13160*/  R2UR UR7, R13 ;  /* 0x000000000d0772ca */ /* 0x000fe200000e0000 */
[----:B------:R-:W-:Y:S01]  /*13170*/  UMOV UR4, UR56 ;  /* 0x0000003800047c82 */ /* 0x000fe20008000000 */
[----:B------:R-:W-:Y:S01]  /*13180*/  UMOV UR5, UR57 ;  /* 0x0000003900057c82 */ /* 0x000fe20008000000 */
[----:B------:R-:W-:Y:S01]  /*13190*/  VIADD R12, R10, 0x306 ;  /* 0x000003060a0c7836 */ /* 0x000fe20000000000 */
[----:B------:R-:W-:Y:S01]  /*131a0*/  MOV R13, 0x40000040 ;  /* 0x40000040000d7802 */ /* 0x000fe20000000f00 */
[----:B------:R-:W-:Y:S02]  /*131b0*/  WARPGROUP.DEPBAR.LE gsb0, 0x0 ;  /* 0x00008000000079c5 */ /* 0x000fe40000010000 */
[----:B------:R-:W-:-:S06]  /*131c0*/  WARPGROUP.ARRIVE ;  /* 0x00000000000079c5 */ /* 0x000fcc0000000000 */
[----:B------:R-:W-:Y:S01]  /*131d0*/  HGMMA.64x96x16.F32 R88, gdesc[UR4], R88, gsb0 ;  /* 0x01600000045879f0 */ /* 0x000fe20008000858 */
[----:B------:R-:W-:Y:S02]  /*131e0*/  R2UR UR6, R12 ;  /* 0x000000000c0672ca */ /* 0x000fe400000e0000 */
[----:B------:R-:W-:Y:S01]  /*131f0*/  R2UR UR7, R13 ;  /* 0x000000000d0772ca */ /* 0x000fe200000e0000 */
[----:B------:R-:W-:Y:S01]  /*13200*/  UMOV UR4, UR52 ;  /* 0x0000003400047c82 */ /* 0x000fe20008000000 */
[----:B------:R-:W-:Y:S01]  /*13210*/  UMOV UR5, UR53 ;  /* 0x0000003500057c82 */ /* 0x000fe20008000000 */
[----:B------:R-:W-:Y:S02]  /*13220*/  VIADD R12, R10, 0x600 ;  /* 0x000006000a0c7836 */ /* 0x000fe40000000000 */
[----:B------:R-:W-:Y:S01]  /*13230*/  IMAD.MOV.U32 R13, RZ, RZ, 0x40000040 ;  /* 0x40000040ff0d7424 */ /* 0x000fe200078e00ff */
[----:B------:R-:W-:Y:S02]  /*13240*/  WARPGROUP.DEPBAR.LE gsb0, 0x0 ;  /* 0x00008000000079c5 */ /* 0x000fe40000010000 */
[----:B------:R-:W-:-:S06]  /*13250*/  WARPGROUP.ARRIVE ;  /* 0x00000000000079c5 */ /* 0x000fcc0000000000 */
[----:B------:R-:W-:Y:S01]  /*13260*/  HGMMA.64x96x16.F32 R88, gdesc[UR4], R88, gsb0 ;  /* 0x01600000045879f0 */ /* 0x000fe20008000858 */
[----:B------:R-:W-:Y:S02]  /*13270*/  R2UR UR6, R12 ;  /* 0x000000000c0672ca */ /* 0x000fe400000e0000 */
[----:B------:R-:W-:Y:S01]  /*13280*/  R2UR UR7, R13 ;  /* 0x000000000d0772ca */ /* 0x000fe200000e0000 */
[----:B------:R-:W-:Y:S01]  /*13290*/  UMOV UR4, UR48 ;  /* 0x0000003000047c82 */ /* 0x000fe20008000000 */
[----:B------:R-:W-:Y:S01]  /*132a0*/  UMOV UR5, UR49 ;  /* 0x0000003100057c82 */ /* 0x000fe20008000000 */
[----:B------:R-:W-:Y:S01]  /*132b0*/  IMAD.MOV.U32 R13, RZ, RZ, 0x40000040 ;  /* 0x40000040ff0d7424 */ /* 0x000fe200078e00ff */
[----:B------:R-:W-:Y:S01]  /*132c0*/  IADD3 R12, R10, 0x602, RZ ;  /* 0x000006020a0c7810 */ /* 0x000fe20007ffe0ff */
[----:B------:R-:W-:Y:S02]  /*132d0*/  WARPGROUP.DEPBAR.LE gsb0, 0x0 ;  /* 0x00008000000079c5 */ /* 0x000fe40000010000 */
[----:B------:R-:W-:-:S06]  /*132e0*/  WARPGROUP.ARRIVE ;  /* 0x00000000000079c5 */ /* 0x000fcc0000000000 */
        /* <DEDUP_REMOVED lines=23> */
[----:B------:R-:W-:Y:S02]  /*13460*/  WARPGROUP.DEPBAR.LE gsb0, 0x0 ;  /* 0x00008000000079c5 */ /* 0x000fe40000010000 */
[----:B------:R-:W-:-:S08]  /*13470*/  WARPGROUP.ARRIVE ;  /* 0x00000000000079c5 */ /* 0x000fd00000000000 */
[----:B------:R-:W-:Y:S01]  /*13480*/  HGMMA.64x96x16.F32 R88, gdesc[UR4], R88, gsb0 ;  /* 0x01600000045879f0 */ /* 0x000fe20008000858 */
        /* <DEDUP_REMOVED lines=65> */
[----:B------:R-:W-:Y:S05]  /*138a0*/  @!P0 BRA `(.L_x_630) ;  /* 0x0000000000048947 */ /* 0x000fea0003800000 */
[----:B------:R-:W-:Y:S01]  /*138b0*/  BPT.TRAP 0x1 ;  /* 0x000000040000795c */ /* 0x000fe20000300000 */
.L_x_630:
[----:B------:R-:W-:Y:S02]  /*138c0*/  SHF.L.U32 R3, R194, 0x1f, RZ ;  /* 0x0000001fc2037819 */ /* 0x000fe400000006ff */
[----:B------:R-:W-:-:S04]  /*138d0*/  LEA R10, R196, R2, 0x3 ;  /* 0x00000002c40a7211 */ /* 0x000fc800078e18ff */
[----:B------:R2:W3:Y:S01]  /*138e0*/  SYNCS.PHASECHK.TRANS64.TRYWAIT P1, [R10+URZ+0x2a850], R3 ;  /* 0x02a850030a0075a7 */ /* 0x0004e2000802017f */
[----:B------:R-:W-:Y:S05]  /*138f0*/  @!P0 BRA `(.L_x_631) ;  /* 0x0000000000048947 */ /* 0x000fea0003800000 */
[----:B------:R-:W-:Y:S01]  /*13900*/  BPT.TRAP 0x1 ;  /* 0x000000040000795c */ /* 0x000fe20000300000 */
.L_x_631:
[----:B01----:R-:W-:Y:S01]  /*13910*/  VIADD R0, R2, 0x400 ;  /* 0x0000040002007836 */ /* 0x003fe20000000000 */
[----:B------:R-:W-:Y:S04]  /*13920*/  BSSY B1, `(.L_x_632) ;  /* 0x0000008000017945 */ /* 0x000fe80003800000 */
[----:B------:R-:W-:-:S04]  /*13930*/  SHF.R.U32.HI R0, RZ, 0x4, R0 ;  /* 0x00000004ff007819 */ /* 0x000fc80000011600 */
[----:B------:R-:W-:-:S04]  /*13940*/  LOP3.LUT R0, R0, 0x3fff, RZ, 0xc0, !PT ;  /* 0x00003fff00007812 */ /* 0x000fc800078ec0ff */
[----:B------:R-:W-:-:S05]  /*13950*/  LOP3.LUT R0, R0, 0x3000000, RZ, 0xfc, !PT ;  /* 0x0300000000007812 */ /* 0x000fca00078efcff */
[----:B------:R-:W-:Y:S01]  /*13960*/  IMAD R0, R196, 0x600, R0 ;  /* 0x00000600c4007824 */ /* 0x000fe200078e0200 */
[----:B---3--:R-:W-:Y:S06]  /*13970*/  @P1 BRA `(.L_x_633) ;  /* 0x0000000000081947 */ /* 0x008fec0003800000 */
[----:B------:R-:W0:Y:S02]  /*13980*/  SYNCS.PHASECHK.TRANS64.TRYWAIT P1, [R10+URZ+0x2a850], R3 ;  /* 0x02a850030a0075a7 */ /* 0x000e24000802017f */
[----:B0-----:R-:W-:Y:S05]  /*13990*/  @!P1 BRA `(.L_x_634) ;  /* 0x000000b400789947 */ /* 0x001fea0003800000 */
.L_x_633:
[----:B------:R-:W-:Y:S05]  /*139a0*/  BSYNC B1 ;  /* 0x0000000000017941 */ /* 0x000fea0003800000 */
.L_x_632:
[----:B------:R-:W-:Y:S01]  /*139b0*/  IMAD.MOV.U32 R4, RZ, RZ, R0 ;  /* 0x000000ffff047224 */ /* 0x000fe200078e0000 */
[----:B------:R-:W-:Y:S01]  /*139c0*/  MOV R5, 0x40000040 ;  /* 0x4000004000057802 */ /* 0x000fe20000000f00 */
[----:B------:R-:W-:-:S03]  /*139d0*/  WARPGROUP.ARRIVE ;  /* 0x00000000000079c5 */ /* 0x000fc60000000000 */
[----:B------:R-:W-:Y:S01]  /*139e0*/  R2UR UR6, R4 ;  /* 0x00000000040672ca */ /* 0x000fe200000e0000 */
[----:B------:R-:W-:Y:S01]  /*139f0*/  VIADD R4, R0, 0x80 ;  /* 0x0000008000047836 */ /* 0x000fe20000000000 */
[----:B------:R-:W-:Y:S01]  /*13a00*/  R2UR UR7, R5 ;  /* 0x00000000050772ca */ /* 0x000fe200000e0000 */
[----:B------:R-:W-:-:S12]  /*13a10*/  IMAD.MOV.U32 R5, RZ, RZ, 0x40000040 ;  /* 0x40000040ff057424 */ /* 0x000fd800078e00ff */
[----:B------:R-:W-:Y:S01]  /*13a20*/  HGMMA.64x128x16.F32 R24, R156, gdesc[UR4].tnspB, R24, gsb0 ;  /* 0x41e000049c187df0 */ /* 0x000fe20008000818 */
[----:B------:R-:W-:Y:S02]  /*13a30*/  R2UR UR6, R4 ;  /* 0x00000000040672ca */ /* 0x000fe400000e0000 */
[----:B------:R-:W-:Y:S01]  /*13a40*/  R2UR UR7, R5 ;  /* 0x00000000050772ca */ /* 0x000fe200000e0000 */
[----:B------:R-:W-:Y:S01]  /*13a50*/  IMAD.MOV.U32 R5, RZ, RZ, 0x40000040 ;  /* 0x40000040ff057424 */ /* 0x000fe200078e00ff */
[----:B------:R-:W-:Y:S01]  /*13a60*/  IADD3 R4, R0, 0x100, RZ ;  /* 0x0000010000047810 */ /* 0x000fe20007ffe0ff */
[----:B------:R-:W-:Y:S02]  /*13a70*/  WARPGROUP.DEPBAR.LE gsb0, 0x0 ;  /* 0x00008000000079c5 */ /* 0x000fe40000010000 */
[----:B------:R-:W-:-:S08]  /*13a80*/  WARPGROUP.ARRIVE ;  /* 0x00000000000079c5 */ /* 0x000fd00000000000 */
[----:B------:R-:W-:Y:S01]  /*13a90*/  HGMMA.64x128x16.F32 R24, R136, gdesc[UR4].tnspB, R24, gsb0 ;  /* 0x41e0000488187df0 */ /* 0x000fe20008000818 */
[----:B------:R-:W-:Y:S01]  /*13aa0*/  R2UR UR6, R4 ;  /* 0x00000000040672ca */ /* 0x000fe200000e0000 */
[----:B------:R-:W-:Y:S01]  /*13ab0*/  VIADD R4, R0, 0x180 ;  /* 0x0000018000047836 */ /* 0x000fe20000000000 */
[----:B------:R-:W-:Y:S02]  /*13ac0*/  R2UR UR7, R5 ;  /* 0x00000000050772ca */ /* 0x000fe400000e0000 */
[----:B------:R-:W-:Y:S01]  /*13ad0*/  MOV R5, 0x40000040 ;  /* 0x4000004000057802 */ /* 0x000fe20000000f00 */
[----:B------:R-:W-:Y:S02]  /*13ae0*/  WARPGROUP.DEPBAR.LE gsb0, 0x0 ;  /* 0x00008000000079c5 */ /* 0x000fe40000010000 */
[----:B------:R-:W-:-:S08]  /*13af0*/  WARPGROUP.ARRIVE ;  /* 0x00000000000079c5 */ /* 0x000fd00000000000 */
[----:B------:R-:W-:Y:S01]  /*13b00*/  HGMMA.64x128x16.F32 R24, R140, gdesc[UR4].tnspB, R24, gsb0 ;  /* 0x41e000048c187df0 */ /* 0x000fe20008000818 */
[----:B------:R-:W-:Y:S01]  /*13b10*/  R2UR UR6, R4 ;  /* 0x00000000040672ca */ /* 0x000fe200000e0000 */
[----:B------:R-:W-:Y:S01]  /*13b20*/  VIADD R4, R0, 0x200 ;  /* 0x0000020000047836 */ /* 0x000fe20000000000 */
[----:B------:R-:W-:Y:S01]  /*13b30*/  R2UR UR7, R5 ;  /* 0x00000000050772ca */ /* 0x000fe200000e0000 */
[----:B------:R-:W-:Y:S01]  /*13b40*/  IMAD.MOV.U32 R5, RZ, RZ, 0x40000040 ;  /* 0x40000040ff057424 */ /* 0x000fe200078e00ff */
[----:B------:R-:W-:Y:S02]  /*13b50*/  WARPGROUP.DEPBAR.LE gsb0, 0x0 ;  /* 0x00008000000079c5 */ /* 0x000fe40000010000 */
[----:B------:R-:W-:-:S09]  /*13b60*/  WARPGROUP.ARRIVE ;  /* 0x00000000000079c5 */ /* 0x000fd20000000000 */
        /* <DEDUP_REMOVED lines=8> */
[----:B------:R-:W-:Y:S02]  /*13bf0*/  R2UR UR6, R4 ;  /* 0x00000000040672ca */ /* 0x000fe400000e0000 */
[----:B------:R-:W-:Y:S01]  /*13c00*/  R2UR UR7, R5 ;  /* 0x00000000050772ca */ /* 0x000fe200000e0000 */
[----:B------:R-:W-:Y:S02]  /*13c10*/  WARPGROUP.DEPBAR.LE gsb0, 0x0 ;  /* 0x00008000000079c5 */ /* 0x000fe40000010000 */
[----:B------:R-:W-:-:S10]  /*13c20*/  WARPGROUP.ARRIVE ;  /* 0x00000000000079c5 */ /* 0x000fd40000000000 */
[----:B------:R-:W-:Y:S03]  /*13c30*/  HGMMA.64x128x16.F32 R24, R152, gdesc[UR4].tnspB, R24, gsb0 ;  /* 0x41e0000498187df0 */ /* 0x000fe60008000818 */
[----:B------:R-:W-:Y:S02]  /*13c40*/  WARPGROUP.DEPBAR.LE gsb0, 0x0 ;  /* 0x00008000000079c5 */ /* 0x000fe40000010000 */
[----:B------:R-:W-:Y:S05]  /*13c50*/  @!P0 BRA `(.L_x_635) ;  /* 0x0000000000048947 */ /* 0x000fea0003800000 */
[----:B------:R-:W-:Y:S01]  /*13c60*/  BPT.TRAP 0x1 ;  /* 0x000000040000795c */ /* 0x000fe20000300000 */
.L_x_635:
[----:B------:R-:W-:Y:S02]  /*13c70*/  FMNMX.FTZ R0, R88, R20, !PT ;  /* 0x0000001458007209 */ /* 0x000fe40007810000 */
[----:B------:R-:W-:Y:S02]  /*13c80*/  FMNMX.FTZ R4, R90, R15, !PT ;  /* 0x0000000f5a047209 */ /* 0x000fe40007810000 */
[----:B0-2---:R-:W-:Y:S02]  /*13c90*/  FMNMX.FTZ R3, R89, R0, !PT ;  /* 0x0000000059037209 */ /* 0x005fe40007810000 */
        /* <DEDUP_REMOVED lines=47> */
[----:B0-----:R-:W-:Y:S01]  /*13f90*/  FMNMX.FTZ R12, R5, R0, !PT ;  /* 0x00000000050c7209 */ /* 0x001fe20007810000 */
[----:B------:R-:W-:Y:S01]  /*13fa0*/  IMAD.U32 R0, RZ, RZ, UR38 ;  /* 0x00000026ff007e24 */ /* 0x000fe2000f8e00ff */
[----:B-1----:R-:W-:-:S03]  /*13fb0*/  FMNMX.FTZ R13, R9, R4, !PT ;  /* 0x00000004090d7209 */ /* 0x002fc60007810000 */
[----:B------:R-:W0:Y:S04]  /*13fc0*/  SHFL.BFLY PT, R3, R12, 0x1, 0x1f ;  /* 0x0c201f000c037f89 */ /* 0x000e2800000e0000 */
[----:B------:R-:W1:Y:S01]  /*13fd0*/  SHFL.BFLY PT, R4, R13, 0x1, 0x1f ;  /* 0x0c201f000d047f89 */ /* 0x000e6200000e0000 */
[----:B0-----:R-:W-:Y:S02]  /*13fe0*/  FMNMX.FTZ R3, R12, R3, !PT ;  /* 0x000000030c037209 */ /* 0x001fe40007810000 */
[----:B-1----:R-:W-:-:S03]  /*13ff0*/  FMNMX.FTZ R4, R13, R4, !PT ;  /* 0x000000040d047209 */ /* 0x002fc60007810000 */
[----:B------:R-:W-:-:S04]  /*14000*/  FADD.FTZ R11, -R3, R20 ;  /* 0x00000014030b7221 */ /* 0x000fc80000010100 */
[-C--:B------:R-:W-:Y:S01]  /*14010*/  FMUL.FTZ R20, R11, R0.reuse ;  /* 0x000000000b147220 */ /* 0x080fe20000410000 */
[-C--:B------:R-:W-:Y:S01]  /*14020*/  FMUL.FTZ R11, R3, R0.reuse ;  /* 0x00000000030b7220 */ /* 0x080fe20000410000 */
[C---:B------:R-:W-:Y:S02]  /*14030*/  FADD.FTZ R5, -R4.reuse, R15 ;  /* 0x0000000f04057221 */ /* 0x040fe40000010100 */
[----:B------:R-:W-:Y:S01]  /*14040*/  MUFU.EX2 R9, R20 ;  /* 0x0000001400097308 */ /* 0x000fe20000000800 */
[-CC-:B------:R-:W-:Y:S01]  /*14050*/  FFMA.FTZ R139, R89, R0.reuse, -R11.reuse ;  /* 0x00000000598b7223 */ /* 0x180fe2000001080b */
[-CC-:B------:R-:W-:Y:S01]  /*14060*/  FFMA.FTZ R89, R109, R0.reuse, -R11.reuse ;  /* 0x000000006d597223 */ /* 0x180fe2000001080b */
[-C--:B------:R-:W-:Y:S01]  /*14070*/  FMUL.FTZ R109, R4, R0.reuse ;  /* 0x00000000046d7220 */ /* 0x080fe20000410000 */
[-CC-:B------:R-:W-:Y:S01]  /*14080*/  FFMA.FTZ R156, R88, R0.reuse, -R11.reuse ;  /* 0x00000000589c7223 */ /* 0x180fe2000001080b */
[-C--:B------:R-:W-:Y:S01]  /*14090*/  FFMA.FTZ R142, R108, R0.reuse, -R11 ;  /* 0x000000006c8e7223 */ /* 0x080fe2000001080b */
[-C--:B------:R-:W-:Y:S01]  /*140a0*/  FMUL.FTZ R5, R5, R0.reuse ;  /* 0x0000000005057220 */ /* 0x080fe20000410000 */
[-CC-:B------:R-:W-:Y:S01]  /*140b0*/  FFMA.FTZ R108, R90, R0.reuse, -R109.reuse ;  /* 0x000000005a6c7223 */ /* 0x180fe2000001086d */
[-C--:B------:R-:W-:Y:S01]  /*140c0*/  FFMA.FTZ R157, R91, R0.reuse, -R109 ;  /* 0x000000005b9d7223 */ /* 0x080fe2000001086d */
[-CC-:B------:R-:W-:Y:S01]  /*140d0*/  FFMA.FTZ R158, R92, R0.reuse, -R11.reuse ;  /* 0x000000005c9e7223 */ /* 0x180fe2000001080b */
[----:B------:R-:W0:Y:S01]  /*140e0*/  MUFU.EX2 R156, R156 ;  /* 0x0000009c009c7308 */ /* 0x000e220000000800 */
[-C--:B------:R-:W-:Y:S01]  /*140f0*/  FFMA.FTZ R92, R105, R0.reuse, -R11 ;  /* 0x00000000695c7223 */ /* 0x080fe2000001080b */
[-C--:B------:R-:W-:Y:S01]  /*14100*/  FFMA.FTZ R105, R94, R0.reuse, -R109 ;  /* 0x000000005e697223 */ /* 0x080fe2000001086d */
[-C--:B------:R-:W-:Y:S01]  /*14110*/  FFMA.FTZ R137, R93, R0.reuse, -R11 ;  /* 0x000000005d897223 */ /* 0x080fe2000001080b */
[-C--:B------:R-:W-:Y:S01]  /*14120*/  FFMA.FTZ R159, R95, R0.reuse, -R109 ;  /* 0x000000005f9f7223 */ /* 0x080fe2000001086d */
[-CC-:B------:R-:W-:Y:S01]  /*14130*/  FFMA.FTZ R136, R96, R0.reuse, -R11.reuse ;  /* 0x0000000060887223 */ /* 0x180fe2000001080b */
[-C--:B------:R-:W-:Y:S01]  /*14140*/  FFMA.FTZ R140, R104, R0.reuse, -R11 ;  /* 0x00000000688c7223 */ /* 0x080fe2000001080b */
[-C--:B------:R-:W-:Y:S01]  /*14150*/  FFMA.FTZ R104, R98, R0.reuse, -R109 ;  /* 0x0000000062687223 */ /* 0x080fe2000001086d */
[----:B------:R-:W-:Y:S01]  /*14160*/  MUFU.EX2 R5, R5 ;  /* 0x0000000500057308 */ /* 0x000fe20000000800 */
[-C--:B------:R-:W-:Y:S01]  /*14170*/  FFMA.FTZ R96, R97, R0.reuse, -R11 ;  /* 0x0000000061607223 */ /* 0x080fe2000001080b */
[-C--:B------:R-:W-:Y:S01]  /*14180*/  FFMA.FTZ R90, R99, R0.reuse, -R109 ;  /* 0x00000000635a7223 */ /* 0x080fe2000001086d */
[-C--:B------:R-:W-:Y:S01]  /*14190*/  FFMA.FTZ R138, R100, R0.reuse, -R11 ;  /* 0x00000000648a7223 */ /* 0x080fe2000001080b */
[-C--:B------:R-:W-:Y:S01]  /*141a0*/  FFMA.FTZ R102, R102, R0.reuse, -R109 ;  /* 0x0000000066667223 */ /* 0x080fe2000001086d */
[-C--:B------:R-:W-:Y:S01]  /*141b0*/  FFMA.FTZ R93, R101, R0.reuse, -R11 ;  /* 0x00000000655d7223 */ /* 0x080fe2000001080b */
[-CC-:B------:R-:W-:Y:S01]  /*141c0*/  FFMA.FTZ R91, R103, R0.reuse, -R109.reuse ;  /* 0x00000000675b7223 */ /* 0x180fe2000001086d */
[-CC-:B------:R-:W-:Y:S01]  /*141d0*/  FFMA.FTZ R101, R106, R0.reuse, -R109.reuse ;  /* 0x000000006a657223 */ /* 0x180fe2000001086d */
[----:B------:R-:W1:Y:S01]  /*141e0*/  MUFU.EX2 R108, R108 ;  /* 0x0000006c006c7308 */ /* 0x000e620000000800 */
[----:B0-----:R-:W-:Y:S01]  /*141f0*/  FFMA.FTZ R94, R9, R7, R156 ;  /* 0x00000007095e7223 */ /* 0x001fe2000001009c */
[-CC-:B------:R-:W-:Y:S01]  /*14200*/  FFMA.FTZ R141, R107, R0.reuse, -R109.reuse ;  /* 0x000000006b8d7223 */ /* 0x180fe2000001086d */
[-CC-:B------:R-:W-:Y:S01]  /*14210*/  FFMA.FTZ R100, R110, R0.reuse, -R109.reuse ;  /* 0x000000006e647223 */ /* 0x180fe2000001086d */
[-C--:B------:R-:W-:Y:S01]  /*14220*/  FFMA.FTZ R143, R111, R0.reuse, -R109 ;  /* 0x000000006f8f7223 */ /* 0x080fe2000001086d */
[-C--:B------:R-:W-:Y:S01]  /*14230*/  FFMA.FTZ R144, R112, R0.reuse, -R11 ;  /* 0x0000000070907223 */ /* 0x080fe2000001080b */
[-C--:B------:R-:W-:Y:S01]  /*14240*/  FFMA.FTZ R99, R114, R0.reuse, -R109 ;  /* 0x0000000072637223 */ /* 0x080fe2000001086d */
[-C--:B------:R-:W-:Y:S01]  /*14250*/  FFMA.FTZ R88, R113, R0.reuse, -R11 ;  /* 0x0000000071587223 */ /* 0x080fe2000001080b */
[----:B------:R-:W0:Y:S01]  /*14260*/  MUFU.EX2 R139, R139 ;  /* 0x0000008b008b7308 */ /* 0x000e220000000800 */
[-C--:B------:R-:W-:Y:S01]  /*14270*/  FFMA.FTZ R145, R115, R0.reuse, -R109 ;  /* 0x0000000073917223 */ /* 0x080fe2000001086d */
[-C--:B------:R-:W-:Y:S01]  /*14280*/  FFMA.FTZ R146, R116, R0.reuse, -R11 ;  /* 0x0000000074927223 */ /* 0x080fe2000001080b */
[-C--:B------:R-:W-:Y:S01]  /*14290*/  FFMA.FTZ R98, R118, R0.reuse, -R109 ;  /* 0x0000000076627223 */ /* 0x080fe2000001086d */
[-C--:B------:R-:W-:Y:S01]  /*142a0*/  FFMA.FTZ R20, R117, R0.reuse, -R11 ;  /* 0x0000000075147223 */ /* 0x080fe2000001080b */
[-C--:B------:R-:W-:Y:S01]  /*142b0*/  FFMA.FTZ R147, R119, R0.reuse, -R109 ;  /* 0x0000000077937223 */ /* 0x080fe2000001086d */
[-C--:B------:R-:W-:Y:S01]  /*142c0*/  FFMA.FTZ R148, R120, R0.reuse, -R11 ;  /* 0x0000000078947223 */ /* 0x080fe2000001080b */
[----:B------:R-:W-:Y:S01]  /*142d0*/  FFMA.FTZ R97, R122, R0, -R109 ;  /* 0x000000007a617223 */ /* 0x000fe2000001086d */
[----:B------:R-:W2:Y:S01]  /*142e0*/  MUFU.EX2 R157, R157 ;  /* 0x0000009d009d7308 */ /* 0x000ea20000000800 */
[----:B-1----:R-:W-:Y:S01]  /*142f0*/  FFMA.FTZ R6, R5, R6, R108 ;  /* 0x0000000605067223 */ /* 0x002fe2000001006c */
[-C--:B------:R-:W-:Y:S01]  /*14300*/  FFMA.FTZ R15, R121, R0.reuse, -R11 ;  /* 0x00000000790f7223 */ /* 0x080fe2000001080b */
[-C--:B------:R-:W-:Y:S01]  /*14310*/  FFMA.FTZ R149, R123, R0.reuse, -R109 ;  /* 0x000000007b957223 */ /* 0x080fe2000001086d */
[-CC-:B------:R-:W-:Y:S01]  /*14320*/  FFMA.FTZ R150, R124, R0.reuse, -R11.reuse ;  /* 0x000000007c967223 */ /* 0x180fe2000001080b */
[-C--:B------:R-:W-:Y:S01]  /*14330*/  FFMA.FTZ R13, R125, R0.reuse, -R11 ;  /* 0x000000007d0d7223 */ /* 0x080fe2000001080b */
[-C--:B------:R-:W-:Y:S01]  /*14340*/  FFMA.FTZ R151, R127, R0.reuse, -R109 ;  /* 0x000000007f977223 */ /* 0x080fe2000001086d */
[-CC-:B------:R-:W-:Y:S01]  /*14350*/  FFMA.FTZ R152, R128, R0.reuse, -R11.reuse ;  /* 0x0000000080987223 */ /* 0x180fe2000001080b */
[----:B------:R-:W1:Y:S01]  /*14360*/  MUFU.EX2 R158, R158 ;  /* 0x0000009e009e7308 */ /* 0x000e620000000800 */
[----:B0-----:R-:W-:Y:S01]  /*14370*/  FADD.FTZ R7, R139, R94 ;  /* 0x0000005e8b077221 */ /* 0x001fe20000010000 */
[-C--:B------:R-:W-:Y:S01]  /*14380*/  FFMA.FTZ R12, R129, R0.reuse, -R11 ;  /* 0x00000000810c7223 */ /* 0x080fe2000001080b */
[-C--:B------:R-:W-:Y:S01]  /*14390*/  FFMA.FTZ R153, R131, R0.reuse, -R109 ;  /* 0x0000000083997223 */ /* 0x080fe2000001086d */
[-C--:B------:R-:W-:Y:S01]  /*143a0*/  FFMA.FTZ R154, R132, R0.reuse, -R11 ;  /* 0x00000000849a7223 */ /* 0x080fe2000001080b */
[-C--:B------:R-:W-:Y:S01]  /*143b0*/  FFMA.FTZ R155, R134, R0.reuse, -R109 ;  /* 0x00000000869b7223 */ /* 0x080fe2000001086d */
[----:B------:R-:W-:-:S02]  /*143c0*/  FFMA.FTZ R11, R133, R0, -R11 ;  /* 0x00000000850b7223 */ /* 0x000fc4000001080b */
        /* <DEDUP_REMOVED lines=21> */
[----:B-1----:R-:W-:Y:S01]  /*14520*/  FADD.FTZ R94, R102, R95 ;  /* 0x0000005f665e7221 */ /* 0x002fe20000010000 */
[----:B------:R-:W-:-:S06]  /*14530*/  FFMA.FTZ R95, R126, R0, -R109 ;  /* 0x000000007e5f7223 */ /* 0x000fcc000001086d */
        /* <DEDUP_REMOVED lines=19> */
[----:B0-----:R-:W-:Y:S01]  /*14670*/  FADD.FTZ R6, R143, R94 ;  /* 0x0000005e8f067221 */ /* 0x001fe20000010000 */
[----:B------:R-:W-:-:S06]  /*14680*/  FFMA.FTZ R94, R130, R0, -R109 ;  /* 0x00000000825e7223 */ /* 0x000fcc000001086d */
        /* <DEDUP_REMOVED lines=20> */
[----:B------:R-:W-:-:S04]  /*147d0*/  IADD3 R6, R21, 0x2a840, RZ ;  /* 0x0002a84015067810 */ /* 0x000fc80007ffe0ff */
[----:B------:R-:W-:Y:S02]  /*147e0*/  PRMT R6, R181, 0x654, R6 ;  /* 0x00000654b5067816 */ /* 0x000fe40000000006 */
[----:B------:R-:W2:Y:S01]  /*147f0*/  MUFU.EX2 R150, R150 ;  /* 0x0000009600967308 */ /* 0x000ea20000000800 */
[----:B-1----:R-:W-:Y:S01]  /*14800*/  FADD.FTZ R7, R15, R106 ;  /* 0x0000006a0f077221 */ /* 0x002fe20000010000 */
[----:B------:R-:W-:Y:S01]  /*14810*/  FFMA.FTZ R106, R135, R0, -R109 ;  /* 0x00000000876a7223 */ /* 0x000fe2000001086d */
[----:B------:R1:W-:Y:S05]  /*14820*/  SYNCS.ARRIVE.TRANS64.RED.A1T0 RZ, [R6+URZ], RZ ;  /* 0x000000ff06ff79a7 */ /* 0x0003ea000810043f */
[----:B------:R-:W3:Y:S01]  /*14830*/  MUFU.EX2 R95, R95 ;  /* 0x0000005f005f7308 */ /* 0x000ee20000000800 */
[----:B0-----:R-:W-:-:S07]  /*14840*/  FADD.FTZ R110, R149, R110 ;  /* 0x0000006e956e7221 */ /* 0x001fce0000010000 */
[----:B------:R-:W0:Y:S01]  /*14850*/  MUFU.EX2 R13, R13 ;  /* 0x0000000d000d7308 */ /* 0x000e220000000800 */
[----:B--2---:R-:W-:-:S07]  /*14860*/  FADD.FTZ R112, R150, R7 ;  /* 0x0000000796707221 */ /* 0x004fce0000010000 */
[----:B------:R-:W2:Y:S01]  /*14870*/  MUFU.EX2 R151, R151 ;  /* 0x0000009700977308 */ /* 0x000ea20000000800 */
[----:B---3--:R-:W-:-:S07]  /*14880*/  FADD.FTZ R110, R95, R110 ;  /* 0x0000006e5f6e7221 */ /* 0x008fce0000010000 */
[----:B------:R-:W3:Y:S01]  /*14890*/  MUFU.EX2 R152, R152 ;  /* 0x0000009800987308 */ /* 0x000ee20000000800 */
[----:B0-----:R-:W-:-:S07]  /*148a0*/  FADD.FTZ R7, R13, R112 ;  /* 0x000000700d077221 */ /* 0x001fce0000010000 */
[----:B------:R-:W1:Y:S01]  /*148b0*/  MUFU.EX2 R94, R94 ;  /* 0x0000005e005e7308 */ /* 0x000e620000000800 */
[----:B--2---:R-:W-:-:S07]  /*148c0*/  FADD.FTZ R21, R151, R110 ;  /* 0x0000006e97157221 */ /* 0x004fce0000010000 */
[----:B------:R-:W0:Y:S01]  /*148d0*/  MUFU.EX2 R12, R12 ;  /* 0x0000000c000c7308 */ /* 0x000e220000000800 */
[----:B---3--:R-:W-:-:S07]  /*148e0*/  FADD.FTZ R7, R152, R7 ;  /* 0x0000000798077221 */ /* 0x008fce0000010000 */
        /* <DEDUP_REMOVED lines=10> */
[----:B--2---:R-:W-:-:S03]  /*14990*/  FADD.FTZ R7, R11, R110 ;  /* 0x0000006e0b077221 */ /* 0x004fc60000010000 */
[----:B-1----:R-:W-:Y:S01]  /*149a0*/  FADD.FTZ R6, R106, R21 ;  /* 0x000000156a067221 */ /* 0x002fe20000010000 */
[----:B------:R-:W-:Y:S06]  /*149b0*/  @!P0 BRA `(.L_x_636) ;  /* 0x0000000000048947 */ /* 0x000fec0003800000 */
[----:B------:R-:W-:Y:S01]  /*149c0*/  BPT.TRAP 0x1 ;  /* 0x000000040000795c */ /* 0x000fe20000300000 */
.L_x_636:
[----:B------:R-:W-:Y:S01]  /*149d0*/  ISETP.GT.AND P1, PT, R14, RZ, PT ;  /* 0x000000ff0e00720c */ /* 0x000fe20003f24270 */
[----:B------:R-:W-:Y:S01]  /*149e0*/  VIADD R10, R10, 0x2a860 ;  /* 0x0002a8600a0a7836 */ /* 0x000fe20000000000 */
[----:B------:R-:W-:Y:S01]  /*149f0*/  F2FP.F16.F32.PACK_AB R156, R139, R156 ;  /* 0x0000009c8b9c723e */ /* 0x000fe200000000ff */
[----:B------:R-:W-:Y:S01]  /*14a00*/  VIADD R14, R14, 0xffffffff ;  /* 0xffffffff0e0e7836 */ /* 0x000fe20000000000 */
[----:B------:R-:W-:Y:S01]  /*14a10*/  F2FP.F16.F32.PACK_AB R158, R137, R158 ;  /* 0x0000009e899e723e */ /* 0x000fe200000000ff */
[----:B------:R-:W-:Y:S01]  /*14a20*/  IMAD.MOV.U32 R194, RZ, RZ, R180 ;  /* 0x000000ffffc27224 */ /* 0x000fe200078e00b4 */
[----:B------:R-:W-:Y:S02]  /*14a30*/  PRMT R10, R181, 0x654, R10 ;  /* 0x00000654b50a7816 */ /* 0x000fe4000000000a */
[----:B------:R-:W-:Y:S01]  /*14a40*/  F2FP.F16.F32.PACK_AB R146, R20, R146 ;  /* 0x000000921492723e */ /* 0x000fe200000000ff */
[----:B------:R-:W-:Y:S01]  /*14a50*/  IMAD.MOV.U32 R20, RZ, RZ, R3 ;  /* 0x000000ffff147224 */ /* 0x000fe200078e0003 */
[----:B------:R0:W-:Y:S01]  /*14a60*/  SYNCS.ARRIVE.TRANS64.RED.A1T0 RZ, [R10+URZ], RZ ;  /* 0x000000ff0aff79a7 */ /* 0x0001e2000810043f */
        /* <DEDUP_REMOVED lines=21> */
[----:B------:R-:W-:Y:S02]  /*14bc0*/  MOV R15, R4 ;  /* 0x00000004000f7202 */ /* 0x000fe40000000f00 */
[----:B------:R-:W-:Y:S01]  /*14bd0*/  MOV R196, R173 ;  /* 0x000000ad00c47202 */ /* 0x000fe20000000f00 */
[----:B0-----:R-:W-:Y:S06]  /*14be0*/  @P1 BRA `(.L_x_637) ;  /* 0xffffffe0001c1947 */ /* 0x001fec000383ffff */
.L_x_624:
[----:B------:R-:W-:Y:S05]  /*14bf0*/  BSYNC B0 ;  /* 0x0000000000007941 */ /* 0x000fea0003800000 */
.L_x_623:
        /* <DEDUP_REMOVED lines=67> */
.L_x_638:
[----:B------:R-:W-:Y:S01]  /*15030*/  IMAD R10, R173, 0x8, R2 ;  /* 0x00000008ad0a7824 */ /* 0x000fe200078e0202 */
[----:B------:R-:W-:-:S04]  /*15040*/  SHF.L.U32 R5, R180, 0x1f, RZ ;  /* 0x0000001fb4057819 */ /* 0x000fc800000006ff */
[----:B------:R0:W1:Y:S01]  /*15050*/  SYNCS.PHASECHK.TRANS64.TRYWAIT P1, [R10+URZ+0x2a850], R5 ;  /* 0x02a850050a0075a7 */ /* 0x000062000802017f */
[----:B------:R-:W-:Y:S05]  /*15060*/  @!P0 BRA `(.L_x_639) ;  /* 0x0000000000048947 */ /* 0x000fea0003800000 */
[----:B------:R-:W-:Y:S01]  /*15070*/  BPT.TRAP 0x1 ;  /* 0x000000040000795c */ /* 0x000fe20000300000 */
.L_x_639:
[----:B------:R-:W-:Y:S01]  /*15080*/  VIADD R2, R2, 0x400 ;  /* 0x0000040002027836 */ /* 0x000fe20000000000 */
[----:B------:R-:W-:Y:S04]  /*15090*/  BSSY B0, `(.L_x_640) ;  /* 0x0000008000007945 */ /* 0x000fe80003800000 */
[----:B------:R-:W-:-:S04]  /*150a0*/  SHF.R.U32.HI R2, RZ, 0x4, R2 ;  /* 0x00000004ff027819 */ /* 0x000fc80000011602 */
[----:B------:R-:W-:-:S04]  /*150b0*/  LOP3.LUT R2, R2, 0x3fff, RZ, 0xc0, !PT ;  /* 0x00003fff02027812 */ /* 0x000fc800078ec0ff */
[----:B------:R-:W-:-:S05]  /*150c0*/  LOP3.LUT R2, R2, 0x3000000, RZ, 0xfc, !PT ;  /* 0x0300000002027812 */ /* 0x000fca00078efcff */
[----:B------:R-:W-:Y:S01]  /*150d0*/  IMAD R2, R173, 0x600, R2 ;  /* 0x00000600ad027824 */ /* 0x000fe200078e0202 */
[----:B-1----:R-:W-:Y:S06]  /*150e0*/  @P1 BRA `(.L_x_641) ;  /* 0x0000000000081947 */ /* 0x002fec0003800000 */
[----:B------:R-:W1:Y:S02]  /*150f0*/  SYNCS.PHASECHK.TRANS64.TRYWAIT P1, [R10+URZ+0x2a850], R5 ;  /* 0x02a850050a0075a7 */ /* 0x000e64000802017f */
[----:B-1----:R-:W-:Y:S05]  /*15100*/  @!P1 BRA `(.L_x_642) ;  /* 0x0000009c00b09947 */ /* 0x002fea0003800000 */
.L_x_641:
[----:B------:R-:W-:Y:S05]  /*15110*/  BSYNC B0 ;  /* 0x0000000000007941 */ /* 0x000fea0003800000 */
.L_x_640:
[----:B------:R-:W-:Y:S01]  /*15120*/  IMAD.MOV.U32 R9, RZ, RZ, 0x40000040 ;  /* 0x40000040ff097424 */ /* 0x000fe200078e00ff */
[----:B------:R-:W-:Y:S01]  /*15130*/  MOV R8, R2 ;  /* 0x0000000200087202 */ /* 0x000fe20000000f00 */
[----:B------:R-:W-:Y:S01]  /*15140*/  WARPGROUP.ARRIVE ;  /* 0x00000000000079c5 */ /* 0x000fe20000000000 */
[----:B01----:R-:W-:Y:S01]  /*15150*/  SHFL.BFLY PT, R5, R6, 0x2, 0x1f ;  /* 0x0c401f0006057f89 */ /* 0x003fe200000e0000 */
[----:B------:R-:W-:Y:S01]  /*15160*/  MOV R88, 0xff800000 ;  /* 0xff80000000587802 */ /* 0x000fe20000000f00 */
[----:B------:R-:W-:Y:S01]  /*15170*/  IMAD.MOV.U32 R89, RZ, RZ, -0x800000 ;  /* 0xff800000ff597424 */ /* 0x000fe200078e00ff */
[----:B------:R-:W-:Y:S01]  /*15180*/  R2UR UR6, R8 ;  /* 0x00000000080672ca */ /* 0x000fe200000e0000 */
[----:B------:R-:W-:Y:S01]  /*15190*/  VIADD R8, R2, 0x80 ;  /* 0x0000008002087836 */ /* 0x000fe20000000000 */
[----:B------:R-:W-:Y:S02]  /*151a0*/  R2UR UR7, R9 ;  /* 0x00000000090772ca */ /* 0x000fe400000e0000 */
[----:B------:R-:W-:-:S11]  /*151b0*/  MOV R9, 0x40000040 ;  /* 0x4000004000097802 */ /* 0x000fd60000000f00 */
        /* <DEDUP_REMOVED lines=25> */
[----:B------:R-:W-:Y:S02]  /*15350*/  IADD3 R8, R2, 0x280, RZ ;  /* 0x0000028002087810 */ /* 0x000fe40007ffe0ff */
[----:B------:R-:W0:Y:S02]  /*15360*/  SHFL.BFLY PT, R2, R7, 0x2, 0x1f ;  /* 0x0c401f0007027f89 */ /* 0x000e2400000e0000 */
[----:B0-----:R-:W-:Y:S01]  /*15370*/  FADD.FTZ R2, R2, R7 ;  /* 0x0000000702027221 */ /* 0x001fe20000010000 */
[----:B------:R-:W-:-:S02]  /*15380*/  WARPGROUP.DEPBAR.LE gsb0, 0x0 ;  /* 0x00008000000079c5 */ /* 0x000fc40000010000 */
[----:B------:R-:W-:-:S06]  /*15390*/  WARPGROUP.ARRIVE ;  /* 0x00000000000079c5 */ /* 0x000fcc0000000000 */
[----:B------:R-:W-:Y:S01]  /*153a0*/  HGMMA.64x128x16.F32 R24, R148, gdesc[UR4].tnspB, R24, gsb0 ;  /* 0x41e0000494187df0 */ /* 0x000fe20008000818 */
[----:B------:R-:W-:Y:S01]  /*153b0*/  R2UR UR6, R8 ;  /* 0x00000000080672ca */ /* 0x000fe200000e0000 */
[----:B------:R-:W-:Y:S01]  /*153c0*/  FADD.FTZ R8, R5, R6 ;  /* 0x0000000605087221 */ /* 0x000fe20000010000 */
[----:B------:R-:W-:Y:S01]  /*153d0*/  R2UR UR7, R9 ;  /* 0x00000000090772ca */ /* 0x000fe200000e0000 */
[----:B------:R-:W0:Y:S01]  /*153e0*/  SHFL.BFLY PT, R5, R2, 0x1, 0x1f ;  /* 0x0c201f0002057f89 */ /* 0x000e2200000e0000 */
[----:B------:R-:W-:-:S03]  /*153f0*/  IMAD.MOV.U32 R6, RZ, RZ, RZ ;  /* 0x000000ffff067224 */ /* 0x000fc600078e00ff */
[----:B------:R-:W1:Y:S01]  /*15400*/  SHFL.BFLY PT, R9, R8, 0x1, 0x1f ;  /* 0x0c201f0008097f89 */ /* 0x000e6200000e0000 */
[----:B0-----:R-:W-:Y:S01]  /*15410*/  FADD.FTZ R11, R2, R5 ;  /* 0x00000005020b7221 */ /* 0x001fe20000010000 */
[----:B------:R-:W-:Y:S01]  /*15420*/  MOV R5, RZ ;  /* 0x000000ff00057202 */ /* 0x000fe20000000f00 */
[----:B-1----:R-:W-:-:S03]  /*15430*/  FADD.FTZ R12, R8, R9 ;  /* 0x00000009080c7221 */ /* 0x002fc60000010000 */
        /* <DEDUP_REMOVED lines=14> */
[----:B------:R-:W-:Y:S03]  /*15520*/  HGMMA.64x128x16.F32 R24, R152, gdesc[UR4].tnspB, R24, gsb0 ;  /* 0x41e0000498187df0 */ /* 0x000fe60008000818 */
[----:B------:R-:W-:Y:S02]  /*15530*/  WARPGROUP.DEPBAR.LE gsb0, 0x0 ;  /* 0x00008000000079c5 */ /* 0x000fe40000010000 */
[----:B--23--:R-:W-:Y:S05]  /*15540*/  @!P0 BRA `(.L_x_643) ;  /* 0x0000000000048947 */ /* 0x00cfea0003800000 */
[----:B------:R-:W-:Y:S01]  /*15550*/  BPT.TRAP 0x1 ;  /* 0x000000040000795c */ /* 0x000fe20000300000 */
.L_x_643:
[----:B------:R-:W-:Y:S01]  /*15560*/  IADD3 R0, R10, 0x2a860, RZ ;  /* 0x0002a8600a007810 */ /* 0x000fe20007ffe0ff */
[----:B------:R-:W-:Y:S02]  /*15570*/  VIADD R173, R173, 0x1 ;  /* 0x00000001adad7836 */ /* 0x000fe40000000000 */
[-C--:B------:R-:W-:Y:S01]  /*15580*/  FMUL.FTZ R24, R24, R5.reuse ;  /* 0x0000000518187220 */ /* 0x080fe20000410000 */
[-C--:B------:R-:W-:Y:S01]  /*15590*/  FMUL.FTZ R91, R25, R5.reuse ;  /* 0x00000005195b7220 */ /* 0x080fe20000410000 */
[----:B------:R-:W-:Y:S01]  /*155a0*/  PRMT R181, R181, 0x654, R0 ;  /* 0x00000654b5b57816 */ /* 0x000fe20000000000 */
[-C--:B------:R-:W-:Y:S01]  /*155b0*/  FMUL.FTZ R0, R36, R5.reuse ;  /* 0x0000000524007220 */ /* 0x080fe20000410000 */
[----:B------:R-:W-:Y:S01]  /*155c0*/  ISETP.NE.AND P0, PT, R173, 0x2, PT ;  /* 0x00000002ad00780c */ /* 0x000fe20003f05270 */
[-C--:B------:R-:W-:Y:S01]  /*155d0*/  FMUL.FTZ R10, R28, R5.reuse ;  /* 0x000000051c0a7220 */ /* 0x080fe20000410000 */
[----:B------:R1:W-:Y:S01]  /*155e0*/  SYNCS.ARRIVE.TRANS64.RED.A1T0 RZ, [R181+URZ], RZ ;  /* 0x000000ffb5ff79a7 */ /* 0x0003e2000810043f */
        /* <DEDUP_REMOVED lines=28> */
[----:B------:R-:W-:Y:S01]  /*157b0*/  SEL R5, RZ, 0x1, P0 ;  /* 0x00000001ff057807 */ /* 0x000fe20000000000 */
[-C--:B0-----:R-:W-:Y:S01]  /*157c0*/  FMUL.FTZ R92, R34, R6.reuse ;  /* 0x00000006225c7220 */ /* 0x081fe20000410000 */
        /* <DEDUP_REMOVED lines=31> */
[----:B------:R-:W-:Y:S01]  /*159c0*/  FMUL.FTZ R87, R87, R6 ;  /* 0x0000000657577220 */ /* 0x000fe20000410000 */
[----:B------:R-:W-:-:S02]  /*159d0*/  LOP3.LUT R180, R180, R5, RZ, 0x3c, !PT ;  /* 0x00000005b4b47212 */ /* 0x000fc400078e3cff */
[----:B------:R-:W-:Y:S02]  /*159e0*/  IADD3 R189, R189, 0x1, RZ ;  /* 0x00000001bdbd7810 */ /* 0x000fe40007ffe0ff */
[----:B-1----:R-:W-:-:S07]  /*159f0*/  SEL R173, R173, RZ, P0 ;  /* 0x000000ffadad7207 */ /* 0x002fce0000000000 */
.L_x_565:
[----:B------:R-:W0:Y:S08]  /*15a00*/  S2UR UR4, SR_CgaCtaId ;  /* 0x00000000000479c3 */ /* 0x000e300000008800 */
[----:B------:R-:W-:Y:S01]  /*15a10*/  BAR.SYNC.DEFER_BLOCKING 0x5, 0x180 ;  /* 0x0146000000007b1d */ /* 0x000fe20000010000 */
[----:B------:R-:W-:-:S05]  /*15a20*/  MOV R2, 0x400 ;  /* 0x0000040000027802 */ /* 0x000fca0000000f00 */
[----:B------:R-:W-:Y:S01]  /*15a30*/  BSSY B0, `(.L_x_644) ;  /* 0x00001f8000007945 */ /* 0x000fe20003800000 */
[----:B0-----:R-:W-:-:S05]  /*15a40*/  IMAD.U32 R181, RZ, RZ, UR4 ;  /* 0x00000004ffb57e24 */ /* 0x001fca000f8e00ff */
[----:B------:R-:W-:-:S05]  /*15a50*/  LEA R2, R181, R2, 0x18 ;  /* 0x00000002b5027211 */ /* 0x000fca00078ec0ff */
[----:B------:R0:W1:Y:S01]  /*15a60*/  LDS.128 R28, [R2+0x2a8d0] ;  /* 0x02a8d000021c7984 */ /* 0x0000620000000c00 */
[----:B------:R-:W-:Y:S06]  /*15a70*/  BAR.ARV 0x4, 0x180 ;  /* 0x0106000000007b1d */ /* 0x000fec0000002000 */
[----:B------:R-:W-:Y:S05]  /*15a80*/  @P1 BRA `(.L_x_645) ;  /* 0x0000001400081947 */ /* 0x000fea0003800000 */
[----:B------:R-:W2:Y:S01]  /*15a90*/  LDL R4, [R1+0x38] ;  /* 0x0000380001047983 */ /* 0x000ea20000100800 */
[----:B------:R-:W-:Y:S01]  /*15aa0*/  F2FP.F16.F32.PACK_AB R10, R11, R10 ;  /* 0x0000000a0b0a723e */ /* 0x000fe200000000ff */
[----:B------:R-:W-:Y:S01]  /*15ab0*/  ULDC.64 UR4, c[0x0][0xc00] ;  /* 0x0003000000047ab9 */ /* 0x000fe20000000a00 */
[----:B------:R-:W-:Y:S01]  /*15ac0*/  F2FP.F16.F32.PACK_AB R11, R97, R26 ;  /* 0x0000001a610b723e */ /* 0x000fe200000000ff */
[----:B------:R-:W3:Y:S01]  /*15ad0*/  S2R R5, SR_SWINHI ;  /* 0x0000000000057919 */ /* 0x000ee20000002f00 */
[----:B------:R-:W-:Y:S02]  /*15ae0*/  F2FP.F16.F32.PACK_AB R35, R38, R35 ;  /* 0x000000232623723e */ /* 0x000fe400000000ff */
[----:B------:R-:W-:Y:S02]  /*15af0*/  F2FP.F16.F32.PACK_AB R36, R73, R36 ;  /* 0x000000244924723e */ /* 0x000fe400000000ff */
[----:B------:R-:W-:Y:S02]  /*15b00*/  F2FP.F16.F32.PACK_AB R38, R77, R76 ;  /* 0x0000004c4d26723e */ /* 0x000fe400000000ff */
[----:B------:R-:W-:-:S02]  /*15b10*/  F2FP.F16.F32.PACK_AB R39, R42, R39 ;  /* 0x000000272a27723e */ /* 0x000fc400000000ff */
[----:B------:R-:W-:Y:S02]  /*15b20*/  MOV R20, R2 ;  /* 0x0000000200147202 */ /* 0x000fe40000000f00 */
[----:B---3--:R-:W-:Y:S01]  /*15b30*/  MOV R21, R5 ;  /* 0x0000000500157202 */ /* 0x008fe20000000f00 */
[----:B------:R-:W-:Y:S02]  /*15b40*/  BAR.SYNC.DEFER_BLOCKING 0x1, 0x100 ;  /* 0x0044000000007b1d */ /* 0x000fe40000010000 */
[----:B--2---:R-:W-:-:S03]  /*15b50*/  IMAD.WIDE R8, R4, 0x2, R20 ;  /* 0x0000000204087825 */ /* 0x004fc600078e0214 */
[C---:B------:R-:W-:Y:S02]  /*15b60*/  LOP3.LUT R15, R8.reuse, 0x380, RZ, 0xc0, !PT ;  /* 0x00000380080f7812 */ /* 0x040fe400078ec0ff */
[C---:B------:R-:W-:Y:S02]  /*15b70*/  IADD3 R71, P6, R8.reuse, 0x20, RZ ;  /* 0x0000002008477810 */ /* 0x040fe40007fde0ff */
[C---:B------:R-:W-:Y:S02]  /*15b80*/  IADD3 R79, P5, R8.reuse, 0x40, RZ ;  /* 0x00000040084f7810 */ /* 0x040fe40007fbe0ff */
[----:B------:R-:W-:Y:S02]  /*15b90*/  SHF.R.U64 R15, R15, 0x3, RZ ;  /* 0x000000030f0f7819 */ /* 0x000fe400000012ff */
[C---:B------:R-:W-:Y:S01]  /*15ba0*/  IADD3 R101, P4, R8.reuse, 0x60, RZ ;  /* 0x0000006008657810 */ /* 0x040fe20007f9e0ff */
[----:B------:R-:W-:Y:S01]  /*15bb0*/  IMAD.X R7, RZ, RZ, R9, P5 ;  /* 0x000000ffff077224 */ /* 0x000fe200028e0609 */
[----:B------:R-:W-:-:S02]  /*15bc0*/  IADD3 R103, P3, R8, 0x4000, RZ ;  /* 0x0000400008677810 */ /* 0x000fc40007f7e0ff */
[C---:B------:R-:W-:Y:S02]  /*15bd0*/  IADD3 R105, P2, R8.reuse, 0x4020, RZ ;  /* 0x0000402008697810 */ /* 0x040fe40007f5e0ff */
[C---:B------:R-:W-:Y:S02]  /*15be0*/  IADD3 R107, P1, R8.reuse, 0x4040, RZ ;  /* 0x00004040086b7810 */ /* 0x040fe40007f3e0ff */
[----:B------:R-:W-:Y:S02]  /*15bf0*/  IADD3 R109, P0, R8, 0x4060, RZ ;  /* 0x00004060086d7810 */ /* 0x000fe40007f1e0ff */
[----:B------:R-:W-:Y:S01]  /*15c00*/  LOP3.LUT R4, R71, 0x380, RZ, 0xc0, !PT ;  /* 0x0000038047047812 */ /* 0x000fe200078ec0ff */
[--C-:B------:R-:W-:Y:S01]  /*15c10*/  IMAD.X R27, RZ, RZ, R9.reuse, P1 ;  /* 0x000000ffff1b7224 */ /* 0x100fe200008e0609 */
[----:B------:R-:W-:Y:S02]  /*15c20*/  LOP3.LUT R6, R79, 0x380, RZ, 0xc0, !PT ;  /* 0x000003804f067812 */ /* 0x000fe400078ec0ff */
[----:B------:R-:W-:Y:S01]  /*15c30*/  LOP3.LUT R8, R15, R8, RZ, 0x3c, !PT ;  /* 0x000000080f087212 */ /* 0x000fe200078e3cff */
[----:B------:R-:W-:Y:S01]  /*15c40*/  IMAD.X R15, RZ, RZ, R9, P3 ;  /* 0x000000ffff0f7224 */ /* 0x000fe200018e0609 */
[----:B------:R-:W-:-:S02]  /*15c50*/  SHF.R.U64 R4, R4, 0x3, RZ ;  /* 0x0000000304047819 */ /* 0x000fc400000012ff */
[----:B------:R-:W-:Y:S02]  /*15c60*/  SHF.R.U64 R6, R6, 0x3, RZ ;  /* 0x0000000306067819 */ /* 0x000fe400000012ff */
[----:B------:R-:W-:Y:S02]  /*15c70*/  MOV R94, R8 ;  /* 0x00000008005e7202 */ /* 0x000fe40000000f00 */
[-C--:B------:R-:W-:Y:S02]  /*15c80*/  IADD3.X R5, RZ, R9.reuse, RZ, P6, !PT ;  /* 0x00000009ff057210 */ /* 0x080fe400037fe4ff */
[-C--:B------:R-:W-:Y:S02]  /*15c90*/  IADD3.X R13, RZ, R9.reuse, RZ, P4, !PT ;  /* 0x00000009ff0d7210 */ /* 0x080fe400027fe4ff */
[-C--:B------:R-:W-:Y:S02]  /*15ca0*/  IADD3.X R25, RZ, R9.reuse, RZ, P2, !PT ;  /* 0x00000009ff197210 */ /* 0x080fe400017fe4ff */
[----:B----4-:R-:W-:-:S02]  /*15cb0*/  IADD3.X R33, RZ, R9, RZ, P0, !PT ;  /* 0x00000009ff217210 */ /* 0x010fc400007fe4ff */
[----:B------:R-:W-:Y:S02]  /*15cc0*/  LOP3.LUT R12, R101, 0x380, RZ, 0xc0, !PT ;  /* 0x00000380650c7812 */ /* 0x000fe400078ec0ff */
[----:B------:R-:W-:Y:S02]  /*15cd0*/  LOP3.LUT R14, R103, 0x380, RZ, 0xc0, !PT ;  /* 0x00000380670e7812 */ /* 0x000fe400078ec0ff */
[----:B------:R-:W-:Y:S02]  /*15ce0*/  F2FP.F16.F32.PACK_AB R8, R91, R24 ;  /* 0x000000185b08723e */ /* 0x000fe400000000ff */
[----:B------:R-:W-:Y:S02]  /*15cf0*/  F2FP.F16.F32.PACK_AB R9, R99, R32 ;  /* 0x000000206309723e */ /* 0x000fe400000000ff */
[----:B------:R-:W-:Y:S02]  /*15d00*/  LOP3.LUT R24, R105, 0x380, RZ, 0xc0, !PT ;  /* 0x0000038069187812 */ /* 0x000fe400078ec0ff */
[----:B-1----:R-:W-:Y:S01]  /*15d10*/  LOP3.LUT R28, R107, 0x380, RZ, 0xc0, !PT ;  /* 0x000003806b1c7812 */ /* 0x002fe200078ec0ff */
[----:B------:R1:W-:Y:S01]  /*15d20*/  STSM.16.M88.4 [R94], R8 ;  /* 0x000000085e007844 */ /* 0x0003e20000000200 */
[----:B------:R-:W-:-:S02]  /*15d30*/  LOP3.LUT R4, R4, R71, RZ, 0x3c, !PT ;  /* 0x0000004704047212 */ /* 0x000fc400078e3cff */
[----:B------:R-:W-:Y:S02]  /*15d40*/  LOP3.LUT R6, R6, R79, RZ, 0x3c, !PT ;  /* 0x0000004f06067212 */ /* 0x000fe400078e3cff */
[----:B------:R-:W-:Y:S02]  /*15d50*/  LOP3.LUT R32, R109, 0x380, RZ, 0xc0, !PT ;  /* 0x000003806d207812 */ /* 0x000fe400078ec0ff */
[----:B------:R-:W-:Y:S02]  /*15d60*/  SHF.R.U64 R12, R12, 0x3, RZ ;  /* 0x000000030c0c7819 */ /* 0x000fe400000012ff */
[----:B------:R-:W-:Y:S02]  /*15d70*/  SHF.R.U64 R14, R14, 0x3, RZ ;  /* 0x000000030e0e7819 */ /* 0x000fe400000012ff */
[----:B------:R-:W-:Y:S02]  /*15d80*/  SHF.R.U64 R24, R24, 0x3, RZ ;  /* 0x0000000318187819 */ /* 0x000fe400000012ff */
[----:B------:R-:W-:-:S02]  /*15d90*/  SHF.R.U64 R28, R28, 0x3, RZ ;  /* 0x000000031c1c7819 */ /* 0x000fc400000012ff */
[----:B------:R-:W-:Y:S02]  /*15da0*/  SHF.R.U64 R32, R32, 0x3, RZ ;  /* 0x0000000320207819 */ /* 0x000fe400000012ff */
[----:B------:R-:W-:Y:S02]  /*15db0*/  MOV R91, R4 ;  /* 0x00000004005b7202 */ /* 0x000fe40000000f00 */
[----:B------:R-:W-:Y:S02]  /*15dc0*/  MOV R79, R6 ;  /* 0x00000006004f7202 */ /* 0x000fe40000000f00 */
[----:B------:R-:W-:Y:S02]  /*15dd0*/  F2FP.F16.F32.PACK_AB R4, R90, R3 ;  /* 0x000000035a04723e */ /* 0x000fe400000000ff */
[----:B------:R-:W-:Y:S02]  /*15de0*/  F2FP.F16.F32.PACK_AB R5, R93, R92 ;  /* 0x0000005c5d05723e */ /* 0x000fe400000000ff */
[----:B------:R-:W-:-:S02]  /*15df0*/  F2FP.F16.F32.PACK_AB R6, R37, R0 ;  /* 0x000000002506723e */ /* 0x000fc400000000ff */
[----:B------:R-:W-:Y:S01]  /*15e00*/  F2FP.F16.F32.PACK_AB R7, R95, R72 ;  /* 0x000000485f07723e */ /* 0x000fe200000000ff */
[----:B------:R-:W2:Y:S01]  /*15e10*/  LDC R0, c[0x0][0xbe8] ;  /* 0x0002fa00ff007b82 */ /* 0x000ea20000000800 */
[----:B------:R-:W-:Y:S02]  /*15e20*/  LOP3.LUT R12, R12, R101, RZ, 0x3c, !PT ;  /* 0x000000650c0c7212 */ /* 0x000fe400078e3cff */
[----:B------:R-:W-:Y:S01]  /*15e30*/  LOP3.LUT R14, R14, R103, RZ, 0x3c, !PT ;  /* 0x000000670e0e7212 */ /* 0x000fe200078e3cff */
[----:B------:R-:W-:Y:S01]  /*15e40*/  STSM.16.M88.4 [R91], R4 ;  /* 0x000000045b007844 */ /* 0x000fe20000000200 */
[----:B-1----:R-:W-:Y:S02]  /*15e50*/  F2FP.F16.F32.PACK_AB R8, R41, R40 ;  /* 0x000000282908723e */ /* 0x002fe400000000ff */
[----:B------:R-:W-:Y:S02]  /*15e60*/  F2FP.F16.F32.PACK_AB R9, R43, R34 ;  /* 0x000000222b09723e */ /* 0x000fe400000000ff */
[----:B------:R-:W-:-:S02]  /*15e70*/  F2FP.F16.F32.PACK_AB R10, R45, R44 ;  /* 0x0000002c2d0a723e */ /* 0x000fc400000000ff */
[----:B------:R-:W-:Y:S02]  /*15e80*/  F2FP.F16.F32.PACK_AB R11, R47, R46 ;  /* 0x0000002e2f0b723e */ /* 0x000fe400000000ff */
[----:B------:R-:W-:Y:S02]  /*15e90*/  LOP3.LUT R24, R24, R105, RZ, 0x3c, !PT ;  /* 0x0000006918187212 */ /* 0x000fe400078e3cff */
[----:B------:R-:W-:Y:S01]  /*15ea0*/  LOP3.LUT R26, R28, R107, RZ, 0x3c, !PT ;  /* 0x0000006b1c1a7212 */ /* 0x000fe200078e3cff */
[----:B------:R1:W-:Y:S01]  /*15eb0*/  STSM.16.M88.4 [R79], R8 ;  /* 0x000000084f007844 */ /* 0x0003e20000000200 */
[----:B------:R-:W-:Y:S02]  /*15ec0*/  LOP3.LUT R32, R32, R109, RZ, 0x3c, !PT ;  /* 0x0000006d20207212 */ /* 0x000fe400078e3cff */
[----:B------:R-:W-:Y:S02]  /*15ed0*/  MOV R78, R12 ;  /* 0x0000000c004e7202 */ /* 0x000fe40000000f00 */
[----:B------:R-:W-:-:S02]  /*15ee0*/  MOV R71, R14 ;  /* 0x0000000e00477202 */ /* 0x000fc40000000f00 */
[----:B------:R-:W-:Y:S02]  /*15ef0*/  MOV R70, R24 ;  /* 0x0000001800467202 */ /* 0x000fe40000000f00 */
[----:B------:R-:W-:Y:S02]  /*15f00*/  MOV R28, R26 ;  /* 0x0000001a001c7202 */ /* 0x000fe40000000f00 */
[----:B------:R-:W-:Y:S01]  /*15f10*/  F2FP.F16.F32.PACK_AB R12, R49, R48 ;  /* 0x00000030310c723e */ /* 0x000fe200000000ff */
[----:B------:R-:W-:Y:S01]  /*15f20*/  IMAD.MOV.U32 R48, RZ, RZ, RZ ;  /* 0x000000ffff307224 */ /* 0x000fe200078e00ff */
[----:B------:R-:W-:Y:S02]  /*15f30*/  F2FP.F16.F32.PACK_AB R13, R51, R50 ;  /* 0x00000032330d723e */ /* 0x000fe400000000ff */
[----:B------:R-:W-:Y:S02]  /*15f40*/  F2FP.F16.F32.PACK_AB R14, R53, R52 ;  /* 0x00000034350e723e */ /* 0x000fe400000000ff */
[----:B------:R-:W-:-:S02]  /*15f50*/  F2FP.F16.F32.PACK_AB R15, R55, R54 ;  /* 0x00000036370f723e */ /* 0x000fc400000000ff */
[----:B------:R-:W-:Y:S02]  /*15f60*/  F2FP.F16.F32.PACK_AB R24, R57, R56 ;  /* 0x000000383918723e */ /* 0x000fe400000000ff */
[----:B------:R-:W-:Y:S01]  /*15f70*/  F2FP.F16.F32.PACK_AB R25, R59, R58 ;  /* 0x0000003a3b19723e */ /* 0x000fe200000000ff */
[----:B------:R-:W-:Y:S01]  /*15f80*/  STSM.16.M88.4 [R78], R12 ;  /* 0x0000000c4e007844 */ /* 0x000fe20000000200 */
[----:B------:R-:W-:Y:S02]  /*15f90*/  F2FP.F16.F32.PACK_AB R26, R61, R60 ;  /* 0x0000003c3d1a723e */ /* 0x000fe400000000ff */
[----:B------:R-:W-:Y:S02]  /*15fa0*/  F2FP.F16.F32.PACK_AB R27, R63, R62 ;  /* 0x0000003e3f1b723e */ /* 0x000fe400000000ff */
[----:B------:R-:W-:Y:S02]  /*15fb0*/  MOV R3, R32 ;  /* 0x0000002000037202 */ /* 0x000fe40000000f00 */
[----:B------:R-:W-:Y:S01]  /*15fc0*/  ISETP.NE.U32.AND P0, PT, RZ, UR4, PT ;  /* 0x00000004ff007c0c */ /* 0x000fe2000bf05070 */
[----:B------:R-:W-:Y:S01]  /*15fd0*/  STSM.16.M88.4 [R71], R24 ;  /* 0x0000001847007844 */ /* 0x000fe20000000200 */
[----:B-1----:R-:W-:-:S02]  /*15fe0*/  IADD3 R8, P1, R186, UR4, RZ ;  /* 0x00000004ba087c10 */ /* 0x002fc4000ff3e0ff */
[----:B------:R-:W-:Y:S02]  /*15ff0*/  F2FP.F16.F32.PACK_AB R32, R65, R64 ;  /* 0x000000404120723e */ /* 0x000fe400000000ff */
[----:B------:R-:W-:Y:S02]  /*16000*/  F2FP.F16.F32.PACK_AB R33, R67, R66 ;  /* 0x000000424321723e */ /* 0x000fe400000000ff */
[----:B------:R-:W-:Y:S02]  /*16010*/  F2FP.F16.F32.PACK_AB R34, R69, R68 ;  /* 0x000000444522723e */ /* 0x000fe400000000ff */
[----:B------:R-:W-:Y:S02]  /*16020*/  F2FP.F16.F32.PACK_AB R37, R75, R74 ;  /* 0x0000004a4b25723e */ /* 0x000fe400000000ff */
[----:B------:R-:W-:Y:S01]  /*16030*/  F2FP.F16.F32.PACK_AB R4, R81, R80 ;  /* 0x000000505104723e */ /* 0x000fe200000000ff */
[----:B------:R-:W-:Y:S01]  /*16040*/  STSM.16.M88.4 [R70], R32 ;  /* 0x0000002046007844 */ /* 0x000fe20000000200 */
[----:B------:R-:W-:-:S02]  /*16050*/  F2FP.F16.F32.PACK_AB R5, R83, R82 ;  /* 0x000000525305723e */ /* 0x000fc400000000ff */
[----:B------:R-:W-:Y:S01]  /*16060*/  F2FP.F16.F32.PACK_AB R6, R85, R84 ;  /* 0x000000545506723e */ /* 0x000fe200000000ff */
[----:B------:R-:W-:Y:S01]  /*16070*/  STSM.16.M88.4 [R28], R36 ;  /* 0x000000241c007844 */ /* 0x000fe20000000200 */
[----:B------:R-:W-:Y:S02]  /*16080*/  F2FP.F16.F32.PACK_AB R7, R87, R86 ;  /* 0x000000565707723e */ /* 0x000fe400000000ff */
[----:B------:R-:W-:Y:S02]  /*16090*/  ISETP.NE.AND.EX P0, PT, RZ, UR5, PT, P0 ;  /* 0x00000005ff007c0c */ /* 0x000fe4000bf05300 */
[----:B------:R-:W-:Y:S01]  /*160a0*/  IADD3.X R9, R187, UR5, RZ, P1, !PT ;  /* 0x00000005bb097c10 */ /* 0x000fe20008ffe4ff */
[----:B------:R-:W-:Y:S01]  /*160b0*/  ULDC.64 UR4, c[0x0][0xc08] ;  /* 0x0003020000047ab9 */ /* 0x000fe20000000a00 */
[----:B------:R1:W-:Y:S01]  /*160c0*/  STSM.16.M88.4 [R3], R4 ;  /* 0x0000000403007844 */ /* 0x0003e20000000200 */
[----:B------:R-:W-:Y:S01]  /*160d0*/  BAR.SYNC.DEFER_BLOCKING 0x1, 0x100 ;  /* 0x0044000000007b1d */ /* 0x000fe20000010000 */
[----:B------:R-:W-:-:S04]  /*160e0*/  ISETP.NE.U32.AND P2, PT, RZ, UR4, PT ;  /* 0x00000004ff007c0c */ /* 0x000fc8000bf45070 */
[----:B------:R-:W-:-:S13]  /*160f0*/  ISETP.NE.AND.EX P2, PT, RZ, UR5, PT, P2 ;  /* 0x00000005ff007c0c */ /* 0x000fda000bf45320 */
[----:B------:R-:W-:Y:S01]  /*16100*/  @P2 IADD3 R186, P3, R186, UR4, RZ ;  /* 0x00000004baba2c10 */ /* 0x000fe2000ff7e0ff */
[----:B------:R-:W-:Y:S02]  /*16110*/  ULDC UR4, c[0x0][0xa88] ;  /* 0x0002a20000047ab9 */ /* 0x000fe40000000800 */
[----:B-1----:R-:W-:Y:S02]  /*16120*/  MOV R3, UR4 ;  /* 0x0000000400037c02 */ /* 0x002fe40008000f00 */
[----:B------:R-:W-:Y:S01]  /*16130*/  @P2 IADD3.X R187, R187, UR5, RZ, P3, !PT ;  /* 0x00000005bbbb2c10 */ /* 0x000fe20009ffe4ff */
[----:B------:R1:W5:Y:S01]  /*16140*/  @P0 LDG.E R48, desc[UR60][R8.64] ;  /* 0x0000003c08300981 */ /* 0x000362000c1e1900 */
[----:B--2---:R-:W-:-:S03]  /*16150*/  ISETP.NE.AND P1, PT, R0, 0x1, PT ;  /* 0x000000010000780c */ /* 0x004fc60003f25270 */
[----:B------:R1:W5:Y:S10]  /*16160*/  @P2 LDG.E R3, desc[UR60][R186.64] ;  /* 0x0000003cba032981 */ /* 0x000374000c1e1900 */
[----:B------:R-:W2:Y:S08]  /*16170*/  @P1 LDC R10, c[0x0][0xbec] ;  /* 0x0002fb00ff0a1b82 */ /* 0x000eb00000000800 */
[----:B------:R-:W3:Y:S01]  /*16180*/  @P1 LDC R13, c[0x0][0xbf0] ;  /* 0x0002fc00ff0d1b82 */ /* 0x000ee20000000800 */
[----:B-1----:R-:W-:Y:S05]  /*16190*/  @P2 BRA `(.L_x_646) ;  /* 0x0000000000102947 */ /* 0x002fea0003800000 */
[----:B------:R-:W-:Y:S05]  /*161a0*/  @!P0 BRA `(.L_x_646) ;  /* 0x00000000000c8947 */ /* 0x000fea0003800000 */
[----:B------:R-:W4:Y:S04]  /*161b0*/  LDG.E R4, desc[UR60][R8.64] ;  /* 0x0000003c08047981 */ /* 0x000f28000c1e1900 */
[----:B-----5:R-:W4:Y:S02]  /*161c0*/  LDG.E R3, desc[UR60][R8.64+0x4] ;  /* 0x0000043c08037981 */ /* 0x020f24000c1e1900 */
[----:B----4-:R-:W-:-:S07]  /*161d0*/  IMAD.IADD R3, R3, 0x1, -R4 ;  /* 0x0000000103037824 */ /* 0x010fce00078e0a04 */
.L_x_646:
[----:B------:R-:W-:Y:S01]  /*161e0*/  SHF.R.S32.HI R28, RZ, 0x1f, R185 ;  /* 0x0000001fff1c7819 */ /* 0x000fe200000114b9 */
[----:B------:R-:W-:Y:S01]  /*161f0*/  ULDC.64 UR4, c[0x0][0xb90] ;  /* 0x0002e40000047ab9 */ /* 0x000fe20000000a00 */
[----:B------:R-:W-:Y:S01]  /*16200*/  LEA R15, R190, R229, 0x7 ;  /* 0x000000e5be0f7211 */ /* 0x000fe200078e38ff */
[----:B-----5:R-:W-:Y:S01]  /*16210*/  IMAD R57, R3, R0, RZ ;  /* 0x0000000003397224 */ /* 0x020fe200078e02ff */
[----:B------:R-:W-:Y:S01]  /*16220*/  SHF.R.S32.HI R49, RZ, 0x1f, R48 ;  /* 0x0000001fff317819 */ /* 0x000fe20000011430 */
[----:B------:R-:W-:Y:S01]  /*16230*/  IMAD R4, R28, UR4, RZ ;  /* 0x000000041c047c24 */ /* 0x000fe2000f8e02ff */
[----:B------:R-:W-:Y:S01]  /*16240*/  LEA R9, R192, R182, 0x6 ;  /* 0x000000b6c0097211 */ /* 0x000fe200078e30ff */
[----:B--2---:R-:W-:Y:S01]  /*16250*/  @P1 IMAD.HI.U32 R6, R15, R10, RZ ;  /* 0x0000000a0f061227 */ /* 0x004fe200078e00ff */
[----:B------:R-:W-:Y:S02]  /*16260*/  SEL R193, R193, RZ, !P0 ;  /* 0x000000ffc1c17207 */ /* 0x000fe40004000000 */
[----:B------:R-:W-:Y:S01]  /*16270*/  SEL R55, R188, RZ, !P0 ;  /* 0x000000ffbc377207 */ /* 0x000fe20004000000 */
[C---:B------:R-:W-:Y:S01]  /*16280*/  IMAD R11, R185.reuse, UR5, R4 ;  /* 0x00000005b90b7c24 */ /* 0x040fe2000f8e0204 */
[----:B------:R-:W-:Y:S01]  /*16290*/  LEA R14, R190, R227, 0x7 ;  /* 0x000000e3be0e7211 */ /* 0x000fe200078e38ff */
[----:B------:R-:W-:Y:S01]  /*162a0*/  IMAD.MOV.U32 R7, RZ, RZ, R15 ;  /* 0x000000ffff077224 */ /* 0x000fe200078e000f */
[----:B---3--:R-:W-:Y:S01]  /*162b0*/  @P1 SHF.R.U32.HI R7, RZ, R13, R6 ;  /* 0x0000000dff071219 */ /* 0x008fe20000011606 */
[----:B------:R-:W-:Y:S01]  /*162c0*/  IMAD.WIDE.U32 R4, R185, UR4, R48 ;  /* 0x00000004b9047c25 */ /* 0x000fe2000f8e0030 */
[----:B------:R-:W-:-:S03]  /*162d0*/  ULDC.64 UR4, c[0x0][0xb98] ;  /* 0x0002e60000047ab9 */ /* 0x000fc60000000a00 */
[----:B------:R-:W-:Y:S01]  /*162e0*/  IMAD.IADD R5, R5, 0x1, R11 ;  /* 0x0000000105057824 */ /* 0x000fe200078e020b */
[----:B------:R-:W-:Y:S01]  /*162f0*/  IADD3 R11, -R7, RZ, RZ ;  /* 0x000000ff070b7210 */ /* 0x000fe20007ffe1ff */
        /* <DEDUP_REMOVED lines=11> */
[----:B------:R-:W-:-:S02]  /*163b0*/  SHF.R.S32.HI R6, RZ, 0x1f, R9 ;  /* 0x0000001fff067819 */ /* 0x000fc40000011409 */
[----:B------:R-:W-:Y:S02]  /*163c0*/  IADD3 R7, P0, R20, 0x1000, RZ ;  /* 0x0000100014077810 */ /* 0x000fe40007f1e0ff */
[----:B------:R-:W-:Y:S01]  /*163d0*/  IADD3.X R5, R11, R5, R8, P2, !PT ;  /* 0x000000050b057210 */ /* 0x000fe200017fe408 */
[----:B------:R-:W-:Y:S01]  /*163e0*/  IMAD R6, R6, UR4, RZ ;  /* 0x0000000406067c24 */ /* 0x000fe2000f8e02ff */
[----:B------:R-:W-:Y:S02]  /*163f0*/  LOP3.LUT R8, R7, 0x380, RZ, 0xc0, !PT ;  /* 0x0000038007087812 */ /* 0x000fe400078ec0ff */
[----:B------:R-:W-:Y:S01]  /*16400*/  IADD3 R25, P2, R20, 0x3000, RZ ;  /* 0x0000300014197810 */ /* 0x000fe20007f5e0ff */
[C---:B------:R-:W-:Y:S01]  /*16410*/  IMAD R11, R9.reuse, UR5, R6 ;  /* 0x00000005090b7c24 */ /* 0x040fe2000f8e0206 */
[----:B------:R-:W-:Y:S01]  /*16420*/  SHF.R.U64 R8, R8, 0x3, RZ ;  /* 0x0000000308087819 */ /* 0x000fe200000012ff */
[----:B------:R-:W-:Y:S01]  /*16430*/  IMAD.WIDE.U32 R4, R9, UR4, R4 ;  /* 0x0000000409047c25 */ /* 0x000fe2000f8e0004 */
[----:B------:R-:W-:Y:S01]  /*16440*/  ULDC.64 UR4, c[0x0][0xb50] ;  /* 0x0002d40000047ab9 */ /* 0x000fe20000000a00 */
[----:B------:R-:W-:-:S02]  /*16450*/  LOP3.LUT R24, R25, 0x380, RZ, 0xc0, !PT ;  /* 0x0000038019187812 */ /* 0x000fc400078ec0ff */
[----:B------:R-:W-:Y:S01]  /*16460*/  LOP3.LUT R8, R8, R7, RZ, 0x3c, !PT ;  /* 0x0000000708087212 */ /* 0x000fe200078e3cff */
[----:B------:R-:W-:Y:S01]  /*16470*/  IMAD.IADD R5, R5, 0x1, R11 ;  /* 0x0000000105057824 */ /* 0x000fe200078e020b */
[----:B------:R-:W-:Y:S01]  /*16480*/  LEA R7, P4, R4, UR4, 0x2 ;  /* 0x0000000404077c11 */ /* 0x000fe2000f8810ff */
[----:B------:R-:W-:Y:S01]  /*16490*/  IMAD.X R9, RZ, RZ, R21, P0 ;  /* 0x000000ffff097224 */ /* 0x000fe200000e0615 */
[----:B------:R-:W-:Y:S02]  /*164a0*/  SHF.R.U64 R24, R24, 0x3, RZ ;  /* 0x0000000318187819 */ /* 0x000fe400000012ff */
[----:B------:R-:W-:Y:S01]  /*164b0*/  LEA.HI.X R10, R4, UR5, R5, 0x2, P4 ;  /* 0x00000005040a7c11 */ /* 0x000fe2000a0f1405 */
[----:B------:R-:W-:Y:S01]  /*164c0*/  SHFL.IDX PT, R50, R7, RZ, 0x1c1f ;  /* 0x001c1fff07327589 */ /* 0x000fe200000e0000 */
[----:B------:R-:W-:Y:S01]  /*164d0*/  LOP3.LUT P0, RZ, R197, 0x3, RZ, 0xc0, !PT ;  /* 0x00000003c5ff7812 */ /* 0x000fe2000780c0ff */
[----:B------:R-:W-:Y:S01]  /*164e0*/  ULDC.64 UR4, c[0x0][0xaa0] ;  /* 0x0002a80000047ab9 */ /* 0x000fe20000000a00 */
[----:B------:R-:W-:Y:S01]  /*164f0*/  LOP3.LUT R24, R24, R25, RZ, 0x3c, !PT ;  /* 0x0000001918187212 */ /* 0x000fe200078e3cff */
[----:B------:R-:W1:Y:S01]  /*16500*/  SHFL.IDX PT, R51, R10, RZ, 0x1c1f ;  /* 0x001c1fff0a337589 */ /* 0x000e6200000e0000 */
[----:B------:R-:W-:-:S02]  /*16510*/  SHF.R.U64 R12, R12, 0x3, RZ ;  /* 0x000000030c0c7819 */ /* 0x000fc400000012ff */
[----:B------:R-:W-:Y:S01]  /*16520*/  IADD3.X R25, RZ, R21, RZ, P2, !PT ;  /* 0x00000015ff197210 */ /* 0x000fe200017fe4ff */
[----:B------:R-:W-:Y:S01]  /*16530*/  SHFL.IDX PT, R52, R7, 0x1, 0x1c1f ;  /* 0x003c1f0007347f89 */ /* 0x000fe200000e0000 */
[----:B------:R-:W-:Y:S02]  /*16540*/  ISETP.GE.OR P2, PT, R14, R57, P0 ;  /* 0x000000390e00720c */ /* 0x000fe40000746670 */
[----:B------:R-:W-:Y:S01]  /*16550*/  LOP3.LUT R12, R12, R13, RZ, 0x3c, !PT ;  /* 0x0000000d0c0c7212 */ /* 0x000fe200078e3cff */
[----:B------:R-:W2:Y:S01]  /*16560*/  SHFL.IDX PT, R53, R10, 0x1, 0x1c1f ;  /* 0x003c1f000a357f89 */ /* 0x000ea200000e0000 */
[----:B------:R-:W-:Y:S01]  /*16570*/  IMAD.X R13, RZ, RZ, R21, P3 ;  /* 0x000000ffff0d7224 */ /* 0x000fe200018e0615 */
[----:B------:R-:W-:Y:S02]  /*16580*/  IADD3 R4, R14, 0x8, RZ ;  /* 0x000000080e047810 */ /* 0x000fe40007ffe0ff */
[----:B------:R-:W-:Y:S02]  /*16590*/  IADD3 R6, P3, R20, 0x7000, RZ ;  /* 0x0000700014067810 */ /* 0x000fe40007f7e0ff */
[----:B------:R-:W-:-:S02]  /*165a0*/  ISETP.GE.OR P0, PT, R4, R57, P0 ;  /* 0x000000390400720c */ /* 0x000fc40000706670 */
[----:B------:R-:W-:Y:S02]  /*165b0*/  LOP3.LUT R3, R6, 0x380, RZ, 0xc0, !PT ;  /* 0x0000038006037812 */ /* 0x000fe400078ec0ff */
[C---:B------:R-:W-:Y:S02]  /*165c0*/  IADD3 R37, P5, R20.reuse, 0x5000, RZ ;  /* 0x0000500014257810 */ /* 0x040fe40007fbe0ff */
[C---:B------:R-:W-:Y:S02]  /*165d0*/  IADD3 R41, P4, R20.reuse, 0x6000, RZ ;  /* 0x0000600014297810 */ /* 0x040fe40007f9e0ff */
[----:B------:R-:W-:Y:S02]  /*165e0*/  LOP3.LUT R5, R20, 0x380, RZ, 0xc0, !PT ;  /* 0x0000038014057812 */ /* 0x000fe400078ec0ff */
[----:B------:R-:W-:Y:S01]  /*165f0*/  SHF.R.U64 R3, R3, 0x3, RZ ;  /* 0x0000000303037819 */ /* 0x000fe200000012ff */
[----:B-1----:R1:W-:Y:S01]  /*16600*/  @!P2 ST.E desc[UR60][R50.64], R88 ;  /* 0x000000583200a985 */ /* 0x0023e2000c10193c */
[----:B------:R-:W-:-:S02]  /*16610*/  LOP3.LUT R32, R33, 0x380, RZ, 0xc0, !PT ;  /* 0x0000038021207812 */ /* 0x000fc400078ec0ff */
[----:B------:R-:W-:Y:S02]  /*16620*/  LOP3.LUT R36, R37, 0x380, RZ, 0xc0, !PT ;  /* 0x0000038025247812 */ /* 0x000fe400078ec0ff */
[----:B------:R-:W-:Y:S02]  /*16630*/  LOP3.LUT R40, R41, 0x380, RZ, 0xc0, !PT ;  /* 0x0000038029287812 */ /* 0x000fe400078ec0ff */
[----:B------:R-:W-:Y:S01]  /*16640*/  SHF.R.U64 R5, R5, 0x3, RZ ;  /* 0x0000000305057819 */ /* 0x000fe200000012ff */
[----:B--2---:R2:W-:Y:S01]  /*16650*/  @!P0 ST.E desc[UR60][R52.64], R89 ;  /* 0x0000005934008985 */ /* 0x0045e2000c10193c */
[----:B------:R-:W-:Y:S02]  /*16660*/  LOP3.LUT R44, R3, R6, RZ, 0x3c, !PT ;  /* 0x00000006032c7212 */ /* 0x000fe400078e3cff */
[----:B------:R-:W-:Y:S01]  /*16670*/  IADD3.X R45, RZ, R21, RZ, P3, !PT ;  /* 0x00000015ff2d7210 */ /* 0x000fe20001ffe4ff */
[----:B-1----:R-:W1:Y:S01]  /*16680*/  @P1 LDC R51, c[0x0][0xbec] ;  /* 0x0002fb00ff331b82 */ /* 0x002e620000000800 */
[----:B------:R-:W-:Y:S01]  /*16690*/  SHF.R.U64 R32, R32, 0x3, RZ ;  /* 0x0000000320207819 */ /* 0x000fe200000012ff */
[----:B------:R-:W-:Y:S01]  /*166a0*/  IMAD R3, R49, UR4, RZ ;  /* 0x0000000431037c24 */ /* 0x000fe2000f8e02ff */
[----:B------:R-:W-:Y:S01]  /*166b0*/  SHF.R.U64 R36, R36, 0x3, RZ ;  /* 0x0000000324247819 */ /* 0x000fe200000012ff */
[----:B------:R-:W5:Y:S01]  /*166c0*/  LD.E.128 R8, desc[UR60][R8.64] ;  /* 0x0000003c08087980 */ /* 0x000f62000c101d00 */
[----:B------:R-:W-:-:S02]  /*166d0*/  SHF.R.U64 R40, R40, 0x3, RZ ;  /* 0x0000000328287819 */ /* 0x000fc400000012ff */
[----:B------:R-:W-:Y:S01]  /*166e0*/  LOP3.LUT R20, R5, R20, RZ, 0x3c, !PT ;  /* 0x0000001405147212 */ /* 0x000fe200078e3cff */
[----:B------:R-:W3:Y:S01]  /*166f0*/  @P1 LDC R49, c[0x0][0xbf0] ;  /* 0x0002fc00ff311b82 */ /* 0x000ee20000000800 */
[----:B------:R-:W-:Y:S01]  /*16700*/  LOP3.LUT R32, R32, R33, RZ, 0x3c, !PT ;  /* 0x0000002120207212 */ /* 0x000fe200078e3cff */
[--C-:B------:R-:W-:Y:S01]  /*16710*/  IMAD.X R33, RZ, RZ, R21.reuse, P6 ;  /* 0x000000ffff217224 */ /* 0x100fe200030e0615 */
[----:B------:R-:W-:Y:S01]  /*16720*/  LOP3.LUT R36, R36, R37, RZ, 0x3c, !PT ;  /* 0x0000002524247212 */ /* 0x000fe200078e3cff */
[----:B------:R4:W5:Y:S01]  /*16730*/  LD.E.128 R4, desc[UR60][R20.64] ;  /* 0x0000003c14047980 */ /* 0x000962000c101d00 */
[----:B------:R-:W-:Y:S01]  /*16740*/  LOP3.LUT R40, R40, R41, RZ, 0x3c, !PT ;  /* 0x0000002928287212 */ /* 0x000fe200078e3cff */
[----:B------:R-:W-:Y:S01]  /*16750*/  IMAD.X R41, RZ, RZ, R21, P4 ;  /* 0x000000ffff297224 */ /* 0x000fe200020e0615 */
[----:B------:R-:W-:Y:S01]  /*16760*/  IADD3.X R37, RZ, R21, RZ, P5, !PT ;  /* 0x00000015ff257210 */ /* 0x000fe20002ffe4ff */
[C---:B------:R-:W-:Y:S01]  /*16770*/  IMAD R3, R48.reuse, UR5, R3 ;  /* 0x0000000530037c24 */ /* 0x040fe2000f8e0203 */
[----:B------:R-:W5:Y:S04]  /*16780*/  LD.E.128 R12, desc[UR60][R12.64] ;  /* 0x0000003c0c0c7980 */ /* 0x000f68000c101d00 */
[----:B------:R-:W5:Y:S01]  /*16790*/  LD.E.128 R24, desc[UR60][R24.64] ;  /* 0x0000003c18187980 */ /* 0x000f62000c101d00 */
[----:B----4-:R-:W-:Y:S01]  /*167a0*/  IMAD.WIDE.U32 R20, R48, UR4, RZ ;  /* 0x0000000430147c25 */ /* 0x010fe2000f8e00ff */
[----:B------:R-:W-:-:S02]  /*167b0*/  ULDC.64 UR4, c[0x0][0xae8] ;  /* 0x0002ba0000047ab9 */ /* 0x000fc40000000a00 */
[----:B------:R-:W5:Y:S01]  /*167c0*/  LD.E.128 R32, desc[UR60][R32.64] ;  /* 0x0000003c20207980 */ /* 0x000f62000c101d00 */
[----:B------:R-:W-:Y:S01]  /*167d0*/  IMAD.IADD R21, R21, 0x1, R3 ;  /* 0x0000000115157824 */ /* 0x000fe200078e0203 */
[----:B------:R-:W-:Y:S01]  /*167e0*/  LEA R3, R184, R192, 0x5 ;  /* 0x000000c0b8037211 */ /* 0x000fe200078e28ff */
[----:B------:R-:W-:Y:S01]  /*167f0*/  IMAD R28, R28, UR4, RZ ;  /* 0x000000041c1c7c24 */ /* 0x000fe2000f8e02ff */
[----:B------:R-:W5:Y:S01]  /*16800*/  LD.E.128 R36, desc[UR60][R36.64] ;  /* 0x0000003c24247980 */ /* 0x000f62000c101d00 */
[----:B------:R-:W-:-:S03]  /*16810*/  IMAD.WIDE.U32 R20, R185, UR4, R20 ;  /* 0x00000004b9147c25 */ /* 0x000fc6000f8e0014 */
[----:B------:R-:W5:Y:S01]  /*16820*/  LD.E.128 R40, desc[UR60][R40.64] ;  /* 0x0000003c28287980 */ /* 0x000f62000c101d00 */
[----:B------:R-:W-:Y:S02]  /*16830*/  IMAD R50, R190, 0x80, R3 ;  /* 0x00000080be327824 */ /* 0x000fe400078e0203 */
[----:B------:R-:W-:Y:S01]  /*16840*/  IMAD R3, R185, UR5, R28 ;  /* 0x00000005b9037c24 */ /* 0x000fe2000f8e021c */
[----:B------:R-:W-:Y:S01]  /*16850*/  ULDC.64 UR4, c[0x0][0xaf0] ;  /* 0x0002bc0000047ab9 */ /* 0x000fe20000000a00 */
[----:B-1----:R-:W-:Y:S01]  /*16860*/  @P1 IMAD.HI.U32 R28, R50, R51, RZ ;  /* 0x00000033321c1227 */ /* 0x002fe200078e00ff */
[----:B------:R-:W5:Y:S02]  /*16870*/  LD.E.128 R44, desc[UR60][R44.64] ;  /* 0x0000003c2c2c7980 */ /* 0x000f64000c101d00 */
[----:B------:R-:W-:Y:S01]  /*16880*/  IADD3 R21, R21, R3, RZ ;  /* 0x0000000315157210 */ /* 0x000fe20007ffe0ff */
[----:B------:R-:W-:Y:S01]  /*16890*/  IMAD.MOV.U32 R3, RZ, RZ, R50 ;  /* 0x000000ffff037224 */ /* 0x000fe200078e0032 */
[----:B---3--:R-:W-:Y:S01]  /*168a0*/  @P1 SHF.R.U32.HI R3, RZ, R49, R28 ;  /* 0x00000031ff031219 */ /* 0x008fe2000001161c */
[----:B------:R-:W-:Y:S01]  /*168b0*/  IMAD R48, R193, UR4, RZ ;  /* 0x00000004c1307c24 */ /* 0x000fe2000f8e02ff */
[----:B------:R-:W-:Y:S01]  /*168c0*/  @!PT LDS RZ, [RZ] ;  /* 0x00000000fffff984 */ /* 0x000fe20000000800 */
[----:B------:R-:W-:Y:S01]  /*168d0*/  @!PT LDS RZ, [RZ] ;  /* 0x00000000fffff984 */ /* 0x000fe20000000800 */
[----:B------:R-:W-:Y:S01]  /*168e0*/  @!PT LDS RZ, [RZ] ;  /* 0x00000000fffff984 */ /* 0x000fe20000000800 */
[----:B------:R-:W-:Y:S01]  /*168f0*/  @!PT LDS RZ, [RZ] ;  /* 0x00000000fffff984 */ /* 0x000fe20000000800 */
[----:B------:R1:W-:Y:S06]  /*16900*/  MEMBAR.ALL.CTA ;  /* 0x0000000000007992 */ /* 0x0003ec0000008000 */
[----:B-1----:R-:W1:Y:S01]  /*16910*/  FENCE.VIEW.ASYNC.S ;  /* 0x00000000000073c6 */ /* 0x002e620000000000 */
[----:B------:R-:W-:Y:S01]  /*16920*/  IMAD.WIDE.U32 R20, R55, UR4, R20 ;  /* 0x0000000437147c25 */ /* 0x000fe2000f8e0014 */
[----:B------:R-:W-:-:S03]  /*16930*/  IADD3 R51, -R3, RZ, RZ ;  /* 0x000000ff03337210 */ /* 0x000fc60007ffe1ff */
[----:B------:R-:W-:Y:S01]  /*16940*/  IMAD R49, R55, UR5, R48 ;  /* 0x0000000537317c24 */ /* 0x000fe2000f8e0230 */
[----:B------:R-:W-:Y:S01]  /*16950*/  SHF.R.S32.HI R28, RZ, 0x1f, R3 ;  /* 0x0000001fff1c7819 */ /* 0x000fe20000011403 */
[----:B------:R-:W-:Y:S02]  /*16960*/  ULDC.64 UR4, c[0x0][0xae0] ;  /* 0x0002b80000047ab9 */ /* 0x000fe40000000a00 */
[----:B------:R-:W-:Y:S02]  /*16970*/  IMAD.IADD R21, R21, 0x1, R49 ;  /* 0x0000000115157824 */ /* 0x000fe400078e0231 */
[----:B------:R-:W-:Y:S02]  /*16980*/  IMAD R49, R0, R51, R50 ;  /* 0x0000003300317224 */ /* 0x000fe400078e0232 */
[----:B------:R-:W-:Y:S02]  /*16990*/  IMAD R28, R28, UR4, RZ ;  /* 0x000000041c1c7c24 */ /* 0x000fe4000f8e02ff */
[----:B------:R-:W-:Y:S01]  /*169a0*/  IMAD.WIDE.U32 R20, R3, UR4, R20 ;  /* 0x0000000403147c25 */ /* 0x000fe2000f8e0014 */
[----:B------:R-:W-:-:S03]  /*169b0*/  SHF.R.S32.HI R0, RZ, 0x1f, R49 ;  /* 0x0000001fff007819 */ /* 0x000fc60000011431 */
[----:B------:R-:W-:Y:S01]  /*169c0*/  IMAD R51, R3, UR5, R28 ;  /* 0x0000000503337c24 */ /* 0x000fe2000f8e021c */
[----:B------:R-:W-:Y:S01]  /*169d0*/  LEA R50, R190, R192, 0x7 ;  /* 0x000000c0be327211 */ /* 0x000fe200078e38ff */
[----:B------:R-:W-:Y:S02]  /*169e0*/  ULDC.64 UR4, c[0x0][0xad8] ;  /* 0x0002b60000047ab9 */ /* 0x000fe40000000a00 */
[----:B------:R-:W-:Y:S02]  /*169f0*/  IMAD.IADD R21, R21, 0x1, R51 ;  /* 0x0000000115157824 */ /* 0x000fe400078e0233 */
[----:B------:R-:W-:Y:S01]  /*16a00*/  IMAD R28, R0, UR4, RZ ;  /* 0x00000004001c7c24 */ /* 0x000fe2000f8e02ff */
[C---:B------:R-:W-:Y:S01]  /*16a10*/  IADD3 R0, R50.reuse, 0x20, RZ ;  /* 0x0000002032007810 */ /* 0x040fe20007ffe0ff */
[----:B------:R-:W-:Y:S01]  /*16a20*/  IMAD.WIDE.U32 R20, R49, UR4, R20 ;  /* 0x0000000431147c25 */ /* 0x000fe2000f8e0014 */
[----:B------:R-:W-:-:S03]  /*16a30*/  ISETP.GE.AND P2, PT, R50, R57, PT ;  /* 0x000000393200720c */ /* 0x000fc60003f46270 */
[----:B------:R-:W-:Y:S01]  /*16a40*/  IMAD R51, R49, UR5, R28 ;  /* 0x0000000531337c24 */ /* 0x000fe2000f8e021c */
[-C--:B------:R-:W-:Y:S01]  /*16a50*/  ISETP.GE.AND P0, PT, R0, R57.reuse, PT ;  /* 0x000000390000720c */ /* 0x080fe20003f06270 */
[----:B------:R-:W-:Y:S01]  /*16a60*/  VIADD R0, R2, 0x2a820 ;  /* 0x0002a82002007836 */ /* 0x000fe20000000000 */
[----:B------:R-:W-:Y:S01]  /*16a70*/  ULDC.64 UR4, c[0x0][0xa80] ;  /* 0x0002a00000047ab9 */ /* 0x000fe20000000a00 */
[----:B------:R-:W-:Y:S01]  /*16a80*/  IADD3 R3, R50, 0x40, RZ ;  /* 0x0000004032037810 */ /* 0x000fe20007ffe0ff */
[----:B------:R-:W-:Y:S01]  /*16a90*/  IMAD.IADD R21, R21, 0x1, R51 ;  /* 0x0000000115157824 */ /* 0x000fe200078e0233 */
[----:B------:R-:W-:Y:S02]  /*16aa0*/  LEA R28, P3, R20, UR4, 0x1 ;  /* 0x00000004141c7c11 */ /* 0x000fe4000f8608ff */
[----:B------:R-:W-:Y:S02]  /*16ab0*/  ISETP.GE.AND P1, PT, R3, R57, PT ;  /* 0x000000390300720c */ /* 0x000fe40003f26270 */
[----:B------:R-:W-:-:S02]  /*16ac0*/  PRMT R0, RZ, 0x654, R0 ;  /* 0x00000654ff007816 */ /* 0x000fc40000000000 */
[----:B------:R-:W-:Y:S01]  /*16ad0*/  LEA.HI.X R3, R20, UR5, R21, 0x1, P3 ;  /* 0x0000000514037c11 */ /* 0x000fe200098f0c15 */
[----:B-1----:R2:W1:Y:S01]  /*16ae0*/  SHFL.IDX PT, R48, R28, RZ, 0x181f ;  /* 0x00181fff1c307589 */ /* 0x00246200000e0000 */
[----:B------:R3:W-:Y:S01]  /*16af0*/  SYNCS.ARRIVE.TRANS64.RED.A1T0 RZ, [R0+URZ], RZ ;  /* 0x000000ff00ff79a7 */ /* 0x0007e2000810043f */
[----:B------:R-:W-:Y:S01]  /*16b00*/  BSSY B1, `(.L_x_647) ;  /* 0x000000e000017945 */ /* 0x000fe20003800000 */
[----:B------:R-:W-:Y:S02]  /*16b10*/  SHF.R.S32.HI R54, RZ, 0x1f, R183 ;  /* 0x0000001fff367819 */ /* 0x000fe400000114b7 */
[----:B------:R-:W-:Y:S01]  /*16b20*/  SHF.R.S32.HI R56, RZ, 0x1f, R182 ;  /* 0x0000001fff387819 */ /* 0x000fe200000114b6 */
[----:B---3--:R2:W3:Y:S01]  /*16b30*/  SHFL.IDX PT, R0, R3, RZ, 0x181f ;  /* 0x00181fff03007589 */ /* 0x0084e200000e0000 */
[----:B------:R-:W-:Y:S05]  /*16b40*/  @P2 BRA `(.L_x_648) ;  /* 0x0000000000242947 */ /* 0x000fea0003800000 */
[----:B------:R-:W-:Y:S02]  /*16b50*/  ULDC UR4, c[0x0][0xac8] ;  /* 0x0002b20000047ab9 */ /* 0x000fe40000000800 */
[----:B------:R-:W-:Y:S02]  /*16b60*/  ISETP.GE.AND P2, PT, R182, UR4, PT ;  /* 0x00000004b6007c0c */ /* 0x000fe4000bf46270 */
[----:B------:R-:W-:-:S11]  /*16b70*/  ISETP.GE.AND P3, PT, R183, UR4, PT ;  /* 0x00000004b7007c0c */ /* 0x000fd6000bf66270 */
[CC--:B-1----:R-:W-:Y:S02]  /*16b80*/  @!P2 LEA R20, P4, R182.reuse, R48.reuse, 0x1 ;  /* 0x00000030b614a211 */ /* 0x0c2fe400078808ff */
[C---:B------:R-:W-:Y:S02]  /*16b90*/  @!P3 LEA R48, P5, R183.reuse, R48, 0x1 ;  /* 0x00000030b730b211 */ /* 0x040fe400078a08ff */
[-C--:B---3--:R-:W-:Y:S02]  /*16ba0*/  @!P2 LEA.HI.X R21, R182, R0.reuse, R56, 0x1, P4 ;  /* 0x00000000b615a211 */ /* 0x088fe400020f0c38 */
[----:B------:R-:W-:-:S03]  /*16bb0*/  @!P3 LEA.HI.X R49, R183, R0, R54, 0x1, P5 ;  /* 0x00000000b731b211 */ /* 0x000fc600028f0c36 */
[----:B-----5:R4:W-:Y:S04]  /*16bc0*/  @!P2 ST.E.128 desc[UR60][R20.64], R4 ;  /* 0x000000041400a985 */ /* 0x0209e8000c101d3c */
[----:B------:R4:W-:Y:S02]  /*16bd0*/  @!P3 ST.E.128 desc[UR60][R48.64], R32 ;  /* 0x000000203000b985 */ /* 0x0009e4000c101d3c */
.L_x_648:
[----:B------:R-:W-:Y:S05]  /*16be0*/  BSYNC B1 ;  /* 0x0000000000017941 */ /* 0x000fea0003800000 */
.L_x_647:
[----:B---3--:R3:W0:Y:S01]  /*16bf0*/  SHFL.IDX PT, R0, R3, 0x1, 0x181f ;  /* 0x00381f0003007f89 */ /* 0x00862200000e0000 */
[----:B------:R-:W-:Y:S03]  /*16c00*/  BSSY B1, `(.L_x_649) ;  /* 0x000000c000017945 */ /* 0x000fe60003800000 */
[----:B----45:R3:W4:Y:S01]  /*16c10*/  SHFL.IDX PT, R6, R28, 0x1, 0x181f ;  /* 0x00381f001c067f89 */ /* 0x03072200000e0000 */
        /* <DEDUP_REMOVED lines=8> */
[----:B------:R0:W-:Y:S04]  /*16ca0*/  @!P3 ST.E.128 desc[UR60][R4.64], R8 ;  /* 0x000000080400b985 */ /* 0x0001e8000c101d3c */
[----:B------:R0:W-:Y:S02]  /*16cb0*/  @!P4 ST.E.128 desc[UR60][R6.64], R36 ;  /* 0x000000240600c985 */ /* 0x0001e4000c101d3c */
.L_x_650:
[----:B------:R-:W-:Y:S05]  /*16cc0*/  BSYNC B1 ;  /* 0x0000000000017941 */ /* 0x000fea0003800000 */
.L_x_649:
[----:B0-----:R0:W0:Y:S01]  /*16cd0*/  SHFL.IDX PT, R0, R3, 0x2, 0x181f ;  /* 0x00581f0003007f89 */ /* 0x00102200000e0000 */
[----:B------:R-:W-:Y:S03]  /*16ce0*/  BSSY B1, `(.L_x_651) ;  /* 0x000000c000017945 */ /* 0x000fe60003800000 */
[----:B----4-:R4:W0:Y:S01]  /*16cf0*/  SHFL.IDX PT, R6, R28, 0x2, 0x181f ;  /* 0x00581f001c067f89 */ /* 0x01082200000e0000 */
[----:B------:R-:W-:Y:S05]  /*16d00*/  @P1 BRA `(.L_x_652) ;  /* 0x0000000000241947 */ /* 0x000fea0003800000 */
[----:B------:R-:W-:Y:S02]  /*16d10*/  ULDC UR4, c[0x0][0xac8] ;  /* 0x0002b20000047ab9 */ /* 0x000fe40000000800 */
[----:B------:R-:W-:Y:S02]  /*16d20*/  ISETP.GE.AND P2, PT, R182, UR4, PT ;  /* 0x00000004b6007c0c */ /* 0x000fe4000bf46270 */
[----:B------:R-:W-:-:S11]  /*16d30*/  ISETP.GE.AND P3, PT, R183, UR4, PT ;  /* 0x00000004b7007c0c */ /* 0x000fd6000bf66270 */
[CC--:B0-----:R-:W-:Y:S02]  /*16d40*/  @!P2 LEA R4, P0, R182.reuse, R6.reuse, 0x1 ;  /* 0x00000006b604a211 */ /* 0x0c1fe400078008ff */
[C---:B------:R-:W-:Y:S02]  /*16d50*/  @!P3 LEA R6, P1, R183.reuse, R6, 0x1 ;  /* 0x00000006b706b211 */ /* 0x040fe400078208ff */
[-C--:B------:R-:W-:Y:S02]  /*16d60*/  @!P2 LEA.HI.X R5, R182, R0.reuse, R56, 0x1, P0 ;  /* 0x00000000b605a211 */ /* 0x080fe400000f0c38 */
[----:B------:R-:W-:-:S03]  /*16d70*/  @!P3 LEA.HI.X R7, R183, R0, R54, 0x1, P1 ;  /* 0x00000000b707b211 */ /* 0x000fc600008f0c36 */
[----:B------:R0:W-:Y:S04]  /*16d80*/  @!P2 ST.E.128 desc[UR60][R4.64], R12 ;  /* 0x0000000c0400a985 */ /* 0x0001e8000c101d3c */
[----:B------:R0:W-:Y:S02]  /*16d90*/  @!P3 ST.E.128 desc[UR60][R6.64], R40 ;  /* 0x000000280600b985 */ /* 0x0001e4000c101d3c */
.L_x_652:
[----:B------:R-:W-:Y:S05]  /*16da0*/  BSYNC B1 ;  /* 0x0000000000017941 */ /* 0x000fea0003800000 */
.L_x_651:
[----:B0-----:R-:W-:Y:S01]  /*16db0*/  IADD3 R0, R50, 0x60, RZ ;  /* 0x0000006032007810 */ /* 0x001fe20007ffe0ff */
[----:B--23--:R-:W0:Y:S03]  /*16dc0*/  SHFL.IDX PT, R3, R3, 0x3, 0x181f ;  /* 0x00781f0003037f89 */ /* 0x00ce2600000e0000 */
[----:B------:R-:W-:Y:S01]  /*16dd0*/  ISETP.GE.AND P0, PT, R0, R57, PT ;  /* 0x000000390000720c */ /* 0x000fe20003f06270 */
[----:B----4-:R-:W2:-:S12]  /*16de0*/  SHFL.IDX PT, R28, R28, 0x3, 0x181f ;  /* 0x00781f001c1c7f89 */ /* 0x010e9800000e0000 */
        /* <DEDUP_REMOVED lines=12> */
.L_x_645:
[----:B------:R-:W-:Y:S01]  /*16eb0*/  ULDC.64 UR4, c[0x0][0xc00] ;  /* 0x0003000000047ab9 */ /* 0x000fe20000000a00 */
[----:B------:R-:W-:Y:S01]  /*16ec0*/  IMAD.MOV.U32 R3, RZ, RZ, RZ ;  /* 0x000000ffff037224 */ /* 0x000fe200078e00ff */
[----:B------:R-:W-:Y:S01]  /*16ed0*/  ISETP.NE.U32.AND P0, PT, RZ, UR4, PT ;  /* 0x00000004ff007c0c */ /* 0x000fe2000bf05070 */
[----:B------:R-:W2:Y:S01]  /*16ee0*/  LDC R25, c[0x0][0xbe8] ;  /* 0x0002fa00ff197b82 */ /* 0x000ea20000000800 */
[----:B------:R-:W-:Y:S02]  /*16ef0*/  IADD3 R4, P1, R186, UR4, RZ ;  /* 0x00000004ba047c10 */ /* 0x000fe4000ff3e0ff */
[----:B------:R-:W-:Y:S02]  /*16f00*/  ISETP.NE.AND.EX P0, PT, RZ, UR5, PT, P0 ;  /* 0x00000005ff007c0c */ /* 0x000fe4000bf05300 */
[----:B------:R-:W-:Y:S01]  /*16f10*/  IADD3.X R5, R187, UR5, RZ, P1, !PT ;  /* 0x00000005bb057c10 */ /* 0x000fe20008ffe4ff */
[----:B------:R-:W-:Y:S02]  /*16f20*/  ULDC.64 UR4, c[0x0][0xc08] ;  /* 0x0003020000047ab9 */ /* 0x000fe40000000a00 */
[----:B------:R-:W-:-:S04]  /*16f30*/  ISETP.NE.U32.AND P1, PT, RZ, UR4, PT ;  /* 0x00000004ff007c0c */ /* 0x000fc8000bf25070 */
[----:B------:R-:W-:-:S04]  /*16f40*/  ISETP.NE.AND.EX P1, PT, RZ, UR5, PT, P1 ;  /* 0x00000005ff007c0c */ /* 0x000fc8000bf25310 */
[----:B------:R3:W5:Y:S09]  /*16f50*/  @P0 LDG.E R3, desc[UR60][R4.64] ;  /* 0x0000003c04030981 */ /* 0x000772000c1e1900 */
[----:B------:R-:W-:Y:S01]  /*16f60*/  @P1 IADD3 R186, P2, R186, UR4, RZ ;  /* 0x00000004baba1c10 */ /* 0x000fe2000ff5e0ff */
[----:B------:R-:W-:-:S02]  /*16f70*/  ULDC UR4, c[0x0][0xa88] ;  /* 0x0002a20000047ab9 */ /* 0x000fc40000000800 */
[----:B------:R-:W-:Y:S02]  /*16f80*/  MOV R0, UR4 ;  /* 0x0000000400007c02 */ /* 0x000fe40008000f00 */
[----:B------:R-:W-:-:S05]  /*16f90*/  @P1 IADD3.X R187, R187, UR5, RZ, P2, !PT ;  /* 0x00000005bbbb1c10 */ /* 0x000fca00097fe4ff */
[----:B------:R3:W5:Y:S01]  /*16fa0*/  @P1 LDG.E R0, desc[UR60][R186.64] ;  /* 0x0000003cba001981 */ /* 0x000762000c1e1900 */
[----:B--2---:R-:W-:Y:S01]  /*16fb0*/  ISETP.NE.AND P2, PT, R25, 0x1, PT ;  /* 0x000000011900780c */ /* 0x004fe20003f45270 */
[----:B------:R-:W2:-:S12]  /*16fc0*/  S2R R6, SR_TID.X ;  /* 0x0000000000067919 */ /* 0x000e980000002100 */
[----:B------:R-:W0:Y:S08]  /*16fd0*/  @P2 LDC R14, c[0x0][0xbec] ;  /* 0x0002fb00ff0e2b82 */ /* 0x000e300000000800 */
[----:B------:R-:W0:Y:S01]  /*16fe0*/  @P2 LDC R27, c[0x0][0xbf0] ;  /* 0x0002fc00ff1b2b82 */ /* 0x000e220000000800 */
[----:B--2---:R-:W-:-:S05]  /*16ff0*/  VIADD R6, R6, 0xffffff80 ;  /* 0xffffff8006067836 */ /* 0x004fca0000000000 */
[----:B------:R-:W-:Y:S01]  /*17000*/  ISETP.GE.AND P3, PT, R6, 0x80, PT ;  /* 0x000000800600780c */ /* 0x000fe20003f66270 */
[----:B---3--:R-:W-:-:S12]  /*17010*/  @P1 BRA `(.L_x_654) ;  /* 0x0000000000101947 */ /* 0x008fd80003800000 */
[----:B------:R-:W-:Y:S05]  /*17020*/  @!P0 BRA `(.L_x_654) ;  /* 0x00000000000c8947 */ /* 0x000fea0003800000 */
[----:B------:R-:W2:Y:S04]  /*17030*/  LDG.E R7, desc[UR60][R4.64] ;  /* 0x0000003c04077981 */ /* 0x000ea8000c1e1900 */
[----:B-----5:R-:W2:Y:S02]  /*17040*/  LDG.E R0, desc[UR60][R4.64+0x4] ;  /* 0x0000043c04007981 */ /* 0x020ea4000c1e1900 */
[----:B--2---:R-:W-:-:S07]  /*17050*/  IADD3 R0, -R7, R0, RZ ;  /* 0x0000000007007210 */ /* 0x004fce0007ffe1ff */
.L_x_654:
[----:B------:R-:W-:Y:S01]  /*17060*/  BSSY B1, `(.L_x_655) ;  /* 0x000002e000017945 */ /* 0x000fe20003800000 */
[----:B------:R-:W-:Y:S02]  /*17070*/  SHF.R.S32.HI R13, RZ, 0x1f, R185 ;  /* 0x0000001fff0d7819 */ /* 0x000fe400000114b9 */
[----:B------:R-:W-:Y:S02]  /*17080*/  SEL R15, R188, RZ, !P0 ;  /* 0x000000ffbc0f7207 */ /* 0x000fe40004000000 */
[----:B------:R-:W-:Y:S02]  /*17090*/  SEL R193, R193, RZ, !P0 ;  /* 0x000000ffc1c17207 */ /* 0x000fe40004000000 */
[----:B-----5:R-:W-:Y:S01]  /*170a0*/  SHF.R.S32.HI R10, RZ, 0x1f, R3 ;  /* 0x0000001fff0a7819 */ /* 0x020fe20000011403 */
[----:B------:R-:W-:Y:S06]  /*170b0*/  @P3 BRA `(.L_x_656) ;  /* 0x0000000000a03947 */ /* 0x000fec0003800000 */
[----:B------:R-:W2:Y:S01]  /*170c0*/  S2R R5, SR_TID.X ;  /* 0x0000000000057919 */ /* 0x000ea20000002100 */
[----:B------:R-:W3:Y:S01]  /*170d0*/  LDC R11, c[0x0][0xbe8] ;  /* 0x0002fa00ff0b7b82 */ /* 0x000ee20000000800 */
[----:B--2---:R-:W-:Y:S02]  /*170e0*/  IMAD R4, R190, 0x80, R5 ;  /* 0x00000080be047824 */ /* 0x004fe400078e0205 */
[----:B---3--:R-:W-:-:S03]  /*170f0*/  IMAD R5, R0, R11, RZ ;  /* 0x0000000b00057224 */ /* 0x008fc600078e02ff */
[----:B------:R-:W-:-:S04]  /*17100*/  IADD3 R12, R4, -0x80, RZ ;  /* 0xffffff80040c7810 */ /* 0x000fc80007ffe0ff */
[----:B------:R-:W-:-:S13]  /*17110*/  ISETP.GE.AND P0, PT, R12, R5, PT ;  /* 0x000000050c00720c */ /* 0x000fda0003f06270 */
[----:B------:R-:W-:Y:S05]  /*17120*/  @P0 BRA `(.L_x_656) ;  /* 0x0000000000840947 */ /* 0x000fea0003800000 */
[----:B------:R-:W-:Y:S01]  /*17130*/  ISETP.NE.AND P0, PT, R11, 0x1, PT ;  /* 0x000000010b00780c */ /* 0x000fe20003f05270 */
[----:B------:R-:W-:Y:S01]  /*17140*/  ULDC.64 UR4, c[0x0][0xb90] ;  /* 0x0002e40000047ab9 */ /* 0x000fe20000000a00 */
[----:B------:R-:W-:Y:S01]  /*17150*/  MOV R4, R3 ;  /* 0x0000000300047202 */ /* 0x000fe20000000f00 */
[----:B------:R-:W-:Y:S02]  /*17160*/  IMAD R8, R13, UR4, RZ ;  /* 0x000000040d087c24 */ /* 0x000fe4000f8e02ff */
[----:B------:R-:W-:Y:S02]  /*17170*/  IMAD.MOV.U32 R5, RZ, RZ, R10 ;  /* 0x000000ffff057224 */ /* 0x000fe400078e000a */
[----:B------:R-:W-:Y:S02]  /*17180*/  IMAD.MOV.U32 R7, RZ, RZ, R12 ;  /* 0x000000ffff077224 */ /* 0x000fe400078e000c */
[----:B------:R-:W-:-:S04]  /*17190*/  IMAD.WIDE.U32 R4, R185, UR4, R4 ;  /* 0x00000004b9047c25 */ /* 0x000fc8000f8e0004 */
[----:B------:R-:W2:Y:S08]  /*171a0*/  @P0 LDC R9, c[0x0][0xbec] ;  /* 0x0002fb00ff090b82 */ /* 0x000eb00000000800 */
[----:B------:R-:W3:Y:S01]  /*171b0*/  @P0 LDC R21, c[0x0][0xbf0] ;  /* 0x0002fc00ff150b82 */ /* 0x000ee20000000800 */
[----:B--2---:R-:W-:-:S04]  /*171c0*/  @P0 IMAD.HI.U32 R6, R12, R9, RZ ;  /* 0x000000090c060227 */ /* 0x004fc800078e00ff */
[----:B------:R-:W-:Y:S01]  /*171d0*/  IMAD R9, R185, UR5, R8 ;  /* 0x00000005b9097c24 */ /* 0x000fe2000f8e0208 */
[----:B------:R-:W-:Y:S01]  /*171e0*/  ULDC.64 UR4, c[0x0][0xb98] ;  /* 0x0002e60000047ab9 */ /* 0x000fe20000000a00 */
[----:B---3--:R-:W-:Y:S01]  /*171f0*/  @P0 SHF.R.U32.HI R7, RZ, R21, R6 ;  /* 0x00000015ff070219 */ /* 0x008fe20000011606 */
[----:B------:R-:W-:Y:S02]  /*17200*/  IMAD R6, R193, UR4, RZ ;  /* 0x00000004c1067c24 */ /* 0x000fe4000f8e02ff */
[----:B------:R-:W-:Y:S02]  /*17210*/  IADD3 R5, R5, R9, RZ ;  /* 0x0000000905057210 */ /* 0x000fe40007ffe0ff */
[----:B------:R-:W-:Y:S02]  /*17220*/  IMAD.MOV R9, RZ, RZ, -R7 ;  /* 0x000000ffff097224 */ /* 0x000fe400078e0a07 */
[----:B------:R-:W-:-:S04]  /*17230*/  IMAD.WIDE.U32 R4, R15, UR4, R4 ;  /* 0x000000040f047c25 */ /* 0x000fc8000f8e0004 */
[----:B------:R-:W-:Y:S01]  /*17240*/  IMAD R9, R11, R9, R12 ;  /* 0x000000090b097224 */ /* 0x000fe200078e020c */
[----:B------:R-:W-:Y:S01]  /*17250*/  SHF.R.S32.HI R11, RZ, 0x1f, R7 ;  /* 0x0000001fff0b7819 */ /* 0x000fe20000011407 */
[----:B------:R-:W-:Y:S01]  /*17260*/  IMAD R8, R15, UR5, R6 ;  /* 0x000000050f087c24 */ /* 0x000fe2000f8e0206 */
[----:B------:R-:W-:Y:S01]  /*17270*/  IADD3 R4, P0, R7, R4, RZ ;  /* 0x0000000407047210 */ /* 0x000fe20007f1e0ff */
[----:B------:R-:W-:Y:S01]  /*17280*/  ULDC.64 UR4, c[0x0][0xb88] ;  /* 0x0002e20000047ab9 */ /* 0x000fe20000000a00 */
[----:B------:R-:W-:Y:S02]  /*17290*/  SHF.R.S32.HI R6, RZ, 0x1f, R9 ;  /* 0x0000001fff067819 */ /* 0x000fe40000011409 */
[----:B------:R-:W-:-:S03]  /*172a0*/  IADD3.X R5, R11, R5, R8, P0, !PT ;  /* 0x000000050b057210 */ /* 0x000fc600007fe408 */
[----:B------:R-:W-:Y:S02]  /*172b0*/  IMAD R6, R6, UR4, RZ ;  /* 0x0000000406067c24 */ /* 0x000fe4000f8e02ff */
[----:B------:R-:W-:-:S04]  /*172c0*/  IMAD.WIDE.U32 R4, R9, UR4, R4 ;  /* 0x0000000409047c25 */ /* 0x000fc8000f8e0004 */
[----:B------:R-:W-:Y:S01]  /*172d0*/  IMAD R7, R9, UR5, R6 ;  /* 0x0000000509077c24 */ /* 0x000fe2000f8e0206 */
[----:B------:R-:W-:Y:S02]  /*172e0*/  ULDC.64 UR4, c[0x0][0xb50] ;  /* 0x0002d40000047ab9 */ /* 0x000fe40000000a00 */
[----:B------:R-:W-:Y:S02]  /*172f0*/  LEA R6, P0, R4, UR4, 0x2 ;  /* 0x0000000404067c11 */ /* 0x000fe4000f8010ff */
[----:B------:R-:W-:-:S04]  /*17300*/  IADD3 R5, R5, R7, RZ ;  /* 0x0000000705057210 */ /* 0x000fc80007ffe0ff */
[----:B------:R-:W-:Y:S01]  /*17310*/  LEA.HI.X R7, R4, UR5, R5, 0x2, P0 ;  /* 0x0000000504077c11 */ /* 0x000fe200080f1405 */
[----:B------:R-:W-:-:S05]  /*17320*/  IMAD.MOV.U32 R5, RZ, RZ, -0x800000 ;  /* 0xff800000ff057424 */ /* 0x000fca00078e00ff */
[----:B------:R2:W-:Y:S02]  /*17330*/  STG.E desc[UR60][R6.64], R5 ;  /* 0x0000000506007986 */ /* 0x0005e4000c10193c */
.L_x_656:
[----:B------:R-:W-:Y:S05]  /*17340*/  BSYNC B1 ;  /* 0x0000000000017941 */ /* 0x000fea0003800000 */
.L_x_655:
[----:B------:R-:W-:Y:S01]  /*17350*/  ULDC.64 UR4, c[0x0][0xaa0] ;  /* 0x0002a80000047ab9 */ /* 0x000fe20000000a00 */
[----:B------:R-:W-:Y:S01]  /*17360*/  BSSY B1, `(.L_x_657) ;  /* 0x000003a000017945 */ /* 0x000fe20003800000 */
[----:B------:R-:W-:Y:S01]  /*17370*/  IMAD R4, R10, UR4, RZ ;  /* 0x000000040a047c24 */ /* 0x000fe2000f8e02ff */
[----:B------:R-:W-:Y:S02]  /*17380*/  SHF.R.S32.HI R12, RZ, 0x1f, R183 ;  /* 0x0000001fff0c7819 */ /* 0x000fe400000114b7 */
[----:B------:R-:W-:Y:S01]  /*17390*/  SHF.R.S32.HI R20, RZ, 0x1f, R182 ;  /* 0x0000001fff147819 */ /* 0x000fe200000114b6 */
[C---:B--2---:R-:W-:Y:S02]  /*173a0*/  IMAD R7, R3.reuse, UR5, R4 ;  /* 0x0000000503077c24 */ /* 0x044fe4000f8e0204 */
[----:B------:R-:W-:Y:S01]  /*173b0*/  IMAD.WIDE.U32 R4, R3, UR4, RZ ;  /* 0x0000000403047c25 */ /* 0x000fe2000f8e00ff */
[----:B------:R-:W-:Y:S01]  /*173c0*/  LEA R3, R184, R192, 0x5 ;  /* 0x000000c0b8037211 */ /* 0x000fe200078e28ff */
[----:B------:R-:W-:-:S02]  /*173d0*/  ULDC.64 UR4, c[0x0][0xae8] ;  /* 0x0002ba0000047ab9 */ /* 0x000fc40000000a00 */
[----:B------:R-:W-:Y:S01]  /*173e0*/  IMAD.IADD R5, R5, 0x1, R7 ;  /* 0x0000000105057824 */ /* 0x000fe200078e0207 */
[----:B------:R-:W-:Y:S01]  /*173f0*/  LEA R9, R190, R3, 0x7 ;  /* 0x00000003be097211 */ /* 0x000fe200078e38ff */
[----:B------:R-:W-:Y:S02]  /*17400*/  IMAD R8, R13, UR4, RZ ;  /* 0x000000040d087c24 */ /* 0x000fe4000f8e02ff */
[----:B------:R-:W-:-:S04]  /*17410*/  IMAD.WIDE.U32 R4, R185, UR4, R4 ;  /* 0x00000004b9047c25 */ /* 0x000fc8000f8e0004 */
[----:B------:R-:W-:Y:S01]  /*17420*/  IMAD R7, R185, UR5, R8 ;  /* 0x00000005b9077c24 */ /* 0x000fe2000f8e0208 */
[----:B------:R-:W-:Y:S01]  /*17430*/  ULDC.64 UR4, c[0x0][0xaf0] ;  /* 0x0002bc0000047ab9 */ /* 0x000fe20000000a00 */
[----:B0-----:R-:W-:-:S03]  /*17440*/  @P2 IMAD.HI.U32 R6, R9, R14, RZ ;  /* 0x0000000e09062227 */ /* 0x001fc600078e00ff */
[----:B------:R-:W-:Y:S01]  /*17450*/  IADD3 R5, R5, R7, RZ ;  /* 0x0000000705057210 */ /* 0x000fe20007ffe0ff */
[----:B------:R-:W-:Y:S01]  /*17460*/  IMAD.MOV.U32 R3, RZ, RZ, R9 ;  /* 0x000000ffff037224 */ /* 0x000fe200078e0009 */
[----:B------:R-:W-:Y:S01]  /*17470*/  @P2 SHF.R.U32.HI R3, RZ, R27, R6 ;  /* 0x0000001bff032219 */ /* 0x000fe20000011606 */
[----:B------:R-:W-:Y:S02]  /*17480*/  IMAD R8, R193, UR4, RZ ;  /* 0x00000004c1087c24 */ /* 0x000fe4000f8e02ff */
[----:B------:R-:W-:Y:S01]  /*17490*/  IMAD.WIDE.U32 R4, R15, UR4, R4 ;  /* 0x000000040f047c25 */ /* 0x000fe2000f8e0004 */
[----:B------:R-:W-:-:S03]  /*174a0*/  SHF.R.S32.HI R6, RZ, 0x1f, R3 ;  /* 0x0000001fff067819 */ /* 0x000fc60000011403 */
[----:B------:R-:W-:Y:S01]  /*174b0*/  IMAD R7, R15, UR5, R8 ;  /* 0x000000050f077c24 */ /* 0x000fe2000f8e0208 */
[----:B------:R-:W-:Y:S01]  /*174c0*/  ULDC.64 UR4, c[0x0][0xae0] ;  /* 0x0002b80000047ab9 */ /* 0x000fe20000000a00 */
[----:B------:R-:W-:Y:S02]  /*174d0*/  IMAD.MOV R8, RZ, RZ, -R3 ;  /* 0x000000ffff087224 */ /* 0x000fe400078e0a03 */
[----:B------:R-:W-:Y:S01]  /*174e0*/  IMAD R6, R6, UR4, RZ ;  /* 0x0000000406067c24 */ /* 0x000fe2000f8e02ff */
[----:B------:R-:W-:Y:S01]  /*174f0*/  IADD3 R5, R5, R7, RZ ;  /* 0x0000000705057210 */ /* 0x000fe20007ffe0ff */
[----:B------:R-:W-:Y:S01]  /*17500*/  IMAD R7, R25, R8, R9 ;  /* 0x0000000819077224 */ /* 0x000fe200078e0209 */
[----:B------:R-:W-:Y:S01]  /*17510*/  LEA R8, R190, R192, 0x7 ;  /* 0x000000c0be087211 */ /* 0x000fe200078e38ff */
[C---:B------:R-:W-:Y:S02]  /*17520*/  IMAD R9, R3.reuse, UR5, R6 ;  /* 0x0000000503097c24 */ /* 0x040fe4000f8e0206 */
[----:B------:R-:W-:Y:S01]  /*17530*/  IMAD.WIDE.U32 R4, R3, UR4, R4 ;  /* 0x0000000403047c25 */ /* 0x000fe2000f8e0004 */
[----:B------:R-:W-:Y:S01]  /*17540*/  SHF.R.S32.HI R3, RZ, 0x1f, R7 ;  /* 0x0000001fff037819 */ /* 0x000fe20000011407 */
[----:B------:R-:W-:-:S02]  /*17550*/  ULDC.64 UR4, c[0x0][0xad8] ;  /* 0x0002b60000047ab9 */ /* 0x000fc40000000a00 */
[----:B------:R-:W-:Y:S02]  /*17560*/  IMAD.IADD R5, R5, 0x1, R9 ;  /* 0x0000000105057824 */ /* 0x000fe400078e0209 */
[----:B------:R-:W-:Y:S02]  /*17570*/  IMAD R6, R3, UR4, RZ ;  /* 0x0000000403067c24 */ /* 0x000fe4000f8e02ff */
[----:B------:R-:W-:Y:S02]  /*17580*/  IMAD R25, R0, R25, RZ ;  /* 0x0000001900197224 */ /* 0x000fe400078e02ff */
[C---:B------:R-:W-:Y:S02]  /*17590*/  IMAD R3, R7.reuse, UR5, R6 ;  /* 0x0000000507037c24 */ /* 0x040fe4000f8e0206 */
[----:B------:R-:W-:Y:S01]  /*175a0*/  IMAD.WIDE.U32 R4, R7, UR4, R4 ;  /* 0x0000000407047c25 */ /* 0x000fe2000f8e0004 */
[----:B------:R-:W-:Y:S01]  /*175b0*/  ISETP.GE.AND P2, PT, R8, R25, PT ;  /* 0x000000190800720c */ /* 0x000fe20003f46270 */
[----:B------:R-:W-:-:S02]  /*175c0*/  ULDC.64 UR4, c[0x0][0xa80] ;  /* 0x0002a00000047ab9 */ /* 0x000fc40000000a00 */
[----:B------:R-:W-:Y:S01]  /*175d0*/  VIADD R0, R8, 0x20 ;  /* 0x0000002008007836 */ /* 0x000fe20000000000 */
[----:B------:R-:W-:Y:S01]  /*175e0*/  LEA R6, P3, R4, UR4, 0x1 ;  /* 0x0000000404067c11 */ /* 0x000fe2000f8608ff */
[----:B------:R-:W-:-:S03]  /*175f0*/  IMAD.IADD R3, R5, 0x1, R3 ;  /* 0x0000000105037824 */ /* 0x000fc600078e0203 */
[-C--:B------:R-:W-:Y:S02]  /*17600*/  ISETP.GE.AND P1, PT, R0, R25.reuse, PT ;  /* 0x000000190000720c */ /* 0x080fe40003f26270 */
[----:B------:R-:W-:Y:S02]  /*17610*/  IADD3 R0, R8, 0x40, RZ ;  /* 0x0000004008007810 */ /* 0x000fe40007ffe0ff */
        /* <DEDUP_REMOVED lines=14> */
.L_x_658:
[----:B------:R-:W-:Y:S05]  /*17700*/  BSYNC B1 ;  /* 0x0000000000017941 */ /* 0x000fea0003800000 */
.L_x_657:
[----:B---3--:R3:W0:Y:S01]  /*17710*/  SHFL.IDX PT, R0, R3, 0x1, 0x181f ;  /* 0x00381f0003007f89 */ /* 0x00862200000e0000 */
[----:B------:R-:W-:Y:S03]  /*17720*/  BSSY B1, `(.L_x_659) ;  /* 0x000000c000017945 */ /* 0x000fe60003800000 */
[----:B--2---:R3:W2:Y:S01]  /*17730*/  SHFL.IDX PT, R4, R6, 0x1, 0x181f ;  /* 0x00381f0006047f89 */ /* 0x0046a200000e0000 */
        /* <DEDUP_REMOVED lines=10> */
.L_x_660:
[----:B------:R-:W-:Y:S05]  /*177e0*/  BSYNC B1 ;  /* 0x0000000000017941 */ /* 0x000fea0003800000 */
.L_x_659:
[----:B0-----:R0:W0:Y:S01]  /*177f0*/  SHFL.IDX PT, R0, R3, 0x2, 0x181f ;  /* 0x00581f0003007f89 */ /* 0x00102200000e0000 */
[----:B------:R-:W-:Y:S03]  /*17800*/  BSSY B1, `(.L_x_661) ;  /* 0x000000c000017945 */ /* 0x000fe60003800000 */
[----:B--2---:R2:W0:Y:S01]  /*17810*/  SHFL.IDX PT, R4, R6, 0x2, 0x181f ;  /* 0x00581f0006047f89 */ /* 0x00442200000e0000 */
        /* <DEDUP_REMOVED lines=8> */
[----:B------:R0:W-:Y:S04]  /*178a0*/  @!P2 ST.E.128 desc[UR60][R10.64], RZ ;  /* 0x000000ff0a00a985 */ /* 0x0001e8000c101d3c */
[----:B------:R0:W-:Y:S02]  /*178b0*/  @!P3 ST.E.128 desc[UR60][R4.64], RZ ;  /* 0x000000ff0400b985 */ /* 0x0001e4000c101d3c */
.L_x_662:
[----:B------:R-:W-:Y:S05]  /*178c0*/  BSYNC B1 ;  /* 0x0000000000017941 */ /* 0x000fea0003800000 */
.L_x_661:
[----:B0-----:R-:W-:Y:S01]  /*178d0*/  IADD3 R0, R8, 0x60, RZ ;  /* 0x0000006008007810 */ /* 0x001fe20007ffe0ff */
[----:B---3--:R-:W0:Y:S03]  /*178e0*/  SHFL.IDX PT, R3, R3, 0x3, 0x181f ;  /* 0x00781f0003037f89 */ /* 0x008e2600000e0000 */
[----:B------:R-:W-:Y:S01]  /*178f0*/  ISETP.GE.AND P0, PT, R0, R25, PT ;  /* 0x000000190000720c */ /* 0x000fe20003f06270 */
[----:B------:R3:W0:-:S12]  /*17900*/  SHFL.IDX PT, R4, R6, 0x3, 0x181f ;  /* 0x00781f0006047f89 */ /* 0x00061800000e0000 */
[----:B---3--:R-:W-:Y:S05]  /*17910*/  @P0 BRA `(.L_x_653) ;  /* 0x0000000000240947 */ /* 0x008fea0003800000 */
[----:B------:R-:W-:Y:S02]  /*17920*/  ULDC UR4, c[0x0][0xac8] ;  /* 0x0002b20000047ab9 */ /* 0x000fe40000000800 */
[----:B------:R-:W-:Y:S02]  /*17930*/  ISETP.GE.AND P2, PT, R182, UR4, PT ;  /* 0x00000004b6007c0c */ /* 0x000fe4000bf46270 */
[----:B------:R-:W-:-:S11]  /*17940*/  ISETP.GE.AND P3, PT, R183, UR4, PT ;  /* 0x00000004b7007c0c */ /* 0x000fd6000bf66270 */
[CC--:B0-2---:R-:W-:Y:S02]  /*17950*/  @!P2 LEA R6, P0, R182.reuse, R4.reuse, 0x1 ;  /* 0x00000004b606a211 */ /* 0x0c5fe400078008ff */
[C---:B------:R-:W-:Y:S02]  /*17960*/  @!P3 LEA R4, P1, R183.reuse, R4, 0x1 ;  /* 0x00000004b704b211 */ /* 0x040fe400078208ff */
[-C--:B------:R-:W-:Y:S02]  /*17970*/  @!P2 LEA.HI.X R7, R182, R3.reuse, R20, 0x1, P0 ;  /* 0x00000003b607a211 */ /* 0x080fe400000f0c14 */
[----:B------:R-:W-:-:S03]  /*17980*/  @!P3 LEA.HI.X R5, R183, R3, R12, 0x1, P1 ;  /* 0x00000003b705b211 */ /* 0x000fc600008f0c0c */
[----:B------:R3:W-:Y:S04]  /*17990*/  @!P2 ST.E.128 desc[UR60][R6.64], RZ ;  /* 0x000000ff0600a985 */ /* 0x0007e8000c101d3c */
[----:B------:R3:W-:Y:S02]  /*179a0*/  @!P3 ST.E.128 desc[UR60][R4.64], RZ ;  /* 0x000000ff0400b985 */ /* 0x0007e4000c101d3c */
.L_x_653:
[----:B------:R-:W-:Y:S05]  /*179b0*/  BSYNC B0 ;  /* 0x0000000000007941 */ /* 0x000fea0003800000 */
.L_x_644:
[----:B------:R-:W-:Y:S02]  /*179c0*/  ULDC UR4, c[0x0][0xc3c] ;  /* 0x00030f0000047ab9 */ /* 0x000fe40000000800 */
[----:B-1----:R-:W-:-:S13]  /*179d0*/  ISETP.GE.AND P0, PT, R31, UR4, PT ;  /* 0x000000041f007c0c */ /* 0x002fda000bf06270 */
[----:B------:R-:W-:Y:S05]  /*179e0*/  @!P0 BRA `(.L_x_663) ;  /* 0xfffffe98006c8947 */ /* 0x000fea000383ffff */
[----:B------:R-:W-:Y:S05]  /*179f0*/  BRA `(.L_x_448) ;  /* 0x00000068000c7947 */ /* 0x000fea0003800000 */
.L_x_446:
[----:B------:R-:W-:-:S08]  /*17a00*/  NOP ;  /* 0x0000000000007918 */ /* 0x000fd00000000000 */
[----:B0-----:R-:W0:-:S00]  /*17a10*/  USETMAXREG.DEALLOC.CTAPOOL 0x28 ;  /* 0x00000028000079c8 */ /* 0x001e0000080e0500 */
[----:B0-----:R-:W-:Y:S01]  /*17a20*/  LOP3.LUT R2, R2, 0x3, RZ, 0xc0, !PT ;  /* 0x0000000302027812 */ /* 0x001fe200078ec0ff */
[----:B------:R-:W-:Y:S01]  /*17a30*/  IMAD.MOV.U32 R4, RZ, RZ, RZ ;  /* 0x000000ffff047224 */ /* 0x000fe200078e00ff */
[----:B------:R-:W-:-:S04]  /*17a40*/  LOP3.LUT R23, R23, 0xffffffdf, RZ, 0xc0, !PT ;  /* 0xffffffdf17177812 */ /* 0x000fc800078ec0ff */
[----:B------:R-:W0:Y:S02]  /*17a50*/  SHFL.IDX PT, R2, R2, RZ, 0x1f ;  /* 0x00001fff02027589 */ /* 0x000e2400000e0000 */
[----:B0-----:R-:W-:-:S13]  /*17a60*/  ISETP.NE.AND P0, PT, R2, RZ, PT ;  /* 0x000000ff0200720c */ /* 0x001fda0003f05270 */
[----:B------:R-:W-:Y:S01]  /*17a70*/  @P0 LOP3.LUT R23, R23, 0x20, RZ, 0xfc, !PT ;  /* 0x0000002017170812 */ /* 0x000fe200078efcff */
[----:B------:R-:W-:Y:S06]  /*17a80*/  @!P0 BRA `(.L_x_664) ;  /* 0x00000000001c8947 */ /* 0x000fec0003800000 */
[----:B------:R-:W0:Y:S08]  /*17a90*/  S2UR UR5, SR_CgaCtaId ;  /* 0x00000000000579c3 */ /* 0x000e300000008800 */
[----:B------:R-:W-:Y:S06]  /*17aa0*/  BAR.SYNC.DEFER_BLOCKING 0x5, 0x180 ;  /* 0x0146000000007b1d */ /* 0x000fec0000010000 */
[----:B------:R-:W-:-:S02]  /*17ab0*/  UMOV UR4, 0x400 ;  /* 0x0000040000047882 */ /* 0x000fc40000000000 */
[----:B0-----:R-:W-:-:S09]  /*17ac0*/  ULEA UR4, UR5, UR4, 0x18 ;  /* 0x0000000405047291 */ /* 0x001fd2000f8ec03f */
[----:B------:R-:W0:Y:S01]  /*17ad0*/  LDS.128 R16, [UR4+0x2a8d0] ;  /* 0x02a8d004ff107984 */ /* 0x000e220008000c00 */
[----:B------:R-:W-:Y:S06]  /*17ae0*/  BAR.ARV 0x4, 0x180 ;  /* 0x0106000000007b1d */ /* 0x000fec0000002000 */
[----:B------:R-:W-:Y:S05]  /*17af0*/  BRA `(.L_x_665) ;  /* 0x0000000400fc7947 */ /* 0x000fea0003800000 */
.L_x_664:
[----:B------:R-:W-:Y:S01]  /*17b00*/  LOP3.LUT R5, R0, 0x1f, RZ, 0xc0, !PT ;  /* 0x0000001f00057812 */ /* 0x000fe200078ec0ff */
[----:B------:R-:W-:Y:S01]  /*17b10*/  ULDC UR4, c[0x0][0xc3c] ;  /* 0x00030f0000047ab9 */ /* 0x000fe20000000800 */
[----:B------:R-:W0:Y:S01]  /*17b20*/  S2UR UR6, SR_CTAID.X ;  /* 0x00000000000679c3 */ /* 0x000e220000002500 */
[----:B------:R-:W-:Y:S01]  /*17b30*/  ULDC UR5, c[0x0][0xc38] ;  /* 0x00030e0000057ab9 */ /* 0x000fe20000000800 */
[----:B------:R-:W-:-:S04]  /*17b40*/  ISETP.NE.AND P0, PT, R5, 0x1f, PT ;  /* 0x0000001f0500780c */ /* 0x000fc80003f05270 */
[----:B------:R-:W-:-:S13]  /*17b50*/  ISETP.GE.OR P1, PT, R5, UR4, !P0 ;  /* 0x0000000405007c0c */ /* 0x000fda000c726670 */
[----:B------:R-:W1:Y:S02]  /*17b60*/  @!P1 LDC.64 R2, c[0x0][0xc80] ;  /* 0x00032000ff029b82 */ /* 0x000e640000000a00 */
[----:B-1----:R-:W-:-:S05]  /*17b70*/  @!P1 IMAD.WIDE.U32 R2, R5, 0x4, R2 ;  /* 0x0000000405029825 */ /* 0x002fca00078e0002 */
        /* <DEDUP_REMOVED lines=8> */
[----:B--2---:R-:W1:Y:S02]  /*17c00*/  SHFL.UP PT, R6, R4, 0x1, RZ ;  /* 0x0420000004067989 */ /* 0x004e6400000e00ff */
[----:B-1----:R-:W-:-:S04]  /*17c10*/  SEL R7, R6, RZ, P1 ;  /* 0x000000ff06077207 */ /* 0x002fc80000800000 */
[----:B------:R-:W-:-:S05]  /*17c20*/  IADD3 R7, R4, R7, RZ ;  /* 0x0000000704077210 */ /* 0x000fca0007ffe0ff */
        /* <DEDUP_REMOVED lines=12> */
[----:B------:R-:W1:Y:S02]  /*17cf0*/  SHFL.IDX PT, R6, R7, 0x1f, 0x1f ;  /* 0x03e01f0007067f89 */ /* 0x000e6400000e0000 */
[----:B-1----:R-:W-:-:S05]  /*17d00*/  IMAD R6, R6, UR5, RZ ;  /* 0x0000000506067c24 */ /* 0x002fca000f8e02ff */
[----:B0-----:R-:W-:Y:S02]  /*17d10*/  ISETP.GT.AND P6, PT, R6, UR6, PT ;  /* 0x0000000606007c0c */ /* 0x001fe4000bfc4270 */
[----:B------:R-:W-:-:S11]  /*17d20*/  MOV R3, R6 ;  /* 0x0000000600037202 */ /* 0x000fd60000000f00 */
[----:B------:R-:W-:Y:S05]  /*17d30*/  @P6 BRA `(.L_x_666) ;  /* 0x00000000009c6947 */ /* 0x000fea0003800000 */
[----:B------:R-:W0:Y:S01]  /*17d40*/  LDC R10, c[0x0][0xc3c] ;  /* 0x00030f00ff0a7b82 */ /* 0x000e220000000800 */
[----:B------:R-:W-:Y:S01]  /*17d50*/  IMAD.MOV.U32 R6, RZ, RZ, R3 ;  /* 0x000000ffff067224 */ /* 0x000fe200078e0003 */
[----:B------:R-:W-:Y:S01]  /*17d60*/  UMOV UR4, URZ ;  /* 0x0000003f00047c82 */ /* 0x000fe20008000000 */
[----:B------:R-:W-:Y:S01]  /*17d70*/  ULDC UR7, c[0x0][0xc3c] ;  /* 0x00030f0000077ab9 */ /* 0x000fe20000000800 */
[----:B------:R-:W-:-:S05]  /*17d80*/  ULDC UR5, c[0x0][0xc38] ;  /* 0x00030e0000057ab9 */ /* 0x000fca0000000800 */
.L_x_670:
[----:B------:R-:W-:Y:S01]  /*17d90*/  UIADD3 UR4, UR4, 0x1f, URZ ;  /* 0x0000001f04047890 */ /* 0x000fe2000fffe03f */
[----:B------:R-:W-:-:S05]  /*17da0*/  MOV R19, UR7 ;  /* 0x0000000700137c02 */ /* 0x000fca0008000f00 */
[----:B0-----:R-:W-:-:S13]  /*17db0*/  ISETP.LE.AND P6, PT, R10, UR4, PT ;  /* 0x000000040a007c0c */ /* 0x001fda000bfc3270 */
[----:B------:R-:W-:Y:S05]  /*17dc0*/  @P6 BRA `(.L_x_667) ;  /* 0x0000000400246947 */ /* 0x000fea0003800000 */
[----:B------:R-:W-:Y:S01]  /*17dd0*/  VIADD R7, R5, UR4 ;  /* 0x0000000405077c36 */ /* 0x000fe20008000000 */
[----:B------:R-:W-:Y:S01]  /*17de0*/  BSSY B0, `(.L_x_668) ;  /* 0x0000007000007945 */ /* 0x000fe20003800000 */
[----:B------:R-:W-:-:S03]  /*17df0*/  MOV R4, RZ ;  /* 0x000000ff00047202 */ /* 0x000fc60000000f00 */
[----:B------:R-:W-:-:S13]  /*17e00*/  ISETP.GE.OR P6, PT, R7, R10, !P0 ;  /* 0x0000000a0700720c */ /* 0x000fda00047c6670 */
[----:B------:R-:W-:Y:S05]  /*17e10*/  @P6 BRA `(.L_x_669) ;  /* 0x00000000000c6947 */ /* 0x000fea0003800000 */
[----:B------:R-:W0:Y:S02]  /*17e20*/  LDC.64 R2, c[0x0][0xc80] ;  /* 0x00032000ff027b82 */ /* 0x000e240000000a00 */
[----:B0-----:R-:W-:-:S05]  /*17e30*/  IMAD.WIDE R2, R7, 0x4, R2 ;  /* 0x0000000407027825 */ /* 0x001fca00078e0202 */
[----:B------:R0:W5:Y:S02]  /*17e40*/  LDG.E R4, desc[UR60][R2.64] ;  /* 0x0000003c02047981 */ /* 0x000164000c1e1900 */
.L_x_669:
[----:B------:R-:W-:Y:S05]  /*17e50*/  BSYNC B0 ;  /* 0x0000000000007941 */ /* 0x000fea0003800000 */
.L_x_668:
[----:B0----5:R-:W0:Y:S02]  /*17e60*/  SHFL.UP PT, R2, R4, 0x1, RZ ;  /* 0x0420000004027989 */ /* 0x021e2400000e00ff */
        /* <DEDUP_REMOVED lines=15> */
[----:B0-----:R-:W-:-:S05]  /*17f60*/  IMAD R3, R3, UR5, RZ ;  /* 0x0000000503037c24 */ /* 0x001fca000f8e02ff */
[----:B------:R-:W-:-:S04]  /*17f70*/  IADD3 R6, R3, R6, RZ ;  /* 0x0000000603067210 */ /* 0x000fc80007ffe0ff */
[----:B------:R-:W-:-:S13]  /*17f80*/  ISETP.GT.AND P6, PT, R6, UR6, PT ;  /* 0x0000000606007c0c */ /* 0x000fda000bfc4270 */
[----:B------:R-:W-:Y:S05]  /*17f90*/  @!P6 BRA `(.L_x_670) ;  /* 0xfffffffc007ce947 */ /* 0x000fea000383ffff */
[----:B------:R-:W-:-:S07]  /*17fa0*/  IMAD.MOV.U32 R7, RZ, RZ, R9 ;  /* 0x000000ffff077224 */ /* 0x000fce00078e0009 */
.L_x_666:
[----:B------:R-:W-:-:S05]  /*17fb0*/  IADD3 R9, -R3, R6, RZ ;  /* 0x0000000603097210 */ /* 0x000fca0007ffe1ff */
        /* <DEDUP_REMOVED lines=14> */
.L_x_671:
[----:B---3--:R-:W-:Y:S01]  /*180a0*/  IMAD R16, R16, UR5, R9 ;  /* 0x0000000510107c24 */ /* 0x008fe2000f8e0209 */
[----:B0-----:R-:W-:Y:S01]  /*180b0*/  IABS R2, R4 ;  /* 0x0000000400027213 */ /* 0x001fe20000000000 */
[----:B-12---:R-:W-:Y:S02]  /*180c0*/  IMAD.MOV R7, RZ, RZ, -R3 ;  /* 0x000000ffff077224 */ /* 0x006fe400078e0a03 */
[----:B------:R-:W-:Y:S01]  /*180d0*/  VIADD R19, R19, UR4 ;  /* 0x0000000413137c36 */ /* 0x000fe20008000000 */
[----:B------:R-:W-:Y:S01]  /*180e0*/  IADD3 R9, -R16, UR6, RZ ;  /* 0x0000000610097c10 */ /* 0x000fe2000fffe1ff */
[----:B------:R-:W-:Y:S01]  /*180f0*/  IMAD R7, R7, R10, RZ ;  /* 0x0000000a07077224 */ /* 0x000fe200078e02ff */
[----:B------:R-:W-:Y:S01]  /*18100*/  IADD3 R8, RZ, -R2, RZ ;  /* 0x80000002ff087210 */ /* 0x000fe20007ffe0ff */
[----:B------:R-:W-:Y:S01]  /*18110*/  IMAD.MOV.U32 R2, RZ, RZ, RZ ;  /* 0x000000ffff027224 */ /* 0x000fe200078e00ff */
[----:B------:R-:W-:-:S03]  /*18120*/  IABS R6, R9 ;  /* 0x0000000900067213 */ /* 0x000fc60000000000 */
[----:B------:R-:W-:Y:S01]  /*18130*/  IMAD.HI.U32 R2, R3, R7, R2 ;  /* 0x0000000703027227 */ /* 0x000fe200078e0002 */
[----:B------:R-:W-:-:S03]  /*18140*/  MOV R3, R6 ;  /* 0x0000000600037202 */ /* 0x000fc60000000f00 */
        /* <DEDUP_REMOVED lines=10> */
[----:B------:R-:W-:-:S06]  /*181f0*/  @P0 IADD3 R2, R2, 0x1, RZ ;  /* 0x0000000102020810 */ /* 0x000fcc0007ffe0ff */
[----:B------:R-:W-:Y:S01]  /*18200*/  @!P2 IMAD.MOV R2, RZ, RZ, -R2 ;  /* 0x000000ffff02a224 */ /* 0x000fe200078e0a02 */
[----:B------:R-:W-:-:S04]  /*18210*/  @!P1 LOP3.LUT R2, RZ, R4, RZ, 0x33, !PT ;  /* 0x00000004ff029212 */ /* 0x000fc800078e33ff */
[----:B------:R-:W-:Y:S02]  /*18220*/  IADD3 R17, -R2, RZ, RZ ;  /* 0x000000ff02117210 */ /* 0x000fe40007ffe1ff */
[----:B------:R-:W-:-:S03]  /*18230*/  MOV R18, R2 ;  /* 0x0000000200127202 */ /* 0x000fc60000000f00 */
[----:B------:R-:W-:Y:S01]  /*18240*/  IMAD R17, R4, R17, R9 ;  /* 0x0000001104117224 */ /* 0x000fe200078e0209 */
[----:B------:R-:W-:Y:S06]  /*18250*/  BRA `(.L_x_672) ;  /* 0x00000000000c7947 */ /* 0x000fec0003800000 */
.L_x_667:
[----:B------:R-:W-:Y:S01]  /*18260*/  IMAD.MOV.U32 R17, RZ, RZ, RZ ;  /* 0x000000ffff117224 */ /* 0x000fe200078e00ff */
[----:B------:R-:W-:Y:S01]  /*18270*/  MOV R16, UR6 ;  /* 0x0000000600107c02 */ /* 0x000fe20008000f00 */
[----:B------:R-:W-:-:S07]  /*18280*/  IMAD.MOV.U32 R18, RZ, RZ, RZ ;  /* 0x000000ffff127224 */ /* 0x000fce00078e00ff */
.L_x_672:
[----:B------:R-:W-:-:S13]  /*18290*/  ISETP.NE.AND P0, PT, R5, RZ, PT ;  /* 0x000000ff0500720c */ /* 0x000fda0003f05270 */
[----:B------:R-:W0:Y:S01]  /*182a0*/  @!P0 S2R R3, SR_CgaCtaId ;  /* 0x0000000000038919 */ /* 0x000e220000008800 */
[----:B------:R-:W-:-:S04]  /*182b0*/  @!P0 MOV R2, 0x400 ;  /* 0x0000040000028802 */ /* 0x000fc80000000f00 */
[----:B0-----:R-:W-:-:S05]  /*182c0*/  @!P0 LEA R2, R3, R2, 0x18 ;  /* 0x0000000203028211 */ /* 0x001fca00078ec0ff */
[----:B------:R1:W-:Y:S01]  /*182d0*/  @!P0 STS.128 [R2+0x2a8d0], R16 ;  /* 0x02a8d01002008388 */ /* 0x0003e20000000c00 */
[----:B------:R-:W-:Y:S06]  /*182e0*/  BAR.ARV 0x5, 0x180 ;  /* 0x0146000000007b1d */ /* 0x000fec0000002000 */
.L_x_665:
[----:B------:R2:W-:Y:S01]  /*182f0*/  STL [R1+0x28], RZ ;  /* 0x000028ff01007387 */ /* 0x0005e20000100800 */
[----:B------:R-:W-:Y:S01]  /*18300*/  ULDC UR4, c[0x0][0xc3c] ;  /* 0x00030f0000047ab9 */ /* 0x000fe20000000800 */
[----:B------:R-:W-:Y:S01]  /*18310*/  MOV R29, 0x1 ;  /* 0x00000001001d7802 */ /* 0x000fe20000000f00 */
[----:B------:R-:W-:Y:S01]  /*18320*/  IMAD.MOV.U32 R28, RZ, RZ, RZ ;  /* 0x000000ffff1c7224 */ /* 0x000fe200078e00ff */
[----:B0-----:R-:W-:-:S13]  /*18330*/  ISETP.GE.AND P0, PT, R19, UR4, PT ;  /* 0x0000000413007c0c */ /* 0x001fda000bf06270 */
[----:B--2---:R-:W-:Y:S05]  /*18340*/  @P0 BRA `(.L_x_673) ;  /* 0x0000005800d40947 */ /* 0x004fea0003800000 */
[----:B-1----:R-:W2:Y:S01]  /*18350*/  LDL R2, [R1+0x40] ;  /* 0x0000400001027983 */ /* 0x002ea20000100800 */
[----:B------:R-:W0:Y:S01]  /*18360*/  S2UR UR5, SR_CgaCtaId ;  /* 0x00000000000579c3 */ /* 0x000e220000008800 */
[----:B------:R-:W-:Y:S01]  /*18370*/  LOP3.LUT R4, R0, 0x7f, RZ, 0xc0, !PT ;  /* 0x0000007f00047812 */ /* 0x000fe200078ec0ff */
[----:B------:R-:W-:Y:S01]  /*18380*/  BSSY B8, `(.L_x_673) ;  /* 0x00005b1000087945 */ /* 0x000fe20003800000 */
[----:B------:R1:W-:Y:S01]  /*18390*/  STL [R1+0x28], RZ ;  /* 0x000028ff01007387 */ /* 0x0003e20000100800 */
[----:B------:R-:W-:Y:S01]  /*183a0*/  IMAD.MOV.U32 R29, RZ, RZ, 0x1 ;  /* 0x00000001ff1d7424 */ /* 0x000fe200078e00ff */
[----:B------:R-:W-:Y:S01]  /*183b0*/  MOV R28, RZ ;  /* 0x000000ff001c7202 */ /* 0x000fe20000000f00 */
[----:B------:R-:W-:Y:S01]  /*183c0*/  IMAD.SHL.U32 R36, R4, 0x8, RZ ;  /* 0x0000000804247824 */ /* 0x000fe200078e00ff */
[----:B------:R-:W-:Y:S01]  /*183d0*/  MOV R26, RZ ;  /* 0x000000ff001a7202 */ /* 0x000fe20000000f00 */
[----:B------:R-:W-:Y:S01]  /*183e0*/  IMAD.MOV.U32 R31, RZ, RZ, 0x1 ;  /* 0x00000001ff1f7424 */ /* 0x000fe200078e00ff */
[----:B------:R-:W-:Y:S01]  /*183f0*/  ULDC.64 UR36, c[0x0][0x198] ;  /* 0x0000660000247ab9 */ /* 0x000fe20000000a00 */
[----:B------:R-:W-:Y:S01]  /*18400*/  ULDC UR38, c[0x0][0xc] ;  /* 0x0000030000267ab9 */ /* 0x000fe20000000800 */
[----:B--2---:R-:W-:-:S02]  /*18410*/  R2UR UR4, R2 ;  /* 0x00000000020472ca */ /* 0x004fc400000e0000 */
[----:B------:R-:W-:-:S04]  /*18420*/  SHF.L.U32 R2, R0, 0x3, RZ ;  /* 0x0000000300027819 */ /* 0x000fc800000006ff */
[C---:B------:R-:W-:Y:S02]  /*18430*/  LOP3.LUT R3, R2.reuse, 0x1f8, RZ, 0xc0, !PT ;  /* 0x000001f802037812 */ /* 0x040fe400078ec0ff */
[----:B------:R-:W-:Y:S02]  /*18440*/  LOP3.LUT R2, R2, 0x38, RZ, 0xc0, !PT ;  /* 0x0000003802027812 */ /* 0x000fe400078ec0ff */
[----:B------:R-:W-:Y:S02]  /*18450*/  LOP3.LUT R3, R3, 0x38, R0, 0x78, !PT ;  /* 0x0000003803037812 */ /* 0x000fe400078e7800 */
[----:B------:R-:W-:Y:S01]  /*18460*/  SHF.L.U32 R0, R0, 0x4, RZ ;  /* 0x0000000400007819 */ /* 0x000fe200000006ff */
[----:B------:R-:W-:Y:S01]  /*18470*/  ULOP3.LUT UR39, UR4, 0x2, URZ, 0xfc, !UPT ;  /* 0x0000000204277892 */ /* 0x000fe2000f8efc3f */
[----:B------:R-:W-:Y:S02]  /*18480*/  LOP3.LUT R36, R3, 0x200, R36, 0xf8, !PT ;  /* 0x0000020003247812 */ /* 0x000fe400078ef824 */
[----:B------:R-:W-:Y:S01]  /*18490*/  UMOV UR4, 0x400 ;  /* 0x0000040000047882 */ /* 0x000fe20000000000 */
[----:B------:R-:W-:Y:S01]  /*184a0*/  SHF.R.U32.HI R3, RZ, 0x3, R4 ;  /* 0x00000003ff037819 */ /* 0x000fe20000011604 */
[----:B0-----:R-:W-:-:S03]  /*184b0*/  ULEA UR4, UR5, UR4, 0x18 ;  /* 0x0000000405047291 */ /* 0x001fc6000f8ec03f */
[----:B------:R-:W-:Y:S02]  /*184c0*/  LOP3.LUT R4, R3, 0x70, R0, 0xf8, !PT ;  /* 0x0000007003047812 */ /* 0x000fe400078ef800 */
[C---:B------:R-:W-:Y:S01]  /*184d0*/  LOP3.LUT R3, R2.reuse, 0x40, RZ, 0xfc, !PT ;  /* 0x0000004002037812 */ /* 0x040fe200078efcff */
[----:B------:R-:W-:Y:S01]  /*184e0*/  IMAD.U32 R22, RZ, RZ, UR4 ;  /* 0x00000004ff167e24 */ /* 0x000fe2000f8e00ff */
[----:B------:R-:W-:-:S04]  /*184f0*/  LOP3.LUT R0, R2, 0x80, RZ, 0xfc, !PT ;  /* 0x0000008002007812 */ /* 0x000fc800078efcff */
[----:B-1----:R-:W-:-:S07]  /*18500*/  LEA R37, R36, R22, 0x1 ;  /* 0x0000001624257211 */ /* 0x002fce00078e08ff */
.L_x_774:
[----:B0-----:R-:W0:Y:S02]  /*18510*/  LDC.64 R32, c[0x0][0xc88] ;  /* 0x00032200ff207b82 */ /* 0x001e240000000a00 */
[----:B0-----:R-:W-:-:S06]  /*18520*/  IMAD.WIDE R32, R19, 0x4, R32 ;  /* 0x0000000413207825 */ /* 0x001fcc00078e0220 */
[----:B--2---:R-:W2:Y:S01]  /*18530*/  LDG.E R32, desc[UR60][R32.64] ;  /* 0x0000003c20207981 */ /* 0x004ea2000c1e1900 */
[----:B------:R-:W-:Y:S05]  /*18540*/  YIELD ;  /* 0x0000000000007946 */ /* 0x000fea0003800000 */
[----:B------:R-:W-:Y:S01]  /*18550*/  ULDC.64 UR4, c[0x0][0xa28] ;  /* 0x00028a0000047ab9 */ /* 0x000fe20000000a00 */
[----:B------:R-:W-:Y:S01]  /*18560*/  ULDC.64 UR8, c[0x0][0xa18] ;  /* 0x0002860000087ab9 */ /* 0x000fe20000000a00 */
[----:B------:R-:W-:Y:S01]  /*18570*/  ISETP.NE.U32.AND P0, PT, RZ, UR4, PT ;  /* 0x00000004ff007c0c */ /* 0x000fe2000bf05070 */
[----:B------:R-:W-:Y:S01]  /*18580*/  IMAD.MOV.U32 R9, RZ, RZ, RZ ;  /* 0x000000ffff097224 */ /* 0x000fe200078e00ff */
[----:B------:R-:W-:-:S02]  /*18590*/  ULDC.64 UR6, c[0x0][0xa10] ;  /* 0x0002840000067ab9 */ /* 0x000fc40000000a00 */
[----:B------:R-:W-:Y:S02]  /*185a0*/  ISETP.NE.AND.EX P0, PT, RZ, UR5, PT, P0 ;  /* 0x00000005ff007c0c */ /* 0x000fe4000bf05300 */
[----:B------:R-:W-:-:S04]  /*185b0*/  ISETP.NE.U32.AND P2, PT, RZ, UR8, PT ;  /* 0x00000008ff007c0c */ /* 0x000fc8000bf45070 */
[----:B------:R-:W-:Y:S01]  /*185c0*/  ISETP.NE.AND.EX P2, PT, RZ, UR9, PT, P2 ;  /* 0x00000009ff007c0c */ /* 0x000fe2000bf45320 */
[----:B------:R-:W-:Y:S01]  /*185d0*/  IMAD.MOV.U32 R35, RZ, RZ, RZ ;  /* 0x000000ffff237224 */ /* 0x000fe200078e00ff */
[----:B--2---:R-:W-:-:S05]  /*185e0*/  SHF.R.S32.HI R0, RZ, 0x1f, R32 ;  /* 0x0000001fff007819 */ /* 0x004fca0000011420 */
[C---:B------:R-:W-:Y:S02]  /*185f0*/  @P0 LEA R2, P1, R32.reuse, UR4, 0x2 ;  /* 0x0000000420020c11 */ /* 0x040fe4000f8210ff */
[C---:B------:R-:W-:Y:S01]  /*18600*/  SHF.L.U32 R24, R32.reuse, 0x2, RZ ;  /* 0x0000000220187819 */ /* 0x040fe200000006ff */
[----:B------:R0:W-:Y:S01]  /*18610*/  STL [R1+0x14], R0 ;  /* 0x0000140001007387 */ /* 0x0001e20000100800 */
[C-C-:B------:R-:W-:Y:S01]  /*18620*/  @P0 LEA.HI.X R3, R32.reuse, UR5, R0.reuse, 0x2, P1 ;  /* 0x0000000520030c11 */ /* 0x140fe200088f1400 */
[----:B------:R-:W-:Y:S01]  /*18630*/  ULDC.64 UR4, c[0x0][0xa00] ;  /* 0x0002800000047ab9 */ /* 0x000fe20000000a00 */
[----:B------:R-:W-:-:S03]  /*18640*/  SHF.L.U64.HI R25, R32, 0x2, R0 ;  /* 0x0000000220197819 */ /* 0x000fc60000010200 */
[----:B-1----:R1:W2:Y:S01]  /*18650*/  @P0 LDG.E R9, desc[UR60][R2.64] ;  /* 0x0000003c02090981 */ /* 0x0022a2000c1e1900 */
[----:B------:R-:W-:Y:S02]  /*18660*/  ISETP.NE.U32.AND P0, PT, RZ, UR4, PT ;  /* 0x00000004ff007c0c */ /* 0x000fe4000bf05070 */
[----:B------:R-:W-:Y:S02]  /*18670*/  ISETP.NE.U32.AND P1, PT, RZ, UR6, PT ;  /* 0x00000006ff007c0c */ /* 0x000fe4000bf25070 */
[----:B------:R-:W-:Y:S02]  /*18680*/  ISETP.NE.AND.EX P0, PT, RZ, UR5, PT, P0 ;  /* 0x00000005ff007c0c */ /* 0x000fe4000bf05300 */
[----:B------:R-:W-:Y:S02]  /*18690*/  ISETP.NE.AND.EX P1, PT, RZ, UR7, PT, P1 ;  /* 0x00000007ff007c0c */ /* 0x000fe4000bf25310 */
[C---:B------:R-:W-:Y:S02]  /*186a0*/  IADD3 R4, P4, R24.reuse, UR6, RZ ;  /* 0x0000000618047c10 */ /* 0x040fe4000ff9e0ff */
[----:B-1----:R-:W-:Y:S01]  /*186b0*/  IADD3 R2, P3, R24, UR4, RZ ;  /* 0x0000000418027c10 */ /* 0x002fe2000ff7e0ff */
[----:B------:R-:W-:Y:S01]  /*186c0*/  ULDC UR4, c[0x0][0x288] ;  /* 0x0000a20000047ab9 */ /* 0x000fe20000000800 */
[----:B0-----:R-:W-:-:S02]  /*186d0*/  MOV R0, RZ ;  /* 0x000000ff00007202 */ /* 0x001fc40000000f00 */
[C---:B------:R-:W-:Y:S02]  /*186e0*/  IADD3.X R3, R25.reuse, UR5, RZ, P3, !PT ;  /* 0x0000000519037c10 */ /* 0x040fe40009ffe4ff */
[----:B------:R-:W-:Y:S01]  /*186f0*/  @P2 IADD3 R6, P3, R24, UR8, RZ ;  /* 0x0000000818062c10 */ /* 0x000fe2000ff7e0ff */
[----:B------:R-:W-:Y:S01]  /*18700*/  IMAD.U32 R8, RZ, RZ, UR4 ;  /* 0x00000004ff087e24 */ /* 0x000fe2000f8e00ff */
[C---:B------:R-:W-:Y:S01]  /*18710*/  IADD3.X R5, R25.reuse, UR7, RZ, P4, !PT ;  /* 0x0000000719057c10 */ /* 0x040fe2000a7fe4ff */
[----:B------:R-:W5:Y:S01]  /*18720*/  @P0 LDG.E R35, desc[UR60][R2.64] ;  /* 0x0000003c02230981 */ /* 0x000f62000c1e1900 */
[----:B------:R-:W-:Y:S01]  /*18730*/  @P2 IADD3.X R7, R25, UR9, RZ, P3, !PT ;  /* 0x0000000919072c10 */ /* 0x000fe20009ffe4ff */
[----:B------:R-:W-:Y:S02]  /*18740*/  ULDC.64 UR4, c[0x0][0x418] ;  /* 0x0001060000047ab9 */ /* 0x000fe40000000a00 */
[----:B------:R-:W5:Y:S04]  /*18750*/  @P1 LDG.E R0, desc[UR60][R4.64] ;  /* 0x0000003c04001981 */ /* 0x000f68000c1e1900 */
[----:B------:R0:W3:Y:S01]  /*18760*/  @P2 LDG.E R8, desc[UR60][R6.64] ;  /* 0x0000003c06082981 */ /* 0x0000e2000c1e1900 */
[----:B------:R-:W-:-:S03]  /*18770*/  UISETP.NE.U32.AND UP0, UPT, UR4, URZ, UPT ;  /* 0x0000003f0400728c */ /* 0x000fc6000bf05070 */
[----:B------:R-:W-:Y:S01]  /*18780*/  ULDC UR4, c[0x0][0x424] ;  /* 0x0001090000047ab9 */ /* 0x000fe20000000800 */
[----:B------:R-:W-:-:S03]  /*18790*/  UISETP.NE.AND.EX UP0, UPT, UR5, URZ, UPT, UP0 ;  /* 0x0000003f0500728c */ /* 0x000fc6000bf05300 */
[----:B------:R-:W-:Y:S01]  /*187a0*/  ULDC UR5, c[0x0][0x2f0] ;  /* 0x0000bc0000057ab9 */ /* 0x000fe20000000800 */
[----:B------:R-:W-:-:S04]  /*187b0*/  USEL UR4, UR4, 0x1, UP0 ;  /* 0x0000000104047887 */ /* 0x000fc80008000000 */
[----:B------:R-:W-:-:S03]  /*187c0*/  UIMAD UR4, UR4, UR5, URZ ;  /* 0x00000005040472a4 */ /* 0x000fc6000f8e023f */
[----:B------:R-:W-:Y:S02]  /*187d0*/  ULDC UR5, c[0x0][0x348] ;  /* 0x0000d20000057ab9 */ /* 0x000fe40000000800 */
[----:B0-----:R-:W-:Y:S01]  /*187e0*/  MOV R6, UR5 ;  /* 0x0000000500067c02 */ /* 0x001fe20008000f00 */
[----:B--2---:R-:W-:Y:S04]  /*187f0*/  STL [R1+0x4], R9 ;  /* 0x0000040901007387 */ /* 0x004fe80000100800 */
[----:B---3--:R0:W-:Y:S02]  /*18800*/  STL [R1+0x20], R8 ;  /* 0x0000200801007387 */ /* 0x0081e40000100800 */
[----:B0-----:R-:W-:Y:S01]  /*18810*/  IMAD.U32 R8, RZ, RZ, UR4 ;  /* 0x00000004ff087e24 */ /* 0x001fe2000f8e00ff */
[----:B------:R-:W-:Y:S06]  /*18820*/  @P2 BRA `(.L_x_674) ;  /* 0x0000000000142947 */ /* 0x000fec0003800000 */
[----:B------:R-:W-:Y:S05]  /*18830*/  @!P0 BRA `(.L_x_674) ;  /* 0x0000000000108947 */ /* 0x000fea0003800000 */
[----:B------:R-:W2:Y:S04]  /*18840*/  LDG.E R10, desc[UR60][R2.64] ;  /* 0x0000003c020a7981 */ /* 0x000ea8000c1e1900 */
[----:B------:R-:W2:Y:S02]  /*18850*/  LDG.E R7, desc[UR60][R2.64+0x4] ;  /* 0x0000043c02077981 */ /* 0x000ea4000c1e1900 */
[----:B--2---:R-:W-:-:S05]  /*18860*/  IADD3 R2, -R10, R7, RZ ;  /* 0x000000070a027210 */ /* 0x004fca0007ffe1ff */
[----:B------:R0:W-:Y:S02]  /*18870*/  STL [R1+0x20], R2 ;  /* 0x0000200201007387 */ /* 0x0001e40000100800 */
.L_x_674:
[----:B------:R-:W-:Y:S01]  /*18880*/  ULDC.64 UR4, c[0x0][0xa20] ;  /* 0x0002880000047ab9 */ /* 0x000fe20000000a00 */
[----:B------:R-:W-:Y:S01]  /*18890*/  IMAD.MOV.U32 R33, RZ, RZ, R32 ;  /* 0x000000ffff217224 */ /* 0x000fe200078e0020 */
[----:B------:R-:W-:-:S04]  /*188a0*/  ISETP.NE.U32.AND P0, PT, RZ, UR4, PT ;  /* 0x00000004ff007c0c */ /* 0x000fc8000bf05070 */
[----:B------:R-:W-:-:S13]  /*188b0*/  ISETP.NE.AND.EX P0, PT, RZ, UR5, PT, P0 ;  /* 0x00000005ff007c0c */ /* 0x000fda000bf05300 */
[----:B------:R-:W-:Y:S05]  /*188c0*/  @!P0 BRA `(.L_x_675) ;  /* 0x0000000000108947 */ /* 0x000fea0003800000 */
[----:B0-----:R-:W-:-:S04]  /*188d0*/  IADD3 R2, P0, R24, UR4, RZ ;  /* 0x0000000418027c10 */ /* 0x001fc8000ff1e0ff */
[----:B------:R-:W-:-:S05]  /*188e0*/  IADD3.X R3, R25, UR5, RZ, P0, !PT ;  /* 0x0000000519037c10 */ /* 0x000fca00087fe4ff */
[----:B------:R0:W5:Y:S01]  /*188f0*/  LDG.E R8, desc[UR60][R2.64] ;  /* 0x0000003c02087981 */ /* 0x000162000c1e1900 */
[----:B------:R-:W-:Y:S05]  /*18900*/  BRA `(.L_x_676) ;  /* 0x0000000000247947 */ /* 0x000fea0003800000 */
.L_x_675:
[----:B------:R-:W-:Y:S02]  /*18910*/  ULDC.64 UR4, c[0x0][0xa08] ;  /* 0x0002820000047ab9 */ /* 0x000fe40000000a00 */
[----:B------:R-:W-:-:S04]  /*18920*/  ISETP.NE.U32.AND P0, PT, RZ, UR4, PT ;  /* 0x00000004ff007c0c */ /* 0x000fc8000bf05070 */
[----:B------:R-:W-:-:S13]  /*18930*/  ISETP.NE.AND.EX P0, PT, RZ, UR5, PT, P0 ;  /* 0x00000005ff007c0c */ /* 0x000fda000bf05300 */
[----:B------:R-:W-:Y:S05]  /*18940*/  @!P0 BRA `(.L_x_676) ;  /* 0x0000000000148947 */ /* 0x000fea0003800000 */
[----:B0-----:R-:W0:Y:S02]  /*18950*/  LDC.64 R2, c[0x0][0xa08] ;  /* 0x00028200ff027b82 */ /* 0x001e240000000a00 */
[----:B0-----:R-:W-:-:S05]  /*18960*/  IMAD.WIDE R2, R33, 0x4, R2 ;  /* 0x0000000421027825 */ /* 0x001fca00078e0202 */
[----:B------:R-:W2:Y:S04]  /*18970*/  LDG.E R8, desc[UR60][R2.64] ;  /* 0x0000003c02087981 */ /* 0x000ea8000c1e1900 */
[----:B------:R-:W2:Y:S02]  /*18980*/  LDG.E R7, desc[UR60][R2.64+0x4] ;  /* 0x0000043c02077981 */ /* 0x000ea4000c1e1900 */
[----:B--2---:R-:W-:-:S07]  /*18990*/  IADD3 R8, -R8, R7, RZ ;  /* 0x0000000708087210 */ /* 0x004fce0007ffe1ff */
.L_x_676:
[----:B0-----:R-:W2:Y:S04]  /*189a0*/  @P1 LDG.E R3, desc[UR60][R4.64] ;  /* 0x0000003c04031981 */ /* 0x001ea8000c1e1900 */
[----:B------:R-:W2:Y:S01]  /*189b0*/  @P1 LDG.E R2, desc[UR60][R4.64+0x4] ;  /* 0x0000043c04021981 */ /* 0x000ea2000c1e1900 */
[----:B------:R-:W-:Y:S01]  /*189c0*/  BSSY B0, `(.L_x_677) ;  /* 0x000013b000007945 */ /* 0x000fe20003800000 */
[----:B--2---:R-:W-:Y:S01]  /*189d0*/  @P1 IMAD.IADD R6, R2, 0x1, -R3 ;  /* 0x0000000102061824 */ /* 0x004fe200078e0a03 */
[----:B-----5:R-:W-:-:S05]  /*189e0*/  IADD3 R3, -R9, R8, RZ ;  /* 0x0000000809037210 */ /* 0x020fca0007ffe1ff */
[----:B------:R-:W-:-:S05]  /*189f0*/  IMAD.IADD R2, R3, 0x1, R6 ;  /* 0x0000000103027824 */ /* 0x000fca00078e0206 */
[----:B------:R0:W-:Y:S02]  /*18a00*/  STL [R1], R2 ;  /* 0x0000000201007387 */ /* 0x0001e40000100800 */
[----:B0-----:R-:W-:-:S05]  /*18a10*/  IADD3 R2, R2, 0x5f, RZ ;  /* 0x0000005f02027810 */ /* 0x001fca0007ffe0ff */
[----:B------:R-:W-:-:S05]  /*18a20*/  IMAD.HI R2, R2, 0x2aaaaaab, RZ ;  /* 0x2aaaaaab02027827 */ /* 0x000fca00078e02ff */
[----:B------:R-:W-:-:S04]  /*18a30*/  SHF.R.U32.HI R7, RZ, 0x1f, R2 ;  /* 0x0000001fff077819 */ /* 0x000fc80000011602 */
[----:B------:R-:W-:Y:S01]  /*18a40*/  LEA.HI.SX32 R4, R2, R7, 0x1c ;  /* 0x0000000702047211 */ /* 0x000fe200078fe2ff */
[----:B------:R-:W-:-:S04]  /*18a50*/  IMAD.MOV R2, RZ, RZ, -R3 ;  /* 0x000000ffff027224 */ /* 0x000fc800078e0a03 */
[----:B------:R-:W-:Y:S01]  /*18a60*/  IMAD R7, R4, 0x60, -R3 ;  /* 0x0000006004077824 */ /* 0x000fe200078e0a03 */
[----:B------:R-:W-:Y:S01]  /*18a70*/  VIMNMX R2, RZ, R2, !PT ;  /* 0x00000002ff027248 */ /* 0x000fe20007fe0100 */
[----:B------:R0:W-:Y:S03]  /*18a80*/  STL [R1+0x24], R4 ;  /* 0x0000240401007387 */ /* 0x0001e60000100800 */
[----:B------:R-:W-:-:S04]  /*18a90*/  VIMNMX R7, R7, R6, PT ;  /* 0x0000000607077248 */ /* 0x000fc80003fe0100 */
[----:B------:R-:W-:Y:S01]  /*18aa0*/  ISETP.GT.AND P0, PT, R7, R2, PT ;  /* 0x000000020700720c */ /* 0x000fe20003f04270 */
[----:B------:R-:W-:-:S05]  /*18ab0*/  IMAD.WIDE.U32 R2, R2, -0x55555555, RZ ;  /* 0xaaaaaaab02027825 */ /* 0x000fca00078e00ff */
[----:B------:R-:W-:-:S05]  /*18ac0*/  SHF.R.U32.HI R5, RZ, 0x6, R3 ;  /* 0x00000006ff057819 */ /* 0x000fca0000011603 */
[----:B------:R-:W-:Y:S02]  /*18ad0*/  IMAD.MOV.U32 R2, RZ, RZ, R5 ;  /* 0x000000ffff027224 */ /* 0x000fe400078e0005 */
[----:B0-----:R-:W-:-:S05]  /*18ae0*/  @P0 IADD3 R4, R7, 0x5f, RZ ;  /* 0x0000005f07040810 */ /* 0x001fca0007ffe0ff */
[----:B------:R-:W-:-:S05]  /*18af0*/  @P0 IMAD.HI R4, R4, 0x2aaaaaab, RZ ;  /* 0x2aaaaaab04040827 */ /* 0x000fca00078e02ff */
[----:B------:R-:W-:-:S04]  /*18b00*/  @P0 SHF.R.U32.HI R3, RZ, 0x1f, R4 ;  /* 0x0000001fff030819 */ /* 0x000fc80000011604 */
[----:B------:R-:W-:Y:S02]  /*18b10*/  @P0 LEA.HI.SX32 R2, R4, R3, 0x1c ;  /* 0x0000000304020211 */ /* 0x000fe400078fe2ff */
[----:B------:R-:W-:Y:S02]  /*18b20*/  PLOP3.LUT P0, PT, PT, PT, PT, 0x80, 0x0 ;  /* 0x000000000000781c */ /* 0x000fe40003f0f070 */
[----:B------:R-:W-:-:S13]  /*18b30*/  ISETP.GT.AND P2, PT, R2, R5, PT ;  /* 0x000000050200720c */ /* 0x000fda0003f44270 */
[----:B------:R-:W-:Y:S05]  /*18b40*/  @!P2 BRA `(.L_x_678) ;  /* 0x000000100088a947 */ /* 0x000fea0003800000 */
[----:B------:R-:W-:Y:S01]  /*18b50*/  UMOV UR4, 0xffffffff ;  /* 0xffffffff00047882 */ /* 0x000fe20000000000 */
[----:B------:R-:W-:Y:S02]  /*18b60*/  SEL R4, R33, RZ, !P1 ;  /* 0x000000ff21047207 */ /* 0x000fe40004800000 */
[----:B------:R-:W-:Y:S05]  /*18b70*/  BRA.DIV UR4, `(.L_x_679) ;  /* 0x0000006604287947 */ /* 0x000fea000b800000 */
[----:B------:R-:W0:Y:S02]  /*18b80*/  S2R R3, SR_TID.X ;  /* 0x0000000000037919 */ /* 0x000e240000002100 */
[----:B0-----:R-:W-:-:S04]  /*18b90*/  SHF.R.U32.HI R3, RZ, 0x5, R3 ;  /* 0x00000005ff037819 */ /* 0x001fc80000011603 */
[----:B------:R-:W-:-:S05]  /*18ba0*/  LOP3.LUT R3, R3, 0x3, RZ, 0xc0, !PT ;  /* 0x0000000303037812 */ /* 0x000fca00078ec0ff */
[----:B------:R0:W1:Y:S02]  /*18bb0*/  SHFL.IDX PT, R14, R3, RZ, 0x1f ;  /* 0x00001fff030e7589 */ /* 0x00006400000e0000 */
.L_x_830:
[----:B-1----:R-:W-:Y:S02]  /*18bc0*/  ISETP.NE.AND P0, PT, R14, RZ, PT ;  /* 0x000000ff0e00720c */ /* 0x002fe40003f05270 */
[----:B------:R-:W-:-:S11]  /*18bd0*/  PLOP3.LUT P6, PT, PT, PT, PT, 0x8, 0x0 ;  /* 0x000000000000781c */ /* 0x000fd60003fce170 */
[----:B------:R-:W-:Y:S05]  /*18be0*/  @P0 BRA `(.L_x_680) ;  /* 0x00000000000c0947 */ /* 0x000fea0003800000 */
[----:B------:R-:W-:-:S03]  /*18bf0*/  UMOV UR4, 0xffffffff ;  /* 0xffffffff00047882 */ /* 0x000fc60000000000 */
[----:B------:R-:W-:Y:S05]  /*18c00*/  BRA.DIV UR4, `(.L_x_681) ;  /* 0x0000006604387947 */ /* 0x000fea000b800000 */
[----:B------:R-:W-:-:S13]  /*18c10*/  ELECT P6, URZ, PT ;  /* 0x00000000003f782f */ /* 0x000fda00038c0000 */
.L_x_680:
[----:B0-----:R-:W2:Y:S01]  /*18c20*/  LDL R3, [R1+0x28] ;  /* 0x0000280001037983 */ /* 0x001ea20000100800 */
[----:B------:R-:W-:Y:S01]  /*18c30*/  BSSY B1, `(.L_x_682) ;  /* 0x0000008000017945 */ /* 0x000fe20003800000 */
[----:B--2---:R-:W-:-:S04]  /*18c40*/  IADD3 R6, R3, 0x1, RZ ;  /* 0x0000000103067810 */ /* 0x004fc80007ffe0ff */
[----:B------:R-:W-:-:S04]  /*18c50*/  LEA.HI R3, R6, R6, RZ, 0x1 ;  /* 0x0000000606037211 */ /* 0x000fc800078f08ff */
[----:B------:R-:W-:-:S05]  /*18c60*/  LOP3.LUT R3, R3, 0xfffffffe, RZ, 0xc0, !PT ;  /* 0xfffffffe03037812 */ /* 0x000fca00078ec0ff */
[----:B------:R-:W-:-:S05]  /*18c70*/  IMAD.IADD R3, R6, 0x1, -R3 ;  /* 0x0000000106037824 */ /* 0x000fca00078e0a03 */
[----:B------:R-:W-:-:S04]  /*18c80*/  SHF.L.U32 R3, R3, 0x1f, RZ ;  /* 0x0000001f03037819 */ /* 0x000fc800000006ff */
[----:B------:R-:W0:Y:S02]  /*18c90*/  SYNCS.PHASECHK.TRANS64.TRYWAIT P0, [R22+URZ+0x2a820], R3 ;  /* 0x02a82003160075a7 */ /* 0x000e24000800017f */
[----:B0-----:R-:W-:Y:S05]  /*18ca0*/  @!P0 BRA `(.L_x_683) ;  /* 0x0000006400308947 */ /* 0x001fea0003800000 */
.L_x_833:
[----:B------:R-:W-:Y:S05]  /*18cb0*/  BSYNC B1 ;  /* 0x0000000000017941 */ /* 0x000fea0003800000 */
.L_x_682:
[----:B------:R-:W-:Y:S04]  /*18cc0*/  BSSY B1, `(.L_x_684) ;  /* 0x000007c000017945 */ /* 0x000fe80003800000 */
[----:B------:R-:W-:Y:S05]  /*18cd0*/  @!P6 BRA `(.L_x_685) ;  /* 0x0000000400e8e947 */ /* 0x000fea0003800000 */
[----:B------:R-:W-:Y:S01]  /*18ce0*/  LEA R9, R26, R22, 0x3 ;  /* 0x000000161a097211 */ /* 0x000fe200078e18ff */
[----:B------:R-:W1:Y:S01]  /*18cf0*/  S2R R6, SR_TID.X ;  /* 0x0000000000067919 */ /* 0x000e620000002100 */
[----:B------:R-:W-:Y:S01]  /*18d00*/  SHF.L.U32 R8, R31, 0x1f, RZ ;  /* 0x0000001f1f087819 */ /* 0x000fe200000006ff */
[----:B------:R-:W-:Y:S03]  /*18d10*/  BSSY B2, `(.L_x_686) ;  /* 0x0000005000027945 */ /* 0x000fe60003800000 */
[----:B------:R-:W2:Y:S01]  /*18d20*/  SYNCS.PHASECHK.TRANS64.TRYWAIT P0, [R9+URZ+0x2a8a0], R8 ;  /* 0x02a8a008090075a7 */ /* 0x000ea2000800017f */
[----:B-1----:R-:W-:-:S04]  /*18d30*/  LOP3.LUT R6, R6, 0x7f, RZ, 0xc0, !PT ;  /* 0x0000007f06067812 */ /* 0x002fc800078ec0ff */
[----:B------:R-:W-:Y:S01]  /*18d40*/  ISETP.NE.AND P1, PT, R6, RZ, PT ;  /* 0x000000ff0600720c */ /* 0x000fe20003f25270 */
[----:B--2---:R-:W-:-:S12]  /*18d50*/  @!P0 BRA `(.L_x_687) ;  /* 0x0000006400188947 */ /* 0x004fd80003800000 */
.L_x_834:
[----:B------:R-:W-:Y:S05]  /*18d60*/  BSYNC B2 ;  /* 0x0000000000027941 */ /* 0x000fea0003800000 */
.L_x_686:
[----:B------:R-:W-:Y:S04]  /*18d70*/  BSSY B2, `(.L_x_688) ;  /* 0x0000009000027945 */ /* 0x000fe80003800000 */
[----:B------:R-:W-:Y:S05]  /*18d80*/  @P1 BRA `(.L_x_689) ;  /* 0x00000000001c1947 */ /* 0x000fea0003800000 */
[----:B------:R-:W2:Y:S01]  /*18d90*/  S2R R6, SR_TID.X ;  /* 0x0000000000067919 */ /* 0x000ea20000002100 */
[----:B0-----:R-:W-:-:S04]  /*18da0*/  IMAD.MOV.U32 R3, RZ, RZ, 0x9000 ;  /* 0x00009000ff037424 */ /* 0x001fc800078e00ff */
[----:B------:R3:W-:Y:S01]  /*18db0*/  SYNCS.ARRIVE.TRANS64 RZ, [R9+URZ+0x2a890], R3 ;  /* 0x02a8900309ff79a7 */ /* 0x0007e2000800003f */
[----:B--2---:R-:W-:-:S04]  /*18dc0*/  LOP3.LUT R6, R6, 0x1f, RZ, 0xc0, !PT ;  /* 0x0000001f06067812 */ /* 0x004fc800078ec0ff */
[----:B------:R-:W-:-:S13]  /*18dd0*/  ISETP.NE.AND P0, PT, R6, RZ, PT ;  /* 0x000000ff0600720c */ /* 0x000fda0003f05270 */
[----:B---3--:R-:W-:Y:S05]  /*18de0*/  @!P0 BRA `(.L_x_689) ;  /* 0x0000000000048947 */ /* 0x008fea0003800000 */
[----:B------:R-:W-:Y:S01]  /*18df0*/  BPT.TRAP 0x1 ;  /* 0x000000040000795c */ /* 0x000fe20000300000 */
.L_x_689:
[----:B------:R-:W-:Y:S05]  /*18e00*/  BSYNC B2 ;  /* 0x0000000000027941 */ /* 0x000fea0003800000 */
.L_x_688:
[----:B------:R-:W-:Y:S01]  /*18e10*/  MOV R12, RZ ;  /* 0x000000ff000c7202 */ /* 0x000fe20000000f00 */
[----:B------:R-:W-:Y:S01]  /*18e20*/  IMAD R6, R2, 0x60, R0 ;  /* 0x0000006002067824 */ /* 0x000fe200078e0200 */
[----:B------:R-:W-:Y:S01]  /*18e30*/  UIADD3 UR4, UP0, UR36, 0x570, URZ ;  /* 0x0000057024047890 */ /* 0x000fe2000ff1e03f */
[----:B------:R-:W-:Y:S01]  /*18e40*/  IMAD R7, R26, 0x9000, R22 ;  /* 0x000090001a077824 */ /* 0x000fe200078e0216 */
[----:B------:R-:W-:Y:S01]  /*18e50*/  R2UR UR10, R12 ;  /* 0x000000000c0a72ca */ /* 0x000fe200000e0000 */
[----:B------:R-:W-:Y:S01]  /*18e60*/  VIADD R6, R6, 0xffffffa0 ;  /* 0xffffffa006067836 */ /* 0x000fe20000000000 */
[----:B------:R-:W-:Y:S01]  /*18e70*/  PLOP3.LUT P0, PT, PT, PT, PT, 0x80, 0x0 ;  /* 0x000000000000781c */ /* 0x000fe20003f0f070 */
[----:B------:R-:W-:Y:S01]  /*18e80*/  VIADD R10, R7, 0x18400 ;  /* 0x00018400070a7836 */ /* 0x000fe20000000000 */
[----:B0-----:R-:W-:Y:S01]  /*18e90*/  IADD3 R3, R9, 0x2a890, RZ ;  /* 0x0002a89009037810 */ /* 0x001fe20007ffe0ff */
[----:B------:R-:W-:Y:S01]  /*18ea0*/  UIADD3.X UR5, URZ, UR37, URZ, UP0, !UPT ;  /* 0x000000253f057290 */ /* 0x000fe200087fe43f */
[----:B------:R-:W-:Y:S01]  /*18eb0*/  UMOV UR6, 0x0 ;  /* 0x0000000000067882 */ /* 0x000fe20000000000 */
[----:B------:R-:W-:-:S10]  /*18ec0*/  UMOV UR7, 0x12f00000 ;  /* 0x12f0000000077882 */ /* 0x000fd40000000000 */
.L_x_690:
[----:B------:R-:W-:-:S13]  /*18ed0*/  @P0 ELECT P2, URZ, PT ;  /* 0x00000000003f082f */ /* 0x000fda0003840000 */
[----:B------:R-:W-:Y:S02]  /*18ee0*/  @P2 R2UR UR13, R4 ;  /* 0x00000000040d22ca */ /* 0x000fe400000e0000 */
[----:B------:R-:W-:Y:S02]  /*18ef0*/  @P2 R2UR UR12, R18 ;  /* 0x00000000120c22ca */ /* 0x000fe400000e0000 */
[----:B------:R-:W-:Y:S02]  /*18f00*/  @P2 R2UR UR11, R6 ;  /* 0x00000000060b22ca */ /* 0x000fe400000e0000 */
[----:B------:R-:W-:Y:S02]  /*18f10*/  @P2 R2UR UR9, R3 ;  /* 0x00000000030922ca */ /* 0x000fe400000e0000 */
[----:B------:R-:W-:Y:S02]  /*18f20*/  @P2 R2UR UR8, R10 ;  /* 0x000000000a0822ca */ /* 0x000fe400000e0000 */
[----:B------:R-:W-:-:S02]  /*18f30*/  @P2 PLOP3.LUT P0, PT, P2, PT, PT, 0x8, 0x0 ;  /* 0x000000000000281c */ /* 0x000fc4000170e170 */
[----:B------:R-:W-:-:S09]  /*18f40*/  PLOP3.LUT P2, PT, PT, PT, PT, 0x8, 0x0 ;  /* 0x000000000000781c */ /* 0x000fd20003f4e170 */
[----:B------:R0:W-:Y:S02]  /*18f50*/  UTMALDG.4D [UR8], [UR4], desc[UR6] ;  /* 0x00000608040075b4 */ /* 0x0001e40008019000 */
[----:B0-----:R-:W-:Y:S05]  /*18f60*/  @P0 BRA.U.ANY `(.L_x_690) ;  /* 0xfffffffd00d80947 */ /* 0x001fea000393ffff */
[----:B------:R-:W-:Y:S01]  /*18f70*/  MOV R13, 0x40 ;  /* 0x00000040000d7802 */ /* 0x000fe20000000f00 */
[----:B------:R-:W-:Y:S01]  /*18f80*/  VIADD R10, R7, 0x1b400 ;  /* 0x0001b400070a7836 */ /* 0x000fe20000000000 */
[----:B------:R-:W-:Y:S01]  /*18f90*/  PLOP3.LUT P0, PT, PT, PT, PT, 0x80, 0x0 ;  /* 0x000000000000781c */ /* 0x000fe20003f0f070 */
[----:B------:R-:W-:Y:S01]  /*18fa0*/  UMOV UR6, 0x0 ;  /* 0x0000000000067882 */ /* 0x000fe20000000000 */
[----:B------:R-:W-:Y:S01]  /*18fb0*/  R2UR UR10, R13 ;  /* 0x000000000d0a72ca */ /* 0x000fe200000e0000 */
[----:B------:R-:W-:-:S14]  /*18fc0*/  UMOV UR7, 0x12f00000 ;  /* 0x12f0000000077882 */ /* 0x000fdc0000000000 */
.L_x_691:
        /* <DEDUP_REMOVED lines=10> */
[----:B------:R-:W-:Y:S01]  /*19070*/  PLOP3.LUT P0, PT, PT, PT, PT, 0x80, 0x0 ;  /* 0x000000000000781c */ /* 0x000fe20003f0f070 */
[----:B------:R-:W-:Y:S01]  /*19080*/  UMOV UR6, 0x0 ;  /* 0x0000000000067882 */ /* 0x000fe20000000000 */
[----:B------:R-:W-:Y:S01]  /*19090*/  IADD3 R7, R7, 0x1e400, RZ ;  /* 0x0001e40007077810 */ /* 0x000fe20007ffe0ff */
[----:B------:R-:W-:Y:S01]  /*190a0*/  UMOV UR7, 0x12f00000 ;  /* 0x12f0000000077882 */ /* 0x000fe20000000000 */
[----:B------:R-:W-:-:S09]  /*190b0*/  UMOV UR10, 0x80 ;  /* 0x00000080000a7882 */ /* 0x000fd20000000000 */
.L_x_692:
        /* <DEDUP_REMOVED lines=10> */
[----:B------:R-:W0:Y:S01]  /*19160*/  SYNCS.PHASECHK.TRANS64.TRYWAIT P0, [R9+URZ+0x2a8c0], R8 ;  /* 0x02a8c008090075a7 */ /* 0x000e22000800017f */
[----:B------:R-:W-:Y:S04]  /*19170*/  BSSY B2, `(.L_x_693) ;  /* 0x0000002000027945 */ /* 0x000fe80003800000 */
[----:B0-----:R-:W-:Y:S05]  /*19180*/  @!P0 BRA `(.L_x_694) ;  /* 0x0000006000208947 */ /* 0x001fea0003800000 */
.L_x_835:
[----:B------:R-:W-:Y:S05]  /*19190*/  BSYNC B2 ;  /* 0x0000000000027941 */ /* 0x000fea0003800000 */
.L_x_693:
[----:B------:R-:W-:Y:S01]  /*191a0*/  BSSY B2, `(.L_x_695) ;  /* 0x000000b000027945 */ /* 0x000fe20003800000 */
[----:B------:R-:W-:Y:S01]  /*191b0*/  IMAD.MOV.U32 R10, RZ, RZ, 0x0 ;  /* 0x00000000ff0a7424 */ /* 0x000fe200078e00ff */
[----:B------:R-:W-:Y:S02]  /*191c0*/  MOV R11, 0x12f00000 ;  /* 0x12f00000000b7802 */ /* 0x000fe40000000f00 */
[----:B------:R-:W-:Y:S05]  /*191d0*/  @P1 BRA `(.L_x_696) ;  /* 0x00000000001c1947 */ /* 0x000fea0003800000 */
[----:B------:R-:W2:Y:S01]  /*191e0*/  S2R R7, SR_TID.X ;  /* 0x0000000000077919 */ /* 0x000ea20000002100 */
[----:B------:R-:W-:-:S04]  /*191f0*/  IMAD.MOV.U32 R3, RZ, RZ, 0x6000 ;  /* 0x00006000ff037424 */ /* 0x000fc800078e00ff */
[----:B------:R3:W-:Y:S01]  /*19200*/  SYNCS.ARRIVE.TRANS64 RZ, [R9+URZ+0x2a8b0], R3 ;  /* 0x02a8b00309ff79a7 */ /* 0x0007e2000800003f */
[----:B--2---:R-:W-:-:S04]  /*19210*/  LOP3.LUT R7, R7, 0x1f, RZ, 0xc0, !PT ;  /* 0x0000001f07077812 */ /* 0x004fc800078ec0ff */
[----:B------:R-:W-:-:S13]  /*19220*/  ISETP.NE.AND P0, PT, R7, RZ, PT ;  /* 0x000000ff0700720c */ /* 0x000fda0003f05270 */
[----:B---3--:R-:W-:Y:S05]  /*19230*/  @!P0 BRA `(.L_x_696) ;  /* 0x0000000000048947 */ /* 0x008fea0003800000 */
[----:B------:R-:W-:Y:S01]  /*19240*/  BPT.TRAP 0x1 ;  /* 0x000000040000795c */ /* 0x000fe20000300000 */
.L_x_696:
[----:B------:R-:W-:Y:S05]  /*19250*/  BSYNC B2 ;  /* 0x0000000000027941 */ /* 0x000fea0003800000 */
.L_x_695:
[----:B------:R-:W-:Y:S01]  /*19260*/  R2UR UR10, R12 ;  /* 0x000000000c0a72ca */ /* 0x000fe200000e0000 */
[----:B------:R-:W-:Y:S01]  /*19270*/  IMAD R3, R26, 0x6000, R22 ;  /* 0x000060001a037824 */ /* 0x000fe200078e0216 */
[----:B------:R-:W-:Y:S01]  /*19280*/  R2UR UR6, R10 ;  /* 0x000000000a0672ca */ /* 0x000fe200000e0000 */
[----:B------:R-:W-:Y:S01]  /*19290*/  UIADD3 UR4, UP0, UR36, 0x670, URZ ;  /* 0x0000067024047890 */ /* 0x000fe2000ff1e03f */
[----:B------:R-:W-:Y:S01]  /*192a0*/  R2UR UR7, R11 ;  /* 0x000000000b0772ca */ /* 0x000fe200000e0000 */
[----:B------:R-:W-:Y:S01]  /*192b0*/  VIADD R7, R3, 0x400 ;  /* 0x0000040003077836 */ /* 0x000fe20000000000 */
[----:B------:R-:W-:Y:S01]  /*192c0*/  PLOP3.LUT P0, PT, PT, PT, PT, 0x80, 0x0 ;  /* 0x000000000000781c */ /* 0x000fe20003f0f070 */
[----:B------:R-:W-:Y:S01]  /*192d0*/  UIADD3.X UR5, URZ, UR37, URZ, UP0, !UPT ;  /* 0x000000253f057290 */ /* 0x000fe200087fe43f */
[----:B01----:R-:W-:-:S11]  /*192e0*/  IADD3 R9, R9, 0x2a8b0, RZ ;  /* 0x0002a8b009097810 */ /* 0x003fd60007ffe0ff */
.L_x_697:
        /* <DEDUP_REMOVED lines=10> */
[----:B------:R-:W-:Y:S02]  /*19390*/  R2UR UR10, R13 ;  /* 0x000000000d0a72ca */ /* 0x000fe400000e0000 */
[----:B------:R-:W-:Y:S02]  /*193a0*/  R2UR UR6, R10 ;  /* 0x000000000a0672ca */ /* 0x000fe400000e0000 */
[----:B------:R-:W-:Y:S02]  /*193b0*/  R2UR UR7, R11 ;  /* 0x000000000b0772ca */ /* 0x000fe400000e0000 */
[----:B------:R-:W-:Y:S02]  /*193c0*/  PLOP3.LUT P0, PT, PT, PT, PT, 0x80, 0x0 ;  /* 0x000000000000781c */ /* 0x000fe40003f0f070 */
[----:B------:R-:W-:-:S11]  /*193d0*/  IADD3 R3, R3, 0x3400, RZ ;  /* 0x0000340003037810 */ /* 0x000fd60007ffe0ff */
.L_x_698:
        /* <DEDUP_REMOVED lines=9> */
[----:B-1----:R-:W-:Y:S05]  /*19470*/  @P0 BRA.U.ANY `(.L_x_698) ;  /* 0xfffffffd00d80947 */ /* 0x002fea000393ffff */
.L_x_685:
[----:B------:R-:W-:Y:S05]  /*19480*/  BSYNC B1 ;  /* 0x0000000000017941 */ /* 0x000fea0003800000 */
.L_x_684:
[----:B------:R-:W-:Y:S01]  /*19490*/  IADD3 R7, R2, -0x2, RZ ;  /* 0xfffffffe02077810 */ /* 0x000fe20007ffe0ff */
[----:B------:R-:W-:Y:S01]  /*194a0*/  VIADD R26, R26, 0x1 ;  /* 0x000000011a1a7836 */ /* 0x000fe20000000000 */
[----:B------:R-:W-:Y:S02]  /*194b0*/  PLOP3.LUT P0, PT, PT, PT, PT, 0x8, 0x0 ;  /* 0x000000000000781c */ /* 0x000fe40003f0e170 */
[----:B------:R-:W-:Y:S02]  /*194c0*/  ISETP.GE.AND P2, PT, R7, R5, PT ;  /* 0x000000050700720c */ /* 0x000fe40003f46270 */
[----:B------:R-:W-:-:S04]  /*194d0*/  ISETP.NE.AND P1, PT, R26, 0x2, PT ;  /* 0x000000021a00780c */ /* 0x000fc80003f25270 */
[----:B------:R-:W-:Y:S02]  /*194e0*/  SEL R2, RZ, 0x1, P1 ;  /* 0x00000001ff027807 */ /* 0x000fe40000800000 */
[----:B------:R-:W-:Y:S02]  /*194f0*/  SEL R26, R26, RZ, P1 ;  /* 0x000000ff1a1a7207 */ /* 0x000fe40000800000 */
[----:B------:R-:W-:-:S03]  /*19500*/  LOP3.LUT R31, R31, R2, RZ, 0x3c, !PT ;  /* 0x000000021f1f7212 */ /* 0x000fc600078e3cff */
[----:B------:R-:W-:Y:S05]  /*19510*/  @!P2 BRA `(.L_x_678) ;  /* 0x000000080014a947 */ /* 0x000fea0003800000 */
.L_x_714:
[----:B------:R-:W-:Y:S05]  /*19520*/  YIELD ;  /* 0x0000000000007946 */ /* 0x000fea0003800000 */
[----:B------:R-:W-:Y:S04]  /*19530*/  BSSY B1, `(.L_x_699) ;  /* 0x000007b000017945 */ /* 0x000fe80003800000 */
[----:B------:R-:W-:Y:S05]  /*19540*/  @!P6 BRA `(.L_x_700) ;  /* 0x0000000400e4e947 */ /* 0x000fea0003800000 */
[----:B------:R-:W-:Y:S01]  /*19550*/  IMAD R6, R26, 0x8, R22 ;  /* 0x000000081a067824 */ /* 0x000fe200078e0216 */
[----:B------:R-:W-:Y:S01]  /*19560*/  SHF.L.U32 R9, R31, 0x1f, RZ ;  /* 0x0000001f1f097819 */ /* 0x000fe200000006ff */
[----:B------:R-:W1:Y:S01]  /*19570*/  S2R R2, SR_TID.X ;  /* 0x0000000000027919 */ /* 0x000e620000002100 */
[----:B------:R-:W-:Y:S02]  /*19580*/  BSSY B2, `(.L_x_701) ;  /* 0x0000005000027945 */ /* 0x000fe40003800000 */
[----:B------:R-:W2:Y:S01]  /*19590*/  SYNCS.PHASECHK.TRANS64.TRYWAIT P1, [R6+URZ+0x2a8a0], R9 ;  /* 0x02a8a009060075a7 */ /* 0x000ea2000802017f */
[----:B-1----:R-:W-:-:S04]  /*195a0*/  LOP3.LUT R2, R2, 0x7f, RZ, 0xc0, !PT ;  /* 0x0000007f02027812 */ /* 0x002fc800078ec0ff */
[----:B------:R-:W-:Y:S01]  /*195b0*/  ISETP.NE.AND P2, PT, R2, RZ, PT ;  /* 0x000000ff0200720c */ /* 0x000fe20003f45270 */
[----:B--2---:R-:W-:-:S12]  /*195c0*/  @!P1 BRA `(.L_x_702) ;  /* 0x0000005c00249947 */ /* 0x004fd80003800000 */
.L_x_836:
[----:B------:R-:W-:Y:S05]  /*195d0*/  BSYNC B2 ;  /* 0x0000000000027941 */ /* 0x000fea0003800000 */
.L_x_701:
[----:B------:R-:W-:Y:S04]  /*195e0*/  BSSY B2, `(.L_x_703) ;  /* 0x0000009000027945 */ /* 0x000fe80003800000 */
[----:B------:R-:W-:Y:S05]  /*195f0*/  @P2 BRA `(.L_x_704) ;  /* 0x00000000001c2947 */ /* 0x000fea0003800000 */
[----:B0-----:R-:W0:Y:S01]  /*19600*/  S2R R3, SR_TID.X ;  /* 0x0000000000037919 */ /* 0x001e220000002100 */
[----:B------:R-:W-:-:S04]  /*19610*/  MOV R2, 0x9000 ;  /* 0x0000900000027802 */ /* 0x000fc80000000f00 */
[----:B------:R2:W-:Y:S01]  /*19620*/  SYNCS.ARRIVE.TRANS64 RZ, [R6+URZ+0x2a890], R2 ;  /* 0x02a8900206ff79a7 */ /* 0x0005e2000800003f */
[----:B0-----:R-:W-:-:S04]  /*19630*/  LOP3.LUT R3, R3, 0x1f, RZ, 0xc0, !PT ;  /* 0x0000001f03037812 */ /* 0x001fc800078ec0ff */
[----:B------:R-:W-:-:S13]  /*19640*/  ISETP.NE.AND P1, PT, R3, RZ, PT ;  /* 0x000000ff0300720c */ /* 0x000fda0003f25270 */
[----:B--2---:R-:W-:Y:S05]  /*19650*/  @!P1 BRA `(.L_x_704) ;  /* 0x0000000000049947 */ /* 0x004fea0003800000 */
[----:B------:R-:W-:Y:S01]  /*19660*/  BPT.TRAP 0x1 ;  /* 0x000000040000795c */ /* 0x000fe20000300000 */
.L_x_704:
[----:B------:R-:W-:Y:S05]  /*19670*/  BSYNC B2 ;  /* 0x0000000000027941 */ /* 0x000fea0003800000 */
.L_x_703:
[----:B------:R-:W-:Y:S01]  /*19680*/  IMAD.MOV.U32 R11, RZ, RZ, RZ ;  /* 0x000000ffff0b7224 */ /* 0x000fe200078e00ff */
[----:B------:R-:W-:Y:S01]  /*19690*/  UIADD3 UR4, UP0, UR36, 0x570, URZ ;  /* 0x0000057024047890 */ /* 0x000fe2000ff1e03f */
[----:B0-----:R-:W-:Y:S01]  /*196a0*/  IMAD R3, R26, 0x9000, R22 ;  /* 0x000090001a037824 */ /* 0x001fe200078e0216 */
[----:B------:R-:W-:Y:S01]  /*196b0*/  PLOP3.LUT P1, PT, PT, PT, PT, 0x80, 0x0 ;  /* 0x000000000000781c */ /* 0x000fe20003f2f070 */
[----:B------:R-:W-:Y:S01]  /*196c0*/  IMAD R8, R7, 0x60, R0 ;  /* 0x0000006007087824 */ /* 0x000fe200078e0200 */
[----:B------:R-:W-:Y:S01]  /*196d0*/  R2UR UR10, R11 ;  /* 0x000000000b0a72ca */ /* 0x000fe200000e0000 */
[----:B------:R-:W-:Y:S01]  /*196e0*/  VIADD R10, R3, 0x18400 ;  /* 0x00018400030a7836 */ /* 0x000fe20000000000 */
[----:B------:R-:W-:Y:S01]  /*196f0*/  IADD3 R2, R6, 0x2a890, RZ ;  /* 0x0002a89006027810 */ /* 0x000fe20007ffe0ff */
[----:B------:R-:W-:Y:S01]  /*19700*/  UIADD3.X UR5, URZ, UR37, URZ, UP0, !UPT ;  /* 0x000000253f057290 */ /* 0x000fe200087fe43f */
[----:B------:R-:W-:Y:S01]  /*19710*/  UMOV UR6, 0x0 ;  /* 0x0000000000067882 */ /* 0x000fe20000000000 */
[----:B------:R-:W-:-:S10]  /*19720*/  UMOV UR7, 0x12f00000 ;  /* 0x12f0000000077882 */ /* 0x000fd40000000000 */
.L_x_705:
        /* <DEDUP_REMOVED lines=16> */
.L_x_706:
        /* <DEDUP_REMOVED lines=15> */
.L_x_707:
        /* <DEDUP_REMOVED lines=13> */
.L_x_837:
[----:B------:R-:W-:Y:S05]  /*199f0*/  BSYNC B2 ;  /* 0x0000000000027941 */ /* 0x000fea0003800000 */
.L_x_708:
[----:B------:R-:W-:Y:S01]  /*19a00*/  BSSY B2, `(.L_x_710) ;  /* 0x000000b000027945 */ /* 0x000fe20003800000 */
[----:B------:R-:W-:Y:S01]  /*19a10*/  IMAD.MOV.U32 R2, RZ, RZ, 0x0 ;  /* 0x00000000ff027424 */ /* 0x000fe200078e00ff */
[----:B------:R-:W-:Y:S02]  /*19a20*/  MOV R3, 0x12f00000 ;  /* 0x12f0000000037802 */ /* 0x000fe40000000f00 */
[----:B------:R-:W-:Y:S05]  /*19a30*/  @P2 BRA `(.L_x_711) ;  /* 0x00000000001c2947 */ /* 0x000fea0003800000 */
[----:B------:R-:W2:Y:S01]  /*19a40*/  S2R R10, SR_TID.X ;  /* 0x00000000000a7919 */ /* 0x000ea20000002100 */
[----:B01----:R-:W-:-:S04]  /*19a50*/  IMAD.MOV.U32 R9, RZ, RZ, 0x6000 ;  /* 0x00006000ff097424 */ /* 0x003fc800078e00ff */
[----:B------:R3:W-:Y:S01]  /*19a60*/  SYNCS.ARRIVE.TRANS64 RZ, [R6+URZ+0x2a8b0], R9 ;  /* 0x02a8b00906ff79a7 */ /* 0x0007e2000800003f */
[----:B--2---:R-:W-:-:S04]  /*19a70*/  LOP3.LUT R10, R10, 0x1f, RZ, 0xc0, !PT ;  /* 0x0000001f0a0a7812 */ /* 0x004fc800078ec0ff */
[----:B------:R-:W-:-:S13]  /*19a80*/  ISETP.NE.AND P1, PT, R10, RZ, PT ;  /* 0x000000ff0a00720c */ /* 0x000fda0003f25270 */
[----:B---3--:R-:W-:Y:S05]  /*19a90*/  @!P1 BRA `(.L_x_711) ;  /* 0x0000000000049947 */ /* 0x008fea0003800000 */
[----:B------:R-:W-:Y:S01]  /*19aa0*/  BPT.TRAP 0x1 ;  /* 0x000000040000795c */ /* 0x000fe20000300000 */
.L_x_711:
[----:B------:R-:W-:Y:S05]  /*19ab0*/  BSYNC B2 ;  /* 0x0000000000027941 */ /* 0x000fea0003800000 */
.L_x_710:
[----:B------:R-:W-:Y:S01]  /*19ac0*/  R2UR UR10, R11 ;  /* 0x000000000b0a72ca */ /* 0x000fe200000e0000 */
[----:B01----:R-:W-:Y:S01]  /*19ad0*/  IMAD R9, R26, 0x6000, R22 ;  /* 0x000060001a097824 */ /* 0x003fe200078e0216 */
[----:B------:R-:W-:Y:S01]  /*19ae0*/  R2UR UR6, R2 ;  /* 0x00000000020672ca */ /* 0x000fe200000e0000 */
[----:B------:R-:W-:Y:S01]  /*19af0*/  UIADD3 UR4, UP0, UR36, 0x670, URZ ;  /* 0x0000067024047890 */ /* 0x000fe2000ff1e03f */
[----:B------:R-:W-:Y:S01]  /*19b00*/  R2UR UR7, R3 ;  /* 0x00000000030772ca */ /* 0x000fe200000e0000 */
[----:B------:R-:W-:Y:S01]  /*19b10*/  VIADD R10, R9, 0x400 ;  /* 0x00000400090a7836 */ /* 0x000fe20000000000 */
[----:B------:R-:W-:Y:S01]  /*19b20*/  PLOP3.LUT P1, PT, PT, PT, PT, 0x80, 0x0 ;  /* 0x000000000000781c */ /* 0x000fe20003f2f070 */
[----:B------:R-:W-:Y:S01]  /*19b30*/  UIADD3.X UR5, URZ, UR37, URZ, UP0, !UPT ;  /* 0x000000253f057290 */ /* 0x000fe200087fe43f */
[----:B------:R-:W-:-:S11]  /*19b40*/  IADD3 R6, R6, 0x2a8b0, RZ ;  /* 0x0002a8b006067810 */ /* 0x000fd60007ffe0ff */
.L_x_712:
        /* <DEDUP_REMOVED lines=15> */
.L_x_713:
        /* <DEDUP_REMOVED lines=10> */
.L_x_700:
[----:B------:R-:W-:Y:S05]  /*19ce0*/  BSYNC B1 ;  /* 0x0000000000017941 */ /* 0x000fea0003800000 */
.L_x_699:
[C---:B------:R-:W-:Y:S01]  /*19cf0*/  ISETP.GT.AND P2, PT, R7.reuse, R5, PT ;  /* 0x000000050700720c */ /* 0x040fe20003f44270 */
[----:B------:R-:W-:Y:S01]  /*19d00*/  VIADD R26, R26, 0x1 ;  /* 0x000000011a1a7836 */ /* 0x000fe20000000000 */
[----:B------:R-:W-:-:S04]  /*19d10*/  IADD3 R7, R7, -0x1, RZ ;  /* 0xffffffff07077810 */ /* 0x000fc80007ffe0ff */
[----:B------:R-:W-:-:S04]  /*19d20*/  ISETP.NE.AND P1, PT, R26, 0x2, PT ;  /* 0x000000021a00780c */ /* 0x000fc80003f25270 */
[----:B------:R-:W-:Y:S02]  /*19d30*/  SEL R2, RZ, 0x1, P1 ;  /* 0x00000001ff027807 */ /* 0x000fe40000800000 */
[----:B------:R-:W-:Y:S02]  /*19d40*/  SEL R26, R26, RZ, P1 ;  /* 0x000000ff1a1a7207 */ /* 0x000fe40000800000 */
[----:B------:R-:W-:Y:S01]  /*19d50*/  LOP3.LUT R31, R31, R2, RZ, 0x3c, !PT ;  /* 0x000000021f1f7212 */ /* 0x000fe200078e3cff */
[----:B------:R-:W-:Y:S06]  /*19d60*/  @P2 BRA `(.L_x_714) ;  /* 0xfffffff400ec2947 */ /* 0x000fec000383ffff */
.L_x_678:
[----:B------:R-:W-:Y:S05]  /*19d70*/  BSYNC B0 ;  /* 0x0000000000007941 */ /* 0x000fea0003800000 */
.L_x_677:
[----:B------:R-:W2:Y:S01]  /*19d80*/  LDL R30, [R1] ;  /* 0x00000000011e7983 */ /* 0x000ea20000100800 */
[----:B------:R-:W-:Y:S05]  /*19d90*/  @!P0 WARPSYNC.ALL ;  /* 0x0000000000008948 */ /* 0x000fea0003800000 */
[----:B------:R-:W-:Y:S06]  /*19da0*/  @!P0 BAR.SYNC.DEFER_BLOCKING 0xc, 0x180 ;  /* 0x0306000000008b1d */ /* 0x000fec0000010000 */
[----:B------:R-:W-:Y:S01]  /*19db0*/  BSSY B7, `(.L_x_715) ;  /* 0x000036f000077945 */ /* 0x000fe20003800000 */
[----:B--2---:R-:W-:-:S13]  /*19dc0*/  ISETP.GT.AND P0, PT, R30, RZ, PT ;  /* 0x000000ff1e00720c */ /* 0x004fda0003f04270 */
[----:B------:R-:W-:Y:S05]  /*19dd0*/  @P0 BRA `(.L_x_716) ;  /* 0x0000000000440947 */ /* 0x000fea0003800000 */
[----:B------:R-:W1:Y:S02]  /*19de0*/  S2R R2, SR_TID.X ;  /* 0x0000000000027919 */ /* 0x000e640000002100 */
        /* <DEDUP_REMOVED lines=14> */
[----:B0-----:R-:W-:Y:S01]  /*19ed0*/  IADD3 R16, R0, UR38, R7 ;  /* 0x0000002600107c10 */ /* 0x001fe2000fffe007 */
[----:B------:R-:W-:Y:S06]  /*19ee0*/  BRA `(.L_x_717) ;  /* 0x00000034006c7947 */ /* 0x000fec0003800000 */
.L_x_716:
        /* <DEDUP_REMOVED lines=10> */
[----:B0-----:R-:W0:Y:S01]  /*19f90*/  LDC.64 R2, c[0x4][R2] ;  /* 0x0100000002027b82 */ /* 0x001e220000000a00 */
[----:B------:R-:W-:Y:S01]  /*19fa0*/  MOV R6, UR8 ;  /* 0x0000000800067c02 */ /* 0x000fe20008000f00 */
[----:B------:R-:W-:Y:S01]  /*19fb0*/  IMAD.U32 R7, RZ, RZ, UR9 ;  /* 0x00000009ff077e24 */ /* 0x000fe2000f8e00ff */
[----:B------:R-:W-:Y:S01]  /*19fc0*/  MOV R10, UR4 ;  /* 0x00000004000a7c02 */ /* 0x000fe20008000f00 */
[----:B------:R-:W-:Y:S01]  /*19fd0*/  IMAD.U32 R11, RZ, RZ, UR5 ;  /* 0x00000005ff0b7e24 */ /* 0x000fe2000f8e00ff */
[----:B------:R-:W-:Y:S01]  /*19fe0*/  MOV R8, 0x70 ;  /* 0x0000007000087802 */ /* 0x000fe20000000f00 */
[----:B------:R-:W-:Y:S01]  /*19ff0*/  IMAD.MOV.U32 R12, RZ, RZ, 0x1 ;  /* 0x00000001ff0c7424 */ /* 0x000fe200078e00ff */
[----:B------:R-:W-:-:S07]  /*1a000*/  MOV R13, RZ ;  /* 0x000000ff000d7202 */ /* 0x000fce0000000f00 */
[----:B------:R-:W-:-:S07]  /*1a010*/  LEPC R20, `(.L_x_719) ;  /* 0x000000001014794e */ /* 0x000fce0000000000 */
[----:B0-----:R-:W-:Y:S05]  /*1a020*/  CALL.ABS.NOINC R2 ;  /* 0x0000000002007343 */ /* 0x001fea0003c00000 */
.L_x_719:
[----:B------:R-:W-:Y:S05]  /*1a030*/  BSYNC B6 ;  /* 0x0000000000067941 */ /* 0x000fea0003800000 */
.L_x_718:
        /* <DEDUP_REMOVED lines=8> */
[----:B0-----:R0:W1:Y:S01]  /*1a0c0*/  LDC.64 R2, c[0x4][R27] ;  /* 0x010000001b027b82 */ /* 0x0010620000000a00 */
[----:B------:R-:W-:Y:S01]  /*1a0d0*/  MOV R4, UR6 ;  /* 0x0000000600047c02 */ /* 0x000fe20008000f00 */
[----:B------:R-:W-:Y:S01]  /*1a0e0*/  IMAD.U32 R5, RZ, RZ, UR7 ;  /* 0x00000007ff057e24 */ /* 0x000fe2000f8e00ff */
[----:B------:R-:W-:Y:S01]  /*1a0f0*/  MOV R6, UR8 ;  /* 0x0000000800067c02 */ /* 0x000fe20008000f00 */
[----:B------:R-:W-:Y:S01]  /*1a100*/  IMAD.U32 R7, RZ, RZ, UR9 ;  /* 0x00000009ff077e24 */ /* 0x000fe2000f8e00ff */
[----:B------:R-:W-:Y:S01]  /*1a110*/  MOV R10, UR4 ;  /* 0x00000004000a7c02 */ /* 0x000fe20008000f00 */
[----:B------:R-:W-:Y:S01]  /*1a120*/  IMAD.U32 R11, RZ, RZ, UR5 ;  /* 0x00000005ff0b7e24 */ /* 0x000fe2000f8e00ff */
[----:B------:R-:W-:Y:S01]  /*1a130*/  MOV R8, 0x70 ;  /* 0x0000007000087802 */ /* 0x000fe20000000f00 */
[----:B------:R-:W-:Y:S01]  /*1a140*/  IMAD.MOV.U32 R12, RZ, RZ, 0x1 ;  /* 0x00000001ff0c7424 */ /* 0x000fe200078e00ff */
[----:B0-----:R-:W-:-:S07]  /*1a150*/  MOV R13, RZ ;  /* 0x000000ff000d7202 */ /* 0x001fce0000000f00 */
[----:B------:R-:W-:-:S07]  /*1a160*/  LEPC R20, `(.L_x_722) ;  /* 0x000000001014794e */ /* 0x000fce0000000000 */
[----:B-1----:R-:W-:Y:S05]  /*1a170*/  CALL.ABS.NOINC R2 ;  /* 0x0000000002007343 */ /* 0x002fea0003c00000 */
.L_x_722:
[----:B------:R0:W1:Y:S01]  /*1a180*/  LDC.64 R2, c[0x4][R27] ;  /* 0x010000001b027b82 */ /* 0x0000620000000a00 */
[----:B------:R-:W-:Y:S01]  /*1a190*/  ULDC.64 UR4, c[0x4][0x90] ;  /* 0x0100240000047ab9 */ /* 0x000fe20000000a00 */
[----:B------:R-:W-:Y:S01]  /*1a1a0*/  ULDC.64 UR6, c[0x4][0x98] ;  /* 0x0100260000067ab9 */ /* 0x000fe20000000a00 */
[----:B------:R-:W-:Y:S01]  /*1a1b0*/  ULDC.64 UR8, c[0x4][0x18] ;  /* 0x0100060000087ab9 */ /* 0x000fe20000000a00 */
[----:B------:R-:W-:Y:S01]  /*1a1c0*/  IMAD.U32 R4, RZ, RZ, UR4 ;  /* 0x00000004ff047e24 */ /* 0x000fe2000f8e00ff */
[----:B------:R-:W-:Y:S01]  /*1a1d0*/  MOV R5, UR5 ;  /* 0x0000000500057c02 */ /* 0x000fe20008000f00 */
[----:B------:R-:W-:Y:S01]  /*1a1e0*/  IMAD.U32 R6, RZ, RZ, UR6 ;  /* 0x00000006ff067e24 */ /* 0x000fe2000f8e00ff */
[----:B------:R-:W-:Y:S01]  /*1a1f0*/  MOV R7, UR7 ;  /* 0x0000000700077c02 */ /* 0x000fe20008000f00 */
[----:B------:R-:W-:Y:S01]  /*1a200*/  IMAD.U32 R10, RZ, RZ, UR8 ;  /* 0x00000008ff0a7e24 */ /* 0x000fe2000f8e00ff */
[----:B------:R-:W-:Y:S01]  /*1a210*/  MOV R11, UR9 ;  /* 0x00000009000b7c02 */ /* 0x000fe20008000f00 */
[----:B------:R-:W-:Y:S01]  /*1a220*/  IMAD.MOV.U32 R8, RZ, RZ, 0x70 ;  /* 0x00000070ff087424 */ /* 0x000fe200078e00ff */
[----:B------:R-:W-:Y:S01]  /*1a230*/  MOV R12, 0x1 ;  /* 0x00000001000c7802 */ /* 0x000fe20000000f00 */
[----:B0-----:R-:W-:-:S07]  /*1a240*/  IMAD.MOV.U32 R13, RZ, RZ, RZ ;  /* 0x000000ffff0d7224 */ /* 0x001fce00078e00ff */
[----:B------:R-:W-:-:S07]  /*1a250*/  LEPC R20, `(.L_x_721) ;  /* 0x000000001014794e */ /* 0x000fce0000000000 */
[----:B-1----:R-:W-:Y:S05]  /*1a260*/  CALL.ABS.NOINC R2 ;  /* 0x0000000002007343 */ /* 0x002fea0003c00000 */
.L_x_721:
[----:B------:R-:W-:Y:S05]  /*1a270*/  BSYNC B6 ;  /* 0x0000000000067941 */ /* 0x000fea0003800000 */
.L_x_720:
[----:B------:R-:W2:Y:S01]  /*1a280*/  LDL R20, [R1+0x24] ;  /* 0x0000240001147983 */ /* 0x000ea20000100800 */
[----:B------:R-:W-:Y:S01]  /*1a290*/  ULDC.64 UR4, c[0x0][0x9f8] ;  /* 0x00027e0000047ab9 */ /* 0x000fe20000000a00 */
[----:B------:R-:W1:Y:S01]  /*1a2a0*/  LDC R0, c[0x0][0x430] ;  /* 0x00010c00ff007b82 */ /* 0x000e620000000800 */
[----:B------:R-:W-:Y:S01]  /*1a2b0*/  ISETP.NE.U32.AND P0, PT, RZ, UR4, PT ;  /* 0x00000004ff007c0c */ /* 0x000fe2000bf05070 */
[----:B------:R-:W3:Y:S03]  /*1a2c0*/  LDL R2, [R1+0x4] ;  /* 0x0000040001027983 */ /* 0x000ee60000100800 */
[----:B------:R-:W-:Y:S01]  /*1a2d0*/  ISETP.NE.AND.EX P0, PT, RZ, UR5, PT, P0 ;  /* 0x00000005ff007c0c */ /* 0x000fe2000bf05300 */
[----:B------:R-:W4:-:S12]  /*1a2e0*/  S2R R21, SR_TID.X ;  /* 0x0000000000157919 */ /* 0x000f180000002100 */
[----:B------:R-:W-:Y:S01]  /*1a2f0*/  @P0 IADD3 R24, P1, R24, UR4, RZ ;  /* 0x0000000418180c10 */ /* 0x000fe2000ff3e0ff */
[----:B------:R-:W0:Y:S01]  /*1a300*/  S2R R34, SR_TID.X ;  /* 0x0000000000227919 */ /* 0x000e220000002100 */
[----:B------:R-:W-:Y:S02]  /*1a310*/  ULDC UR4, c[0x0][0x320] ;  /* 0x0000c80000047ab9 */ /* 0x000fe40000000800 */
[----:B------:R-:W-:-:S05]  /*1a320*/  @P0 IADD3.X R25, R25, UR5, RZ, P1, !PT ;  /* 0x0000000519190c10 */ /* 0x000fca0008ffe4ff */
[----:B------:R-:W3:Y:S01]  /*1a330*/  @P0 LDG.E R33, desc[UR60][R24.64] ;  /* 0x0000003c18210981 */ /* 0x000ee2000c1e1900 */
[----:B-1----:R-:W-:Y:S02]  /*1a340*/  ISETP.NE.AND P1, PT, R0, 0x1, PT ;  /* 0x000000010000780c */ /* 0x002fe40003f25270 */
[----:B----4-:R-:W-:-:S11]  /*1a350*/  LOP3.LUT R21, R21, 0x7f, RZ, 0xc0, !PT ;  /* 0x0000007f15157812 */ /* 0x010fd600078ec0ff */
[----:B------:R-:W1:Y:S01]  /*1a360*/  @P1 LDC R7, c[0x0][0x434] ;  /* 0x00010d00ff071b82 */ /* 0x000e620000000800 */
[----:B------:R-:W-:-:S07]  /*1a370*/  SHF.R.U32.HI R21, RZ, 0x3, R21 ;  /* 0x00000003ff157819 */ /* 0x000fce0000011615 */
[----:B------:R-:W4:Y:S01]  /*1a380*/  @P1 LDC R5, c[0x0][0x438] ;  /* 0x00010e00ff051b82 */ /* 0x000f220000000800 */
[----:B0-----:R-:W-:-:S04]  /*1a390*/  SHF.L.U32 R34, R34, 0x4, RZ ;  /* 0x0000000422227819 */ /* 0x001fc800000006ff */
[----:B------:R-:W-:Y:S02]  /*1a3a0*/  LOP3.LUT R34, R21, 0x70, R34, 0xf8, !PT ;  /* 0x0000007015227812 */ /* 0x000fe400078ef822 */
[----:B------:R-:W0:Y:S02]  /*1a3b0*/  S2R R21, SR_TID.X ;  /* 0x0000000000157919 */ /* 0x000e240000002100 */
[----:B0-----:R-:W-:-:S05]  /*1a3c0*/  IMAD.SHL.U32 R21, R21, 0x8, RZ ;  /* 0x0000000815157824 */ /* 0x001fca00078e00ff */
[----:B------:R-:W-:Y:S02]  /*1a3d0*/  LOP3.LUT R21, R21, 0x38, RZ, 0xc0, !PT ;  /* 0x0000003815157812 */ /* 0x000fe400078ec0ff */
[----:B------:R-:W-:Y:S01]  /*1a3e0*/  LOP3.LUT R23, R23, 0xfffffff7, RZ, 0xc0, !PT ;  /* 0xfffffff717177812 */ /* 0x000fe200078ec0ff */
[----:B------:R-:W-:Y:S01]  /*1a3f0*/  UMOV UR5, 0xffffffff ;  /* 0xffffffff00057882 */ /* 0x000fe20000000000 */
[----:B--2---:R-:W-:-:S04]  /*1a400*/  VIADD R27, R20, 0xffffffff ;  /* 0xffffffff141b7836 */ /* 0x004fc80000000000 */
[----:B------:R-:W-:-:S05]  /*1a410*/  IMAD R6, R27, 0x60, R34 ;  /* 0x000000601b067824 */ /* 0x000fca00078e0222 */
[----:B------:R-:W-:-:S04]  /*1a420*/  ISETP.GE.AND P0, PT, R6, R30, PT ;  /* 0x0000001e0600720c */ /* 0x000fc80003f06270 */
[----:B------:R-:W-:Y:S02]  /*1a430*/  ISETP.GT.U32.OR P0, PT, R34, 0x5f, P0 ;  /* 0x0000005f2200780c */ /* 0x000fe40000704470 */
[----:B---3--:R-:W-:-:S05]  /*1a440*/  IADD3 R6, R6, R2, RZ ;  /* 0x0000000206067210 */ /* 0x008fca0007ffe0ff */
[----:B-1----:R-:W-:-:S06]  /*1a450*/  @P1 IMAD.HI.U32 R7, R6, R7, RZ ;  /* 0x0000000706071227 */ /* 0x002fcc00078e00ff */
[----:B------:R-:W0:Y:S01]  /*1a460*/  @!P0 LDC.64 R2, c[0x0][0x428] ;  /* 0x00010a00ff028b82 */ /* 0x000e220000000a00 */
[--C-:B------:R-:W-:Y:S01]  /*1a470*/  IMAD.MOV.U32 R4, RZ, RZ, R6.reuse ;  /* 0x000000ffff047224 */ /* 0x100fe200078e0006 */
[----:B----4-:R-:W-:Y:S02]  /*1a480*/  @P1 SHF.R.U32.HI R4, RZ, R5, R7 ;  /* 0x00000005ff041219 */ /* 0x010fe40000011607 */
[----:B------:R-:W-:Y:S02]  /*1a490*/  LOP3.LUT R20, R21, 0x40, RZ, 0xfc, !PT ;  /* 0x0000004015147812 */ /* 0x000fe400078efcff */
[----:B------:R-:W-:Y:S02]  /*1a4a0*/  IADD3 R5, -R4, RZ, RZ ;  /* 0x000000ff04057210 */ /* 0x000fe40007ffe1ff */
[----:B------:R-:W-:Y:S02]  /*1a4b0*/  ISETP.GE.AND P2, PT, R20, UR4, PT ;  /* 0x0000000414007c0c */ /* 0x000fe4000bf46270 */
[----:B------:R-:W-:Y:S01]  /*1a4c0*/  SHF.R.S32.HI R8, RZ, 0x1f, R33 ;  /* 0x0000001fff087819 */ /* 0x000fe20000011421 */
[----:B------:R-:W-:Y:S01]  /*1a4d0*/  IMAD R0, R0, R5, R6 ;  /* 0x0000000500007224 */ /* 0x000fe200078e0206 */
[----:B------:R-:W-:-:S02]  /*1a4e0*/  @!P0 SHF.R.S32.HI R5, RZ, 0x1f, R4 ;  /* 0x0000001fff058819 */ /* 0x000fc40000011404 */
[----:B------:R-:W-:Y:S01]  /*1a4f0*/  ISETP.GE.AND P1, PT, R21, UR4, PT ;  /* 0x0000000415007c0c */ /* 0x000fe2000bf26270 */
[----:B------:R-:W-:Y:S01]  /*1a500*/  ULDC UR4, c[0x0][0x2f4] ;  /* 0x0000bd0000047ab9 */ /* 0x000fe20000000800 */
[----:B------:R-:W-:-:S04]  /*1a510*/  SEL R30, RZ, 0xffffffff, P2 ;  /* 0xffffffffff1e7807 */ /* 0x000fc80001000000 */
[----:B------:R-:W-:Y:S01]  /*1a520*/  SHF.L.U32 R30, R30, 0x1, RZ ;  /* 0x000000011e1e7819 */ /* 0x000fe200000006ff */
[-C--:B0-----:R-:W-:Y:S02]  /*1a530*/  @!P0 IMAD R6, R8, R2.reuse, RZ ;  /* 0x0000000208068224 */ /* 0x081fe400078e02ff */
[----:B------:R-:W-:Y:S01]  /*1a540*/  @!P0 IMAD.WIDE.U32 R4, R33, R2, R4 ;  /* 0x0000000221048225 */ /* 0x000fe200078e0004 */
[----:B------:R-:W-:-:S03]  /*1a550*/  SEL R2, RZ, 0x1, P1 ;  /* 0x00000001ff027807 */ /* 0x000fc60000800000 */
[----:B------:R-:W-:Y:S01]  /*1a560*/  @!P0 IMAD R6, R33, R3, R6 ;  /* 0x0000000321068224 */ /* 0x000fe200078e0206 */
[----:B------:R-:W-:Y:S02]  /*1a570*/  LOP3.LUT R30, R30, 0x2, R2, 0xe2, !PT ;  /* 0x000000021e1e7812 */ /* 0x000fe400078ee202 */
[----:B------:R-:W0:Y:S01]  /*1a580*/  @!P0 LDC.64 R2, c[0x0][0x418] ;  /* 0x00010600ff028b82 */ /* 0x000e220000000a00 */
[----:B------:R-:W-:Y:S02]  /*1a590*/  @!P0 IMAD.IADD R6, R5, 0x1, R6 ;  /* 0x0000000105068824 */ /* 0x000fe400078e0206 */
[----:B------:R-:W-:Y:S01]  /*1a5a0*/  IMAD.U32 R5, RZ, RZ, UR39 ;  /* 0x00000027ff057e24 */ /* 0x000fe2000f8e00ff */
[----:B0-----:R-:W-:-:S04]  /*1a5b0*/  @!P0 LEA R2, P1, R4, R2, 0x2 ;  /* 0x0000000204028211 */ /* 0x001fc800078210ff */
[----:B------:R-:W-:Y:S02]  /*1a5c0*/  @!P0 LEA.HI.X R3, R4, R3, R6, 0x2, P1 ;  /* 0x0000000304038211 */ /* 0x000fe400008f1406 */
[----:B------:R-:W-:-:S06]  /*1a5d0*/  MOV R4, RZ ;  /* 0x000000ff00047202 */ /* 0x000fcc0000000f00 */
[----:B------:R0:W5:Y:S01]  /*1a5e0*/  @!P0 LDG.E R4, desc[UR60][R2.64] ;  /* 0x0000003c02048981 */ /* 0x000162000c1e1900 */
[----:B------:R-:W-:Y:S02]  /*1a5f0*/  ISETP.GT.U32.AND P0, PT, R34, 0x5f, PT ;  /* 0x0000005f2200780c */ /* 0x000fe40003f04070 */
[----:B------:R-:W-:Y:S02]  /*1a600*/  ISETP.NE.AND P3, PT, R5, 0x3, PT ;  /* 0x000000030500780c */ /* 0x000fe40003f65270 */
[----:B------:R-:W-:-:S09]  /*1a610*/  ISETP.GE.AND P2, PT, R21, UR4, PT ;  /* 0x0000000415007c0c */ /* 0x000fd2000bf46270 */
[----:B------:R-:W-:-:S04]  /*1a620*/  @P0 LOP3.LUT R23, R23, 0x8, RZ, 0xfc, !PT ;  /* 0x0000000817170812 */ /* 0x000fc800078efcff */
[----:B------:R-:W-:-:S04]  /*1a630*/  LOP3.LUT R23, R23, 0xffffffef, RZ, 0xc0, !PT ;  /* 0xffffffef17177812 */ /* 0x000fc800078ec0ff */
[----:B------:R-:W-:Y:S01]  /*1a640*/  @P3 LOP3.LUT R23, R23, 0x10, RZ, 0xfc, !PT ;  /* 0x0000001017173812 */ /* 0x000fe200078efcff */
[----:B------:R1:W-:Y:S03]  /*1a650*/  STL [R1+0x8], R8 ;  /* 0x0000080801007387 */ /* 0x0003e60000100800 */
[----:B------:R-:W-:Y:S02]  /*1a660*/  LOP3.LUT R23, R23, 0xfffffffb, RZ, 0xc0, !PT ;  /* 0xfffffffb17177812 */ /* 0x000fe400078ec0ff */
[----:B------:R-:W-:Y:S02]  /*1a670*/  ISETP.GE.AND P1, PT, R20, UR4, PT ;  /* 0x0000000414007c0c */ /* 0x000fe4000bf26270 */
[----:B------:R-:W-:Y:S02]  /*1a680*/  @P2 LOP3.LUT R23, R23, 0x4, RZ, 0xfc, !PT ;  /* 0x0000000417172812 */ /* 0x000fe400078efcff */
[----:B-1----:R-:W-:-:S02]  /*1a690*/  LOP3.LUT R8, R21, 0x80, RZ, 0xfc, !PT ;  /* 0x0000008015087812 */ /* 0x002fc400078efcff */
[----:B------:R-:W-:Y:S02]  /*1a6a0*/  LOP3.LUT R23, R23, 0xfffffffe, RZ, 0xc0, !PT ;  /* 0xfffffffe17177812 */ /* 0x000fe400078ec0ff */
[----:B------:R-:W-:Y:S02]  /*1a6b0*/  ISETP.GE.AND P0, PT, R8, UR4, PT ;  /* 0x0000000408007c0c */ /* 0x000fe4000bf06270 */
[----:B------:R-:W-:-:S04]  /*1a6c0*/  LOP3.LUT R23, R23, 0xfffffffd, RZ, 0xc0, !PT ;  /* 0xfffffffd17177812 */ /* 0x000fc800078ec0ff */
[----:B------:R-:W-:-:S07]  /*1a6d0*/  @P1 LOP3.LUT R23, R23, 0x2, RZ, 0xfc, !PT ;  /* 0x0000000217171812 */ /* 0x000fce00078efcff */
[----:B------:R-:W-:Y:S01]  /*1a6e0*/  @P0 LOP3.LUT R23, R23, 0x1, RZ, 0xfc, !PT ;  /* 0x0000000117170812 */ /* 0x000fe200078efcff */
[----:B0-----:R-:W-:Y:S06]  /*1a6f0*/  BRA.DIV UR5, `(.L_x_723) ;  /* 0x0000004e05007947 */ /* 0x001fec000b800000 */
.L_x_840:
[----:B------:R-:W-:Y:S01]  /*1a700*/  SHF.R.S32.HI R34, RZ, 0x1f, R18 ;  /* 0x0000001fff227819 */ /* 0x000fe20000011412 */
[----:B------:R-:W-:Y:S06]  /*1a710*/  @!P3 BRA `(.L_x_724) ;  /* 0x000000000004b947 */ /* 0x000fec0003800000 */
[----:B------:R-:W-:Y:S01]  /*1a720*/  BPT.TRAP 0x1 ;  /* 0x000000040000795c */ /* 0x000fe20000300000 */
.L_x_724:
[----:B------:R-:W-:Y:S01]  /*1a730*/  SHF.R.S32.HI R5, RZ, 0x1f, R0 ;  /* 0x0000001fff057819 */ /* 0x000fe20000011400 */
[----:B------:R-:W-:Y:S01]  /*1a740*/  ULDC.64 UR4, c[0x0][0x328] ;  /* 0x0000ca0000047ab9 */ /* 0x000fe20000000a00 */
[----:B------:R-:W-:Y:S01]  /*1a750*/  BSSY B0, `(.L_x_725) ;  /* 0x0000017000007945 */ /* 0x000fe20003800000 */
[----:B------:R-:W-:-:S04]  /*1a760*/  IMAD.WIDE.U32 R2, R0, UR4, RZ ;  /* 0x0000000400027c25 */ /* 0x000fc8000f8e00ff */
[----:B------:R-:W-:-:S04]  /*1a770*/  IMAD R6, R5, UR4, RZ ;  /* 0x0000000405067c24 */ /* 0x000fc8000f8e02ff */
[----:B------:R-:W-:Y:S01]  /*1a780*/  IMAD R6, R0, UR5, R6 ;  /* 0x0000000500067c24 */ /* 0x000fe2000f8e0206 */
[----:B------:R-:W-:-:S04]  /*1a790*/  ULDC.64 UR4, c[0x0][0x338] ;  /* 0x0000ce0000047ab9 */ /* 0x000fc80000000a00 */
[----:B------:R-:W-:Y:S02]  /*1a7a0*/  IADD3 R3, R3, R6, RZ ;  /* 0x0000000603037210 */ /* 0x000fe40007ffe0ff */
        /* <DEDUP_REMOVED lines=10> */
[----:B------:R-:W-:Y:S02]  /*1a850*/  LEA R24, P0, R2, UR4, 0x1 ;  /* 0x0000000402187c11 */ /* 0x000fe4000f8008ff */
[----:B------:R-:W-:-:S04]  /*1a860*/  IADD3 R7, R3, R7, RZ ;  /* 0x0000000703077210 */ /* 0x000fc80007ffe0ff */
[----:B------:R-:W-:Y:S01]  /*1a870*/  LEA.HI.X R25, R2, UR5, R7, 0x1, P0 ;  /* 0x0000000502197c11 */ /* 0x000fe200080f0c07 */
[----:B------:R-:W-:Y:S01]  /*1a880*/  IMAD R7, R28, 0x8, R22 ;  /* 0x000000081c077824 */ /* 0x000fe200078e0216 */
[----:B------:R-:W-:-:S04]  /*1a890*/  SHF.L.U32 R2, R29, 0x1f, RZ ;  /* 0x0000001f1d027819 */ /* 0x000fc800000006ff */
[----:B------:R-:W0:Y:S02]  /*1a8a0*/  SYNCS.PHASECHK.TRANS64.TRYWAIT P0, [R7+URZ+0x2a840], R2 ;  /* 0x02a84002070075a7 */ /* 0x000e24000800017f */
[----:B0-----:R-:W-:Y:S05]  /*1a8b0*/  @!P0 BRA `(.L_x_726) ;  /* 0x0000004800c48947 */ /* 0x001fea0003800000 */
.L_x_841:
[----:B------:R-:W-:Y:S05]  /*1a8c0*/  BSYNC B0 ;  /* 0x0000000000007941 */ /* 0x000fea0003800000 */
.L_x_725:
[----:B------:R-:W2:Y:S01]  /*1a8d0*/  LDL R9, [R1] ;  /* 0x0000000001097983 */ /* 0x000ea20000100800 */
[----:B------:R-:W-:Y:S01]  /*1a8e0*/  ULDC.64 UR4, c[0x0][0x300] ;  /* 0x0000c00000047ab9 */ /* 0x000fe20000000a00 */
[----:B------:R-:W-:Y:S01]  /*1a8f0*/  LOP3.LUT P4, RZ, R23, 0x4, RZ, 0xc0, !PT ;  /* 0x0000000417ff7812 */ /* 0x000fe2000788c0ff */
[----:B------:R-:W-:Y:S01]  /*1a900*/  IMAD R5, R5, UR4, RZ ;  /* 0x0000000405057c24 */ /* 0x000fe2000f8e02ff */
[----:B------:R-:W1:Y:S01]  /*1a910*/  S2R R8, SR_TID.X ;  /* 0x0000000000087919 */ /* 0x000e620000002100 */
[C---:B0-----:R-:W-:Y:S01]  /*1a920*/  IMAD.WIDE.U32 R2, R0.reuse, UR4, RZ ;  /* 0x0000000400027c25 */ /* 0x041fe2000f8e00ff */
[C---:B------:R-:W-:Y:S02]  /*1a930*/  LOP3.LUT P3, RZ, R23.reuse, 0x2, RZ, 0xc0, !PT ;  /* 0x0000000217ff7812 */ /* 0x040fe4000786c0ff */
[----:B------:R-:W-:Y:S01]  /*1a940*/  LOP3.LUT P2, RZ, R23, 0x1, RZ, 0xc0, !PT ;  /* 0x0000000117ff7812 */ /* 0x000fe2000784c0ff */
[----:B------:R-:W-:Y:S01]  /*1a950*/  IMAD R5, R0, UR5, R5 ;  /* 0x0000000500057c24 */ /* 0x000fe2000f8e0205 */
[----:B------:R-:W-:-:S02]  /*1a960*/  ULDC.64 UR4, c[0x0][0x310] ;  /* 0x0000c40000047ab9 */ /* 0x000fc40000000a00 */
[----:B------:R-:W-:Y:S02]  /*1a970*/  IMAD R6, R6, UR4, RZ ;  /* 0x0000000406067c24 */ /* 0x000fe4000f8e02ff */
[----:B------:R-:W-:Y:S01]  /*1a980*/  IADD3 R3, R3, R5, RZ ;  /* 0x0000000503037210 */ /* 0x000fe20007ffe0ff */
[----:B------:R-:W-:Y:S02]  /*1a990*/  IMAD R5, R28, 0x4800, R36 ;  /* 0x000048001c057824 */ /* 0x000fe400078e0224 */
        /* <DEDUP_REMOVED lines=9> */
[----:B------:R-:W-:Y:S01]  /*1aa30*/  UMOV UR4, 0xffffffff ;  /* 0xffffffff00047882 */ /* 0x000fe20000000000 */
[----:B-1----:R-:W-:Y:S02]  /*1aa40*/  LOP3.LUT R8, R8, 0x7f, RZ, 0xc0, !PT ;  /* 0x0000007f08087812 */ /* 0x002fe400078ec0ff */
[----:B------:R-:W-:Y:S02]  /*1aa50*/  IADD3 R0, R3, R0, RZ ;  /* 0x0000000003007210 */ /* 0x000fe40007ffe0ff */
[----:B------:R-:W-:Y:S02]  /*1aa60*/  SHF.R.U32.HI R8, RZ, 0x3, R8 ;  /* 0x00000003ff087819 */ /* 0x000fe40000011608 */
[----:B------:R-:W-:Y:S01]  /*1aa70*/  LEA.HI.X R0, R2, UR5, R0, 0x1, P0 ;  /* 0x0000000502007c11 */ /* 0x000fe200080f0c00 */
[----:B--2---:R-:W-:-:S02]  /*1aa80*/  IMAD R6, R27, -0x60, R9 ;  /* 0xffffffa01b067824 */ /* 0x004fc400078e0209 */
[----:B------:R-:W0:Y:S02]  /*1aa90*/  S2R R9, SR_TID.X ;  /* 0x0000000000097919 */ /* 0x000e240000002100 */
[----:B------:R-:W-:-:S05]  /*1aaa0*/  IMAD.IADD R6, R6, 0x1, -R8 ;  /* 0x0000000106067824 */ /* 0x000fca00078e0a08 */
[----:B------:R-:W-:Y:S02]  /*1aab0*/  ISETP.GE.AND P0, PT, R6, 0x1, PT ;  /* 0x000000010600780c */ /* 0x000fe40003f06270 */
[----:B0-----:R-:W-:-:S04]  /*1aac0*/  SHF.L.U32 R9, R9, 0x3, RZ ;  /* 0x0000000309097819 */ /* 0x001fc800000006ff */
[----:B------:R-:W-:Y:S01]  /*1aad0*/  LOP3.LUT R9, R9, 0x38, RZ, 0xc0, !PT ;  /* 0x0000003809097812 */ /* 0x000fe200078ec0ff */
[----:B------:R-:W-:Y:S06]  /*1aae0*/  BRA.DIV UR4, `(.L_x_727) ;  /* 0x0000004a044c7947 */ /* 0x000fec000b800000 */
[----:B------:R-:W0:Y:S01]  /*1aaf0*/  SHFL.IDX PT, R3, R4, RZ, 0x181f ;  /* 0x00181fff04037589 */ /* 0x000e2200000e0000 */
[----:B------:R-:W-:-:S03]  /*1ab00*/  @P0 LEA R8, R5, R22, 0x1 ;  /* 0x0000001605080211 */ /* 0x000fc600078e08ff */
        /* <DEDUP_REMOVED lines=12> */
[----:B------:R-:W-:-:S03]  /*1abd0*/  @P1 LEA R8, R5, R22, 0x1 ;  /* 0x0000001605081211 */ /* 0x000fc600078e08ff */
        /* <DEDUP_REMOVED lines=11> */
[----:B------:R-:W-:Y:S01]  /*1ac90*/  @P1 LEA R8, R5, R22, 0x1 ;  /* 0x0000001605081211 */ /* 0x000fe200078e08ff */
        /* <DEDUP_REMOVED lines=24> */
[----:B------:R-:W1:Y:S04]  /*1ae20*/  SHFL.IDX PT, R2, R0, 0x4, 0x181f ;  /* 0x00981f0000027f89 */ /* 0x000e6800000e0000 */
[----:B------:R-:W2:Y:S01]  /*1ae30*/  SHFL.IDX PT, R0, R0, 0x5, 0x181f ;  /* 0x00b81f0000007f89 */ /* 0x000ea200000e0000 */
[----:B0-----:R-:W-:-:S05]  /*1ae40*/  @P1 LEA R3, P0, R9, R3, 0x1 ;  /* 0x0000000309031211 */ /* 0x001fca00078008ff */
[----:B-1----:R-:W-:-:S05]  /*1ae50*/  @P1 IMAD.X R2, RZ, RZ, R2, P0 ;  /* 0x000000ffff021224 */ /* 0x002fca00000e0602 */
[----:B------:R-:W-:-:S04]  /*1ae60*/  @P1 LOP3.LUT R3, R3, R2, RZ, 0x3c, !PT ;  /* 0x0000000203031212 */ /* 0x000fc800078e3cff */
[----:B------:R-:W-:-:S04]  /*1ae70*/  @P1 LOP3.LUT R2, R3, R2, RZ, 0x3c, !PT ;  /* 0x0000000203021212 */ /* 0x000fc800078e3cff */
[----:B------:R-:W-:-:S05]  /*1ae80*/  @P1 LOP3.LUT R3, R3, R2, RZ, 0x3c, !PT ;  /* 0x0000000203031212 */ /* 0x000fca00078e3cff */
[----:B------:R-:W-:Y:S04]  /*1ae90*/  @P1 LDGSTS.E.BYPASS.LTC128B.128 [R8+0x1a400], desc[UR60][R2.64], !P4 ;  /* 0x1a40000002081fae */ /* 0x000fe8000e101d7c */
[----:B------:R-:W-:Y:S04]  /*1aea0*/  @P1 LDGSTS.E.BYPASS.LTC128B.128 [R8+0x1d400], desc[UR60][R2.64+0x80], !P3 ;  /* 0x1d40008002081fae */ /* 0x000fe8000d901d7c */
[----:B------:R0:W-:Y:S04]  /*1aeb0*/  @P1 LDGSTS.E.BYPASS.LTC128B.128 [R8+0x20400], desc[UR60][R2.64+0x100], !P2 ;  /* 0x2040010002081fae */ /* 0x0001e8000d101d7c */
[----:B0-2---:R0:W1:Y:S02]  /*1aec0*/  SHFL.IDX PT, R2, R4, 0x5, 0x181f ;  /* 0x00b81f0004027f89 */ /* 0x00506400000e0000 */
.L_x_855:
[----:B------:R-:W-:-:S13]  /*1aed0*/  ISETP.GE.AND P0, PT, R6, 0x51, PT ;  /* 0x000000510600780c */ /* 0x000fda0003f06270 */
[----:B-1----:R-:W-:Y:S02]  /*1aee0*/  @P0 LEA R2, P1, R9, R2, 0x1 ;  /* 0x0000000209020211 */ /* 0x002fe400078208ff */
[----:B------:R-:W-:-:S03]  /*1aef0*/  @P0 LEA R5, R5, R22, 0x1 ;  /* 0x0000001605050211 */ /* 0x000fc600078e08ff */
        /* <DEDUP_REMOVED lines=9> */
.L_x_728:
        /* <DEDUP_REMOVED lines=10> */
.L_x_729:
[----:B-1----:R1:W5:Y:S01]  /*1b030*/  LDL.LU R3, [R1+0x14] ;  /* 0x0000140001037983 */ /* 0x0023620000300800 */
[----:B------:R1:W-:Y:S02]  /*1b040*/  SYNCS.ARRIVE.TRANS64.A1T0 RZ, [R7+URZ+0x2a830], RZ ;  /* 0x02a830ff07ff79a7 */ /* 0x0003e4000810003f */
[----:B------:R-:W-:Y:S05]  /*1b050*/  WARPSYNC.ALL ;  /* 0x0000000000007948 */ /* 0x000fea0003800000 */
[----:B------:R-:W-:Y:S01]  /*1b060*/  ULDC.64 UR6, c[0x0][0xa00] ;  /* 0x0002800000067ab9 */ /* 0x000fe20000000a00 */
[----:B------:R-:W-:Y:S01]  /*1b070*/  ULDC.64 UR4, c[0x0][0x298] ;  /* 0x0000a60000047ab9 */ /* 0x000fe20000000a00 */
[----:B------:R-:W-:Y:S01]  /*1b080*/  BAR.SYNC.DEFER_BLOCKING 0x8, 0x180 ;  /* 0x0206000000007b1d */ /* 0x000fe20000010000 */
[----:B------:R-:W-:Y:S01]  /*1b090*/  ISETP.NE.U32.AND P0, PT, RZ, UR6, PT ;  /* 0x00000006ff007c0c */ /* 0x000fe2000bf05070 */
[----:B0-----:R-:W-:Y:S01]  /*1b0a0*/  IMAD.WIDE.U32 R4, R35, UR4, RZ ;  /* 0x0000000423047c25 */ /* 0x001fe2000f8e00ff */
[----:B------:R-:W-:-:S02]  /*1b0b0*/  SHF.R.S32.HI R0, RZ, 0x1f, R35 ;  /* 0x0000001fff007819 */ /* 0x000fc40000011423 */
[----:B------:R-:W-:Y:S01]  /*1b0c0*/  ISETP.NE.AND.EX P0, PT, RZ, UR7, PT, P0 ;  /* 0x00000007ff007c0c */ /* 0x000fe2000bf05300 */
[----:B------:R-:W-:Y:S01]  /*1b0d0*/  VIADD R2, R22, 0xc400 ;  /* 0x0000c40016027836 */ /* 0x000fe20000000000 */
[----:B------:R-:W-:Y:S01]  /*1b0e0*/  BSSY B6, `(.L_x_730) ;  /* 0x000001a000067945 */ /* 0x000fe20003800000 */
[----:B------:R-:W-:Y:S01]  /*1b0f0*/  IMAD R0, R0, UR4, RZ ;  /* 0x0000000400007c24 */ /* 0x000fe2000f8e02ff */
[----:B------:R-:W-:-:S03]  /*1b100*/  SEL R32, R32, RZ, !P0 ;  /* 0x000000ff20207207 */ /* 0x000fc60004000000 */
[----:B------:R-:W-:-:S05]  /*1b110*/  IMAD R0, R35, UR5, R0 ;  /* 0x0000000523007c24 */ /* 0x000fca000f8e0200 */
[----:B------:R-:W-:Y:S02]  /*1b120*/  IADD3 R35, R5, R0, RZ ;  /* 0x0000000005237210 */ /* 0x000fe40007ffe0ff */
[----:B-----5:R-:W-:Y:S02]  /*1b130*/  SEL R3, R3, RZ, !P0 ;  /* 0x000000ff03037207 */ /* 0x020fe40004000000 */
[----:B------:R-:W-:-:S03]  /*1b140*/  LOP3.LUT P0, RZ, R2, 0x3ff, RZ, 0xc0, !PT ;  /* 0x000003ff02ff7812 */ /* 0x000fc6000780c0ff */
[----:B------:R0:W-:Y:S04]  /*1b150*/  STL [R1+0x14], R3 ;  /* 0x0000140301007387 */ /* 0x0001e80000100800 */
[----:B------:R0:W-:Y:S06]  /*1b160*/  STL.64 [R1+0x18], R4 ;  /* 0x0000180401007387 */ /* 0x0001ec0000100a00 */
[----:B------:R-:W-:Y:S05]  /*1b170*/  @!P0 BRA `(.L_x_731) ;  /* 0x0000000000408947 */ /* 0x000fea0003800000 */
[----:B------:R-:W-:Y:S01]  /*1b180*/  MOV R2, 0x0 ;  /* 0x0000000000027802 */ /* 0x000fe20000000f00 */
[----:B------:R-:W-:Y:S01]  /*1b190*/  ULDC.64 UR4, c[0x4][0x90] ;  /* 0x0100240000047ab9 */ /* 0x000fe20000000a00 */
[----:B------:R-:W-:Y:S01]  /*1b1a0*/  ULDC.64 UR6, c[0x4][0x98] ;  /* 0x0100260000067ab9 */ /* 0x000fe20000000a00 */
[----:B------:R-:W-:Y:S01]  /*1b1b0*/  ULDC.64 UR8, c[0x4][0x20] ;  /* 0x0100080000087ab9 */ /* 0x000fe20000000a00 */
[----:B0-----:R-:W-:Y:S01]  /*1b1c0*/  IMAD.U32 R4, RZ, RZ, UR4 ;  /* 0x00000004ff047e24 */ /* 0x001fe2000f8e00ff */
[----:B------:R-:W-:Y:S01]  /*1b1d0*/  MOV R5, UR5 ;  /* 0x0000000500057c02 */ /* 0x000fe20008000f00 */
[----:B------:R-:W0:Y:S01]  /*1b1e0*/  LDC.64 R2, c[0x4][R2] ;  /* 0x0100000002027b82 */ /* 0x000e220000000a00 */
[----:B------:R-:W-:Y:S01]  /*1b1f0*/  IMAD.U32 R6, RZ, RZ, UR6 ;  /* 0x00000006ff067e24 */ /* 0x000fe2000f8e00ff */
[----:B-1----:R-:W-:Y:S01]  /*1b200*/  MOV R7, UR7 ;  /* 0x0000000700077c02 */ /* 0x002fe20008000f00 */
[----:B------:R-:W-:Y:S01]  /*1b210*/  IMAD.U32 R10, RZ, RZ, UR8 ;  /* 0x00000008ff0a7e24 */ /* 0x000fe2000f8e00ff */
[----:B------:R-:W-:Y:S01]  /*1b220*/  MOV R11, UR9 ;  /* 0x00000009000b7c02 */ /* 0x000fe20008000f00 */
[----:B------:R-:W-:Y:S01]  /*1b230*/  IMAD.MOV.U32 R8, RZ, RZ, 0x70 ;  /* 0x00000070ff087424 */ /* 0x000fe200078e00ff */
[----:B------:R-:W-:Y:S01]  /*1b240*/  MOV R12, 0x1 ;  /* 0x00000001000c7802 */ /* 0x000fe20000000f00 */
[----:B------:R-:W-:-:S07]  /*1b250*/  IMAD.MOV.U32 R13, RZ, RZ, RZ ;  /* 0x000000ffff0d7224 */ /* 0x000fce00078e00ff */
[----:B------:R-:W-:-:S07]  /*1b260*/  LEPC R20, `(.L_x_731) ;  /* 0x000000001014794e */ /* 0x000fce0000000000 */
[----:B0-----:R-:W-:Y:S05]  /*1b270*/  CALL.ABS.NOINC R2 ;  /* 0x0000000002007343 */ /* 0x001fea0003c00000 */
.L_x_731:
[----:B------:R-:W-:Y:S05]  /*1b280*/  BSYNC B6 ;  /* 0x0000000000067941 */ /* 0x000fea0003800000 */
.L_x_730:
[----:B------:R-:W2:Y:S01]  /*1b290*/  LDL.LU R20, [R1+0x14] ;  /* 0x0000140001147983 */ /* 0x000ea20000300800 */
[----:B------:R-:W-:Y:S01]  /*1b2a0*/  ULDC.64 UR4, c[0x0][0x2d8] ;  /* 0x0000b60000047ab9 */ /* 0x000fe20000000a00 */
[----:B------:R-:W3:Y:S02]  /*1b2b0*/  LDC R8, c[0x0][0x448] ;  /* 0x00011200ff087b82 */ /* 0x000ee40000000800 */
[----:B0-----:R-:W4:Y:S01]  /*1b2c0*/  LDL.LU.64 R2, [R1+0x18] ;  /* 0x0000180001027983 */ /* 0x001f220000300a00 */
[----:B------:R-:W-:Y:S01]  /*1b2d0*/  SHF.L.U32 R4, R17, 0x7, RZ ;  /* 0x0000000711047819 */ /* 0x000fe200000006ff */
[----:B------:R-:W-:Y:S02]  /*1b2e0*/  IMAD R0, R34, UR4, RZ ;  /* 0x0000000422007c24 */ /* 0x000fe4000f8e02ff */
[----:B------:R0:W5:Y:S02]  /*1b2f0*/  LDL R17, [R1+0x20] ;  /* 0x0000200001117983 */ /* 0x0001640000100800 */
[----:B------:R-:W-:Y:S01]  /*1b300*/  IMAD R0, R18, UR5, R0 ;  /* 0x0000000512007c24 */ /* 0x000fe2000f8e0200 */
[----:B---3--:R-:W-:Y:S01]  /*1b310*/  ISETP.NE.AND P0, PT, R8, 0x1, PT ;  /* 0x000000010800780c */ /* 0x008fe20003f05270 */
[----:B------:R-:W3:Y:S02]  /*1b320*/  S2R R9, SR_TID.X ;  /* 0x0000000000097919 */ /* 0x000ee40000002100 */
[----:B---3--:R-:W-:-:S05]  /*1b330*/  IMAD.SHL.U32 R9, R9, 0x8, RZ ;  /* 0x0000000809097824 */ /* 0x008fca00078e00ff */
[----:B------:R-:W-:Y:S02]  /*1b340*/  LOP3.LUT R9, R9, 0x38, RZ, 0xc0, !PT ;  /* 0x0000003809097812 */ /* 0x000fe400078ec0ff */
[----:B----4-:R-:W-:-:S03]  /*1b350*/  MOV R3, R35 ;  /* 0x0000002300037202 */ /* 0x010fc60000000f00 */
[----:B------:R-:W-:Y:S01]  /*1b360*/  IMAD.WIDE.U32 R2, R18, UR4, R2 ;  /* 0x0000000412027c25 */ /* 0x000fe2000f8e0002 */
[----:B------:R-:W-:-:S03]  /*1b370*/  ULDC.64 UR4, c[0x0][0x2e0] ;  /* 0x0000b80000047ab9 */ /* 0x000fc60000000a00 */
[----:B--2---:R-:W-:Y:S02]  /*1b380*/  IMAD R5, R20, UR4, RZ ;  /* 0x0000000414057c24 */ /* 0x004fe4000f8e02ff */
[----:B------:R-:W2:Y:S01]  /*1b390*/  S2R R20, SR_TID.X ;  /* 0x0000000000147919 */ /* 0x000ea20000002100 */
[----:B------:R-:W-:Y:S02]  /*1b3a0*/  IMAD.IADD R3, R3, 0x1, R0 ;  /* 0x0000000103037824 */ /* 0x000fe400078e0200 */
[C---:B------:R-:W-:Y:S02]  /*1b3b0*/  IMAD R0, R32.reuse, UR5, R5 ;  /* 0x0000000520007c24 */ /* 0x040fe4000f8e0205 */
[----:B------:R-:W-:Y:S01]  /*1b3c0*/  IMAD.WIDE.U32 R2, R32, UR4, R2 ;  /* 0x0000000420027c25 */ /* 0x000fe2000f8e0002 */
[----:B------:R-:W1:Y:S01]  /*1b3d0*/  @P0 LDC R5, c[0x0][0x44c] ;  /* 0x00011300ff050b82 */ /* 0x000e620000000800 */
[----:B------:R-:W-:-:S03]  /*1b3e0*/  ULDC.64 UR4, c[0x0][0x2d0] ;  /* 0x0000b40000047ab9 */ /* 0x000fc60000000a00 */
[----:B------:R-:W-:-:S04]  /*1b3f0*/  IADD3 R3, R3, R0, RZ ;  /* 0x0000000003037210 */ /* 0x000fc80007ffe0ff */
[----:B------:R-:W3:Y:S01]  /*1b400*/  @P0 LDC R0, c[0x0][0x450] ;  /* 0x00011400ff000b82 */ /* 0x000ee20000000800 */
[----:B--2---:R-:W-:-:S04]  /*1b410*/  LOP3.LUT R20, R20, 0x7f, RZ, 0xc0, !PT ;  /* 0x0000007f14147812 */ /* 0x004fc800078ec0ff */
[----:B------:R-:W-:Y:S02]  /*1b420*/  SHF.R.U32.HI R21, RZ, 0x3, R20 ;  /* 0x00000003ff157819 */ /* 0x000fe40000011614 */
[----:B------:R-:W2:Y:S02]  /*1b430*/  S2R R20, SR_TID.X ;  /* 0x0000000000147919 */ /* 0x000ea40000002100 */
[----:B--2---:R-:W-:-:S05]  /*1b440*/  IMAD.SHL.U32 R20, R20, 0x10, RZ ;  /* 0x0000001014147824 */ /* 0x004fca00078e00ff */
[----:B------:R-:W-:-:S04]  /*1b450*/  LOP3.LUT R20, R21, 0x70, R20, 0xf8, !PT ;  /* 0x0000007015147812 */ /* 0x000fc800078ef814 */
[----:B------:R-:W-:Y:S01]  /*1b460*/  LOP3.LUT R6, R20, R4, RZ, 0xfc, !PT ;  /* 0x0000000414067212 */ /* 0x000fe200078efcff */
[----:B------:R-:W2:Y:S04]  /*1b470*/  S2R R21, SR_TID.X ;  /* 0x0000000000157919 */ /* 0x000ea80000002100 */
[----:B-1----:R-:W-:-:S04]  /*1b480*/  @P0 IMAD.HI.U32 R7, R6, R5, RZ ;  /* 0x0000000506070227 */ /* 0x002fc800078e00ff */
[----:B------:R-:W-:Y:S01]  /*1b490*/  IMAD.MOV.U32 R5, RZ, RZ, R6 ;  /* 0x000000ffff057224 */ /* 0x000fe200078e0006 */
[----:B---3--:R-:W-:-:S04]  /*1b4a0*/  @P0 SHF.R.U32.HI R5, RZ, R0, R7 ;  /* 0x00000000ff050219 */ /* 0x008fc80000011607 */
[C---:B------:R-:W-:Y:S01]  /*1b4b0*/  IADD3 R0, -R5.reuse, RZ, RZ ;  /* 0x000000ff05007210 */ /* 0x040fe20007ffe1ff */
[----:B------:R-:W1:Y:S04]  /*1b4c0*/  S2R R20, SR_TID.X ;  /* 0x0000000000147919 */ /* 0x000e680000002100 */
        /* <DEDUP_REMOVED lines=8> */
[----:B------:R-:W-:Y:S01]  /*1b550*/  IMAD R5, R5, UR4, RZ ;  /* 0x0000000405057c24 */ /* 0x000fe2000f8e02ff */
[----:B--2---:R-:W-:Y:S01]  /*1b560*/  SHF.L.U32 R21, R21, 0x3, RZ ;  /* 0x0000000315157819 */ /* 0x004fe200000006ff */
[----:B------:R-:W-:-:S04]  /*1b570*/  IMAD.WIDE.U32 R2, R0, UR4, R2 ;  /* 0x0000000400027c25 */ /* 0x000fc8000f8e0002 */
[----:B------:R-:W-:Y:S01]  /*1b580*/  IMAD R5, R0, UR5, R5 ;  /* 0x0000000500057c24 */ /* 0x000fe2000f8e0205 */
[----:B------:R-:W-:Y:S01]  /*1b590*/  ULDC.64 UR4, c[0x0][0x280] ;  /* 0x0000a00000047ab9 */ /* 0x000fe20000000a00 */
[----:B------:R-:W-:Y:S02]  /*1b5a0*/  LOP3.LUT R21, R21, 0x38, RZ, 0xc0, !PT ;  /* 0x0000003815157812 */ /* 0x000fe400078ec0ff */
[----:B------:R-:W-:Y:S01]  /*1b5b0*/  LEA R0, P0, R2, UR4, 0x1 ;  /* 0x0000000402007c11 */ /* 0x000fe2000f8008ff */
[----:B------:R-:W-:Y:S01]  /*1b5c0*/  ULDC UR4, c[0x0][0x2b8] ;  /* 0x0000ae0000047ab9 */ /* 0x000fe20000000800 */
[----:B------:R-:W-:Y:S02]  /*1b5d0*/  IADD3 R5, R3, R5, RZ ;  /* 0x0000000503057210 */ /* 0x000fe40007ffe0ff */
[C---:B------:R-:W-:Y:S02]  /*1b5e0*/  LOP3.LUT R10, R21.reuse, 0x40, RZ, 0xfc, !PT ;  /* 0x00000040150a7812 */ /* 0x040fe400078efcff */
[----:B------:R-:W-:-:S02]  /*1b5f0*/  LOP3.LUT R11, R21, 0x80, RZ, 0xfc, !PT ;  /* 0x00000080150b7812 */ /* 0x000fc400078efcff */
[----:B------:R-:W-:Y:S01]  /*1b600*/  LEA.HI.X R5, R2, UR5, R5, 0x1, P0 ;  /* 0x0000000502057c11 */ /* 0x000fe200080f0c05 */
[----:B------:R-:W-:Y:S01]  /*1b610*/  UMOV UR5, 0xffffffff ;  /* 0xffffffff00057882 */ /* 0x000fe20000000000 */
[----:B-1----:R-:W-:Y:S02]  /*1b620*/  LOP3.LUT R20, R20, 0x7f, RZ, 0xc0, !PT ;  /* 0x0000007f14147812 */ /* 0x002fe400078ec0ff */
[----:B------:R-:W-:Y:S02]  /*1b630*/  ISETP.GE.AND P3, PT, R9, UR4, PT ;  /* 0x0000000409007c0c */ /* 0x000fe4000bf66270 */
[----:B------:R-:W-:Y:S02]  /*1b640*/  ISETP.GE.AND P2, PT, R10, UR4, PT ;  /* 0x000000040a007c0c */ /* 0x000fe4000bf46270 */
[----:B------:R-:W-:Y:S02]  /*1b650*/  ISETP.GE.AND P0, PT, R11, UR4, PT ;  /* 0x000000040b007c0c */ /* 0x000fe4000bf06270 */
[----:B------:R-:W-:Y:S01]  /*1b660*/  SHF.R.U32.HI R10, RZ, 0x3, R20 ;  /* 0x00000003ff0a7819 */ /* 0x000fe20000011614 */
[----:B0-----:R-:W-:Y:S10]  /*1b670*/  BRA.DIV UR5, `(.L_x_732) ;  /* 0x00000046059c7947 */ /* 0x001ff4000b800000 */
[----:B------:R-:W0:Y:S01]  /*1b680*/  SHFL.IDX PT, R3, R0, RZ, 0x181f ;  /* 0x00181fff00037589 */ /* 0x000e2200000e0000 */
[----:B-----5:R-:W-:Y:S02]  /*1b690*/  IMAD R6, R17, R8, RZ ;  /* 0x0000000811067224 */ /* 0x020fe400078e02ff */
[----:B------:R-:W-:Y:S01]  /*1b6a0*/  IMAD.IADD R4, R10, 0x1, R4 ;  /* 0x000000010a047824 */ /* 0x000fe200078e0204 */
[----:B------:R-:W1:Y:S04]  /*1b6b0*/  SHFL.IDX PT, R2, R5, RZ, 0x181f ;  /* 0x00181fff05027589 */ /* 0x000e6800000e0000 */
[----:B------:R-:W-:Y:S01]  /*1b6c0*/  ISETP.GE.AND P1, PT, R4, R6, PT ;  /* 0x000000060400720c */ /* 0x000fe20003f26270 */
[----:B------:R-:W-:-:S12]  /*1b6d0*/  SHFL.IDX PT, R14, R0, 0x7, 0x181f ;  /* 0x00f81f00000e7f89 */ /* 0x000fd800000e0000 */
[----:B0-----:R-:W-:-:S04]  /*1b6e0*/  @!P1 LEA R7, P4, R9, R3, 0x1 ;  /* 0x0000000309079211 */ /* 0x001fc800078808ff */
[----:B-1----:R-:W-:Y:S01]  /*1b6f0*/  @!P1 IADD3.X R3, RZ, R2, RZ, P4, !PT ;  /* 0x00000002ff039210 */ /* 0x002fe200027fe4ff */
        /* <DEDUP_REMOVED lines=10> */
[----:B------:R-:W-:Y:S02]  /*1b7a0*/  @!P1 MOV R2, R7 ;  /* 0x0000000700029202 */ /* 0x000fe40000000f00 */
        /* <DEDUP_REMOVED lines=54> */
[----:B-1----:R-:W-:Y:S01]  /*1bb10*/  @!P1 IMAD.X R8, RZ, RZ, R2, P4 ;  /* 0x000000ffff089224 */ /* 0x002fe200020e0602 */
[----:B------:R-:W-:-:S03]  /*1bb20*/  @!P1 MOV R2, R7 ;  /* 0x0000000700029202 */ /* 0x000fc60000000f00 */
[----:B------:R-:W-:-:S05]  /*1bb30*/  @!P1 IMAD.MOV.U32 R3, RZ, RZ, R8 ;  /* 0x000000ffff039224 */ /* 0x000fca00078e0008 */
[----:B------:R0:W-:Y:S04]  /*1bb40*/  @!P1 LDGSTS.E.BYPASS.LTC128B.128 [R37+0xf400], desc[UR60][R2.64], !P3 ;  /* 0x0f40000002259fae */ /* 0x0001e8000d901d7c */
[----:B------:R0:W-:Y:S04]  /*1bb50*/  @!P1 LDGSTS.E.BYPASS.LTC128B.128 [R37+0x13400], desc[UR60][R2.64+0x80], !P2 ;  /* 0x1340008002259fae */ /* 0x0001e8000d101d7c */
[----:B--2---:R0:W-:Y:S02]  /*1bb60*/  @!P1 LDGSTS.E.BYPASS.LTC128B.128 [R37+0x17400], desc[UR60][R2.64+0x100], !P0 ;  /* 0x1740010002259fae */ /* 0x0041e4000c101d7c */
.L_x_872:
        /* <DEDUP_REMOVED lines=12> */
.L_x_734:
[----:B------:R-:W-:Y:S05]  /*1bc30*/  BSYNC B0 ;  /* 0x0000000000007941 */ /* 0x000fea0003800000 */
.L_x_733:
[----:B------:R-:W-:Y:S01]  /*1bc40*/  NOP ;  /* 0x0000000000007918 */ /* 0x000fe20000000000 */
[----:B------:R-:W-:-:S13]  /*1bc50*/  PLOP3.LUT P0, PT, PT, PT, PT, 0x80, 0x0 ;  /* 0x000000000000781c */ /* 0x000fda0003f0f070 */
.L_x_735:
[----:B------:R-:W-:Y:S02]  /*1bc60*/  PLOP3.LUT P1, PT, P1, P0, PT, 0xa2, 0x0 ;  /* 0x000000000000781c */ /* 0x000fe40000f21472 */
[----:B------:R-:W-:-:S08]  /*1bc70*/  @P0 R2UR P1, UR4, R22 ;  /* 0x00000000160402ca */ /* 0x000fd00000020000 */
[----:B------:R-:W-:-:S05]  /*1bc80*/  @P0 PLOP3.LUT P0, PT, P1, PT, PT, 0x80, 0x0 ;  /* 0x000000000000081c */ /* 0x000fca0000f0f070 */
[----:B------:R-:W-:Y:S01]  /*1bc90*/  @!P1 SYNCS.ARRIVE.TRANS64.RED.A0T1 RZ, [UR4+0x2a800], RZ ;  /* 0x02a800ffffff99a7 */ /* 0x000fe20008200404 */
[----:B------:R-:W-:Y:S07]  /*1bca0*/  @!P1 ARRIVES.LDGSTSBAR.64.TRANSCNT [UR4+0x2a800] ;  /* 0x02a80000ff0099b0 */ /* 0x000fee0008000a84 */
[----:B------:R-:W-:Y:S05]  /*1bcb0*/  @P0 BRA.U.ANY `(.L_x_735) ;  /* 0xfffffffd00e80947 */ /* 0x000fea000393ffff */
[----:B0-----:R-:W2:Y:S02]  /*1bcc0*/  LDL.LU R2, [R1+0x28] ;  /* 0x0000280001027983 */ /* 0x001ea40000300800 */
[----:B--2---:R-:W-:-:S04]  /*1bcd0*/  IADD3 R2, R2, 0x1, RZ ;  /* 0x0000000102027810 */ /* 0x004fc80007ffe0ff */
[----:B------:R-:W-:Y:S01]  /*1bce0*/  LEA.HI R0, R2, R2, RZ, 0x1 ;  /* 0x0000000202007211 */ /* 0x000fe200078f08ff */
[----:B------:R0:W-:Y:S03]  /*1bcf0*/  STL [R1+0x28], R2 ;  /* 0x0000280201007387 */ /* 0x0001e60000100800 */
        /* <DEDUP_REMOVED lines=8> */
.L_x_873:
[----:B------:R-:W-:Y:S05]  /*1bd80*/  BSYNC B0 ;  /* 0x0000000000007941 */ /* 0x000fea0003800000 */
.L_x_736:
[----:B------:R-:W2:Y:S01]  /*1bd90*/  LDL R0, [R1] ;  /* 0x0000000001007983 */ /* 0x000ea20000100800 */
[----:B------:R-:W-:Y:S01]  /*1bda0*/  BSSY B0, `(.L_x_738) ;  /* 0x00000fe000007945 */ /* 0x000fe20003800000 */
[----:B--2---:R-:W-:-:S13]  /*1bdb0*/  ISETP.GE.AND P0, PT, R0, 0x61, PT ;  /* 0x000000610000780c */ /* 0x004fda0003f06270 */
[----:B------:R-:W-:Y:S05]  /*1bdc0*/  @!P0 BRA `(.L_x_739) ;  /* 0x0000000c00ec8947 */ /* 0x000fea0003800000 */
[----:B------:R-:W2:Y:S01]  /*1bdd0*/  LDL.LU R0, [R1+0x24] ;  /* 0x0000240001007983 */ /* 0x000ea20000300800 */
[----:B------:R-:W-:Y:S01]  /*1bde0*/  IMAD.MOV.U32 R17, RZ, RZ, R29 ;  /* 0x000000ffff117224 */ /* 0x000fe200078e001d */
[----:B------:R-:W-:Y:S01]  /*1bdf0*/  MOV R10, R28 ;  /* 0x0000001c000a7202 */ /* 0x000fe20000000f00 */
[----:B------:R-:W-:Y:S01]  /*1be00*/  IMAD.MOV.U32 R32, RZ, RZ, R27 ;  /* 0x000000ffff207224 */ /* 0x000fe200078e001b */
[----:B--2---:R-:W-:-:S07]  /*1be10*/  IADD3 R0, R0, -0x2, RZ ;  /* 0xfffffffe00007810 */ /* 0x004fce0007ffe0ff */
.L_x_752:
[----:B------:R-:W2:Y:S01]  /*1be20*/  LDL R2, [R1+0x4] ;  /* 0x0000040001027983 */ /* 0x000ea20000100800 */
[----:B------:R-:W1:Y:S03]  /*1be30*/  LDC R7, c[0x0][0x430] ;  /* 0x00010c00ff077b82 */ /* 0x000e660000000800 */
[----:B------:R-:W3:Y:S01]  /*1be40*/  LDL R8, [R1+0x8] ;  /* 0x0000080001087983 */ /* 0x000ee20000100800 */
[----:B0-----:R-:W0:Y:S01]  /*1be50*/  S2R R3, SR_TID.X ;  /* 0x0000000000037919 */ /* 0x001e220000002100 */
[----:B------:R-:W4:Y:S01]  /*1be60*/  S2R R9, SR_TID.X ;  /* 0x0000000000097919 */ /* 0x000f220000002100 */
[----:B-1----:R-:W-:-:S13]  /*1be70*/  ISETP.NE.AND P0, PT, R7, 0x1, PT ;  /* 0x000000010700780c */ /* 0x002fda0003f05270 */
[----:B------:R-:W1:Y:S01]  /*1be80*/  @P0 LDC R5, c[0x0][0x434] ;  /* 0x00010d00ff050b82 */ /* 0x000e620000000800 */
[----:B0-----:R-:W-:-:S04]  /*1be90*/  LOP3.LUT R3, R3, 0x7f, RZ, 0xc0, !PT ;  /* 0x0000007f03037812 */ /* 0x001fc800078ec0ff */
[----:B------:R-:W-:Y:S02]  /*1bea0*/  SHF.R.U32.HI R3, RZ, 0x3, R3 ;  /* 0x00000003ff037819 */ /* 0x000fe40000011603 */
[----:B----4-:R-:W-:-:S04]  /*1beb0*/  SHF.L.U32 R9, R9, 0x4, RZ ;  /* 0x0000000409097819 */ /* 0x010fc800000006ff */
[----:B------:R-:W-:Y:S02]  /*1bec0*/  LOP3.LUT R9, R3, 0x70, R9, 0xf8, !PT ;  /* 0x0000007003097812 */ /* 0x000fe400078ef809 */
[----:B------:R-:W0:Y:S02]  /*1bed0*/  @P0 LDC R3, c[0x0][0x438] ;  /* 0x00010e00ff030b82 */ /* 0x000e240000000800 */
[----:B------:R-:W-:Y:S01]  /*1bee0*/  ISETP.GT.U32.AND P2, PT, R9, 0x5f, PT ;  /* 0x0000005f0900780c */ /* 0x000fe20003f44070 */
[----:B--2---:R-:W-:-:S04]  /*1bef0*/  IMAD R4, R0, 0x60, R2 ;  /* 0x0000006000047824 */ /* 0x004fc800078e0202 */
[----:B------:R-:W-:-:S04]  /*1bf00*/  IMAD.IADD R4, R9, 0x1, R4 ;  /* 0x0000000109047824 */ /* 0x000fc800078e0204 */
[----:B-1----:R-:W-:Y:S01]  /*1bf10*/  @P0 IMAD.HI.U32 R6, R4, R5, RZ ;  /* 0x0000000504060227 */ /* 0x002fe200078e00ff */
[----:B------:R-:W-:-:S04]  /*1bf20*/  MOV R2, R4 ;  /* 0x0000000400027202 */ /* 0x000fc80000000f00 */
[----:B0-----:R-:W-:-:S05]  /*1bf30*/  @P0 SHF.R.U32.HI R2, RZ, R3, R6 ;  /* 0x00000003ff020219 */ /* 0x001fca0000011606 */
[----:B------:R-:W-:-:S04]  /*1bf40*/  IMAD.MOV R3, RZ, RZ, -R2 ;  /* 0x000000ffff037224 */ /* 0x000fc800078e0a02 */
[----:B------:R-:W-:Y:S02]  /*1bf50*/  IMAD R7, R7, R3, R4 ;  /* 0x0000000307077224 */ /* 0x000fe400078e0204 */
[----:B------:R-:W0:Y:S01]  /*1bf60*/  @!P2 LDC.64 R4, c[0x0][0x428] ;  /* 0x00010a00ff04ab82 */ /* 0x000e220000000a00 */
[----:B------:R-:W-:-:S03]  /*1bf70*/  @!P2 SHF.R.S32.HI R3, RZ, 0x1f, R2 ;  /* 0x0000001fff03a819 */ /* 0x000fc60000011402 */
[----:B0-----:R-:W-:-:S04]  /*1bf80*/  @!P2 IMAD.WIDE.U32 R2, R33, R4, R2 ;  /* 0x000000042102a225 */ /* 0x001fc800078e0002 */
[----:B---3--:R-:W-:-:S04]  /*1bf90*/  @!P2 IMAD R4, R8, R4, RZ ;  /* 0x000000040804a224 */ /* 0x008fc800078e02ff */
[----:B------:R-:W-:Y:S02]  /*1bfa0*/  @!P2 IMAD R9, R33, R5, R4 ;  /* 0x000000052109a224 */ /* 0x000fe400078e0204 */
[----:B------:R-:W0:Y:S03]  /*1bfb0*/  @!P2 LDC.64 R4, c[0x0][0x418] ;  /* 0x00010600ff04ab82 */ /* 0x000e260000000a00 */
[----:B------:R-:W-:Y:S01]  /*1bfc0*/  @!P2 IADD3 R3, R9, R3, RZ ;  /* 0x000000030903a210 */ /* 0x000fe20007ffe0ff */
[----:B------:R-:W-:Y:S01]  /*1bfd0*/  IMAD.MOV.U32 R6, RZ, RZ, RZ ;  /* 0x000000ffff067224 */ /* 0x000fe200078e00ff */
[----:B0-----:R-:W-:-:S04]  /*1bfe0*/  @!P2 LEA R4, P0, R2, R4, 0x2 ;  /* 0x000000040204a211 */ /* 0x001fc800078010ff */
[----:B------:R-:W-:-:S05]  /*1bff0*/  @!P2 LEA.HI.X R5, R2, R5, R3, 0x2, P0 ;  /* 0x000000050205a211 */ /* 0x000fca00000f1403 */
[----:B------:R0:W5:Y:S01]  /*1c000*/  @!P2 LDG.E R6, desc[UR60][R4.64] ;  /* 0x0000003c0406a981 */ /* 0x000162000c1e1900 */
[----:B------:R-:W-:Y:S02]  /*1c010*/  LOP3.LUT P1, RZ, R23, 0x10, RZ, 0xc0, !PT ;  /* 0x0000001017ff7812 */ /* 0x000fe4000782c0ff */
[----:B------:R-:W-:-:S04]  /*1c020*/  IADD3 R28, R10, 0x1, RZ ;  /* 0x000000010a1c7810 */ /* 0x000fc80007ffe0ff */
[C---:B------:R-:W-:Y:S01]  /*1c030*/  ISETP.NE.AND P0, PT, R28.reuse, 0x2, PT ;  /* 0x000000021c00780c */ /* 0x040fe20003f05270 */
[----:B------:R-:W-:Y:S05]  /*1c040*/  YIELD ;  /* 0x0000000000007946 */ /* 0x000fea0003800000 */
[----:B------:R-:W-:Y:S01]  /*1c050*/  SEL R2, RZ, 0x1, P0 ;  /* 0x00000001ff027807 */ /* 0x000fe20000000000 */
[----:B------:R-:W-:Y:S01]  /*1c060*/  IMAD.MOV.U32 R27, RZ, RZ, R0 ;  /* 0x000000ffff1b7224 */ /* 0x000fe200078e0000 */
[----:B------:R-:W-:Y:S02]  /*1c070*/  SEL R28, R28, RZ, P0 ;  /* 0x000000ff1c1c7207 */ /* 0x000fe40000000000 */
[----:B------:R-:W-:Y:S01]  /*1c080*/  LOP3.LUT R29, R17, R2, RZ, 0x3c, !PT ;  /* 0x00000002111d7212 */ /* 0x000fe200078e3cff */
[----:B0-----:R-:W-:Y:S06]  /*1c090*/  @!P1 BRA `(.L_x_740) ;  /* 0x0000000000049947 */ /* 0x001fec0003800000 */
[----:B------:R-:W-:Y:S01]  /*1c0a0*/  BPT.TRAP 0x1 ;  /* 0x000000040000795c */ /* 0x000fe20000300000 */
.L_x_740:
[----:B------:R-:W-:Y:S01]  /*1c0b0*/  LEA R5, R28, R22, 0x3 ;  /* 0x000000161c057211 */ /* 0x000fe200078e18ff */
[----:B------:R-:W-:Y:S01]  /*1c0c0*/  BSSY B1, `(.L_x_741) ;  /* 0x0000004000017945 */ /* 0x000fe20003800000 */
[----:B------:R-:W-:-:S04]  /*1c0d0*/  SHF.L.U32 R0, R29, 0x1f, RZ ;  /* 0x0000001f1d007819 */ /* 0x000fc800000006ff */
[----:B------:R-:W0:Y:S02]  /*1c0e0*/  SYNCS.PHASECHK.TRANS64.TRYWAIT P0, [R5+URZ+0x2a840], R0 ;  /* 0x02a84000050075a7 */ /* 0x000e24000800017f */
[----:B0-----:R-:W-:Y:S05]  /*1c0f0*/  @!P0 BRA `(.L_x_742) ;  /* 0x0000004400c88947 */ /* 0x001fea0003800000 */
.L_x_874:
[----:B------:R-:W-:Y:S05]  /*1c100*/  BSYNC B1 ;  /* 0x0000000000017941 */ /* 0x000fea0003800000 */
.L_x_741:
[----:B------:R-:W-:Y:S01]  /*1c110*/  SHF.R.S32.HI R20, RZ, 0x1f, R7 ;  /* 0x0000001fff147819 */ /* 0x000fe20000011407 */
[----:B------:R-:W-:Y:S01]  /*1c120*/  ULDC.64 UR4, c[0x0][0x300] ;  /* 0x0000c00000047ab9 */ /* 0x000fe20000000a00 */
[----:B-----5:R-:W-:Y:S01]  /*1c130*/  SHF.R.S32.HI R21, RZ, 0x1f, R6 ;  /* 0x0000001fff157819 */ /* 0x020fe20000011406 */
[----:B------:R-:W-:Y:S01]  /*1c140*/  IMAD.WIDE.U32 R2, R7, UR4, RZ ;  /* 0x0000000407027c25 */ /* 0x000fe2000f8e00ff */
[C---:B------:R-:W-:Y:S02]  /*1c150*/  LOP3.LUT P3, RZ, R23.reuse, 0x4, RZ, 0xc0, !PT ;  /* 0x0000000417ff7812 */ /* 0x040fe4000786c0ff */
[C---:B------:R-:W-:Y:S01]  /*1c160*/  LOP3.LUT P2, RZ, R23.reuse, 0x2, RZ, 0xc0, !PT ;  /* 0x0000000217ff7812 */ /* 0x040fe2000784c0ff */
[----:B0-----:R-:W-:Y:S01]  /*1c170*/  IMAD R0, R20, UR4, RZ ;  /* 0x0000000414007c24 */ /* 0x001fe2000f8e02ff */
[----:B------:R-:W-:Y:S01]  /*1c180*/  LOP3.LUT P1, RZ, R23, 0x1, RZ, 0xc0, !PT ;  /* 0x0000000117ff7812 */ /* 0x000fe2000782c0ff */
[----:B------:R-:W-:Y:S02]  /*1c190*/  IMAD R4, R28, 0x4800, R36 ;  /* 0x000048001c047824 */ /* 0x000fe400078e0224 */
[----:B------:R-:W-:Y:S01]  /*1c1a0*/  IMAD R0, R7, UR5, R0 ;  /* 0x0000000507007c24 */ /* 0x000fe2000f8e0200 */
[----:B------:R-:W-:-:S03]  /*1c1b0*/  ULDC.64 UR4, c[0x0][0x310] ;  /* 0x0000c40000047ab9 */ /* 0x000fc60000000a00 */
[----:B------:R-:W-:Y:S02]  /*1c1c0*/  IMAD.IADD R3, R3, 0x1, R0 ;  /* 0x0000000103037824 */ /* 0x000fe400078e0200 */
[----:B------:R-:W-:Y:S02]  /*1c1d0*/  IMAD R0, R21, UR4, RZ ;  /* 0x0000000415007c24 */ /* 0x000fe4000f8e02ff */
[----:B------:R-:W-:-:S04]  /*1c1e0*/  IMAD.WIDE.U32 R2, R6, UR4, R2 ;  /* 0x0000000406027c25 */ /* 0x000fc8000f8e0002 */
[----:B------:R-:W-:Y:S01]  /*1c1f0*/  IMAD R0, R6, UR5, R0 ;  /* 0x0000000506007c24 */ /* 0x000fe2000f8e0200 */
[----:B------:R-:W-:-:S04]  /*1c200*/  ULDC.64 UR4, c[0x0][0x308] ;  /* 0x0000c20000047ab9 */ /* 0x000fc80000000a00 */
[----:B------:R-:W-:Y:S01]  /*1c210*/  IADD3 R3, R3, R0, RZ ;  /* 0x0000000003037210 */ /* 0x000fe20007ffe0ff */
[----:B------:R-:W-:-:S04]  /*1c220*/  IMAD R0, R34, UR4, RZ ;  /* 0x0000000422007c24 */ /* 0x000fc8000f8e02ff */
        /* <DEDUP_REMOVED lines=8> */
[----:B------:R-:W0:Y:S01]  /*1c2b0*/  S2R R11, SR_TID.X ;  /* 0x00000000000b7919 */ /* 0x000e220000002100 */
[----:B------:R-:W-:Y:S01]  /*1c2c0*/  IMAD R4, R4, 0x2, R22 ;  /* 0x0000000204047824 */ /* 0x000fe200078e0216 */
[----:B------:R-:W1:Y:S04]  /*1c2d0*/  SHFL.IDX PT, R2, R9, RZ, 0x181f ;  /* 0x00181fff09027589 */ /* 0x000e6800000e0000 */
[----:B------:R-:W2:Y:S04]  /*1c2e0*/  SHFL.IDX PT, R3, R8, RZ, 0x181f ;  /* 0x00181fff08037589 */ /* 0x000ea800000e0000 */
[----:B------:R-:W-:Y:S01]  /*1c2f0*/  SHFL.IDX PT, R35, R8, 0x2, 0x181f ;  /* 0x00581f0008237f89 */ /* 0x000fe200000e0000 */
[----:B0-----:R-:W-:-:S04]  /*1c300*/  SHF.L.U32 R11, R11, 0x3, RZ ;  /* 0x000000030b0b7819 */ /* 0x001fc800000006ff */
[----:B------:R-:W-:-:S05]  /*1c310*/  LOP3.LUT R11, R11, 0x38, RZ, 0xc0, !PT ;  /* 0x000000380b0b7812 */ /* 0x000fca00078ec0ff */
[----:B------:R-:W-:-:S05]  /*1c320*/  IMAD.SHL.U32 R0, R11, 0x2, RZ ;  /* 0x000000020b007824 */ /* 0x000fca00078e00ff */
[----:B-1----:R-:W-:-:S04]  /*1c330*/  IADD3 R2, P0, R2, R0, RZ ;  /* 0x0000000002027210 */ /* 0x002fc80007f1e0ff */
[----:B--2---:R-:W-:-:S05]  /*1c340*/  IADD3.X R3, RZ, R3, RZ, P0, !PT ;  /* 0x00000003ff037210 */ /* 0x004fca00007fe4ff */
[----:B------:R-:W-:Y:S04]  /*1c350*/  LDGSTS.E.BYPASS.LTC128B.128 [R4+0x18400], desc[UR60][R2.64], !P3 ;  /* 0x1840000002047fae */ /* 0x000fe8000d901d7c */
[----:B------:R-:W-:Y:S04]  /*1c360*/  LDGSTS.E.BYPASS.LTC128B.128 [R4+0x1b400], desc[UR60][R2.64+0x80], !P2 ;  /* 0x1b40008002047fae */ /* 0x000fe8000d101d7c */
[----:B------:R0:W-:Y:S04]  /*1c370*/  LDGSTS.E.BYPASS.LTC128B.128 [R4+0x1e400], desc[UR60][R2.64+0x100], !P1 ;  /* 0x1e40010002047fae */ /* 0x0001e8000c901d7c */
[----:B0-----:R-:W0:Y:S04]  /*1c380*/  SHFL.IDX PT, R2, R9, 0x1, 0x181f ;  /* 0x00381f0009027f89 */ /* 0x001e2800000e0000 */
[----:B------:R-:W1:Y:S01]  /*1c390*/  SHFL.IDX PT, R3, R8, 0x1, 0x181f ;  /* 0x00381f0008037f89 */ /* 0x000e6200000e0000 */
[----:B0-----:R-:W-:-:S04]  /*1c3a0*/  IADD3 R2, P0, R2, R0, RZ ;  /* 0x0000000002027210 */ /* 0x001fc80007f1e0ff */
[----:B-1----:R-:W-:-:S05]  /*1c3b0*/  IADD3.X R3, RZ, R3, RZ, P0, !PT ;  /* 0x00000003ff037210 */ /* 0x002fca00007fe4ff */
        /* <DEDUP_REMOVED lines=11> */
[----:B0-----:R-:W-:-:S04]  /*1c470*/  IADD3 R2, P0, R2, R0, RZ ;  /* 0x0000000002027210 */ /* 0x001fc80007f1e0ff */
[----:B------:R-:W-:Y:S02]  /*1c480*/  IADD3.X R3, RZ, R35, RZ, P0, !PT ;  /* 0x00000023ff037210 */ /* 0x000fe400007fe4ff */
        /* <DEDUP_REMOVED lines=12> */
.L_x_888:
[----:B--2---:R-:W-:-:S04]  /*1c550*/  IADD3 R2, P0, R2, R0, RZ ;  /* 0x0000000002027210 */ /* 0x004fc80007f1e0ff */
[----:B------:R-:W-:Y:S02]  /*1c560*/  IADD3.X R3, RZ, R35, RZ, P0, !PT ;  /* 0x00000023ff037210 */ /* 0x000fe400007fe4ff */
        /* <DEDUP_REMOVED lines=8> */
.L_x_744:
        /* <DEDUP_REMOVED lines=10> */
.L_x_745:
[----:B------:R2:W-:Y:S01]  /*1c690*/  SYNCS.ARRIVE.TRANS64.A1T0 RZ, [R5+URZ+0x2a830], RZ ;  /* 0x02a830ff05ff79a7 */ /* 0x0005e2000810003f */
[----:B------:R-:W-:Y:S05]  /*1c6a0*/  @!P2 BRA `(.L_x_746) ;  /* 0x000000000004a947 */ /* 0x000fea0003800000 */
[----:B------:R-:W-:Y:S01]  /*1c6b0*/  BPT.TRAP 0x1 ;  /* 0x000000040000795c */ /* 0x000fe20000300000 */
.L_x_746:
[----:B-1----:R-:W-:Y:S01]  /*1c6c0*/  SHF.L.U32 R2, R17, 0x1f, RZ ;  /* 0x0000001f11027819 */ /* 0x002fe200000006ff */
[----:B--2---:R-:W-:Y:S01]  /*1c6d0*/  IMAD R5, R10, 0x8, R22 ;  /* 0x000000080a057824 */ /* 0x004fe200078e0216 */
[----:B------:R-:W-:Y:S03]  /*1c6e0*/  BSSY B1, `(.L_x_747) ;  /* 0x0000003000017945 */ /* 0x000fe60003800000 */
[----:B------:R-:W1:Y:S02]  /*1c6f0*/  SYNCS.PHASECHK.TRANS64.TRYWAIT P0, [R5+URZ+0x2a860], R2 ;  /* 0x02a86002050075a7 */ /* 0x000e64000800017f */
[----:B-1----:R-:W-:Y:S05]  /*1c700*/  @!P0 BRA `(.L_x_748) ;  /* 0x0000004800348947 */ /* 0x002fea0003800000 */
.L_x_889:
[----:B------:R-:W-:Y:S05]  /*1c710*/  BSYNC B1 ;  /* 0x0000000000017941 */ /* 0x000fea0003800000 */
.L_x_747:
[----:B------:R-:W0:Y:S01]  /*1c720*/  LDL R4, [R1] ;  /* 0x0000000001047983 */ /* 0x000e220000100800 */
[----:B------:R-:W2:Y:S01]  /*1c730*/  S2R R3, SR_TID.X ;  /* 0x0000000000037919 */ /* 0x000ea20000002100 */
[----:B------:R-:W-:Y:S01]  /*1c740*/  UMOV UR4, 0xffffffff ;  /* 0xffffffff00047882 */ /* 0x000fe20000000000 */
[----:B------:R-:W-:Y:S02]  /*1c750*/  LOP3.LUT P0, RZ, R30, 0x2, RZ, 0xc0, !PT ;  /* 0x000000021eff7812 */ /* 0x000fe4000780c0ff */
[----:B--2---:R-:W-:-:S04]  /*1c760*/  LOP3.LUT R3, R3, 0x7f, RZ, 0xc0, !PT ;  /* 0x0000007f03037812 */ /* 0x004fc800078ec0ff */
[----:B------:R-:W-:Y:S01]  /*1c770*/  SHF.R.U32.HI R3, RZ, 0x3, R3 ;  /* 0x00000003ff037819 */ /* 0x000fe20000011603 */
[----:B0-----:R-:W-:Y:S02]  /*1c780*/  IMAD R8, R32, -0x60, R4 ;  /* 0xffffffa020087824 */ /* 0x001fe400078e0204 */
[----:B------:R-:W-:-:S03]  /*1c790*/  IMAD R4, R10, 0x3000, R36 ;  /* 0x000030000a047824 */ /* 0x000fc600078e0224 */
[----:B------:R-:W-:Y:S01]  /*1c7a0*/  IADD3 R8, -R3, R8, RZ ;  /* 0x0000000803087210 */ /* 0x000fe20007ffe1ff */
[----:B------:R-:W-:Y:S06]  /*1c7b0*/  BRA.DIV UR4, `(.L_x_749) ;  /* 0x0000004a041c7947 */ /* 0x000fec000b800000 */
[----:B-1----:R-:W0:Y:S01]  /*1c7c0*/  SHFL.IDX PT, R2, R24, RZ, 0x181f ;  /* 0x00181fff18027589 */ /* 0x002e2200000e0000 */
[----:B------:R-:W-:-:S03]  /*1c7d0*/  LEA R4, R4, R22, 0x1 ;  /* 0x0000001604047211 */ /* 0x000fc600078e08ff */
        /* <DEDUP_REMOVED lines=34> */
[----:B------:R-:W1:Y:S04]  /*1ca00*/  SHFL.IDX PT, R3, R25, 0x4, 0x181f ;  /* 0x00981f0019037f89 */ /* 0x000e6800000e0000 */
[----:B------:R-:W2:Y:S01]  /*1ca10*/  SHFL.IDX PT, R25, R25, 0x5, 0x181f ;  /* 0x00b81f0019197f89 */ /* 0x000ea200000e0000 */
[----:B0-----:R-:W-:-:S04]  /*1ca20*/  IADD3 R2, P2, R2, R0, RZ ;  /* 0x0000000002027210 */ /* 0x001fc80007f5e0ff */
[----:B-1----:R-:W-:Y:S02]  /*1ca30*/  IADD3.X R3, RZ, R3, RZ, P2, !PT ;  /* 0x00000003ff037210 */ /* 0x002fe400017fe4ff */
[----:B------:R-:W-:-:S13]  /*1ca40*/  ISETP.LT.OR P2, PT, R8, 0x41, !P1 ;  /* 0x000000410800780c */ /* 0x000fda0004f41670 */
[----:B------:R-:W-:Y:S01]  /*1ca50*/  LDGSTS.E.BYPASS.LTC128B.128 [R4+0x2400], desc[UR60][R2.64], !P2 ;  /* 0x0240000002047fae */ /* 0x000fe2000d101d7c */
[----:B------:R-:W-:-:S13]  /*1ca60*/  ISETP.LT.OR P2, PT, R8, 0x41, !P0 ;  /* 0x000000410800780c */ /* 0x000fda0004741670 */
[----:B------:R0:W-:Y:S04]  /*1ca70*/  LDGSTS.E.BYPASS.LTC128B.128 [R4+0x5400], desc[UR60][R2.64+0x80], !P2 ;  /* 0x0540008002047fae */ /* 0x0001e8000d101d7c */
[----:B0-2---:R0:W1:Y:S02]  /*1ca80*/  SHFL.IDX PT, R2, R24, 0x5, 0x181f ;  /* 0x00b81f0018027f89 */ /* 0x00506400000e0000 */
.L_x_903:
        /* <DEDUP_REMOVED lines=16> */
[----:B------:R-:W-:Y:S01]  /*1cb90*/  IMAD R21, R21, UR4, RZ ;  /* 0x0000000415157c24 */ /* 0x000fe2000f8e02ff */
[----:B------:R-:W-:-:S03]  /*1cba0*/  IADD3 R3, R3, R9, RZ ;  /* 0x0000000903037210 */ /* 0x000fc60007ffe0ff */
[C---:B------:R-:W-:Y:S02]  /*1cbb0*/  IMAD R21, R6.reuse, UR5, R21 ;  /* 0x0000000506157c24 */ /* 0x040fe4000f8e0215 */
[----:B------:R-:W-:-:S04]  /*1cbc0*/  IMAD.WIDE.U32 R2, R6, UR4, R2 ;  /* 0x0000000406027c25 */ /* 0x000fc8000f8e0002 */
[----:B------:R-:W-:-:S07]  /*1cbd0*/  IMAD.IADD R21, R3, 0x1, R21 ;  /* 0x0000000103157824 */ /* 0x000fce00078e0215 */
.L_x_750:
        /* <DEDUP_REMOVED lines=10> */
.L_x_751:
[----:B------:R-:W-:Y:S01]  /*1cc80*/  ULDC.64 UR4, c[0x0][0x330] ;  /* 0x0000cc0000047ab9 */ /* 0x000fe20000000a00 */
[----:B------:R-:W-:Y:S01]  /*1cc90*/  MOV R3, R21 ;  /* 0x0000001500037202 */ /* 0x000fe20000000f00 */
[----:B------:R1:W-:Y:S01]  /*1cca0*/  SYNCS.ARRIVE.TRANS64.A1T0 RZ, [R5+URZ+0x2a850], RZ ;  /* 0x02a850ff05ff79a7 */ /* 0x0003e2000810003f */
[----:B------:R-:W-:Y:S01]  /*1ccb0*/  IADD3 R0, R27, -0x1, RZ ;  /* 0xffffffff1b007810 */ /* 0x000fe20007ffe0ff */
[----:B------:R-:W-:Y:S01]  /*1ccc0*/  IMAD.MOV.U32 R17, RZ, RZ, R29 ;  /* 0x000000ffff117224 */ /* 0x000fe200078e001d */
[----:B------:R-:W-:Y:S01]  /*1ccd0*/  MOV R10, R28 ;  /* 0x0000001c000a7202 */ /* 0x000fe20000000f00 */
[----:B------:R-:W-:-:S04]  /*1cce0*/  IMAD.WIDE.U32 R2, R18, UR4, R2 ;  /* 0x0000000412027c25 */ /* 0x000fc8000f8e0002 */
[----:B-1----:R-:W-:Y:S02]  /*1ccf0*/  IMAD R5, R34, UR4, RZ ;  /* 0x0000000422057c24 */ /* 0x002fe4000f8e02ff */
[----:B------:R-:W-:Y:S02]  /*1cd00*/  IMAD.MOV.U32 R32, RZ, RZ, R27 ;  /* 0x000000ffff207224 */ /* 0x000fe400078e001b */
[----:B------:R-:W-:Y:S01]  /*1cd10*/  IMAD R5, R18, UR5, R5 ;  /* 0x0000000512057c24 */ /* 0x000fe2000f8e0205 */
[----:B------:R-:W-:Y:S02]  /*1cd20*/  ULDC.64 UR4, c[0x0][0x318] ;  /* 0x0000c60000047ab9 */ /* 0x000fe40000000a00 */
[----:B0-----:R-:W-:Y:S01]  /*1cd30*/  LEA R24, P0, R2, UR4, 0x1 ;  /* 0x0000000402187c11 */ /* 0x001fe2000f8008ff */
[----:B------:R-:W-:-:S05]  /*1cd40*/  IMAD.IADD R25, R5, 0x1, R3 ;  /* 0x0000000105197824 */ /* 0x000fca00078e0203 */
[----:B------:R-:W-:Y:S02]  /*1cd50*/  LEA.HI.X R25, R2, UR5, R25, 0x1, P0 ;  /* 0x0000000502197c11 */ /* 0x000fe400080f0c19 */
[----:B------:R-:W-:-:S13]  /*1cd60*/  ISETP.GT.AND P0, PT, R27, RZ, PT ;  /* 0x000000ff1b00720c */ /* 0x000fda0003f04270 */
[----:B------:R-:W-:Y:S05]  /*1cd70*/  @P0 BRA `(.L_x_752) ;  /* 0xfffffff000280947 */ /* 0x000fea000383ffff */
.L_x_739:
[----:B------:R-:W-:Y:S05]  /*1cd80*/  BSYNC B0 ;  /* 0x0000000000007941 */ /* 0x000fea0003800000 */
.L_x_738:
        /* <DEDUP_REMOVED lines=17> */
.L_x_754:
[----:B------:R-:W-:Y:S05]  /*1cea0*/  BSYNC B0 ;  /* 0x0000000000007941 */ /* 0x000fea0003800000 */
.L_x_753:
[----:B------:R-:W-:-:S13]  /*1ceb0*/  LOP3.LUT P0, RZ, R23, 0x10, RZ, 0xc0, !PT ;  /* 0x0000001017ff7812 */ /* 0x000fda000780c0ff */
[----:B------:R-:W-:Y:S05]  /*1cec0*/  @!P0 BRA `(.L_x_755) ;  /* 0x0000000000048947 */ /* 0x000fea0003800000 */
[----:B------:R-:W-:Y:S01]  /*1ced0*/  BPT.TRAP 0x1 ;  /* 0x000000040000795c */ /* 0x000fe20000300000 */
.L_x_755:
[----:B------:R-:W2:Y:S01]  /*1cee0*/  LDL.LU R2, [R1] ;  /* 0x0000000001027983 */ /* 0x000ea20000300800 */
[----:B------:R-:W-:Y:S01]  /*1cef0*/  LEA R0, R28, R22, 0x3 ;  /* 0x000000161c007211 */ /* 0x000fe200078e18ff */
[----:B------:R-:W-:Y:S01]  /*1cf00*/  BSSY B0, `(.L_x_756) ;  /* 0x0000005000007945 */ /* 0x000fe20003800000 */
[----:B0-----:R-:W-:-:S04]  /*1cf10*/  SHF.L.U32 R3, R29, 0x1f, RZ ;  /* 0x0000001f1d037819 */ /* 0x001fc800000006ff */
[----:B------:R-:W0:Y:S01]  /*1cf20*/  SYNCS.PHASECHK.TRANS64.TRYWAIT P0, [R0+URZ+0x2a860], R3 ;  /* 0x02a86003000075a7 */ /* 0x000e22000800017f */
[----:B--2---:R-:W-:Y:S01]  /*1cf30*/  IMAD R6, R27, -0x60, R2 ;  /* 0xffffffa01b067824 */ /* 0x004fe200078e0202 */
[----:B0-----:R-:W-:Y:S06]  /*1cf40*/  @!P0 BRA `(.L_x_757) ;  /* 0x0000004800288947 */ /* 0x001fec0003800000 */
.L_x_904:
[----:B------:R-:W-:Y:S05]  /*1cf50*/  BSYNC B0 ;  /* 0x0000000000007941 */ /* 0x000fea0003800000 */
.L_x_756:
[----:B------:R-:W1:Y:S01]  /*1cf60*/  S2R R2, SR_TID.X ;  /* 0x0000000000027919 */ /* 0x000e620000002100 */
[----:B------:R-:W-:Y:S01]  /*1cf70*/  UMOV UR4, 0xffffffff ;  /* 0xffffffff00047882 */ /* 0x000fe20000000000 */
[----:B------:R-:W-:Y:S01]  /*1cf80*/  IMAD R4, R28, 0x3000, R36 ;  /* 0x000030001c047824 */ /* 0x000fe200078e0224 */
[----:B-1----:R-:W-:-:S04]  /*1cf90*/  LOP3.LUT R2, R2, 0x7f, RZ, 0xc0, !PT ;  /* 0x0000007f02027812 */ /* 0x002fc800078ec0ff */
[----:B------:R-:W-:-:S05]  /*1cfa0*/  SHF.R.U32.HI R2, RZ, 0x3, R2 ;  /* 0x00000003ff027819 */ /* 0x000fca0000011602 */
[----:B------:R-:W-:Y:S01]  /*1cfb0*/  IMAD.IADD R6, R6, 0x1, -R2 ;  /* 0x0000000106067824 */ /* 0x000fe200078e0a02 */
[----:B------:R-:W-:Y:S06]  /*1cfc0*/  BRA.DIV UR4, `(.L_x_758) ;  /* 0x0000004a041c7947 */ /* 0x000fec000b800000 */
[----:B------:R-:W1:Y:S01]  /*1cfd0*/  S2R R7, SR_TID.X ;  /* 0x0000000000077919 */ /* 0x000e620000002100 */
[----:B------:R-:W-:Y:S01]  /*1cfe0*/  LOP3.LUT R2, R30, 0x1, RZ, 0xc0, !PT ;  /* 0x000000011e027812 */ /* 0x000fe200078ec0ff */
[----:B------:R-:W-:Y:S01]  /*1cff0*/  IMAD R4, R4, 0x2, R22 ;  /* 0x0000000204047824 */ /* 0x000fe200078e0216 */
[----:B------:R-:W-:Y:S01]  /*1d000*/  LOP3.LUT P0, RZ, R30, 0x2, RZ, 0xc0, !PT ;  /* 0x000000021eff7812 */ /* 0x000fe2000780c0ff */
[----:B------:R-:W2:Y:S01]  /*1d010*/  SHFL.IDX PT, R14, R24, RZ, 0x181f ;  /* 0x00181fff180e7589 */ /* 0x000ea200000e0000 */
[----:B------:R-:W-:Y:S02]  /*1d020*/  ISETP.NE.U32.AND P1, PT, R2, 0x1, PT ;  /* 0x000000010200780c */ /* 0x000fe40003f25070 */
[C---:B------:R-:W-:Y:S01]  /*1d030*/  ISETP.LT.OR P3, PT, R6.reuse, 0x1, !P0 ;  /* 0x000000010600780c */ /* 0x040fe20004761670 */
[----:B0-----:R-:W0:Y:S01]  /*1d040*/  SHFL.IDX PT, R3, R25, RZ, 0x181f ;  /* 0x00181fff19037589 */ /* 0x001e2200000e0000 */
[----:B------:R-:W-:-:S03]  /*1d050*/  ISETP.LT.OR P2, PT, R6, 0x1, P1 ;  /* 0x000000010600780c */ /* 0x000fc60000f41670 */
[----:B------:R-:W-:Y:S04]  /*1d060*/  SHFL.IDX PT, R8, R25, 0x1, 0x181f ;  /* 0x00381f0019087f89 */ /* 0x000fe800000e0000 */
[----:B------:R-:W-:Y:S01]  /*1d070*/  SHFL.IDX PT, R10, R24, 0x2, 0x181f ;  /* 0x00581f00180a7f89 */ /* 0x000fe200000e0000 */
[----:B-1----:R-:W-:-:S04]  /*1d080*/  SHF.L.U32 R7, R7, 0x3, RZ ;  /* 0x0000000307077819 */ /* 0x002fc800000006ff */
[----:B------:R-:W-:-:S05]  /*1d090*/  LOP3.LUT R7, R7, 0x38, RZ, 0xc0, !PT ;  /* 0x0000003807077812 */ /* 0x000fca00078ec0ff */
[----:B------:R-:W-:Y:S02]  /*1d0a0*/  IMAD.SHL.U32 R5, R7, 0x2, RZ ;  /* 0x0000000207057824 */ /* 0x000fe400078e00ff */
[----:B------:R-:W-:Y:S03]  /*1d0b0*/  SHFL.IDX PT, R7, R25, 0x2, 0x181f ;  /* 0x00581f0019077f89 */ /* 0x000fe600000e0000 */
[----:B--2---:R-:W-:Y:S02]  /*1d0c0*/  IADD3 R2, P4, R14, R5, RZ ;  /* 0x000000050e027210 */ /* 0x004fe40007f9e0ff */
[----:B------:R-:W1:Y:S02]  /*1d0d0*/  SHFL.IDX PT, R14, R24, 0x1, 0x181f ;  /* 0x00381f00180e7f89 */ /* 0x000e6400000e0000 */
[----:B0-----:R-:W-:-:S05]  /*1d0e0*/  IADD3.X R3, RZ, R3, RZ, P4, !PT ;  /* 0x00000003ff037210 */ /* 0x001fca00027fe4ff */
[----:B------:R-:W-:Y:S01]  /*1d0f0*/  LDGSTS.E.BYPASS.LTC128B.128 [R4+0x400], desc[UR60][R2.64], !P2 ;  /* 0x0040000002047fae */ /* 0x000fe2000d101d7c */
[----:B------:R-:W-:-:S03]  /*1d100*/  ISETP.LT.OR P2, PT, R6, 0x11, P1 ;  /* 0x000000110600780c */ /* 0x000fc60000f41670 */
[----:B------:R1:W-:Y:S01]  /*1d110*/  LDGSTS.E.BYPASS.LTC128B.128 [R4+0x3400], desc[UR60][R2.64+0x80], !P3 ;  /* 0x0340008002047fae */ /* 0x0003e2000d901d7c */
[----:B------:R-:W-:Y:S02]  /*1d120*/  ISETP.LT.OR P3, PT, R6, 0x11, !P0 ;  /* 0x000000110600780c */ /* 0x000fe40004761670 */
[----:B-1----:R-:W-:Y:S02]  /*1d130*/  IADD3 R2, P4, R14, R5, RZ ;  /* 0x000000050e027210 */ /* 0x002fe40007f9e0ff */
[----:B------:R-:W0:Y:S02]  /*1d140*/  SHFL.IDX PT, R14, R24, 0x3, 0x181f ;  /* 0x00781f00180e7f89 */ /* 0x000e2400000e0000 */
[----:B------:R-:W-:Y:S02]  /*1d150*/  IADD3.X R3, RZ, R8, RZ, P4, !PT ;  /* 0x00000008ff037210 */ /* 0x000fe400027fe4ff */
[----:B------:R-:W1:Y:S04]  /*1d160*/  SHFL.IDX PT, R8, R25, 0x3, 0x181f ;  /* 0x00781f0019087f89 */ /* 0x000e6800000e0000 */
[----:B------:R-:W-:Y:S01]  /*1d170*/  LDGSTS.E.BYPASS.LTC128B.128 [R4+0xc00], desc[UR60][R2.64], !P2 ;  /* 0x00c0000002047fae */ /* 0x000fe2000d101d7c */
[----:B------:R-:W-:-:S03]  /*1d180*/  ISETP.LT.OR P2, PT, R6, 0x21, P1 ;  /* 0x000000210600780c */ /* 0x000fc60000f41670 */
[----:B------:R2:W-:Y:S01]  /*1d190*/  LDGSTS.E.BYPASS.LTC128B.128 [R4+0x3c00], desc[UR60][R2.64+0x80], !P3 ;  /* 0x03c0008002047fae */ /* 0x0005e2000d901d7c */
[----:B------:R-:W-:Y:S02]  /*1d1a0*/  ISETP.LT.OR P3, PT, R6, 0x21, !P0 ;  /* 0x000000210600780c */ /* 0x000fe40004761670 */
[----:B--2---:R-:W-:Y:S02]  /*1d1b0*/  IADD3 R2, P4, R10, R5, RZ ;  /* 0x000000050a027210 */ /* 0x004fe40007f9e0ff */
[----:B------:R-:W2:Y:S03]  /*1d1c0*/  SHFL.IDX PT, R10, R24, 0x4, 0x181f ;  /* 0x00981f00180a7f89 */ /* 0x000ea600000e0000 */
[----:B------:R-:W-:Y:S02]  /*1d1d0*/  IMAD.X R3, RZ, RZ, R7, P4 ;  /* 0x000000ffff037224 */ /* 0x000fe400020e0607 */
[----:B------:R-:W3:Y:S04]  /*1d1e0*/  SHFL.IDX PT, R7, R25, 0x4, 0x181f ;  /* 0x00981f0019077f89 */ /* 0x000ee800000e0000 */
[----:B------:R-:W-:Y:S01]  /*1d1f0*/  LDGSTS.E.BYPASS.LTC128B.128 [R4+0x1400], desc[UR60][R2.64], !P2 ;  /* 0x0140000002047fae */ /* 0x000fe2000d101d7c */
[----:B------:R-:W-:-:S03]  /*1d200*/  ISETP.LT.OR P2, PT, R6, 0x31, P1 ;  /* 0x000000310600780c */ /* 0x000fc60000f41670 */
[----:B------:R0:W-:Y:S01]  /*1d210*/  LDGSTS.E.BYPASS.LTC128B.128 [R4+0x4400], desc[UR60][R2.64+0x80], !P3 ;  /* 0x0440008002047fae */ /* 0x0001e2000d901d7c */
[----:B------:R-:W-:-:S03]  /*1d220*/  ISETP.LT.OR P3, PT, R6, 0x31, !P0 ;  /* 0x000000310600780c */ /* 0x000fc60004761670 */
[----:B------:R-:W4:Y:S01]  /*1d230*/  SHFL.IDX PT, R25, R25, 0x5, 0x181f ;  /* 0x00b81f0019197f89 */ /* 0x000f2200000e0000 */
[----:B0-----:R-:W-:-:S03]  /*1d240*/  IADD3 R2, P4, R14, R5, RZ ;  /* 0x000000050e027210 */ /* 0x001fc60007f9e0ff */
[----:B------:R0:W0:Y:S01]  /*1d250*/  SHFL.IDX PT, R14, R24, 0x5, 0x181f ;  /* 0x00b81f00180e7f89 */ /* 0x00002200000e0000 */
[----:B-1----:R-:W-:-:S05]  /*1d260*/  IADD3.X R3, RZ, R8, RZ, P4, !PT ;  /* 0x00000008ff037210 */ /* 0x002fca00027fe4ff */
        /* <DEDUP_REMOVED lines=8> */
.L_x_918:
[C---:B------:R-:W-:Y:S02]  /*1d2f0*/  ISETP.LT.OR P1, PT, R6.reuse, 0x51, P1 ;  /* 0x000000510600780c */ /* 0x040fe40000f21670 */
[----:B------:R-:W-:Y:S02]  /*1d300*/  ISETP.LT.OR P0, PT, R6, 0x51, !P0 ;  /* 0x000000510600780c */ /* 0x000fe40004701670 */
[----:B-1----:R-:W-:-:S04]  /*1d310*/  IADD3 R2, P2, R14, R5, RZ ;  /* 0x000000050e027210 */ /* 0x002fc80007f5e0ff */
[----:B------:R-:W-:-:S05]  /*1d320*/  IADD3.X R3, RZ, R25, RZ, P2, !PT ;  /* 0x00000019ff037210 */ /* 0x000fca00017fe4ff */
[----:B------:R-:W-:Y:S01]  /*1d330*/  @!PT LDS RZ, [RZ] ;  /* 0x00000000fffff984 */ /* 0x000fe20000000800 */
[----:B------:R-:W-:Y:S01]  /*1d340*/  @!PT LDS RZ, [RZ] ;  /* 0x00000000fffff984 */ /* 0x000fe20000000800 */
[----:B------:R-:W-:Y:S01]  /*1d350*/  @!PT LDS RZ, [RZ] ;  /* 0x00000000fffff984 */ /* 0x000fe20000000800 */
[----:B------:R0:W-:Y:S04]  /*1d360*/  LDGSTS.E.BYPASS.LTC128B.128 [R4+0x2c00], desc[UR60][R2.64], !P1 ;  /* 0x02c0000002047fae */ /* 0x0001e8000c901d7c */
[----:B------:R0:W-:Y:S01]  /*1d370*/  LDGSTS.E.BYPASS.LTC128B.128 [R4+0x5c00], desc[UR60][R2.64+0x80], !P0 ;  /* 0x05c0008002047fae */ /* 0x0001e2000c101d7c */
[----:B------:R-:W-:Y:S01]  /*1d380*/  PLOP3.LUT P0, PT, PT, PT, PT, 0x80, 0x0 ;  /* 0x000000000000781c */ /* 0x000fe20003f0f070 */
[----:B------:R-:W-:-:S12]  /*1d390*/  NOP ;  /* 0x0000000000007918 */ /* 0x000fd80000000000 */
.L_x_759:
        /* <DEDUP_REMOVED lines=10> */
.L_x_760:
[----:B------:R-:W-:Y:S01]  /*1d440*/  VIADD R28, R28, 0x1 ;  /* 0x000000011c1c7836 */ /* 0x000fe20000000000 */
[----:B------:R1:W-:Y:S04]  /*1d450*/  SYNCS.ARRIVE.TRANS64.A1T0 RZ, [R0+URZ+0x2a850], RZ ;  /* 0x02a850ff00ff79a7 */ /* 0x0003e8000810003f */
[----:B------:R-:W-:-:S04]  /*1d460*/  ISETP.NE.AND P0, PT, R28, 0x2, PT ;  /* 0x000000021c00780c */ /* 0x000fc80003f05270 */
[----:B-1----:R-:W-:Y:S02]  /*1d470*/  SEL R0, RZ, 0x1, P0 ;  /* 0x00000001ff007807 */ /* 0x002fe40000000000 */
[----:B------:R-:W-:Y:S02]  /*1d480*/  SEL R28, R28, RZ, P0 ;  /* 0x000000ff1c1c7207 */ /* 0x000fe40000000000 */
[----:B------:R-:W-:-:S07]  /*1d490*/  LOP3.LUT R29, R29, R0, RZ, 0x3c, !PT ;  /* 0x000000001d1d7212 */ /* 0x000fce00078e3cff */
.L_x_717:
[----:B------:R-:W-:Y:S05]  /*1d4a0*/  BSYNC B7 ;  /* 0x0000000000077941 */ /* 0x000fea0003800000 */
.L_x_715:
[----:B------:R-:W-:-:S13]  /*1d4b0*/  LOP3.LUT P0, RZ, R23, 0x20, RZ, 0xc0, !PT ;  /* 0x0000002017ff7812 */ /* 0x000fda000780c0ff */
[----:B------:R-:W-:Y:S05]  /*1d4c0*/  @!P0 BRA `(.L_x_761) ;  /* 0x0000000000248947 */ /* 0x000fea0003800000 */
[----:B------:R-:W-:Y:S05]  /*1d4d0*/  WARPSYNC.ALL ;  /* 0x0000000000007948 */ /* 0x000fea0003800000 */
[----:B------:R-:W1:Y:S08]  /*1d4e0*/  S2UR UR5, SR_CgaCtaId ;  /* 0x00000000000579c3 */ /* 0x000e700000008800 */
[----:B------:R-:W-:Y:S06]  /*1d4f0*/  BAR.SYNC.DEFER_BLOCKING 0x5, 0x180 ;  /* 0x0146000000007b1d */ /* 0x000fec0000010000 */
[----:B------:R-:W-:-:S02]  /*1d500*/  UMOV UR4, 0x400 ;  /* 0x0000040000047882 */ /* 0x000fc40000000000 */
[----:B-1----:R-:W-:-:S06]  /*1d510*/  ULEA UR4, UR5, UR4, 0x18 ;  /* 0x0000000405047291 */ /* 0x002fcc000f8ec03f */
[----:B0-----:R-:W-:-:S05]  /*1d520*/  MOV R22, UR4 ;  /* 0x0000000400167c02 */ /* 0x001fca0008000f00 */
[----:B------:R2:W3:Y:S01]  /*1d530*/  LDS.128 R16, [R22+0x2a8d0] ;  /* 0x02a8d00016107984 */ /* 0x0004e20000000c00 */
[----:B------:R-:W-:Y:S06]  /*1d540*/  BAR.ARV 0x4, 0x180 ;  /* 0x0106000000007b1d */ /* 0x000fec0000002000 */
[----:B------:R-:W-:Y:S05]  /*1d550*/  BRA `(.L_x_762) ;  /* 0x0000000800407947 */ /* 0x000fea0003800000 */
.L_x_761:
[----:B------:R-:W1:Y:S01]  /*1d560*/  S2R R8, SR_TID.X ;  /* 0x0000000000087919 */ /* 0x000e620000002100 */
[----:B------:R-:W-:Y:S01]  /*1d570*/  UMOV UR4, 0xffffffff ;  /* 0xffffffff00047882 */ /* 0x000fe20000000000 */
[----:B-1----:R-:W-:-:S04]  /*1d580*/  LOP3.LUT R8, R8, 0x1f, RZ, 0xc0, !PT ;  /* 0x0000001f08087812 */ /* 0x002fc800078ec0ff */
[----:B------:R-:W-:Y:S01]  /*1d590*/  ISETP.NE.AND P0, PT, R8, 0x1f, PT ;  /* 0x0000001f0800780c */ /* 0x000fe20003f05270 */
[----:B------:R-:W-:-:S12]  /*1d5a0*/  BRA.DIV UR4, `(.L_x_763) ;  /* 0x0000004a04907947 */ /* 0x000fd8000b800000 */
[----:B------:R-:W-:Y:S01]  /*1d5b0*/  IMAD.IADD R5, R19, 0x1, R8 ;  /* 0x0000000113057824 */ /* 0x000fe200078e0208 */
[----:B------:R-:W-:-:S04]  /*1d5c0*/  ULDC UR4, c[0x0][0xc3c] ;  /* 0x00030f0000047ab9 */ /* 0x000fc80000000800 */
[----:B------:R-:W-:-:S13]  /*1d5d0*/  ISETP.GE.OR P1, PT, R5, UR4, !P0 ;  /* 0x0000000405007c0c */ /* 0x000fda000c726670 */
[----:B0-----:R-:W0:Y:S02]  /*1d5e0*/  @!P1 LDC.64 R2, c[0x0][0xc80] ;  /* 0x00032000ff029b82 */ /* 0x001e240000000a00 */
[----:B0-----:R-:W-:-:S06]  /*1d5f0*/  @!P1 IMAD.WIDE R2, R5, 0x4, R2 ;  /* 0x0000000405029825 */ /* 0x001fcc00078e0202 */
[----:B------:R-:W2:Y:S01]  /*1d600*/  @!P1 LDG.E R2, desc[UR60][R2.64] ;  /* 0x0000003c02029981 */ /* 0x000ea2000c1e1900 */
[----:B------:R-:W-:Y:S02]  /*1d610*/  MOV R4, RZ ;  /* 0x000000ff00047202 */ /* 0x000fe40000000f00 */
[C---:B------:R-:W-:Y:S01]  /*1d620*/  ISETP.GE.U32.AND P2, PT, R8.reuse, 0x2, PT ;  /* 0x000000020800780c */ /* 0x040fe20003f46070 */
[----:B------:R-:W-:Y:S01]  /*1d630*/  SHFL.IDX PT, R0, R16, 0x1, 0x1f ;  /* 0x00201f0010007f89 */ /* 0x000fe200000e0000 */
[C---:B------:R-:W-:Y:S02]  /*1d640*/  ISETP.GE.U32.AND P3, PT, R8.reuse, 0x4, PT ;  /* 0x000000040800780c */ /* 0x040fe40003f66070 */
[C---:B------:R-:W-:Y:S02]  /*1d650*/  ISETP.GE.U32.AND P4, PT, R8.reuse, 0x8, PT ;  /* 0x000000080800780c */ /* 0x040fe40003f86070 */
[C---:B------:R-:W-:Y:S01]  /*1d660*/  ISETP.GE.U32.AND P5, PT, R8.reuse, 0x10, PT ;  /* 0x000000100800780c */ /* 0x040fe20003fa6070 */
[----:B--2---:R-:W-:Y:S01]  /*1d670*/  @!P1 IMAD.MOV.U32 R4, RZ, RZ, R2 ;  /* 0x000000ffff049224 */ /* 0x004fe200078e0002 */
[----:B------:R-:W-:-:S04]  /*1d680*/  ISETP.NE.AND P1, PT, R8, RZ, PT ;  /* 0x000000ff0800720c */ /* 0x000fc80003f25270 */
[----:B------:R-:W0:Y:S02]  /*1d690*/  SHFL.UP PT, R14, R4, 0x1, RZ ;  /* 0x04200000040e7989 */ /* 0x000e2400000e00ff */
[----:B0-----:R-:W-:-:S04]  /*1d6a0*/  SEL R5, R14, RZ, P1 ;  /* 0x000000ff0e057207 */ /* 0x001fc80000800000 */
[----:B------:R-:W-:Y:S02]  /*1d6b0*/  IADD3 R6, R4, R5, RZ ;  /* 0x0000000504067210 */ /* 0x000fe40007ffe0ff */
[----:B------:R-:W-:Y:S04]  /*1d6c0*/  SHFL.IDX PT, R5, R16, RZ, 0x1f ;  /* 0x00001fff10057589 */ /* 0x000fe800000e0000 */
        /* <DEDUP_REMOVED lines=12> */
[----:B------:R0:W1:Y:S02]  /*1d790*/  SHFL.IDX PT, R14, R2, 0x1f, 0x1f ;  /* 0x03e01f00020e7f89 */ /* 0x00006400000e0000 */
.L_x_928:
[----:B------:R-:W-:Y:S02]  /*1d7a0*/  ULDC UR4, c[0x0][0xc38] ;  /* 0x00030e0000047ab9 */ /* 0x000fe40000000800 */
[----:B------:R-:W-:-:S04]  /*1d7b0*/  IMAD.U32 R7, RZ, RZ, UR4 ;  /* 0x00000004ff077e24 */ /* 0x000fc8000f8e00ff */
[----:B-1----:R-:W-:-:S05]  /*1d7c0*/  IMAD R3, R14, R7, RZ ;  /* 0x000000070e037224 */ /* 0x002fca00078e02ff */
[----:B------:R-:W-:-:S04]  /*1d7d0*/  IADD3 R6, R0, R3, RZ ;  /* 0x0000000300067210 */ /* 0x000fc80007ffe0ff */
[----:B------:R-:W-:-:S13]  /*1d7e0*/  ISETP.GT.AND P6, PT, R6, R5, PT ;  /* 0x000000050600720c */ /* 0x000fda0003fc4270 */
[----:B------:R-:W-:Y:S05]  /*1d7f0*/  @P6 BRA `(.L_x_764) ;  /* 0x00000000009c6947 */ /* 0x000fea0003800000 */
.L_x_769:
[----:B------:R-:W1:Y:S01]  /*1d800*/  LDC R0, c[0x0][0xc3c] ;  /* 0x00030f00ff007b82 */ /* 0x000e620000000800 */
[----:B------:R-:W-:-:S05]  /*1d810*/  VIADD R19, R19, 0x1f ;  /* 0x0000001f13137836 */ /* 0x000fca0000000000 */
[----:B-1----:R-:W-:-:S13]  /*1d820*/  ISETP.GE.AND P6, PT, R19, R0, PT ;  /* 0x000000001300720c */ /* 0x002fda0003fc6270 */
[----:B------:R-:W-:Y:S05]  /*1d830*/  @P6 BRA `(.L_x_765) ;  /* 0x0000000400446947 */ /* 0x000fea0003800000 */
[----:B0-----:R-:W0:Y:S01]  /*1d840*/  S2R R2, SR_TID.X ;  /* 0x0000000000027919 */ /* 0x001e220000002100 */
[----:B------:R-:W-:Y:S01]  /*1d850*/  BSSY B0, `(.L_x_766) ;  /* 0x0000009000007945 */ /* 0x000fe20003800000 */
[----:B------:R-:W-:Y:S01]  /*1d860*/  IMAD.MOV.U32 R4, RZ, RZ, RZ ;  /* 0x000000ffff047224 */ /* 0x000fe200078e00ff */
[----:B0-----:R-:W-:-:S04]  /*1d870*/  LOP3.LUT R2, R2, 0x1f, RZ, 0xc0, !PT ;  /* 0x0000001f02027812 */ /* 0x001fc800078ec0ff */
[----:B------:R-:W-:-:S04]  /*1d880*/  IADD3 R7, R19, R2, RZ ;  /* 0x0000000213077210 */ /* 0x000fc80007ffe0ff */
[----:B------:R-:W-:-:S13]  /*1d890*/  ISETP.GE.OR P6, PT, R7, R0, !P0 ;  /* 0x000000000700720c */ /* 0x000fda00047c6670 */
[----:B------:R-:W-:Y:S05]  /*1d8a0*/  @P6 BRA `(.L_x_767) ;  /* 0x00000000000c6947 */ /* 0x000fea0003800000 */
[----:B------:R-:W0:Y:S02]  /*1d8b0*/  LDC.64 R2, c[0x0][0xc80] ;  /* 0x00032000ff027b82 */ /* 0x000e240000000a00 */
[----:B0-----:R-:W-:-:S05]  /*1d8c0*/  IMAD.WIDE R2, R7, 0x4, R2 ;  /* 0x0000000407027825 */ /* 0x001fca00078e0202 */
[----:B------:R0:W5:Y:S02]  /*1d8d0*/  LDG.E R4, desc[UR60][R2.64] ;  /* 0x0000003c02047981 */ /* 0x000164000c1e1900 */
.L_x_767:
[----:B------:R-:W-:Y:S05]  /*1d8e0*/  BSYNC B0 ;  /* 0x0000000000007941 */ /* 0x000fea0003800000 */
.L_x_766:
[----:B------:R-:W-:-:S03]  /*1d8f0*/  UMOV UR4, 0xffffffff ;  /* 0xffffffff00047882 */ /* 0x000fc60000000000 */
[----:B------:R-:W-:Y:S05]  /*1d900*/  BRA.DIV UR4, `(.L_x_768) ;  /* 0x0000004a04dc7947 */ /* 0x000fea000b800000 */
[----:B-----5:R-:W1:Y:S02]  /*1d910*/  SHFL.UP PT, R14, R4, 0x1, RZ ;  /* 0x04200000040e7989 */ /* 0x020e6400000e00ff */
[----:B-1----:R-:W-:-:S04]  /*1d920*/  SEL R13, R14, RZ, P1 ;  /* 0x000000ff0e0d7207 */ /* 0x002fc80000800000 */
[----:B------:R-:W-:-:S05]  /*1d930*/  IADD3 R13, R4, R13, RZ ;  /* 0x0000000d040d7210 */ /* 0x000fca0007ffe0ff */
[----:B------:R-:W1:Y:S02]  /*1d940*/  SHFL.UP PT, R14, R13, 0x2, RZ ;  /* 0x044000000d0e7989 */ /* 0x000e6400000e00ff */
[----:B-1----:R-:W-:-:S05]  /*1d950*/  SEL R0, R14, RZ, P2 ;  /* 0x000000ff0e007207 */ /* 0x002fca0001000000 */
        /* <DEDUP_REMOVED lines=11> */
.L_x_936:
[----:B------:R-:W-:Y:S02]  /*1da10*/  ULDC UR4, c[0x0][0xc38] ;  /* 0x00030e0000047ab9 */ /* 0x000fe40000000800 */
[----:B------:R-:W-:-:S04]  /*1da20*/  IMAD.U32 R7, RZ, RZ, UR4 ;  /* 0x00000004ff077e24 */ /* 0x000fc8000f8e00ff */
[----:B-1----:R-:W-:-:S05]  /*1da30*/  IMAD R3, R14, R7, RZ ;  /* 0x000000070e037224 */ /* 0x002fca00078e02ff */
[----:B------:R-:W-:-:S04]  /*1da40*/  IADD3 R6, R3, R6, RZ ;  /* 0x0000000603067210 */ /* 0x000fc80007ffe0ff */
[----:B------:R-:W-:-:S13]  /*1da50*/  ISETP.GT.AND P6, PT, R6, R5, PT ;  /* 0x000000050600720c */ /* 0x000fda0003fc4270 */
[----:B------:R-:W-:Y:S05]  /*1da60*/  @!P6 BRA `(.L_x_769) ;  /* 0xfffffffc0064e947 */ /* 0x000fea000383ffff */
.L_x_764:
[----:B------:R-:W-:Y:S01]  /*1da70*/  IMAD.IADD R6, R6, 0x1, -R3 ;  /* 0x0000000106067824 */ /* 0x000fe200078e0a03 */
[----:B------:R-:W-:-:S03]  /*1da80*/  UMOV UR4, 0xffffffff ;  /* 0xffffffff00047882 */ /* 0x000fc60000000000 */
[----:B------:R-:W-:-:S05]  /*1da90*/  IMAD R0, R2, R7, R6 ;  /* 0x0000000702007224 */ /* 0x000fca00078e0206 */
[----:B------:R-:W-:Y:S01]  /*1daa0*/  ISETP.GT.AND P6, PT, R0, R5, PT ;  /* 0x000000050000720c */ /* 0x000fe20003fc4270 */
[----:B------:R-:W-:-:S12]  /*1dab0*/  BRA.DIV UR4, `(.L_x_770) ;  /* 0x0000004e042c7947 */ /* 0x000fd8000b800000 */
[----:B------:R-:W-:-:S04]  /*1dac0*/  VOTE.ANY R3, PT, !P6 ;  /* 0x0000000000037806 */ /* 0x000fc800070e0100 */
[----:B------:R-:W1:Y:S02]  /*1dad0*/  POPC R0, R3 ;  /* 0x0000000300007309 */ /* 0x000e640000000000 */
[----:B-1----:R1:W2:Y:S02]  /*1dae0*/  SHFL.IDX PT, R4, R4, R0, 0x1f ;  /* 0x00001f0004047589 */ /* 0x0022a400000e0000 */
.L_x_940:
[----:B------:R-:W-:Y:S02]  /*1daf0*/  ISETP.NE.AND P0, PT, R3, RZ, PT ;  /* 0x000000ff0300720c */ /* 0x000fe40003f05270 */
[----:B------:R-:W-:-:S11]  /*1db00*/  MOV R14, RZ ;  /* 0x000000ff000e7202 */ /* 0x000fd60000000f00 */
[----:B------:R-:W-:Y:S05]  /*1db10*/  @!P0 BRA `(.L_x_771) ;  /* 0x0000000000108947 */ /* 0x000fea0003800000 */
[----:B------:R-:W-:Y:S01]  /*1db20*/  UMOV UR4, 0xffffffff ;  /* 0xffffffff00047882 */ /* 0x000fe20000000000 */
[----:B------:R-:W-:Y:S02]  /*1db30*/  VIADD R12, R0, 0xffffffff ;  /* 0xffffffff000c7836 */ /* 0x000fe40000000000 */
[----:B------:R-:W-:Y:S05]  /*1db40*/  BRA.DIV UR4, `(.L_x_772) ;  /* 0x0000004e04507947 */ /* 0x000fea000b800000 */
[----:B------:R3:W4:Y:S02]  /*1db50*/  SHFL.IDX PT, R14, R2, R12, 0x1f ;  /* 0x00001f0c020e7589 */ /* 0x00072400000e0000 */
.L_x_771:
[----:B--2---:R-:W-:Y:S01]  /*1db60*/  IABS R8, R4 ;  /* 0x0000000400087213 */ /* 0x004fe20000000000 */
[----:B----4-:R-:W-:Y:S01]  /*1db70*/  IMAD R16, R14, R7, R6 ;  /* 0x000000070e107224 */ /* 0x010fe200078e0206 */
[----:B------:R-:W-:Y:S02]  /*1db80*/  IADD3 R19, R0, R19, RZ ;  /* 0x0000001300137210 */ /* 0x000fe40007ffe0ff */
[----:B------:R-:W2:Y:S08]  /*1db90*/  I2F.RP R9, R8 ;  /* 0x0000000800097306 */ /* 0x000eb00000209400 */
[----:B--2---:R-:W0:Y:S02]  /*1dba0*/  MUFU.RCP R9, R9 ;  /* 0x0000000900097308 */ /* 0x004e240000001000 */
[----:B0--3--:R-:W-:-:S06]  /*1dbb0*/  IADD3 R2, R9, 0xffffffe, RZ ;  /* 0x0ffffffe09027810 */ /* 0x009fcc0007ffe0ff */
[----:B------:R0:W2:Y:S02]  /*1dbc0*/  F2I.FTZ.U32.TRUNC.NTZ R3, R2 ;  /* 0x0000000200037305 */ /* 0x0000a4000021f000 */
[----:B0-----:R-:W-:Y:S01]  /*1dbd0*/  MOV R2, RZ ;  /* 0x000000ff00027202 */ /* 0x001fe20000000f00 */
[----:B--2---:R-:W-:-:S04]  /*1dbe0*/  IMAD.MOV R7, RZ, RZ, -R3 ;  /* 0x000000ffff077224 */ /* 0x004fc800078e0a03 */
[----:B------:R-:W-:-:S04]  /*1dbf0*/  IMAD R7, R7, R8, RZ ;  /* 0x0000000807077224 */ /* 0x000fc800078e02ff */
[----:B------:R-:W-:-:S04]  /*1dc00*/  IMAD.HI.U32 R3, R3, R7, R2 ;  /* 0x0000000703037227 */ /* 0x000fc800078e0002 */
[----:B------:R-:W-:Y:S01]  /*1dc10*/  IMAD.IADD R7, R5, 0x1, -R16 ;  /* 0x0000000105077824 */ /* 0x000fe200078e0a10 */
[----:B------:R-:W-:-:S04]  /*1dc20*/  IABS R5, R4 ;  /* 0x0000000400057213 */ /* 0x000fc80000000000 */
[----:B------:R-:W-:Y:S02]  /*1dc30*/  IABS R2, R7 ;  /* 0x0000000700027213 */ /* 0x000fe40000000000 */
[----:B------:R-:W-:-:S03]  /*1dc40*/  IADD3 R5, RZ, -R5, RZ ;  /* 0x80000005ff057210 */ /* 0x000fc60007ffe0ff */
[----:B------:R-:W-:-:S04]  /*1dc50*/  IMAD.HI.U32 R3, R3, R2, RZ ;  /* 0x0000000203037227 */ /* 0x000fc800078e00ff */
[----:B------:R-:W-:Y:S01]  /*1dc60*/  IMAD R5, R3, R5, R2 ;  /* 0x0000000503057224 */ /* 0x000fe200078e0202 */
[----:B------:R-:W-:-:S04]  /*1dc70*/  LOP3.LUT R2, R7, R4, RZ, 0x3c, !PT ;  /* 0x0000000407027212 */ /* 0x000fc800078e3cff */
[----:B------:R-:W-:Y:S02]  /*1dc80*/  ISETP.GT.U32.AND P1, PT, R8, R5, PT ;  /* 0x000000050800720c */ /* 0x000fe40003f24070 */
[----:B------:R-:W-:-:S11]  /*1dc90*/  ISETP.GE.AND P2, PT, R2, RZ, PT ;  /* 0x000000ff0200720c */ /* 0x000fd60003f46270 */
[----:B------:R-:W-:Y:S01]  /*1dca0*/  @!P1 IMAD.IADD R5, R5, 0x1, -R8 ;  /* 0x0000000105059824 */ /* 0x000fe200078e0a08 */
[----:B------:R-:W-:Y:S02]  /*1dcb0*/  @!P1 IADD3 R3, R3, 0x1, RZ ;  /* 0x0000000103039810 */ /* 0x000fe40007ffe0ff */
[----:B------:R-:W-:Y:S02]  /*1dcc0*/  ISETP.NE.AND P1, PT, R4, RZ, PT ;  /* 0x000000ff0400720c */ /* 0x000fe40003f25270 */
[----:B------:R-:W-:-:S13]  /*1dcd0*/  ISETP.GE.U32.AND P0, PT, R5, R8, PT ;  /* 0x000000080500720c */ /* 0x000fda0003f06070 */
[----:B------:R-:W-:-:S05]  /*1dce0*/  @P0 VIADD R3, R3, 0x1 ;  /* 0x0000000103030836 */ /* 0x000fca0000000000 */
[----:B------:R-:W-:Y:S02]  /*1dcf0*/  @!P2 IADD3 R3, -R3, RZ, RZ ;  /* 0x000000ff0303a210 */ /* 0x000fe40007ffe1ff */
[----:B------:R-:W-:-:S05]  /*1dd00*/  @!P1 LOP3.LUT R3, RZ, R4, RZ, 0x33, !PT ;  /* 0x00000004ff039212 */ /* 0x000fca00078e33ff */
[--C-:B------:R-:W-:Y:S02]  /*1dd10*/  IMAD.MOV R17, RZ, RZ, -R3.reuse ;  /* 0x000000ffff117224 */ /* 0x100fe400078e0a03 */
[----:B------:R-:W-:Y:S02]  /*1dd20*/  IMAD.MOV.U32 R18, RZ, RZ, R3 ;  /* 0x000000ffff127224 */ /* 0x000fe400078e0003 */
[----:B------:R-:W-:Y:S01]  /*1dd30*/  IMAD R17, R4, R17, R7 ;  /* 0x0000001104117224 */ /* 0x000fe200078e0207 */
[----:B------:R-:W-:Y:S06]  /*1dd40*/  BRA `(.L_x_773) ;  /* 0x00000000001c7947 */ /* 0x000fec0003800000 */
.L_x_765:
[----:B------:R-:W-:Y:S01]  /*1dd50*/  UMOV UR4, URZ ;  /* 0x0000003f00047c82 */ /* 0x000fe20008000000 */
[----:B------:R-:W-:Y:S01]  /*1dd60*/  UMOV UR5, URZ ;  /* 0x0000003f00057c82 */ /* 0x000fe20008000000 */
[----:B------:R-:W-:Y:S01]  /*1dd70*/  ULDC UR6, c[0x0][0xc3c] ;  /* 0x00030f0000067ab9 */ /* 0x000fe20000000800 */
[----:B------:R-:W-:Y:S01]  /*1dd80*/  MOV R16, R5 ;  /* 0x0000000500107202 */ /* 0x000fe20000000f00 */
[----:B------:R-:W-:Y:S01]  /*1dd90*/  IMAD.U32 R17, RZ, RZ, UR4 ;  /* 0x00000004ff117e24 */ /* 0x000fe2000f8e00ff */
[----:B------:R-:W-:Y:S01]  /*1dda0*/  MOV R18, UR5 ;  /* 0x0000000500127c02 */ /* 0x000fe20008000f00 */
[----:B------:R-:W-:-:S07]  /*1ddb0*/  IMAD.U32 R19, RZ, RZ, UR6 ;  /* 0x00000006ff137e24 */ /* 0x000fce000f8e00ff */
.L_x_773:
[----:B-1----:R-:W1:Y:S01]  /*1ddc0*/  S2R R0, SR_TID.X ;  /* 0x0000000000007919 */ /* 0x002e620000002100 */
[----:B------:R-:W-:Y:S05]  /*1ddd0*/  WARPSYNC.ALL ;  /* 0x0000000000007948 */ /* 0x000fea0003800000 */
[----:B------:R-:W-:Y:S01]  /*1dde0*/  BAR.SYNC.DEFER_BLOCKING 0x4, 0x180 ;  /* 0x0106000000007b1d */ /* 0x000fe20000010000 */
[----:B-1----:R-:W-:-:S04]  /*1ddf0*/  LOP3.LUT R0, R0, 0x1f, RZ, 0xc0, !PT ;  /* 0x0000001f00007812 */ /* 0x002fc800078ec0ff */
[----:B------:R-:W-:-:S13]  /*1de00*/  ISETP.NE.AND P0, PT, R0, RZ, PT ;  /* 0x000000ff0000720c */ /* 0x000fda0003f05270 */
[----:B------:R-:W1:Y:S01]  /*1de10*/  @!P0 S2R R3, SR_CgaCtaId ;  /* 0x0000000000038919 */ /* 0x000e620000008800 */
[----:B------:R-:W-:-:S04]  /*1de20*/  @!P0 MOV R0, 0x400 ;  /* 0x0000040000008802 */ /* 0x000fc80000000f00 */
[----:B-1----:R-:W-:-:S05]  /*1de30*/  @!P0 LEA R22, R3, R0, 0x18 ;  /* 0x0000000003168211 */ /* 0x002fca00078ec0ff */
[----:B------:R1:W-:Y:S01]  /*1de40*/  @!P0 STS.128 [R22+0x2a8d0], R16 ;  /* 0x02a8d01016008388 */ /* 0x0003e20000000c00 */
[----:B------:R-:W-:Y:S06]  /*1de50*/  BAR.ARV 0x5, 0x180 ;  /* 0x0146000000007b1d */ /* 0x000fec0000002000 */
.L_x_762:
[----:B------:R-:W-:Y:S02]  /*1de60*/  ULDC UR4, c[0x0][0xc3c] ;  /* 0x00030f0000047ab9 */ /* 0x000fe40000000800 */
[----:B---3--:R-:W-:-:S13]  /*1de70*/  ISETP.GE.AND P0, PT, R19, UR4, PT ;  /* 0x0000000413007c0c */ /* 0x008fda000bf06270 */
[----:B------:R-:W-:Y:S05]  /*1de80*/  @!P0 BRA `(.L_x_774) ;  /* 0xffffffa400a08947 */ /* 0x000fea000383ffff */
[----:B------:R-:W-:Y:S05]  /*1de90*/  BSYNC B8 ;  /* 0x0000000000087941 */ /* 0x000fea0003800000 */
.L_x_673:
[----:B------:R-:W3:Y:S01]  /*1dea0*/  LDL.LU R0, [R1+0x28] ;  /* 0x0000280001007983 */ /* 0x000ee20000300800 */
[----:B------:R-:W-:Y:S01]  /*1deb0*/  BSSY B0, `(.L_x_775) ;  /* 0x000000b000007945 */ /* 0x000fe20003800000 */
[----:B------:R-:W4:Y:S01]  /*1dec0*/  S2R R5, SR_CgaCtaId ;  /* 0x0000000000057919 */ /* 0x000f220000008800 */
[----:B---3--:R-:W-:-:S04]  /*1ded0*/  IADD3 R0, R0, 0x1, RZ ;  /* 0x0000000100007810 */ /* 0x008fc80007ffe0ff */
[----:B01----:R-:W-:-:S04]  /*1dee0*/  LEA.HI R2, R0, R0, RZ, 0x1 ;  /* 0x0000000000027211 */ /* 0x003fc800078f08ff */
[----:B------:R-:W-:Y:S02]  /*1def0*/  LOP3.LUT R3, R2, 0xfffffffe, RZ, 0xc0, !PT ;  /* 0xfffffffe02037812 */ /* 0x000fe400078ec0ff */
[----:B------:R-:W-:-:S03]  /*1df00*/  MOV R2, 0x400 ;  /* 0x0000040000027802 */ /* 0x000fc60000000f00 */
[----:B------:R-:W-:Y:S01]  /*1df10*/  IMAD.IADD R0, R0, 0x1, -R3 ;  /* 0x0000000100007824 */ /* 0x000fe200078e0a03 */
[----:B----4-:R-:W-:-:S04]  /*1df20*/  LEA R5, R5, R2, 0x18 ;  /* 0x0000000205057211 */ /* 0x010fc800078ec0ff */
[----:B------:R-:W-:-:S04]  /*1df30*/  SHF.L.U32 R0, R0, 0x1f, RZ ;  /* 0x0000001f00007819 */ /* 0x000fc800000006ff */
[----:B------:R-:W0:Y:S02]  /*1df40*/  SYNCS.PHASECHK.TRANS64.TRYWAIT P0, [R5+URZ+0x2a820], R0 ;  /* 0x02a82000050075a7 */ /* 0x000e24000800017f */
[----:B0-----:R-:W-:Y:S05]  /*1df50*/  @!P0 BRA `(.L_x_776) ;  /* 0x0000004800708947 */ /* 0x001fea0003800000 */
.L_x_943:
[----:B------:R-:W-:Y:S05]  /*1df60*/  BSYNC B0 ;  /* 0x0000000000007941 */ /* 0x000fea0003800000 */
.L_x_775:
[----:B------:R-:W-:-:S03]  /*1df70*/  UMOV UR4, 0xffffffff ;  /* 0xffffffff00047882 */ /* 0x000fc60000000000 */
[----:B------:R-:W-:Y:S05]  /*1df80*/  BRA.DIV UR4, `(.L_x_777) ;  /* 0x0000004a04787947 */ /* 0x000fea000b800000 */
[----:B0-----:R-:W0:Y:S02]  /*1df90*/  S2R R0, SR_TID.X ;  /* 0x0000000000007919 */ /* 0x001e240000002100 */
[----:B0-----:R-:W-:-:S04]  /*1dfa0*/  SHF.R.U32.HI R0, RZ, 0x5, R0 ;  /* 0x00000005ff007819 */ /* 0x001fc80000011600 */
[----:B------:R-:W-:-:S05]  /*1dfb0*/  LOP3.LUT R0, R0, 0x3, RZ, 0xc0, !PT ;  /* 0x0000000300007812 */ /* 0x000fca00078ec0ff */
[----:B------:R0:W1:Y:S02]  /*1dfc0*/  SHFL.IDX PT, R14, R0, RZ, 0x1f ;  /* 0x00001fff000e7589 */ /* 0x00006400000e0000 */
.L_x_946:
[----:B-1----:R-:W-:-:S13]  /*1dfd0*/  ISETP.NE.AND P0, PT, R14, RZ, PT ;  /* 0x000000ff0e00720c */ /* 0x002fda0003f05270 */
[----:B------:R-:W-:Y:S05]  /*1dfe0*/  @P0 BRA `(.L_x_448) ;  /* 0x0000000000900947 */ /* 0x000fea0003800000 */
[----:B------:R-:W-:-:S03]  /*1dff0*/  UMOV UR4, 0xffffffff ;  /* 0xffffffff00047882 */ /* 0x000fc60000000000 */
[----:B------:R-:W-:Y:S05]  /*1e000*/  BRA.DIV UR4, `(.L_x_778) ;  /* 0x0000004a048c7947 */ /* 0x000fea000b800000 */
[----:B------:R-:W-:-:S13]  /*1e010*/  ELECT P6, URZ, PT ;  /* 0x00000000003f782f */ /* 0x000fda00038c0000 */
.L_x_949:
[----:B------:R-:W-:Y:S05]  /*1e020*/  @!P6 BRA `(.L_x_448) ;  /* 0x000000000080e947 */ /* 0x000fea0003800000 */
[----:B0-----:R-:W3:Y:S02]  /*1e030*/  LDL R0, [R1+0x40] ;  /* 0x0000400001007983 */ /* 0x001ee40000100800 */
[----:B---3--:R-:W-:-:S13]  /*1e040*/  R2UR UR4, R0 ;  /* 0x00000000000472ca */ /* 0x008fda00000e0000 */
[----:B------:R-:W-:-:S06]  /*1e050*/  ULOP3.LUT UR4, UR4, 0x2, URZ, 0xfc, !UPT ;  /* 0x0000000204047892 */ /* 0x000fcc000f8efc3f */
[----:B------:R-:W-:-:S04]  /*1e060*/  MOV R0, UR4 ;  /* 0x0000000400007c02 */ /* 0x000fc80008000f00 */
[----:B------:R-:W-:-:S13]  /*1e070*/  ISETP.NE.AND P0, PT, R0, 0x3, PT ;  /* 0x000000030000780c */ /* 0x000fda0003f05270 */
[----:B------:R-:W-:Y:S05]  /*1e080*/  @!P0 BRA `(.L_x_779) ;  /* 0x0000000000048947 */ /* 0x000fea0003800000 */
[----:B------:R-:W-:Y:S01]  /*1e090*/  BPT.TRAP 0x1 ;  /* 0x000000040000795c */ /* 0x000fe20000300000 */
.L_x_779:
[C---:B------:R-:W-:Y:S01]  /*1e0a0*/  IMAD R3, R28.reuse, 0x8, R5 ;  /* 0x000000081c037824 */ /* 0x040fe200078e0205 */
[----:B------:R-:W-:Y:S02]  /*1e0b0*/  SHF.L.U32 R2, R29, 0x1f, RZ ;  /* 0x0000001f1d027819 */ /* 0x000fe400000006ff */
[----:B------:R-:W-:Y:S02]  /*1e0c0*/  IADD3 R28, R28, 0x1, RZ ;  /* 0x000000011c1c7810 */ /* 0x000fe40007ffe0ff */
[----:B------:R-:W0:Y:S02]  /*1e0d0*/  SYNCS.PHASECHK.TRANS64.TRYWAIT P1, [R3+URZ+0x2a840], R2 ;  /* 0x02a84002030075a7 */ /* 0x000e24000802017f */
[----:B------:R-:W-:-:S04]  /*1e0e0*/  ISETP.NE.AND P2, PT, R28, 0x2, PT ;  /* 0x000000021c00780c */ /* 0x000fc80003f45270 */
[----:B------:R-:W-:Y:S01]  /*1e0f0*/  SEL R0, RZ, 0x1, P2 ;  /* 0x00000001ff007807 */ /* 0x000fe20001000000 */
[----:B0-----:R-:W-:Y:S08]  /*1e100*/  @!P1 BRA `(.L_x_780) ;  /* 0x00000048006c9947 */ /* 0x001ff00003800000 */
.L_x_950:
[----:B------:R-:W-:Y:S02]  /*1e110*/  SEL R28, R28, RZ, P2 ;  /* 0x000000ff1c1c7207 */ /* 0x000fe40001000000 */
[----:B------:R-:W-:Y:S01]  /*1e120*/  LOP3.LUT R0, R29, R0, RZ, 0x3c, !PT ;  /* 0x000000001d007212 */ /* 0x000fe200078e3cff */
[----:B------:R-:W-:Y:S06]  /*1e130*/  @!P0 BRA `(.L_x_781) ;  /* 0x0000000000048947 */ /* 0x000fec0003800000 */
[----:B------:R-:W-:Y:S01]  /*1e140*/  BPT.TRAP 0x1 ;  /* 0x000000040000795c */ /* 0x000fe20000300000 */
.L_x_781:
[----:B------:R-:W-:Y:S01]  /*1e150*/  IMAD R5, R28, 0x8, R5 ;  /* 0x000000081c057824 */ /* 0x000fe200078e0205 */
[----:B------:R-:W-:-:S04]  /*1e160*/  SHF.L.U32 R0, R0, 0x1f, RZ ;  /* 0x0000001f00007819 */ /* 0x000fc800000006ff */
[----:B------:R-:W1:Y:S02]  /*1e170*/  SYNCS.PHASECHK.TRANS64.TRYWAIT P1, [R5+URZ+0x2a840], R0 ;  /* 0x02a84000050075a7 */ /* 0x000e64000802017f */
[----:B-1----:R-:W-:Y:S05]  /*1e180*/  @!P1 BRA `(.L_x_782) ;  /* 0x0000004800609947 */ /* 0x002fea0003800000 */
.L_x_951:
[----:B------:R-:W-:Y:S05]  /*1e190*/  @!P0 BRA `(.L_x_783) ;  /* 0x0000000000048947 */ /* 0x000fea0003800000 */
[----:B------:R-:W-:Y:S01]  /*1e1a0*/  BPT.TRAP 0x1 ;  /* 0x000000040000795c */ /* 0x000fe20000300000 */
.L_x_783:
[----:B------:R-:W3:Y:S02]  /*1e1b0*/  SYNCS.PHASECHK.TRANS64.TRYWAIT P1, [R3+URZ+0x2a860], R2 ;  /* 0x02a86002030075a7 */ /* 0x000ee4000802017f */
[----:B---3--:R-:W-:Y:S05]  /*1e1c0*/  @!P1 BRA `(.L_x_784) ;  /* 0x0000004800649947 */ /* 0x008fea0003800000 */
.L_x_952:
[----:B------:R-:W-:Y:S05]  /*1e1d0*/  @!P0 BRA `(.L_x_785) ;  /* 0x0000000000048947 */ /* 0x000fea0003800000 */
[----:B------:R-:W-:Y:S01]  /*1e1e0*/  BPT.TRAP 0x1 ;  /* 0x000000040000795c */ /* 0x000fe20000300000 */
.L_x_785:
[----:B----4-:R4:W0:Y:S02]  /*1e1f0*/  SYNCS.PHASECHK.TRANS64.TRYWAIT P0, [R5+URZ+0x2a860], R0 ;  /* 0x02a86000050075a7 */ /* 0x010824000800017f */
[----:B0-----:R-:W-:Y:S05]  /*1e200*/  @!P0 NANOSLEEP.SYNCS 0x989680 ;  /* 0x009896800000895d */ /* 0x001fea0003900000 */
[----:B------:R-:W0:Y:S02]  /*1e210*/  @!P0 SYNCS.PHASECHK.TRANS64 P0, [R5+URZ+0x2a860], R0 ;  /* 0x02a86000050085a7 */ /* 0x000e24000800007f */
[----:B0-----:R-:W-:Y:S05]  /*1e220*/  @!P0 BRA `(.L_x_785) ;  /* 0xfffffffc00f08947 */ /* 0x001fea000383ffff */
.L_x_448:
[----:B------:R-:W-:Y:S05]  /*1e230*/  BSYNC B9 ;  /* 0x0000000000097941 */ /* 0x000fea0003800000 */
.L_x_445:
[----:B------:R-:W-:Y:S05]  /*1e240*/  EXIT ;  /* 0x000000000000794d */ /* 0x000fea0003800000 */
.L_x_466:
[----:B0-----:R0:W1:Y:S02]  /*1e250*/  SYNCS.PHASECHK.TRANS64.TRYWAIT P6, [R88+URZ+0x2a890], R89 ;  /* 0x02a89059580075a7 */ /* 0x00106400080c017f */
[----:B-1----:R-:W-:Y:S05]  /*1e260*/  @!P6 NANOSLEEP.SYNCS 0x989680 ;  /* 0x009896800000e95d */ /* 0x002fea0003900000 */
[----:B------:R-:W1:Y:S02]  /*1e270*/  @!P6 SYNCS.PHASECHK.TRANS64 P6, [R88+URZ+0x2a890], R89 ;  /* 0x02a890595800e5a7 */ /* 0x000e6400080c007f */
[----:B-1----:R-:W-:Y:S05]  /*1e280*/  @!P6 BRA `(.L_x_466) ;  /* 0xfffffffc00f0e947 */ /* 0x002fea000383ffff */
[----:B------:R-:W-:Y:S05]  /*1e290*/  BRA `(.L_x_786) ;  /* 0xfffffe5400147947 */ /* 0x000fea000383ffff */
.L_x_467:
[----:B------:R-:W-:Y:S01]  /*1e2a0*/  BSSY B1, `(.L_x_787) ;  /* 0x0000008000017945 */ /* 0x000fe20003800000 */
[----:B------:R-:W-:Y:S01]  /*1e2b0*/  MOV R13, R118 ;  /* 0x00000076000d7202 */ /* 0x000fe20000000f00 */
[----:B------:R-:W-:Y:S01]  /*1e2c0*/  IMAD.MOV.U32 R12, RZ, RZ, RZ ;  /* 0x000000ffff0c7224 */ /* 0x000fe200078e00ff */
[----:B------:R-:W-:Y:S01]  /*1e2d0*/  MOV R11, 0x1c1f ;  /* 0x00001c1f000b7802 */ /* 0x000fe20000000f00 */
[----:B------:R-:W-:-:S07]  /*1e2e0*/  IMAD.MOV.U32 R15, RZ, RZ, -0x1 ;  /* 0xffffffffff0f7424 */ /* 0x000fce00078e00ff */
[----:B0-----:R-:W-:Y:S05]  /*1e2f0*/  WARPSYNC.COLLECTIVE R15, `(.L_x_788) ;  /* 0x000000000f087348 */ /* 0x001fea0003c00000 */
[----:B------:R1:W2:Y:S02]  /*1e300*/  SHFL.IDX P6, R14, R13, R12, R11 ;  /* 0x0000000c0d0e7389 */ /* 0x0002a400000c000b */
[----:B012---:R-:W-:Y:S01]  /*1e310*/  ENDCOLLECTIVE ;  /* 0x000000000000791b */ /* 0x007fe20003800000 */
.L_x_788:
[----:B------:R-:W-:Y:S05]  /*1e320*/  BSYNC B1 ;  /* 0x0000000000017941 */ /* 0x000fea0003800000 */
.L_x_787:
[----:B------:R-:W-:Y:S01]  /*1e330*/  IMAD.MOV.U32 R13, RZ, RZ, R119 ;  /* 0x000000ffff0d7224 */ /* 0x000fe200078e0077 */
[----:B------:R-:W-:Y:S01]  /*1e340*/  MOV R12, RZ ;  /* 0x000000ff000c7202 */ /* 0x000fe20000000f00 */
[----:B------:R-:W-:Y:S01]  /*1e350*/  IMAD.MOV.U32 R11, RZ, RZ, 0x1c1f ;  /* 0x00001c1fff0b7424 */ /* 0x000fe200078e00ff */
[----:B------:R-:W-:Y:S02]  /*1e360*/  MOV R15, 0xffffffff ;  /* 0xffffffff000f7802 */ /* 0x000fe40000000f00 */
[----:B------:R-:W-:-:S07]  /*1e370*/  MOV R82, R14 ;  /* 0x0000000e00527202 */ /* 0x000fce0000000f00 */
[----:B------:R-:W-:Y:S05]  /*1e380*/  WARPSYNC.COLLECTIVE R15, `(.L_x_789) ;  /* 0x000000000f087348 */ /* 0x000fea0003c00000 */
[----:B------:R0:W1:Y:S02]  /*1e390*/  SHFL.IDX P6, R14, R13, R12, R11 ;  /* 0x0000000c0d0e7389 */ /* 0x00006400000c000b */
[----:B01----:R-:W-:Y:S01]  /*1e3a0*/  ENDCOLLECTIVE ;  /* 0x000000000000791b */ /* 0x003fe20003800000 */
.L_x_789:
[----:B------:R-:W-:Y:S01]  /*1e3b0*/  IMAD.MOV.U32 R11, RZ, RZ, R14 ;  /* 0x000000ffff0b7224 */ /* 0x000fe200078e000e */
[----:B------:R-:W-:Y:S06]  /*1e3c0*/  BRA `(.L_x_790) ;  /* 0xfffffe5000dc7947 */ /* 0x000fec000383ffff */
.L_x_492:
[----:B------:R-:W-:Y:S01]  /*1e3d0*/  BSSY B1, `(.L_x_791) ;  /* 0x0000008000017945 */ /* 0x000fe20003800000 */
[----:B0---4-:R-:W-:Y:S01]  /*1e3e0*/  MOV R13, R118 ;  /* 0x00000076000d7202 */ /* 0x011fe20000000f00 */
[----:B------:R-:W-:Y:S01]  /*1e3f0*/  IMAD.MOV.U32 R12, RZ, RZ, 0x1 ;  /* 0x00000001ff0c7424 */ /* 0x000fe200078e00ff */
[----:B---3--:R-:W-:Y:S01]  /*1e400*/  MOV R11, 0x1c1f ;  /* 0x00001c1f000b7802 */ /* 0x008fe20000000f00 */
[----:B------:R-:W-:-:S07]  /*1e410*/  IMAD.MOV.U32 R15, RZ, RZ, -0x1 ;  /* 0xffffffffff0f7424 */ /* 0x000fce00078e00ff */
[----:B-12---:R-:W-:Y:S05]  /*1e420*/  WARPSYNC.COLLECTIVE R15, `(.L_x_792) ;  /* 0x000000000f087348 */ /* 0x006fea0003c00000 */
[----:B------:R0:W3:Y:S02]  /*1e430*/  SHFL.IDX P6, R14, R13, R12, R11 ;  /* 0x0000000c0d0e7389 */ /* 0x0000e400000c000b */
[----:B0123--:R-:W-:Y:S01]  /*1e440*/  ENDCOLLECTIVE ;  /* 0x000000000000791b */ /* 0x00ffe20003800000 */
.L_x_792:
[----:B------:R-:W-:Y:S05]  /*1e450*/  BSYNC B1 ;  /* 0x0000000000017941 */ /* 0x000fea0003800000 */
.L_x_791:
[----:B------:R-:W-:Y:S01]  /*1e460*/  IMAD.MOV.U32 R13, RZ, RZ, R119 ;  /* 0x000000ffff0d7224 */ /* 0x000fe200078e0077 */
[----:B------:R-:W-:Y:S01]  /*1e470*/  MOV R12, 0x1 ;  /* 0x00000001000c7802 */ /* 0x000fe20000000f00 */
[----:B------:R-:W-:Y:S01]  /*1e480*/  IMAD.MOV.U32 R11, RZ, RZ, 0x1c1f ;  /* 0x00001c1fff0b7424 */ /* 0x000fe200078e00ff */
[----:B------:R-:W-:Y:S02]  /*1e490*/  MOV R15, 0xffffffff ;  /* 0xffffffff000f7802 */ /* 0x000fe40000000f00 */
[----:B------:R-:W-:-:S07]  /*1e4a0*/  MOV R118, R14 ;  /* 0x0000000e00767202 */ /* 0x000fce0000000f00 */
[----:B------:R-:W-:Y:S05]  /*1e4b0*/  WARPSYNC.COLLECTIVE R15, `(.L_x_793) ;  /* 0x000000000f087348 */ /* 0x000fea0003c00000 */
[----:B------:R0:W1:Y:S02]  /*1e4c0*/  SHFL.IDX P6, R14, R13, R12, R11 ;  /* 0x0000000c0d0e7389 */ /* 0x00006400000c000b */
[----:B01----:R-:W-:Y:S01]  /*1e4d0*/  ENDCOLLECTIVE ;  /* 0x000000000000791b */ /* 0x003fe20003800000 */
.L_x_793:
[----:B------:R-:W-:Y:S01]  /*1e4e0*/  IMAD.MOV.U32 R119, RZ, RZ, R14 ;  /* 0x000000ffff777224 */ /* 0x000fe200078e000e */
[----:B------:R-:W-:Y:S06]  /*1e4f0*/  BRA `(.L_x_794) ;  /* 0xfffffe6800107947 */ /* 0x000fec000383ffff */
.L_x_522:
[----:B-1----:R1:W2:Y:S02]  /*1e500*/  SYNCS.PHASECHK.TRANS64.TRYWAIT P6, [R88+URZ+0x2a890], R89 ;  /* 0x02a89059580075a7 */ /* 0x0022a400080c017f */
[----:B--2---:R-:W-:Y:S05]  /*1e510*/  @!P6 NANOSLEEP.SYNCS 0x989680 ;  /* 0x009896800000e95d */ /* 0x004fea0003900000 */
[----:B------:R-:W2:Y:S02]  /*1e520*/  @!P6 SYNCS.PHASECHK.TRANS64 P6, [R88+URZ+0x2a890], R89 ;  /* 0x02a890595800e5a7 */ /* 0x000ea400080c007f */
[----:B--2---:R-:W-:Y:S05]  /*1e530*/  @!P6 BRA `(.L_x_522) ;  /* 0xfffffffc00f0e947 */ /* 0x004fea000383ffff */
[----:B------:R-:W-:Y:S05]  /*1e540*/  BRA `(.L_x_795) ;  /* 0xfffffe8400e87947 */ /* 0x000fea000383ffff */
.L_x_523:
[----:B------:R-:W-:Y:S01]  /*1e550*/  BSSY B1, `(.L_x_796) ;  /* 0x0000008000017945 */ /* 0x000fe20003800000 */
[----:B------:R-:W-:Y:S01]  /*1e560*/  MOV R13, R118 ;  /* 0x00000076000d7202 */ /* 0x000fe20000000f00 */
[----:B------:R-:W-:Y:S01]  /*1e570*/  IMAD.MOV.U32 R12, RZ, RZ, RZ ;  /* 0x000000ffff0c7224 */ /* 0x000fe200078e00ff */
[----:B------:R-:W-:Y:S01]  /*1e580*/  MOV R11, 0x1c1f ;  /* 0x00001c1f000b7802 */ /* 0x000fe20000000f00 */
[----:B------:R-:W-:-:S07]  /*1e590*/  IMAD.MOV.U32 R15, RZ, RZ, -0x1 ;  /* 0xffffffffff0f7424 */ /* 0x000fce00078e00ff */
[----:B-1----:R-:W-:Y:S05]  /*1e5a0*/  WARPSYNC.COLLECTIVE R15, `(.L_x_797) ;  /* 0x000000000f087348 */ /* 0x002fea0003c00000 */
[----:B------:R0:W2:Y:S02]  /*1e5b0*/  SHFL.IDX P6, R14, R13, R12, R11 ;  /* 0x0000000c0d0e7389 */ /* 0x0000a400000c000b */
[----:B012---:R-:W-:Y:S01]  /*1e5c0*/  ENDCOLLECTIVE ;  /* 0x000000000000791b */ /* 0x007fe20003800000 */
.L_x_797:
[----:B------:R-:W-:Y:S05]  /*1e5d0*/  BSYNC B1 ;  /* 0x0000000000017941 */ /* 0x000fea0003800000 */
.L_x_796:
        /* <DEDUP_REMOVED lines=8> */
.L_x_798:
[----:B------:R-:W-:Y:S01]  /*1e660*/  IMAD.MOV.U32 R11, RZ, RZ, R14 ;  /* 0x000000ffff0b7224 */ /* 0x000fe200078e000e */
[----:B------:R-:W-:Y:S06]  /*1e670*/  BRA `(.L_x_799) ;  /* 0xfffffe8400b47947 */ /* 0x000fec000383ffff */
.L_x_536:
[----:B------:R-:W-:Y:S01]  /*1e680*/  BSSY B1, `(.L_x_800) ;  /* 0x0000008000017945 */ /* 0x000fe20003800000 */
[----:B--234-:R-:W-:Y:S01]  /*1e690*/  MOV R13, R118 ;  /* 0x00000076000d7202 */ /* 0x01cfe20000000f00 */
[----:B------:R-:W-:Y:S01]  /*1e6a0*/  IMAD.MOV.U32 R12, RZ, RZ, 0x1 ;  /* 0x00000001ff0c7424 */ /* 0x000fe200078e00ff */
[----:B------:R-:W-:Y:S01]  /*1e6b0*/  MOV R11, 0x1c1f ;  /* 0x00001c1f000b7802 */ /* 0x000fe20000000f00 */
[----:B------:R-:W-:-:S07]  /*1e6c0*/  IMAD.MOV.U32 R15, RZ, RZ, -0x1 ;  /* 0xffffffffff0f7424 */ /* 0x000fce00078e00ff */
[----:B01----:R-:W-:Y:S05]  /*1e6d0*/  WARPSYNC.COLLECTIVE R15, `(.L_x_801) ;  /* 0x000000000f087348 */ /* 0x003fea0003c00000 */
[----:B------:R2:W3:Y:S02]  /*1e6e0*/  SHFL.IDX P6, R14, R13, R12, R11 ;  /* 0x0000000c0d0e7389 */ /* 0x0004e400000c000b */
[----:B0123--:R-:W-:Y:S01]  /*1e6f0*/  ENDCOLLECTIVE ;  /* 0x000000000000791b */ /* 0x00ffe20003800000 */
.L_x_801:
[----:B------:R-:W-:Y:S05]  /*1e700*/  BSYNC B1 ;  /* 0x0000000000017941 */ /* 0x000fea0003800000 */
.L_x_800:
        /* <DEDUP_REMOVED lines=8> */
.L_x_802:
[----:B------:R-:W-:Y:S01]  /*1e790*/  IMAD.MOV.U32 R119, RZ, RZ, R14 ;  /* 0x000000ffff777224 */ /* 0x000fe200078e000e */
[----:B------:R-:W-:Y:S06]  /*1e7a0*/  BRA `(.L_x_803) ;  /* 0xfffffe9c005c7947 */ /* 0x000fec000383ffff */
.L_x_549:
[----:B0-----:R0:W1:Y:S02]  /*1e7b0*/  SYNCS.PHASECHK.TRANS64.TRYWAIT P4, [R88+URZ+0x2a890], R89 ;  /* 0x02a89059580075a7 */ /* 0x001064000808017f */
[----:B-1----:R-:W-:Y:S05]  /*1e7c0*/  @!P4 NANOSLEEP.SYNCS 0x989680 ;  /* 0x009896800000c95d */ /* 0x002fea0003900000 */
[----:B------:R-:W1:Y:S02]  /*1e7d0*/  @!P4 SYNCS.PHASECHK.TRANS64 P4, [R88+URZ+0x2a890], R89 ;  /* 0x02a890595800c5a7 */ /* 0x000e64000808007f */
[----:B-1----:R-:W-:Y:S05]  /*1e7e0*/  @!P4 BRA `(.L_x_549) ;  /* 0xfffffffc00f0c947 */ /* 0x002fea000383ffff */
[----:B------:R-:W-:Y:S05]  /*1e7f0*/  BRA `(.L_x_804) ;  /* 0xfffffeb000fc7947 */ /* 0x000fea000383ffff */
.L_x_550:
        /* <DEDUP_REMOVED lines=8> */
.L_x_806:
[----:B------:R-:W-:Y:S05]  /*1e880*/  BSYNC B1 ;  /* 0x0000000000017941 */ /* 0x000fea0003800000 */
.L_x_805:
        /* <DEDUP_REMOVED lines=8> */
.L_x_807:
[----:B------:R-:W-:Y:S01]  /*1e910*/  IMAD.MOV.U32 R36, RZ, RZ, R14 ;  /* 0x000000ffff247224 */ /* 0x000fe200078e000e */
[----:B------:R-:W-:Y:S06]  /*1e920*/  BRA `(.L_x_808) ;  /* 0xfffffeb400207947 */ /* 0x000fec000383ffff */
.L_x_553:
[----:B------:R-:W-:Y:S01]  /*1e930*/  BSSY B1, `(.L_x_809) ;  /* 0x0000008000017945 */ /* 0x000fe20003800000 */
[----:B----4-:R-:W-:Y:S01]  /*1e940*/  MOV R13, R39 ;  /* 0x00000027000d7202 */ /* 0x010fe20000000f00 */
[----:B------:R-:W-:Y:S01]  /*1e950*/  IMAD.MOV.U32 R12, RZ, RZ, 0x1 ;  /* 0x00000001ff0c7424 */ /* 0x000fe200078e00ff */
[----:B------:R-:W-:Y:S01]  /*1e960*/  MOV R11, 0x1c1f ;  /* 0x00001c1f000b7802 */ /* 0x000fe20000000f00 */
[----:B------:R-:W-:-:S07]  /*1e970*/  IMAD.MOV.U32 R15, RZ, RZ, -0x1 ;  /* 0xffffffffff0f7424 */ /* 0x000fce00078e00ff */
[----:B0123--:R-:W-:Y:S05]  /*1e980*/  WARPSYNC.COLLECTIVE R15, `(.L_x_810) ;  /* 0x000000000f087348 */ /* 0x00ffea0003c00000 */
[----:B------:R4:W0:Y:S02]  /*1e990*/  SHFL.IDX P6, R14, R13, R12, R11 ;  /* 0x0000000c0d0e7389 */ /* 0x00082400000c000b */
[----:B01234-:R-:W-:Y:S01]  /*1e9a0*/  ENDCOLLECTIVE ;  /* 0x000000000000791b */ /* 0x01ffe20003800000 */
.L_x_810:
[----:B------:R-:W-:Y:S05]  /*1e9b0*/  BSYNC B1 ;  /* 0x0000000000017941 */ /* 0x000fea0003800000 */
.L_x_809:
        /* <DEDUP_REMOVED lines=8> */
.L_x_811:
[----:B------:R-:W-:Y:S01]  /*1ea40*/  IMAD.MOV.U32 R36, RZ, RZ, R14 ;  /* 0x000000ffff247224 */ /* 0x000fe200078e000e */
[----:B------:R-:W-:Y:S06]  /*1ea50*/  BRA `(.L_x_812) ;  /* 0xfffffeb4007c7947 */ /* 0x000fec000383ffff */
.L_x_557:
[----:B---3--:R3:W0:Y:S02]  /*1ea60*/  SYNCS.PHASECHK.TRANS64.TRYWAIT P0, [R88+URZ+0x2a8b0], R89 ;  /* 0x02a8b059580075a7 */ /* 0x008624000800017f */
[----:B0-----:R-:W-:Y:S05]  /*1ea70*/  @!P0 NANOSLEEP.SYNCS 0x989680 ;  /* 0x009896800000895d */ /* 0x001fea0003900000 */
[----:B------:R-:W0:Y:S02]  /*1ea80*/  @!P0 SYNCS.PHASECHK.TRANS64 P0, [R88+URZ+0x2a8b0], R89 ;  /* 0x02a8b059580085a7 */ /* 0x000e24000800007f */
[----:B0-----:R-:W-:Y:S05]  /*1ea90*/  @!P0 BRA `(.L_x_557) ;  /* 0xfffffffc00f08947 */ /* 0x001fea000383ffff */
[----:B------:R-:W-:Y:S05]  /*1eaa0*/  BRA `(.L_x_813) ;  /* 0xfffffeb800547947 */ /* 0x000fea000383ffff */
.L_x_575:
[----:B------:R-:W-:Y:S01]  /*1eab0*/  BSSY B1, `(.L_x_814) ;  /* 0x0000008000017945 */ /* 0x000fe20003800000 */
[----:B------:R-:W-:Y:S01]  /*1eac0*/  MOV R13, R25 ;  /* 0x00000019000d7202 */ /* 0x000fe20000000f00 */
[----:B------:R-:W-:Y:S01]  /*1ead0*/  IMAD.MOV.U32 R12, RZ, RZ, RZ ;  /* 0x000000ffff0c7224 */ /* 0x000fe200078e00ff */
[----:B------:R-:W-:Y:S01]  /*1eae0*/  MOV R11, 0x1c1f ;  /* 0x00001c1f000b7802 */ /* 0x000fe20000000f00 */
[----:B------:R-:W-:-:S07]  /*1eaf0*/  IMAD.MOV.U32 R15, RZ, RZ, -0x1 ;  /* 0xffffffffff0f7424 */ /* 0x000fce00078e00ff */
[----:B----4-:R-:W-:Y:S05]  /*1eb00*/  WARPSYNC.COLLECTIVE R15, `(.L_x_815) ;  /* 0x000000000f087348 */ /* 0x010fea0003c00000 */
[----:B------:R0:W1:Y:S02]  /*1eb10*/  SHFL.IDX P6, R14, R13, R12, R11 ;  /* 0x0000000c0d0e7389 */ /* 0x00006400000c000b */
[----:B01--4-:R-:W-:Y:S01]  /*1eb20*/  ENDCOLLECTIVE ;  /* 0x000000000000791b */ /* 0x013fe20003800000 */
.L_x_815:
[----:B------:R-:W-:Y:S05]  /*1eb30*/  BSYNC B1 ;  /* 0x0000000000017941 */ /* 0x000fea0003800000 */
.L_x_814:
        /* <DEDUP_REMOVED lines=8> */
.L_x_816:
[----:B------:R-:W-:Y:S01]  /*1ebc0*/  MOV R13, R27 ;  /* 0x0000001b000d7202 */ /* 0x000fe20000000f00 */
[----:B------:R-:W-:-:S07]  /*1ebd0*/  IMAD.MOV.U32 R0, RZ, RZ, R14 ;  /* 0x000000ffff007224 */ /* 0x000fce00078e000e */
[----:B------:R-:W-:Y:S05]  /*1ebe0*/  WARPSYNC.COLLECTIVE R15, `(.L_x_817) ;  /* 0x000000000f087348 */ /* 0x000fea0003c00000 */
[----:B------:R0:W1:Y:S02]  /*1ebf0*/  SHFL.IDX P6, R14, R13, R12, R11 ;  /* 0x0000000c0d0e7389 */ /* 0x00006400000c000b */
[----:B01----:R-:W-:Y:S01]  /*1ec00*/  ENDCOLLECTIVE ;  /* 0x000000000000791b */ /* 0x003fe20003800000 */
.L_x_817:
[----:B------:R-:W-:Y:S01]  /*1ec10*/  MOV R13, R26 ;  /* 0x0000001a000d7202 */ /* 0x000fe20000000f00 */
[----:B------:R-:W-:-:S07]  /*1ec20*/  IMAD.MOV.U32 R5, RZ, RZ, R14 ;  /* 0x000000ffff057224 */ /* 0x000fce00078e000e */
[----:B------:R-:W-:Y:S05]  /*1ec30*/  WARPSYNC.COLLECTIVE R15, `(.L_x_818) ;  /* 0x000000000f087348 */ /* 0x000fea0003c00000 */
[----:B------:R0:W1:Y:S02]  /*1ec40*/  SHFL.IDX P6, R14, R13, R12, R11 ;  /* 0x0000000c0d0e7389 */ /* 0x00006400000c000b */
[----:B01----:R-:W-:Y:S01]  /*1ec50*/  ENDCOLLECTIVE ;  /* 0x000000000000791b */ /* 0x003fe20003800000 */
.L_x_818:
[----:B------:R-:W-:Y:S05]  /*1ec60*/  BRA `(.L_x_819) ;  /* 0xfffffec400907947 */ /* 0x000fea000383ffff */
.L_x_579:
[----:B0-----:R0:W1:Y:S02]  /*1ec70*/  SYNCS.PHASECHK.TRANS64.TRYWAIT P0, [R2+URZ+0x2a800], R5 ;  /* 0x02a80005020075a7 */ /* 0x001064000800017f */
[----:B-1----:R-:W-:Y:S05]  /*1ec80*/  @!P0 NANOSLEEP.SYNCS 0x989680 ;  /* 0x009896800000895d */ /* 0x002fea0003900000 */
[----:B------:R-:W1:Y:S02]  /*1ec90*/  @!P0 SYNCS.PHASECHK.TRANS64 P0, [R2+URZ+0x2a800], R5 ;  /* 0x02a80005020085a7 */ /* 0x000e64000800007f */
[----:B-1----:R-:W-:Y:S05]  /*1eca0*/  @!P0 BRA `(.L_x_579) ;  /* 0xfffffffc00f08947 */ /* 0x002fea000383ffff */
[----:B------:R-:W-:Y:S05]  /*1ecb0*/  BRA `(.L_x_820) ;  /* 0xfffffed000087947 */ /* 0x000fea000383ffff */
.L_x_603:
[----:B------:R-:W-:Y:S01]  /*1ecc0*/  BSSY B1, `(.L_x_821) ;  /* 0x0000008000017945 */ /* 0x000fe20003800000 */
[----:B------:R-:W-:Y:S01]  /*1ecd0*/  IMAD.MOV.U32 R13, RZ, RZ, R25 ;  /* 0x000000ffff0d7224 */ /* 0x000fe200078e0019 */
[----:B------:R-:W-:Y:S01]  /*1ece0*/  MOV R12, RZ ;  /* 0x000000ff000c7202 */ /* 0x000fe20000000f00 */
[----:B------:R-:W-:Y:S01]  /*1ecf0*/  IMAD.MOV.U32 R11, RZ, RZ, 0x1c1f ;  /* 0x00001c1fff0b7424 */ /* 0x000fe200078e00ff */
[----:B------:R-:W-:-:S07]  /*1ed00*/  MOV R15, 0xffffffff ;  /* 0xffffffff000f7802 */ /* 0x000fce0000000f00 */
[----:B----4-:R-:W-:Y:S05]  /*1ed10*/  WARPSYNC.COLLECTIVE R15, `(.L_x_822) ;  /* 0x000000000f087348 */ /* 0x010fea0003c00000 */
[----:B------:R0:W1:Y:S02]  /*1ed20*/  SHFL.IDX P6, R14, R13, R12, R11 ;  /* 0x0000000c0d0e7389 */ /* 0x00006400000c000b */
[----:B01--4-:R-:W-:Y:S01]  /*1ed30*/  ENDCOLLECTIVE ;  /* 0x000000000000791b */ /* 0x013fe20003800000 */
.L_x_822:
[----:B------:R-:W-:Y:S05]  /*1ed40*/  BSYNC B1 ;  /* 0x0000000000017941 */ /* 0x000fea0003800000 */
.L_x_821:
[----:B------:R-:W-:Y:S01]  /*1ed50*/  MOV R13, R24 ;  /* 0x00000018000d7202 */ /* 0x000fe20000000f00 */
[----:B------:R-:W-:Y:S01]  /*1ed60*/  IMAD.MOV.U32 R12, RZ, RZ, RZ ;  /* 0x000000ffff0c7224 */ /* 0x000fe200078e00ff */
[----:B------:R-:W-:Y:S01]  /*1ed70*/  MOV R11, 0x1c1f ;  /* 0x00001c1f000b7802 */ /* 0x000fe20000000f00 */
[----:B------:R-:W-:Y:S02]  /*1ed80*/  IMAD.MOV.U32 R15, RZ, RZ, -0x1 ;  /* 0xffffffffff0f7424 */ /* 0x000fe400078e00ff */
[----:B------:R-:W-:-:S07]  /*1ed90*/  IMAD.MOV.U32 R3, RZ, RZ, R14 ;  /* 0x000000ffff037224 */ /* 0x000fce00078e000e */
[----:B------:R-:W-:Y:S05]  /*1eda0*/  WARPSYNC.COLLECTIVE R15, `(.L_x_823) ;  /* 0x000000000f087348 */ /* 0x000fea0003c00000 */
[----:B------:R0:W1:Y:S02]  /*1edb0*/  SHFL.IDX P6, R14, R13, R12, R11 ;  /* 0x0000000c0d0e7389 */ /* 0x00006400000c000b */
[----:B01----:R-:W-:Y:S01]  /*1edc0*/  ENDCOLLECTIVE ;  /* 0x000000000000791b */ /* 0x003fe20003800000 */
.L_x_823:
[----:B------:R-:W-:Y:S01]  /*1edd0*/  IMAD.MOV.U32 R13, RZ, RZ, R27 ;  /* 0x000000ffff0d7224 */ /* 0x000fe200078e001b */
[----:B------:R-:W-:-:S07]  /*1ede0*/  MOV R0, R14 ;  /* 0x0000000e00007202 */ /* 0x000fce0000000f00 */
[----:B------:R-:W-:Y:S05]  /*1edf0*/  WARPSYNC.COLLECTIVE R15, `(.L_x_824) ;  /* 0x000000000f087348 */ /* 0x000fea0003c00000 */
[----:B------:R0:W1:Y:S02]  /*1ee00*/  SHFL.IDX P6, R14, R13, R12, R11 ;  /* 0x0000000c0d0e7389 */ /* 0x00006400000c000b */
[----:B01----:R-:W-:Y:S01]  /*1ee10*/  ENDCOLLECTIVE ;  /* 0x000000000000791b */ /* 0x003fe20003800000 */
.L_x_824:
[----:B------:R-:W-:Y:S01]  /*1ee20*/  IMAD.MOV.U32 R13, RZ, RZ, R26 ;  /* 0x000000ffff0d7224 */ /* 0x000fe200078e001a */
[----:B------:R-:W-:-:S07]  /*1ee30*/  MOV R21, R14 ;  /* 0x0000000e00157202 */ /* 0x000fce0000000f00 */
[----:B------:R-:W-:Y:S05]  /*1ee40*/  WARPSYNC.COLLECTIVE R15, `(.L_x_825) ;  /* 0x000000000f087348 */ /* 0x000fea0003c00000 */
[----:B------:R0:W1:Y:S02]  /*1ee50*/  SHFL.IDX P6, R14, R13, R12, R11 ;  /* 0x0000000c0d0e7389 */ /* 0x00006400000c000b */
[----:B01----:R-:W-:Y:S01]  /*1ee60*/  ENDCOLLECTIVE ;  /* 0x000000000000791b */ /* 0x003fe20003800000 */
.L_x_825:
[----:B------:R-:W-:Y:S01]  /*1ee70*/  MOV R20, R14 ;  /* 0x0000000e00147202 */ /* 0x000fe20000000f00 */
[----:B------:R-:W-:Y:S06]  /*1ee80*/  BRA `(.L_x_826) ;  /* 0xfffffeec00a47947 */ /* 0x000fec000383ffff */
.L_x_607:
[----:B0-----:R0:W1:Y:S02]  /*1ee90*/  SYNCS.PHASECHK.TRANS64.TRYWAIT P0, [R2+URZ+0x2a800], R5 ;  /* 0x02a80005020075a7 */ /* 0x001064000800017f */
[----:B-1----:R-:W-:Y:S05]  /*1eea0*/  @!P0 NANOSLEEP.SYNCS 0x989680 ;  /* 0x009896800000895d */ /* 0x002fea0003900000 */
[----:B------:R-:W1:Y:S02]  /*1eeb0*/  @!P0 SYNCS.PHASECHK.TRANS64 P0, [R2+URZ+0x2a800], R5 ;  /* 0x02a80005020085a7 */ /* 0x000e64000800007f */
[----:B-1----:R-:W-:Y:S05]  /*1eec0*/  @!P0 BRA `(.L_x_607) ;  /* 0xfffffffc00f08947 */ /* 0x002fea000383ffff */
[----:B------:R-:W-:Y:S05]  /*1eed0*/  BRA `(.L_x_827) ;  /* 0xfffffef400b47947 */ /* 0x000fea000383ffff */
.L_x_621:
[----:B-1----:R1:W2:Y:S02]  /*1eee0*/  SYNCS.PHASECHK.TRANS64.TRYWAIT P1, [R5+URZ+0x2a830], R0 ;  /* 0x02a83000050075a7 */ /* 0x0022a4000802017f */
[----:B--2---:R-:W-:Y:S05]  /*1eef0*/  @!P1 NANOSLEEP.SYNCS 0x989680 ;  /* 0x009896800000995d */ /* 0x004fea0003900000 */
[----:B------:R-:W2:Y:S02]  /*1ef00*/  @!P1 SYNCS.PHASECHK.TRANS64 P1, [R5+URZ+0x2a830], R0 ;  /* 0x02a83000050095a7 */ /* 0x000ea4000802007f */
[----:B--2---:R-:W-:Y:S05]  /*1ef10*/  @!P1 BRA `(.L_x_621) ;  /* 0xfffffffc00f09947 */ /* 0x004fea000383ffff */
[----:B------:R-:W-:Y:S05]  /*1ef20*/  BRA `(.L_x_620) ;  /* 0xffffff1800a47947 */ /* 0x000fea000383ffff */
.L_x_629:
[----:B-1----:R1:W2:Y:S02]  /*1ef30*/  SYNCS.PHASECHK.TRANS64.TRYWAIT P1, [R21+URZ+0x2a830], R0 ;  /* 0x02a83000150075a7 */ /* 0x0022a4000802017f */
[----:B--2---:R-:W-:Y:S05]  /*1ef40*/  @!P1 NANOSLEEP.SYNCS 0x989680 ;  /* 0x009896800000995d */ /* 0x004fea0003900000 */
[----:B------:R-:W2:Y:S02]  /*1ef50*/  @!P1 SYNCS.PHASECHK.TRANS64 P1, [R21+URZ+0x2a830], R0 ;  /* 0x02a83000150095a7 */ /* 0x000ea4000802007f */
[----:B--2---:R-:W-:Y:S05]  /*1ef60*/  @!P1 BRA `(.L_x_629) ;  /* 0xfffffffc00f09947 */ /* 0x004fea000383ffff */
[----:B------:R-:W-:Y:S05]  /*1ef70*/  BRA `(.L_x_628) ;  /* 0xffffff3c00847947 */ /* 0x000fea000383ffff */
.L_x_634:
[----:B0-----:R0:W1:Y:S02]  /*1ef80*/  SYNCS.PHASECHK.TRANS64.TRYWAIT P1, [R10+URZ+0x2a850], R3 ;  /* 0x02a850030a0075a7 */ /* 0x001064000802017f */
[----:B-1----:R-:W-:Y:S05]  /*1ef90*/  @!P1 NANOSLEEP.SYNCS 0x989680 ;  /* 0x009896800000995d */ /* 0x002fea0003900000 */
[----:B------:R-:W1:Y:S02]  /*1efa0*/  @!P1 SYNCS.PHASECHK.TRANS64 P1, [R10+URZ+0x2a850], R3 ;  /* 0x02a850030a0095a7 */ /* 0x000e64000802007f */
[----:B-1----:R-:W-:Y:S05]  /*1efb0*/  @!P1 BRA `(.L_x_634) ;  /* 0xfffffffc00f09947 */ /* 0x002fea000383ffff */
[----:B------:R-:W-:Y:S05]  /*1efc0*/  BRA `(.L_x_633) ;  /* 0xffffff4800747947 */ /* 0x000fea000383ffff */
.L_x_642:
[----:B-1----:R1:W2:Y:S02]  /*1efd0*/  SYNCS.PHASECHK.TRANS64.TRYWAIT P1, [R10+URZ+0x2a850], R5 ;  /* 0x02a850050a0075a7 */ /* 0x0022a4000802017f */
[----:B--2---:R-:W-:Y:S05]  /*1efe0*/  @!P1 NANOSLEEP.SYNCS 0x989680 ;  /* 0x009896800000995d */ /* 0x004fea0003900000 */
[----:B------:R-:W2:Y:S02]  /*1eff0*/  @!P1 SYNCS.PHASECHK.TRANS64 P1, [R10+URZ+0x2a850], R5 ;  /* 0x02a850050a0095a7 */ /* 0x000ea4000802007f */
[----:B--2---:R-:W-:Y:S05]  /*1f000*/  @!P1 BRA `(.L_x_642) ;  /* 0xfffffffc00f09947 */ /* 0x004fea000383ffff */
[----:B------:R-:W-:Y:S05]  /*1f010*/  BRA `(.L_x_641) ;  /* 0xffffff60003c7947 */ /* 0x000fea000383ffff */
.L_x_679:
[----:B------:R-:W0:Y:S01]  /*1f020*/  S2R R9, SR_TID.X ;  /* 0x0000000000097919 */ /* 0x000e220000002100 */
[----:B------:R-:W-:Y:S01]  /*1f030*/  BSSY B1, `(.L_x_828) ;  /* 0x000000a000017945 */ /* 0x000fe20003800000 */
[----:B------:R-:W-:Y:S01]  /*1f040*/  MOV R12, RZ ;  /* 0x000000ff000c7202 */ /* 0x000fe20000000f00 */
[----:B------:R-:W-:Y:S01]  /*1f050*/  IMAD.MOV.U32 R11, RZ, RZ, 0x1f ;  /* 0x0000001fff0b7424 */ /* 0x000fe200078e00ff */
[----:B------:R-:W-:Y:S02]  /*1f060*/  MOV R15, 0xffffffff ;  /* 0xffffffff000f7802 */ /* 0x000fe40000000f00 */
[----:B0-----:R-:W-:-:S04]  /*1f070*/  SHF.R.U32.HI R9, RZ, 0x5, R9 ;  /* 0x00000005ff097819 */ /* 0x001fc80000011609 */
[----:B------:R-:W-:-:S05]  /*1f080*/  LOP3.LUT R9, R9, 0x3, RZ, 0xc0, !PT ;  /* 0x0000000309097812 */ /* 0x000fca00078ec0ff */
[----:B------:R-:W-:-:S07]  /*1f090*/  IMAD.MOV.U32 R13, RZ, RZ, R9 ;  /* 0x000000ffff0d7224 */ /* 0x000fce00078e0009 */
[----:B------:R-:W-:Y:S05]  /*1f0a0*/  WARPSYNC.COLLECTIVE R15, `(.L_x_829) ;  /* 0x000000000f087348 */ /* 0x000fea0003c00000 */
[----:B------:R0:W1:Y:S02]  /*1f0b0*/  SHFL.IDX P6, R14, R13, R12, R11 ;  /* 0x0000000c0d0e7389 */ /* 0x00006400000c000b */
[----:B01----:R-:W-:Y:S01]  /*1f0c0*/  ENDCOLLECTIVE ;  /* 0x000000000000791b */ /* 0x003fe20003800000 */
.L_x_829:
[----:B------:R-:W-:Y:S05]  /*1f0d0*/  BSYNC B1 ;  /* 0x0000000000017941 */ /* 0x000fea0003800000 */
.L_x_828:
[----:B------:R-:W-:Y:S05]  /*1f0e0*/  BRA `(.L_x_830) ;  /* 0xffffff9800b47947 */ /* 0x000fea000383ffff */
.L_x_681:
[----:B------:R-:W-:Y:S01]  /*1f0f0*/  BSSY B1, `(.L_x_831) ;  /* 0x0000006000017945 */ /* 0x000fe20003800000 */
[----:B------:R-:W-:-:S07]  /*1f100*/  IMAD.MOV.U32 R15, RZ, RZ, -0x1 ;  /* 0xffffffffff0f7424 */ /* 0x000fce00078e00ff */
[----:B0-----:R-:W-:Y:S05]  /*1f110*/  WARPSYNC.COLLECTIVE R15, `(.L_x_832) ;  /* 0x000000000f0c7348 */ /* 0x001fea0003c00000 */
[----:B------:R-:W-:Y:S02]  /*1f120*/  ELECT P6, UR62, PT ;  /* 0x00000000003e782f */ /* 0x000fe400038c0000 */
[----:B------:R-:W-:Y:S01]  /*1f130*/  MOV R14, UR62 ;  /* 0x0000003e000e7c02 */ /* 0x000fe20008000f00 */
[----:B0-----:R-:W-:Y:S10]  /*1f140*/  ENDCOLLECTIVE ;  /* 0x000000000000791b */ /* 0x001ff40003800000 */
.L_x_832:
[----:B------:R-:W-:Y:S05]  /*1f150*/  BSYNC B1 ;  /* 0x0000000000017941 */ /* 0x000fea0003800000 */
.L_x_831:
[----:B------:R-:W-:Y:S05]  /*1f160*/  BRA `(.L_x_680) ;  /* 0xffffff9800ac7947 */ /* 0x000fea000383ffff */
.L_x_683:
[----:B0-----:R0:W1:Y:S02]  /*1f170*/  SYNCS.PHASECHK.TRANS64.TRYWAIT P0, [R22+URZ+0x2a820], R3 ;  /* 0x02a82003160075a7 */ /* 0x001064000800017f */
[----:B-1----:R-:W-:Y:S05]  /*1f180*/  @!P0 NANOSLEEP.SYNCS 0x989680 ;  /* 0x009896800000895d */ /* 0x002fea0003900000 */
[----:B------:R-:W1:Y:S02]  /*1f190*/  @!P0 SYNCS.PHASECHK.TRANS64 P0, [R22+URZ+0x2a820], R3 ;  /* 0x02a82003160085a7 */ /* 0x000e64000800007f */
[----:B-1----:R-:W-:Y:S05]  /*1f1a0*/  @!P0 BRA `(.L_x_683) ;  /* 0xfffffffc00f08947 */ /* 0x002fea000383ffff */
[----:B------:R-:W-:Y:S05]  /*1f1b0*/  BRA `(.L_x_833) ;  /* 0xffffff9800bc7947 */ /* 0x000fea000383ffff */
.L_x_687:
[----:B-1----:R1:W2:Y:S02]  /*1f1c0*/  SYNCS.PHASECHK.TRANS64.TRYWAIT P0, [R9+URZ+0x2a8a0], R8 ;  /* 0x02a8a008090075a7 */ /* 0x0022a4000800017f */
[----:B--2---:R-:W-:Y:S05]  /*1f1d0*/  @!P0 NANOSLEEP.SYNCS 0x989680 ;  /* 0x009896800000895d */ /* 0x004fea0003900000 */
[----:B------:R-:W2:Y:S02]  /*1f1e0*/  @!P0 SYNCS.PHASECHK.TRANS64 P0, [R9+URZ+0x2a8a0], R8 ;  /* 0x02a8a008090085a7 */ /* 0x000ea4000800007f */
[----:B--2---:R-:W-:Y:S05]  /*1f1f0*/  @!P0 BRA `(.L_x_687) ;  /* 0xfffffffc00f08947 */ /* 0x004fea000383ffff */
[----:B------:R-:W-:Y:S05]  /*1f200*/  BRA `(.L_x_834) ;  /* 0xffffff9800d47947 */ /* 0x000fea000383ffff */
.L_x_694:
[----:B0-----:R0:W2:Y:S02]  /*1f210*/  SYNCS.PHASECHK.TRANS64.TRYWAIT P0, [R9+URZ+0x2a8c0], R8 ;  /* 0x02a8c008090075a7 */ /* 0x0010a4000800017f */
[----:B--2---:R-:W-:Y:S05]  /*1f220*/  @!P0 NANOSLEEP.SYNCS 0x989680 ;  /* 0x009896800000895d */ /* 0x004fea0003900000 */
[----:B------:R-:W2:Y:S02]  /*1f230*/  @!P0 SYNCS.PHASECHK.TRANS64 P0, [R9+URZ+0x2a8c0], R8 ;  /* 0x02a8c008090085a7 */ /* 0x000ea4000800007f */
[----:B--2---:R-:W-:Y:S05]  /*1f240*/  @!P0 BRA `(.L_x_694) ;  /* 0xfffffffc00f08947 */ /* 0x004fea000383ffff */
[----:B------:R-:W-:Y:S05]  /*1f250*/  BRA `(.L_x_835) ;  /* 0xffffff9c00cc7947 */ /* 0x000fea000383ffff */
.L_x_702:
[----:B-1----:R1:W2:Y:S02]  /*1f260*/  SYNCS.PHASECHK.TRANS64.TRYWAIT P1, [R6+URZ+0x2a8a0], R9 ;  /* 0x02a8a009060075a7 */ /* 0x0022a4000802017f */
[----:B--2---:R-:W-:Y:S05]  /*1f270*/  @!P1 NANOSLEEP.SYNCS 0x989680 ;  /* 0x009896800000995d */ /* 0x004fea0003900000 */
[----:B------:R-:W2:Y:S02]  /*1f280*/  @!P1 SYNCS.PHASECHK.TRANS64 P1, [R6+URZ+0x2a8a0], R9 ;  /* 0x02a8a009060095a7 */ /* 0x000ea4000802007f */
[----:B--2---:R-:W-:Y:S05]  /*1f290*/  @!P1 BRA `(.L_x_702) ;  /* 0xfffffffc00f09947 */ /* 0x004fea000383ffff */
[----:B------:R-:W-:Y:S05]  /*1f2a0*/  BRA `(.L_x_836) ;  /* 0xffffffa000c87947 */ /* 0x000fea000383ffff */
.L_x_709:
[----:B0-----:R0:W2:Y:S02]  /*1f2b0*/  SYNCS.PHASECHK.TRANS64.TRYWAIT P1, [R6+URZ+0x2a8c0], R9 ;  /* 0x02a8c009060075a7 */ /* 0x0010a4000802017f */
[----:B--2---:R-:W-:Y:S05]  /*1f2c0*/  @!P1 NANOSLEEP.SYNCS 0x989680 ;  /* 0x009896800000995d */ /* 0x004fea0003900000 */
[----:B------:R-:W2:Y:S02]  /*1f2d0*/  @!P1 SYNCS.PHASECHK.TRANS64 P1, [R6+URZ+0x2a8c0], R9 ;  /* 0x02a8c009060095a7 */ /* 0x000ea4000802007f */
[----:B--2---:R-:W-:Y:S05]  /*1f2e0*/  @!P1 BRA `(.L_x_709) ;  /* 0xfffffffc00f09947 */ /* 0x004fea000383ffff */
[----:B------:R-:W-:Y:S05]  /*1f2f0*/  BRA `(.L_x_837) ;  /* 0xffffffa400bc7947 */ /* 0x000fea000383ffff */
.L_x_723:
[----:B------:R-:W0:Y:S01]  /*1f300*/  S2R R7, SR_TID.X ;  /* 0x0000000000077919 */ /* 0x000e220000002100 */
[----:B------:R-:W-:Y:S01]  /*1f310*/  BSSY B0, `(.L_x_838) ;  /* 0x000000a000007945 */ /* 0x000fe20003800000 */
[----:B------:R-:W-:Y:S01]  /*1f320*/  IMAD.MOV.U32 R12, RZ, RZ, RZ ;  /* 0x000000ffff0c7224 */ /* 0x000fe200078e00ff */
[----:B------:R-:W-:Y:S01]  /*1f330*/  MOV R11, 0x1f ;  /* 0x0000001f000b7802 */ /* 0x000fe20000000f00 */
[----:B------:R-:W-:Y:S01]  /*1f340*/  IMAD.MOV.U32 R15, RZ, RZ, -0x1 ;  /* 0xffffffffff0f7424 */ /* 0x000fe200078e00ff */
[----:B0-----:R-:W-:-:S04]  /*1f350*/  SHF.R.U32.HI R7, RZ, 0x5, R7 ;  /* 0x00000005ff077819 */ /* 0x001fc80000011607 */
[----:B------:R-:W-:-:S04]  /*1f360*/  LOP3.LUT R7, R7, 0x3, RZ, 0xc0, !PT ;  /* 0x0000000307077812 */ /* 0x000fc800078ec0ff */
[----:B------:R-:W-:-:S07]  /*1f370*/  MOV R13, R7 ;  /* 0x00000007000d7202 */ /* 0x000fce0000000f00 */
[----:B-----5:R-:W-:Y:S05]  /*1f380*/  WARPSYNC.COLLECTIVE R15, `(.L_x_839) ;  /* 0x000000000f087348 */ /* 0x020fea0003c00000 */
[----:B------:R0:W1:Y:S02]  /*1f390*/  SHFL.IDX P6, R14, R13, R12, R11 ;  /* 0x0000000c0d0e7389 */ /* 0x00006400000c000b */
[----:B01---5:R-:W-:Y:S01]  /*1f3a0*/  ENDCOLLECTIVE ;  /* 0x000000000000791b */ /* 0x023fe20003800000 */
.L_x_839:
[----:B------:R-:W-:Y:S05]  /*1f3b0*/  BSYNC B0 ;  /* 0x0000000000007941 */ /* 0x000fea0003800000 */
.L_x_838:
[----:B------:R-:W-:Y:S05]  /*1f3c0*/  BRA `(.L_x_840) ;  /* 0xffffffb000cc7947 */ /* 0x000fea000383ffff */
.L_x_726:
[----:B0-----:R0:W1:Y:S02]  /*1f3d0*/  SYNCS.PHASECHK.TRANS64.TRYWAIT P0, [R7+URZ+0x2a840], R2 ;  /* 0x02a84002070075a7 */ /* 0x001064000800017f */
[----:B-1----:R-:W-:Y:S05]  /*1f3e0*/  @!P0 NANOSLEEP.SYNCS 0x989680 ;  /* 0x009896800000895d */ /* 0x002fea0003900000 */
[----:B------:R-:W1:Y:S02]  /*1f3f0*/  @!P0 SYNCS.PHASECHK.TRANS64 P0, [R7+URZ+0x2a840], R2 ;  /* 0x02a84002070085a7 */ /* 0x000e64000800007f */
[----:B-1----:R-:W-:Y:S05]  /*1f400*/  @!P0 BRA `(.L_x_726) ;  /* 0xfffffffc00f08947 */ /* 0x002fea000383ffff */
[----:B------:R-:W-:Y:S05]  /*1f410*/  BRA `(.L_x_841) ;  /* 0xffffffb400287947 */ /* 0x000fea000383ffff */
.L_x_727:
[----:B------:R-:W-:Y:S01]  /*1f420*/  BSSY B0, `(.L_x_842) ;  /* 0x0000008000007945 */ /* 0x000fe20003800000 */
[----:B------:R-:W-:Y:S01]  /*1f430*/  MOV R13, R0 ;  /* 0x00000000000d7202 */ /* 0x000fe20000000f00 */
[----:B------:R-:W-:Y:S01]  /*1f440*/  IMAD.MOV.U32 R12, RZ, RZ, RZ ;  /* 0x000000ffff0c7224 */ /* 0x000fe200078e00ff */
[----:B------:R-:W-:Y:S01]  /*1f450*/  MOV R11, 0x181f ;  /* 0x0000181f000b7802 */ /* 0x000fe20000000f00 */
[----:B------:R-:W-:-:S07]  /*1f460*/  IMAD.MOV.U32 R15, RZ, RZ, -0x1 ;  /* 0xffffffffff0f7424 */ /* 0x000fce00078e00ff */
[----:B------:R-:W-:Y:S05]  /*1f470*/  WARPSYNC.COLLECTIVE R15, `(.L_x_843) ;  /* 0x000000000f087348 */ /* 0x000fea0003c00000 */
[----:B------:R0:W1:Y:S02]  /*1f480*/  SHFL.IDX P6, R14, R13, R12, R11 ;  /* 0x0000000c0d0e7389 */ /* 0x00006400000c000b */
[----:B01----:R-:W-:Y:S01]  /*1f490*/  ENDCOLLECTIVE ;  /* 0x000000000000791b */ /* 0x003fe20003800000 */
.L_x_843:
[----:B------:R-:W-:Y:S05]  /*1f4a0*/  BSYNC B0 ;  /* 0x0000000000007941 */ /* 0x000fea0003800000 */
.L_x_842:
[----:B------:R-:W-:Y:S01]  /*1f4b0*/  IMAD.MOV.U32 R13, RZ, RZ, R4 ;  /* 0x000000ffff0d7224 */ /* 0x000fe200078e0004 */
[----:B------:R-:W-:Y:S01]  /*1f4c0*/  MOV R12, RZ ;  /* 0x000000ff000c7202 */ /* 0x000fe20000000f00 */
[----:B------:R-:W-:Y:S01]  /*1f4d0*/  IMAD.MOV.U32 R11, RZ, RZ, 0x181f ;  /* 0x0000181fff0b7424 */ /* 0x000fe200078e00ff */
[----:B------:R-:W-:Y:S01]  /*1f4e0*/  MOV R15, 0xffffffff ;  /* 0xffffffff000f7802 */ /* 0x000fe20000000f00 */
[----:B------:R-:W-:Y:S01]  /*1f4f0*/  @P0 IMAD R8, R5, 0x2, R22 ;  /* 0x0000000205080824 */ /* 0x000fe200078e0216 */
[----:B------:R-:W-:-:S07]  /*1f500*/  MOV R2, R14 ;  /* 0x0000000e00027202 */ /* 0x000fce0000000f00 */
[----:B------:R-:W-:Y:S05]  /*1f510*/  WARPSYNC.COLLECTIVE R15, `(.L_x_844) ;  /* 0x000000000f087348 */ /* 0x000fea0003c00000 */
[----:B------:R0:W1:Y:S02]  /*1f520*/  SHFL.IDX P6, R14, R13, R12, R11 ;  /* 0x0000000c0d0e7389 */ /* 0x00006400000c000b */
[----:B01----:R-:W-:Y:S01]  /*1f530*/  ENDCOLLECTIVE ;  /* 0x000000000000791b */ /* 0x003fe20003800000 */
.L_x_844:
[----:B------:R-:W-:Y:S01]  /*1f540*/  MOV R13, R0 ;  /* 0x00000000000d7202 */ /* 0x000fe20000000f00 */
[----:B------:R-:W-:Y:S02]  /*1f550*/  IMAD.MOV.U32 R12, RZ, RZ, 0x1 ;  /* 0x00000001ff0c7424 */ /* 0x000fe400078e00ff */
[----:B------:R-:W-:-:S07]  /*1f560*/  IMAD.MOV.U32 R3, RZ, RZ, R14 ;  /* 0x000000ffff037224 */ /* 0x000fce00078e000e */
[----:B------:R-:W-:Y:S05]  /*1f570*/  WARPSYNC.COLLECTIVE R15, `(.L_x_845) ;  /* 0x000000000f087348 */ /* 0x000fea0003c00000 */
[----:B------:R0:W1:Y:S02]  /*1f580*/  SHFL.IDX P6, R14, R13, R12, R11 ;  /* 0x0000000c0d0e7389 */ /* 0x00006400000c000b */
[----:B01----:R-:W-:Y:S01]  /*1f590*/  ENDCOLLECTIVE ;  /* 0x000000000000791b */ /* 0x003fe20003800000 */
.L_x_845:
[----:B------:R-:W-:-:S04]  /*1f5a0*/  @P0 LEA R3, P1, R9, R3, 0x1 ;  /* 0x0000000309030211 */ /* 0x000fc800078208ff */
[----:B------:R-:W-:Y:S02]  /*1f5b0*/  @P0 IADD3.X R2, RZ, R2, RZ, P1, !PT ;  /* 0x00000002ff020210 */ /* 0x000fe40000ffe4ff */
[----:B------:R-:W-:Y:S02]  /*1f5c0*/  ISETP.GE.AND P1, PT, R6, 0x11, PT ;  /* 0x000000110600780c */ /* 0x000fe40003f26270 */
        /* <DEDUP_REMOVED lines=10> */
[----:B0-----:R-:W-:-:S07]  /*1f670*/  MOV R2, R14 ;  /* 0x0000000e00027202 */ /* 0x001fce0000000f00 */
[----:B------:R-:W-:Y:S05]  /*1f680*/  WARPSYNC.COLLECTIVE R15, `(.L_x_846) ;  /* 0x000000000f087348 */ /* 0x000fea0003c00000 */
[----:B------:R0:W1:Y:S02]  /*1f690*/  SHFL.IDX P6, R14, R13, R12, R11 ;  /* 0x0000000c0d0e7389 */ /* 0x00006400000c000b */
[----:B01----:R-:W-:Y:S01]  /*1f6a0*/  ENDCOLLECTIVE ;  /* 0x000000000000791b */ /* 0x003fe20003800000 */
.L_x_846:
[----:B------:R-:W-:Y:S01]  /*1f6b0*/  @P1 LEA R8, R5, R22, 0x1 ;  /* 0x0000001605081211 */ /* 0x000fe200078e08ff */
[----:B------:R-:W-:Y:S01]  /*1f6c0*/  IMAD.MOV.U32 R13, RZ, RZ, R0 ;  /* 0x000000ffff0d7224 */ /* 0x000fe200078e0000 */
[----:B------:R-:W-:Y:S02]  /*1f6d0*/  MOV R12, 0x2 ;  /* 0x00000002000c7802 */ /* 0x000fe40000000f00 */
[----:B------:R-:W-:-:S07]  /*1f6e0*/  MOV R3, R14 ;  /* 0x0000000e00037202 */ /* 0x000fce0000000f00 */
[----:B------:R-:W-:Y:S05]  /*1f6f0*/  WARPSYNC.COLLECTIVE R15, `(.L_x_847) ;  /* 0x000000000f087348 */ /* 0x000fea0003c00000 */
[----:B------:R0:W1:Y:S02]  /*1f700*/  SHFL.IDX P6, R14, R13, R12, R11 ;  /* 0x0000000c0d0e7389 */ /* 0x00006400000c000b */
[----:B01----:R-:W-:Y:S01]  /*1f710*/  ENDCOLLECTIVE ;  /* 0x000000000000791b */ /* 0x003fe20003800000 */
.L_x_847:
[----:B------:R-:W-:-:S05]  /*1f720*/  @P1 LEA R3, P0, R9, R3, 0x1 ;  /* 0x0000000309031211 */ /* 0x000fca00078008ff */
[----:B------:R-:W-:-:S05]  /*1f730*/  @P1 IMAD.X R2, RZ, RZ, R2, P0 ;  /* 0x000000ffff021224 */ /* 0x000fca00000e0602 */
        /* <DEDUP_REMOVED lines=15> */
.L_x_848:
[----:B------:R-:W-:Y:S01]  /*1f830*/  @P1 IMAD R8, R5, 0x2, R22 ;  /* 0x0000000205081824 */ /* 0x000fe200078e0216 */
[----:B------:R-:W-:Y:S01]  /*1f840*/  MOV R13, R0 ;  /* 0x00000000000d7202 */ /* 0x000fe20000000f00 */
[----:B------:R-:W-:Y:S02]  /*1f850*/  IMAD.MOV.U32 R12, RZ, RZ, 0x3 ;  /* 0x00000003ff0c7424 */ /* 0x000fe400078e00ff */
[----:B------:R-:W-:-:S07]  /*1f860*/  IMAD.MOV.U32 R3, RZ, RZ, R14 ;  /* 0x000000ffff037224 */ /* 0x000fce00078e000e */
[----:B------:R-:W-:Y:S05]  /*1f870*/  WARPSYNC.COLLECTIVE R15, `(.L_x_849) ;  /* 0x000000000f087348 */ /* 0x000fea0003c00000 */
[----:B------:R0:W1:Y:S02]  /*1f880*/  SHFL.IDX P6, R14, R13, R12, R11 ;  /* 0x0000000c0d0e7389 */ /* 0x00006400000c000b */
[----:B01----:R-:W-:Y:S01]  /*1f890*/  ENDCOLLECTIVE ;  /* 0x000000000000791b */ /* 0x003fe20003800000 */
.L_x_849:
[----:B------:R-:W-:-:S04]  /*1f8a0*/  @P1 LEA R3, P0, R9, R3, 0x1 ;  /* 0x0000000309031211 */ /* 0x000fc800078008ff */
[----:B------:R-:W-:-:S04]  /*1f8b0*/  @P1 IADD3.X R2, RZ, R2, RZ, P0, !PT ;  /* 0x00000002ff021210 */ /* 0x000fc800007fe4ff */
        /* <DEDUP_REMOVED lines=10> */
[----:B------:R-:W-:Y:S02]  /*1f960*/  ISETP.GE.AND P1, PT, R6, 0x31, PT ;  /* 0x000000310600780c */ /* 0x000fe40003f26270 */
[----:B0-----:R-:W-:-:S11]  /*1f970*/  MOV R2, R14 ;  /* 0x0000000e00027202 */ /* 0x001fd60000000f00 */
[----:B------:R-:W-:Y:S05]  /*1f980*/  WARPSYNC.COLLECTIVE R15, `(.L_x_850) ;  /* 0x000000000f087348 */ /* 0x000fea0003c00000 */
[----:B------:R0:W1:Y:S02]  /*1f990*/  SHFL.IDX P6, R14, R13, R12, R11 ;  /* 0x0000000c0d0e7389 */ /* 0x00006400000c000b */
[----:B01----:R-:W-:Y:S01]  /*1f9a0*/  ENDCOLLECTIVE ;  /* 0x000000000000791b */ /* 0x003fe20003800000 */
.L_x_850:
[----:B------:R-:W-:Y:S01]  /*1f9b0*/  @P1 LEA R8, R5, R22, 0x1 ;  /* 0x0000001605081211 */ /* 0x000fe200078e08ff */
[----:B------:R-:W-:Y:S01]  /*1f9c0*/  IMAD.MOV.U32 R13, RZ, RZ, R0 ;  /* 0x000000ffff0d7224 */ /* 0x000fe200078e0000 */
[----:B------:R-:W-:Y:S02]  /*1f9d0*/  MOV R12, 0x4 ;  /* 0x00000004000c7802 */ /* 0x000fe40000000f00 */
[----:B------:R-:W-:-:S07]  /*1f9e0*/  MOV R3, R14 ;  /* 0x0000000e00037202 */ /* 0x000fce0000000f00 */
[----:B------:R-:W-:Y:S05]  /*1f9f0*/  WARPSYNC.COLLECTIVE R15, `(.L_x_851) ;  /* 0x000000000f087348 */ /* 0x000fea0003c00000 */
[----:B------:R0:W1:Y:S02]  /*1fa00*/  SHFL.IDX P6, R14, R13, R12, R11 ;  /* 0x0000000c0d0e7389 */ /* 0x00006400000c000b */
[----:B01----:R-:W-:Y:S01]  /*1fa10*/  ENDCOLLECTIVE ;  /* 0x000000000000791b */ /* 0x003fe20003800000 */
.L_x_851:
        /* <DEDUP_REMOVED lines=17> */
.L_x_852:
[----:B------:R-:W-:Y:S01]  /*1fb30*/  @P1 IMAD R8, R5, 0x2, R22 ;  /* 0x0000000205081824 */ /* 0x000fe200078e0216 */
[----:B------:R-:W-:Y:S01]  /*1fb40*/  MOV R13, R0 ;  /* 0x00000000000d7202 */ /* 0x000fe20000000f00 */
[----:B------:R-:W-:Y:S02]  /*1fb50*/  IMAD.MOV.U32 R12, RZ, RZ, 0x5 ;  /* 0x00000005ff0c7424 */ /* 0x000fe400078e00ff */
[----:B------:R-:W-:-:S07]  /*1fb60*/  IMAD.MOV.U32 R3, RZ, RZ, R14 ;  /* 0x000000ffff037224 */ /* 0x000fce00078e000e */
[----:B------:R-:W-:Y:S05]  /*1fb70*/  WARPSYNC.COLLECTIVE R15, `(.L_x_853) ;  /* 0x000000000f087348 */ /* 0x000fea0003c00000 */
[----:B------:R0:W1:Y:S02]  /*1fb80*/  SHFL.IDX P6, R14, R13, R12, R11 ;  /* 0x0000000c0d0e7389 */ /* 0x00006400000c000b */
[----:B01----:R-:W-:Y:S01]  /*1fb90*/  ENDCOLLECTIVE ;  /* 0x000000000000791b */ /* 0x003fe20003800000 */
.L_x_853:
[----:B------:R-:W-:-:S04]  /*1fba0*/  @P1 LEA R3, P0, R9, R3, 0x1 ;  /* 0x0000000309031211 */ /* 0x000fc800078008ff */
[----:B------:R-:W-:-:S04]  /*1fbb0*/  @P1 IADD3.X R2, RZ, R2, RZ, P0, !PT ;  /* 0x00000002ff021210 */ /* 0x000fc800007fe4ff */
[----:B------:R-:W-:Y:S01]  /*1fbc0*/  @P1 LOP3.LUT R3, R3, R2, RZ, 0x3c, !PT ;  /* 0x0000000203031212 */ /* 0x000fe200078e3cff */
[----:B------:R-:W-:-:S03]  /*1fbd0*/  IMAD.MOV.U32 R13, RZ, RZ, R4 ;  /* 0x000000ffff0d7224 */ /* 0x000fc600078e0004 */
[----:B------:R-:W-:-:S04]  /*1fbe0*/  @P1 LOP3.LUT R2, R3, R2, RZ, 0x3c, !PT ;  /* 0x0000000203021212 */ /* 0x000fc800078e3cff */
[----:B------:R-:W-:Y:S02]  /*1fbf0*/  @P1 LOP3.LUT R3, R3, R2, RZ, 0x3c, !PT ;  /* 0x0000000203031212 */ /* 0x000fe400078e3cff */
[----:B------:R-:W-:-:S03]  /*1fc00*/  MOV R0, R14 ;  /* 0x0000000e00007202 */ /* 0x000fc60000000f00 */
[----:B------:R-:W-:Y:S01]  /*1fc10*/  @!PT LDS RZ, [RZ] ;  /* 0x00000000fffff984 */ /* 0x000fe20000000800 */
[----:B------:R-:W-:Y:S01]  /*1fc20*/  @!PT LDS RZ, [RZ] ;  /* 0x00000000fffff984 */ /* 0x000fe20000000800 */
[----:B------:R-:W-:Y:S01]  /*1fc30*/  @!PT LDS RZ, [RZ] ;  /* 0x00000000fffff984 */ /* 0x000fe20000000800 */
[----:B------:R0:W-:Y:S04]  /*1fc40*/  @P1 LDGSTS.E.BYPASS.LTC128B.128 [R8+0x1a400], desc[UR60][R2.64], !P4 ;  /* 0x1a40000002081fae */ /* 0x0001e8000e101d7c */
[----:B0-----:R-:W-:Y:S05]  /*1fc50*/  WARPSYNC.COLLECTIVE R15, `(.L_x_854) ;  /* 0x000000000f087348 */ /* 0x001fea0003c00000 */
[----:B------:R1:W2:Y:S02]  /*1fc60*/  SHFL.IDX P6, R14, R13, R12, R11 ;  /* 0x0000000c0d0e7389 */ /* 0x0002a400000c000b */
[----:B012---:R-:W-:Y:S01]  /*1fc70*/  ENDCOLLECTIVE ;  /* 0x000000000000791b */ /* 0x007fe20003800000 */
.L_x_854:
[----:B------:R-:W-:Y:S01]  /*1fc80*/  @!PT LDS RZ, [RZ] ;  /* 0x00000000fffff984 */ /* 0x000fe20000000800 */
[----:B------:R-:W-:Y:S01]  /*1fc90*/  @!PT LDS RZ, [RZ] ;  /* 0x00000000fffff984 */ /* 0x000fe20000000800 */
[----:B------:R-:W-:Y:S01]  /*1fca0*/  @!PT LDS RZ, [RZ] ;  /* 0x00000000fffff984 */ /* 0x000fe20000000800 */
[----:B------:R-:W-:Y:S04]  /*1fcb0*/  @P1 LDGSTS.E.BYPASS.LTC128B.128 [R8+0x1d400], desc[UR60][R2.64+0x80], !P3 ;  /* 0x1d40008002081fae */ /* 0x000fe8000d901d7c */
[----:B------:R0:W-:Y:S02]  /*1fcc0*/  @P1 LDGSTS.E.BYPASS.LTC128B.128 [R8+0x20400], desc[UR60][R2.64+0x100], !P2 ;  /* 0x2040010002081fae */ /* 0x0001e4000d101d7c */
[----:B0-----:R-:W-:Y:S01]  /*1fcd0*/  MOV R2, R14 ;  /* 0x0000000e00027202 */ /* 0x001fe20000000f00 */
[----:B------:R-:W-:Y:S06]  /*1fce0*/  BRA `(.L_x_855) ;  /* 0xffffffb000787947 */ /* 0x000fec000383ffff */
.L_x_732:
[----:B------:R-:W-:Y:S01]  /*1fcf0*/  IMAD.MOV.U32 R13, RZ, RZ, R5 ;  /* 0x000000ffff0d7224 */ /* 0x000fe200078e0005 */
[----:B------:R-:W-:Y:S01]  /*1fd00*/  MOV R12, RZ ;  /* 0x000000ff000c7202 */ /* 0x000fe20000000f00 */
[----:B------:R-:W-:Y:S01]  /*1fd10*/  IMAD.MOV.U32 R11, RZ, RZ, 0x181f ;  /* 0x0000181fff0b7424 */ /* 0x000fe200078e00ff */
[----:B------:R-:W-:Y:S01]  /*1fd20*/  MOV R15, 0xffffffff ;  /* 0xffffffff000f7802 */ /* 0x000fe20000000f00 */
[----:B-----5:R-:W-:Y:S01]  /*1fd30*/  IMAD R6, R17, R8, RZ ;  /* 0x0000000811067224 */ /* 0x020fe200078e02ff */
[----:B------:R-:W-:-:S07]  /*1fd40*/  IADD3 R4, R10, R4, RZ ;  /* 0x000000040a047210 */ /* 0x000fce0007ffe0ff */
[----:B------:R-:W-:Y:S05]  /*1fd50*/  WARPSYNC.COLLECTIVE R15, `(.L_x_856) ;  /* 0x000000000f087348 */ /* 0x000fea0003c00000 */
[----:B------:R0:W1:Y:S02]  /*1fd60*/  SHFL.IDX P6, R14, R13, R12, R11 ;  /* 0x0000000c0d0e7389 */ /* 0x00006400000c000b */
[----:B01----:R-:W-:Y:S01]  /*1fd70*/  ENDCOLLECTIVE ;  /* 0x000000000000791b */ /* 0x003fe20003800000 */
.L_x_856:
[----:B------:R-:W-:Y:S02]  /*1fd80*/  ISETP.GE.AND P1, PT, R4, R6, PT ;  /* 0x000000060400720c */ /* 0x000fe40003f26270 */
[----:B------:R-:W-:Y:S01]  /*1fd90*/  MOV R13, R0 ;  /* 0x00000000000d7202 */ /* 0x000fe20000000f00 */
[----:B------:R-:W-:-:S10]  /*1fda0*/  IMAD.MOV.U32 R2, RZ, RZ, R14 ;  /* 0x000000ffff027224 */ /* 0x000fd400078e000e */
[----:B------:R-:W-:Y:S05]  /*1fdb0*/  WARPSYNC.COLLECTIVE R15, `(.L_x_857) ;  /* 0x000000000f087348 */ /* 0x000fea0003c00000 */
[----:B------:R0:W1:Y:S02]  /*1fdc0*/  SHFL.IDX P6, R14, R13, R12, R11 ;  /* 0x0000000c0d0e7389 */ /* 0x00006400000c000b */
[----:B01----:R-:W-:Y:S01]  /*1fdd0*/  ENDCOLLECTIVE ;  /* 0x000000000000791b */ /* 0x003fe20003800000 */
.L_x_857:
[----:B------:R-:W-:Y:S01]  /*1fde0*/  MOV R13, R5 ;  /* 0x00000005000d7202 */ /* 0x000fe20000000f00 */
[----:B------:R-:W-:Y:S02]  /*1fdf0*/  IMAD.MOV.U32 R12, RZ, RZ, 0x1 ;  /* 0x00000001ff0c7424 */ /* 0x000fe400078e00ff */
[----:B------:R-:W-:-:S07]  /*1fe00*/  IMAD.MOV.U32 R3, RZ, RZ, R14 ;  /* 0x000000ffff037224 */ /* 0x000fce00078e000e */
[----:B------:R-:W-:Y:S05]  /*1fe10*/  WARPSYNC.COLLECTIVE R15, `(.L_x_858) ;  /* 0x000000000f087348 */ /* 0x000fea0003c00000 */
[----:B------:R0:W1:Y:S02]  /*1fe20*/  SHFL.IDX P6, R14, R13, R12, R11 ;  /* 0x0000000c0d0e7389 */ /* 0x00006400000c000b */
[----:B01----:R-:W-:Y:S01]  /*1fe30*/  ENDCOLLECTIVE ;  /* 0x000000000000791b */ /* 0x003fe20003800000 */
.L_x_858:
[----:B------:R-:W-:-:S05]  /*1fe40*/  @!P1 LEA R7, P4, R9, R3, 0x1 ;  /* 0x0000000309079211 */ /* 0x000fca00078808ff */
[----:B------:R-:W-:Y:S01]  /*1fe50*/  @!P1 IMAD.X R3, RZ, RZ, R2, P4 ;  /* 0x000000ffff039224 */ /* 0x000fe200020e0602 */
[----:B------:R-:W-:Y:S01]  /*1fe60*/  @!P1 MOV R2, R7 ;  /* 0x0000000700029202 */ /* 0x000fe20000000f00 */
[----:B------:R-:W-:Y:S02]  /*1fe70*/  VIADD R7, R4, 0x10 ;  /* 0x0000001004077836 */ /* 0x000fe40000000000 */
[----:B------:R-:W-:Y:S02]  /*1fe80*/  IMAD.MOV.U32 R13, RZ, RZ, R0 ;  /* 0x000000ffff0d7224 */ /* 0x000fe400078e0000 */
[----:B------:R-:W-:Y:S01]  /*1fe90*/  @!PT LDS RZ, [RZ] ;  /* 0x00000000fffff984 */ /* 0x000fe20000000800 */
[----:B------:R-:W-:Y:S01]  /*1fea0*/  @!PT LDS RZ, [RZ] ;  /* 0x00000000fffff984 */ /* 0x000fe20000000800 */
[----:B------:R-:W-:Y:S01]  /*1feb0*/  @!PT LDS RZ, [RZ] ;  /* 0x00000000fffff984 */ /* 0x000fe20000000800 */
[----:B------:R-:W-:Y:S04]  /*1fec0*/  @!P1 LDGSTS.E.BYPASS.LTC128B.128 [R37+0xc400], desc[UR60][R2.64], !P3 ;  /* 0x0c40000002259fae */ /* 0x000fe8000d901d7c */
[----:B------:R-:W-:Y:S04]  /*1fed0*/  @!P1 LDGSTS.E.BYPASS.LTC128B.128 [R37+0x10400], desc[UR60][R2.64+0x80], !P2 ;  /* 0x1040008002259fae */ /* 0x000fe8000d101d7c */
[----:B------:R0:W-:Y:S01]  /*1fee0*/  @!P1 LDGSTS.E.BYPASS.LTC128B.128 [R37+0x14400], desc[UR60][R2.64+0x100], !P0 ;  /* 0x1440010002259fae */ /* 0x0001e2000c101d7c */
[----:B------:R-:W-:-:S02]  /*1fef0*/  ISETP.GE.AND P1, PT, R7, R6, PT ;  /* 0x000000060700720c */ /* 0x000fc40003f26270 */
[----:B0-----:R-:W-:-:S11]  /*1ff00*/  MOV R2, R14 ;  /* 0x0000000e00027202 */ /* 0x001fd60000000f00 */
[----:B------:R-:W-:Y:S05]  /*1ff10*/  WARPSYNC.COLLECTIVE R15, `(.L_x_859) ;  /* 0x000000000f087348 */ /* 0x000fea0003c00000 */
[----:B------:R0:W1:Y:S02]  /*1ff20*/  SHFL.IDX P6, R14, R13, R12, R11 ;  /* 0x0000000c0d0e7389 */ /* 0x00006400000c000b */
[----:B01----:R-:W-:Y:S01]  /*1ff30*/  ENDCOLLECTIVE ;  /* 0x000000000000791b */ /* 0x003fe20003800000 */
.L_x_859:
[----:B------:R-:W-:Y:S01]  /*1ff40*/  IMAD.MOV.U32 R13, RZ, RZ, R5 ;  /* 0x000000ffff0d7224 */ /* 0x000fe200078e0005 */
[----:B------:R-:W-:Y:S02]  /*1ff50*/  MOV R12, 0x2 ;  /* 0x00000002000c7802 */ /* 0x000fe40000000f00 */
[----:B------:R-:W-:-:S07]  /*1ff60*/  MOV R3, R14 ;  /* 0x0000000e00037202 */ /* 0x000fce0000000f00 */
[----:B------:R-:W-:Y:S05]  /*1ff70*/  WARPSYNC.COLLECTIVE R15, `(.L_x_860) ;  /* 0x000000000f087348 */ /* 0x000fea0003c00000 */
[----:B------:R0:W1:Y:S02]  /*1ff80*/  SHFL.IDX P6, R14, R13, R12, R11 ;  /* 0x0000000c0d0e7389 */ /* 0x00006400000c000b */
[----:B01----:R-:W-:Y:S01]  /*1ff90*/  ENDCOLLECTIVE ;  /* 0x000000000000791b */ /* 0x003fe20003800000 */
.L_x_860:
[----:B------:R-:W-:-:S05]  /*1ffa0*/  @!P1 LEA R7, P4, R9, R3, 0x1 ;  /* 0x0000000309079211 */ /* 0x000fca00078808ff */
[----:B------:R-:W-:Y:S01]  /*1ffb0*/  @!P1 IMAD.X R8, RZ, RZ, R2, P4 ;  /* 0x000000ffff089224 */ /* 0x000fe200020e0602 */
[----:B------:R-:W-:Y:S02]  /*1ffc0*/  @!P1 MOV R2, R7 ;  /* 0x0000000700029202 */ /* 0x000fe40000000f00 */
[----:B------:R-:W-:Y:S01]  /*1ffd0*/  IADD3 R7, R4, 0x20, RZ ;  /* 0x0000002004077810 */ /* 0x000fe20007ffe0ff */
[----:B------:R-:W-:Y:S01]  /*1ffe0*/  @!P1 IMAD.MOV.U32 R3, RZ, RZ, R8 ;  /* 0x000000ffff039224 */ /* 0x000fe200078e0008 */
[----:B------:R-:W-:-:S04]  /*1fff0*/  MOV R13, R0 ;  /* 0x00000000000d7202 */ /* 0x000fc80000000f00 */
        /* <DEDUP_REMOVED lines=11> */
.L_x_861:
[----:B------:R-:W-:Y:S01]  /*200b0*/  MOV R13, R5 ;  /* 0x00000005000d7202 */ /* 0x000fe20000000f00 */
[----:B------:R-:W-:Y:S02]  /*200c0*/  IMAD.MOV.U32 R12, RZ, RZ, 0x3 ;  /* 0x00000003ff0c7424 */ /* 0x000fe400078e00ff */
[----:B------:R-:W-:-:S07]  /*200d0*/  IMAD.MOV.U32 R3, RZ, RZ, R14 ;  /* 0x000000ffff037224 */ /* 0x000fce00078e000e */
[----:B------:R-:W-:Y:S05]  /*200e0*/  WARPSYNC.COLLECTIVE R15, `(.L_x_862) ;  /* 0x000000000f087348 */ /* 0x000fea0003c00000 */
[----:B------:R0:W1:Y:S02]  /*200f0*/  SHFL.IDX P6, R14, R13, R12, R11 ;  /* 0x0000000c0d0e7389 */ /* 0x00006400000c000b */
[----:B01----:R-:W-:Y:S01]  /*20100*/  ENDCOLLECTIVE ;  /* 0x000000000000791b */ /* 0x003fe20003800000 */
.L_x_862:
[----:B------:R-:W-:-:S04]  /*20110*/  @!P1 LEA R7, P4, R9, R3, 0x1 ;  /* 0x0000000309079211 */ /* 0x000fc800078808ff */
[----:B------:R-:W-:Y:S01]  /*20120*/  @!P1 IADD3.X R8, RZ, R2, RZ, P4, !PT ;  /* 0x00000002ff089210 */ /* 0x000fe200027fe4ff */
[----:B------:R-:W-:Y:S02]  /*20130*/  @!P1 IMAD.MOV.U32 R2, RZ, RZ, R7 ;  /* 0x000000ffff029224 */ /* 0x000fe400078e0007 */
[----:B------:R-:W-:Y:S01]  /*20140*/  VIADD R7, R4, 0x30 ;  /* 0x0000003004077836 */ /* 0x000fe20000000000 */
[----:B------:R-:W-:Y:S01]  /*20150*/  @!P1 MOV R3, R8 ;  /* 0x0000000800039202 */ /* 0x000fe20000000f00 */
[----:B------:R-:W-:-:S04]  /*20160*/  IMAD.MOV.U32 R13, RZ, RZ, R0 ;  /* 0x000000ffff0d7224 */ /* 0x000fc800078e0000 */
        /* <DEDUP_REMOVED lines=11> */
.L_x_863:
[----:B------:R-:W-:Y:S01]  /*20220*/  IMAD.MOV.U32 R13, RZ, RZ, R5 ;  /* 0x000000ffff0d7224 */ /* 0x000fe200078e0005 */
[----:B------:R-:W-:Y:S02]  /*20230*/  MOV R12, 0x4 ;  /* 0x00000004000c7802 */ /* 0x000fe40000000f00 */
[----:B------:R-:W-:-:S07]  /*20240*/  MOV R3, R14 ;  /* 0x0000000e00037202 */ /* 0x000fce0000000f00 */
[----:B------:R-:W-:Y:S05]  /*20250*/  WARPSYNC.COLLECTIVE R15, `(.L_x_864) ;  /* 0x000000000f087348 */ /* 0x000fea0003c00000 */
[----:B------:R0:W1:Y:S02]  /*20260*/  SHFL.IDX P6, R14, R13, R12, R11 ;  /* 0x0000000c0d0e7389 */ /* 0x00006400000c000b */
[----:B01----:R-:W-:Y:S01]  /*20270*/  ENDCOLLECTIVE ;  /* 0x000000000000791b */ /* 0x003fe20003800000 */
.L_x_864:
        /* <DEDUP_REMOVED lines=17> */
.L_x_865:
[----:B------:R-:W-:Y:S01]  /*20390*/  MOV R13, R5 ;  /* 0x00000005000d7202 */ /* 0x000fe20000000f00 */
[----:B------:R-:W-:Y:S02]  /*203a0*/  IMAD.MOV.U32 R12, RZ, RZ, 0x5 ;  /* 0x00000005ff0c7424 */ /* 0x000fe400078e00ff */
[----:B------:R-:W-:-:S07]  /*203b0*/  IMAD.MOV.U32 R3, RZ, RZ, R14 ;  /* 0x000000ffff037224 */ /* 0x000fce00078e000e */
[----:B------:R-:W-:Y:S05]  /*203c0*/  WARPSYNC.COLLECTIVE R15, `(.L_x_866) ;  /* 0x000000000f087348 */ /* 0x000fea0003c00000 */
[----:B------:R0:W1:Y:S02]  /*203d0*/  SHFL.IDX P6, R14, R13, R12, R11 ;  /* 0x0000000c0d0e7389 */ /* 0x00006400000c000b */
[----:B01----:R-:W-:Y:S01]  /*203e0*/  ENDCOLLECTIVE ;  /* 0x000000000000791b */ /* 0x003fe20003800000 */
.L_x_866:
        /* <DEDUP_REMOVED lines=17> */
.L_x_867:
[----:B------:R-:W-:Y:S01]  /*20500*/  IMAD.MOV.U32 R13, RZ, RZ, R5 ;  /* 0x000000ffff0d7224 */ /* 0x000fe200078e0005 */
[----:B------:R-:W-:Y:S02]  /*20510*/  MOV R12, 0x6 ;  /* 0x00000006000c7802 */ /* 0x000fe40000000f00 */
[----:B------:R-:W-:-:S07]  /*20520*/  MOV R3, R14 ;  /* 0x0000000e00037202 */ /* 0x000fce0000000f00 */
[----:B------:R-:W-:Y:S05]  /*20530*/  WARPSYNC.COLLECTIVE R15, `(.L_x_868) ;  /* 0x000000000f087348 */ /* 0x000fea0003c00000 */
[----:B------:R0:W1:Y:S02]  /*20540*/  SHFL.IDX P6, R14, R13, R12, R11 ;  /* 0x0000000c0d0e7389 */ /* 0x00006400000c000b */
[----:B01----:R-:W-:Y:S01]  /*20550*/  ENDCOLLECTIVE ;  /* 0x000000000000791b */ /* 0x003fe20003800000 */
.L_x_868:
        /* <DEDUP_REMOVED lines=17> */
.L_x_869:
[----:B------:R-:W-:Y:S01]  /*20670*/  IMAD.MOV.U32 R13, RZ, RZ, R5 ;  /* 0x000000ffff0d7224 */ /* 0x000fe200078e0005 */
[----:B------:R-:W-:Y:S01]  /*20680*/  MOV R12, 0x7 ;  /* 0x00000007000c7802 */ /* 0x000fe20000000f00 */
[----:B------:R-:W-:-:S07]  /*20690*/  IMAD.MOV.U32 R3, RZ, RZ, R14 ;  /* 0x000000ffff037224 */ /* 0x000fce00078e000e */
[----:B------:R-:W-:Y:S05]  /*206a0*/  WARPSYNC.COLLECTIVE R15, `(.L_x_870) ;  /* 0x000000000f087348 */ /* 0x000fea0003c00000 */
[----:B------:R0:W1:Y:S02]  /*206b0*/  SHFL.IDX P6, R14, R13, R12, R11 ;  /* 0x0000000c0d0e7389 */ /* 0x00006400000c000b */
[----:B01----:R-:W-:Y:S01]  /*206c0*/  ENDCOLLECTIVE ;  /* 0x000000000000791b */ /* 0x003fe20003800000 */
.L_x_870:
[----:B------:R-:W-:-:S04]  /*206d0*/  @!P1 LEA R7, P4, R9, R3, 0x1 ;  /* 0x0000000309079211 */ /* 0x000fc800078808ff */
[----:B------:R-:W-:Y:S01]  /*206e0*/  @!P1 IADD3.X R8, RZ, R2, RZ, P4, !PT ;  /* 0x00000002ff089210 */ /* 0x000fe200027fe4ff */
[----:B------:R-:W-:-:S03]  /*206f0*/  @!P1 IMAD.MOV.U32 R2, RZ, RZ, R7 ;  /* 0x000000ffff029224 */ /* 0x000fc600078e0007 */
[----:B------:R-:W-:Y:S02]  /*20700*/  @!P1 MOV R3, R8 ;  /* 0x0000000800039202 */ /* 0x000fe40000000f00 */
[----:B------:R-:W-:-:S03]  /*20710*/  MOV R13, R0 ;  /* 0x00000000000d7202 */ /* 0x000fc60000000f00 */
        /* <DEDUP_REMOVED lines=10> */
.L_x_871:
[----:B------:R-:W-:Y:S05]  /*207c0*/  BRA `(.L_x_872) ;  /* 0xffffffb000e87947 */ /* 0x000fea000383ffff */
.L_x_737:
[----:B0-----:R0:W1:Y:S02]  /*207d0*/  SYNCS.PHASECHK.TRANS64.TRYWAIT P0, [R22+URZ+0x2a820], R3 ;  /* 0x02a82003160075a7 */ /* 0x001064000800017f */
[----:B-1----:R-:W-:Y:S05]  /*207e0*/  @!P0 NANOSLEEP.SYNCS 0x989680 ;  /* 0x009896800000895d */ /* 0x002fea0003900000 */
[----:B------:R-:W1:Y:S02]  /*207f0*/  @!P0 SYNCS.PHASECHK.TRANS64 P0, [R22+URZ+0x2a820], R3 ;  /* 0x02a82003160085a7 */ /* 0x000e64000800007f */
[----:B-1----:R-:W-:Y:S05]  /*20800*/  @!P0 BRA `(.L_x_737) ;  /* 0xfffffffc00f08947 */ /* 0x002fea000383ffff */
[----:B------:R-:W-:Y:S05]  /*20810*/  BRA `(.L_x_873) ;  /* 0xffffffb400587947 */ /* 0x000fea000383ffff */
.L_x_742:
[----:B0-----:R0:W1:Y:S02]  /*20820*/  SYNCS.PHASECHK.TRANS64.TRYWAIT P0, [R5+URZ+0x2a840], R0 ;  /* 0x02a84000050075a7 */ /* 0x001064000800017f */
[----:B-1----:R-:W-:Y:S05]  /*20830*/  @!P0 NANOSLEEP.SYNCS 0x989680 ;  /* 0x009896800000895d */ /* 0x002fea0003900000 */
[----:B------:R-:W1:Y:S02]  /*20840*/  @!P0 SYNCS.PHASECHK.TRANS64 P0, [R5+URZ+0x2a840], R0 ;  /* 0x02a84000050085a7 */ /* 0x000e64000800007f */
[----:B-1----:R-:W-:Y:S05]  /*20850*/  @!P0 BRA `(.L_x_742) ;  /* 0xfffffffc00f08947 */ /* 0x002fea000383ffff */
[----:B------:R-:W-:Y:S05]  /*20860*/  BRA `(.L_x_874) ;  /* 0xffffffb800247947 */ /* 0x000fea000383ffff */
.L_x_743:
[----:B------:R-:W-:Y:S01]  /*20870*/  BSSY B1, `(.L_x_875) ;  /* 0x0000008000017945 */ /* 0x000fe20003800000 */
[----:B------:R-:W-:Y:S01]  /*20880*/  IMAD.MOV.U32 R13, RZ, RZ, R8 ;  /* 0x000000ffff0d7224 */ /* 0x000fe200078e0008 */
[----:B------:R-:W-:Y:S01]  /*20890*/  MOV R12, RZ ;  /* 0x000000ff000c7202 */ /* 0x000fe20000000f00 */
[----:B------:R-:W-:Y:S01]  /*208a0*/  IMAD.MOV.U32 R11, RZ, RZ, 0x181f ;  /* 0x0000181fff0b7424 */ /* 0x000fe200078e00ff */
[----:B------:R-:W-:-:S07]  /*208b0*/  MOV R15, 0xffffffff ;  /* 0xffffffff000f7802 */ /* 0x000fce0000000f00 */
[----:B------:R-:W-:Y:S05]  /*208c0*/  WARPSYNC.COLLECTIVE R15, `(.L_x_876) ;  /* 0x000000000f087348 */ /* 0x000fea0003c00000 */
[----:B------:R0:W1:Y:S02]  /*208d0*/  SHFL.IDX P6, R14, R13, R12, R11 ;  /* 0x0000000c0d0e7389 */ /* 0x00006400000c000b */
[----:B01----:R-:W-:Y:S01]  /*208e0*/  ENDCOLLECTIVE ;  /* 0x000000000000791b */ /* 0x003fe20003800000 */
.L_x_876:
[----:B------:R-:W-:Y:S05]  /*208f0*/  BSYNC B1 ;  /* 0x0000000000017941 */ /* 0x000fea0003800000 */
.L_x_875:
[----:B------:R-:W0:Y:S01]  /*20900*/  S2R R35, SR_TID.X ;  /* 0x0000000000237919 */ /* 0x000e220000002100 */
[----:B------:R-:W-:Y:S01]  /*20910*/  MOV R13, R9 ;  /* 0x00000009000d7202 */ /* 0x000fe20000000f00 */
[----:B------:R-:W-:Y:S01]  /*20920*/  IMAD.MOV.U32 R12, RZ, RZ, RZ ;  /* 0x000000ffff0c7224 */ /* 0x000fe200078e00ff */
[----:B------:R-:W-:Y:S01]  /*20930*/  MOV R11, 0x181f ;  /* 0x0000181f000b7802 */ /* 0x000fe20000000f00 */
[----:B------:R-:W-:Y:S01]  /*20940*/  IMAD.MOV.U32 R3, RZ, RZ, R14 ;  /* 0x000000ffff037224 */ /* 0x000fe200078e000e */
[----:B------:R-:W-:Y:S02]  /*20950*/  MOV R15, 0xffffffff ;  /* 0xffffffff000f7802 */ /* 0x000fe40000000f00 */
[----:B------:R-:W-:-:S07]  /*20960*/  LEA R4, R4, R22, 0x1 ;  /* 0x0000001604047211 */ /* 0x000fce00078e08ff */
[----:B0-----:R-:W-:Y:S05]  /*20970*/  WARPSYNC.COLLECTIVE R15, `(.L_x_877) ;  /* 0x000000000f087348 */ /* 0x001fea0003c00000 */
[----:B------:R1:W2:Y:S02]  /*20980*/  SHFL.IDX P6, R14, R13, R12, R11 ;  /* 0x0000000c0d0e7389 */ /* 0x0002a400000c000b */
[----:B012---:R-:W-:Y:S01]  /*20990*/  ENDCOLLECTIVE ;  /* 0x000000000000791b */ /* 0x007fe20003800000 */
.L_x_877:
[----:B------:R-:W-:Y:S01]  /*209a0*/  IMAD.MOV.U32 R13, RZ, RZ, R8 ;  /* 0x000000ffff0d7224 */ /* 0x000fe200078e0008 */
[----:B------:R-:W-:Y:S01]  /*209b0*/  MOV R12, 0x1 ;  /* 0x00000001000c7802 */ /* 0x000fe20000000f00 */
[----:B------:R-:W-:Y:S02]  /*209c0*/  IMAD.SHL.U32 R35, R35, 0x8, RZ ;  /* 0x0000000823237824 */ /* 0x000fe400078e00ff */
[----:B------:R-:W-:-:S07]  /*209d0*/  IMAD.MOV.U32 R2, RZ, RZ, R14 ;  /* 0x000000ffff027224 */ /* 0x000fce00078e000e */
[----:B------:R-:W-:Y:S05]  /*209e0*/  WARPSYNC.COLLECTIVE R15, `(.L_x_878) ;  /* 0x000000000f087348 */ /* 0x000fea0003c00000 */
[----:B------:R0:W1:Y:S02]  /*209f0*/  SHFL.IDX P6, R14, R13, R12, R11 ;  /* 0x0000000c0d0e7389 */ /* 0x00006400000c000b */
[----:B01----:R-:W-:Y:S01]  /*20a00*/  ENDCOLLECTIVE ;  /* 0x000000000000791b */ /* 0x003fe20003800000 */
.L_x_878:
[----:B------:R-:W-:-:S04]  /*20a10*/  LOP3.LUT R35, R35, 0x38, RZ, 0xc0, !PT ;  /* 0x0000003823237812 */ /* 0x000fc800078ec0ff */
[----:B------:R-:W-:-:S04]  /*20a20*/  SHF.L.U32 R0, R35, 0x1, RZ ;  /* 0x0000000123007819 */ /* 0x000fc800000006ff */
[----:B------:R-:W-:-:S05]  /*20a30*/  IADD3 R2, P0, R2, R0, RZ ;  /* 0x0000000002027210 */ /* 0x000fca0007f1e0ff */
[----:B------:R-:W-:Y:S01]  /*20a40*/  IMAD.X R3, RZ, RZ, R3, P0 ;  /* 0x000000ffff037224 */ /* 0x000fe200000e0603 */
[----:B------:R-:W-:-:S04]  /*20a50*/  MOV R13, R9 ;  /* 0x00000009000d7202 */ /* 0x000fc80000000f00 */
[----:B------:R-:W-:Y:S01]  /*20a60*/  @!PT LDS RZ, [RZ] ;  /* 0x00000000fffff984 */ /* 0x000fe20000000800 */
[----:B------:R-:W-:Y:S01]  /*20a70*/  @!PT LDS RZ, [RZ] ;  /* 0x00000000fffff984 */ /* 0x000fe20000000800 */
[----:B------:R-:W-:Y:S01]  /*20a80*/  @!PT LDS RZ, [RZ] ;  /* 0x00000000fffff984 */ /* 0x000fe20000000800 */
[----:B------:R-:W-:Y:S04]  /*20a90*/  LDGSTS.E.BYPASS.LTC128B.128 [R4+0x18400], desc[UR60][R2.64], !P3 ;  /* 0x1840000002047fae */ /* 0x000fe8000d901d7c */
[----:B------:R-:W-:Y:S04]  /*20aa0*/  LDGSTS.E.BYPASS.LTC128B.128 [R4+0x1b400], desc[UR60][R2.64+0x80], !P2 ;  /* 0x1b40008002047fae */ /* 0x000fe8000d101d7c */
[----:B------:R0:W-:Y:S02]  /*20ab0*/  LDGSTS.E.BYPASS.LTC128B.128 [R4+0x1e400], desc[UR60][R2.64+0x100], !P1 ;  /* 0x1e40010002047fae */ /* 0x0001e4000c901d7c */
[----:B0-----:R-:W-:-:S07]  /*20ac0*/  IMAD.MOV.U32 R3, RZ, RZ, R14 ;  /* 0x000000ffff037224 */ /* 0x001fce00078e000e */
[----:B------:R-:W-:Y:S05]  /*20ad0*/  WARPSYNC.COLLECTIVE R15, `(.L_x_879) ;  /* 0x000000000f087348 */ /* 0x000fea0003c00000 */
[----:B------:R0:W1:Y:S02]  /*20ae0*/  SHFL.IDX P6, R14, R13, R12, R11 ;  /* 0x0000000c0d0e7389 */ /* 0x00006400000c000b */
[----:B01----:R-:W-:Y:S01]  /*20af0*/  ENDCOLLECTIVE ;  /* 0x000000000000791b */ /* 0x003fe20003800000 */
.L_x_879:
[----:B------:R-:W-:Y:S01]  /*20b00*/  IMAD.MOV.U32 R13, RZ, RZ, R8 ;  /* 0x000000ffff0d7224 */ /* 0x000fe200078e0008 */
[----:B------:R-:W-:Y:S01]  /*20b10*/  MOV R12, 0x2 ;  /* 0x00000002000c7802 */ /* 0x000fe20000000f00 */
[----:B------:R-:W-:-:S07]  /*20b20*/  IMAD.MOV.U32 R2, RZ, RZ, R14 ;  /* 0x000000ffff027224 */ /* 0x000fce00078e000e */
[----:B------:R-:W-:Y:S05]  /*20b30*/  WARPSYNC.COLLECTIVE R15, `(.L_x_880) ;  /* 0x000000000f087348 */ /* 0x000fea0003c00000 */
[----:B------:R0:W1:Y:S02]  /*20b40*/  SHFL.IDX P6, R14, R13, R12, R11 ;  /* 0x0000000c0d0e7389 */ /* 0x00006400000c000b */
[----:B01----:R-:W-:Y:S01]  /*20b50*/  ENDCOLLECTIVE ;  /* 0x000000000000791b */ /* 0x003fe20003800000 */
.L_x_880:
[----:B------:R-:W-:-:S04]  /*20b60*/  IADD3 R2, P0, R2, R0, RZ ;  /* 0x0000000002027210 */ /* 0x000fc80007f1e0ff */
[----:B------:R-:W-:-:S05]  /*20b70*/  IADD3.X R3, RZ, R3, RZ, P0, !PT ;  /* 0x00000003ff037210 */ /* 0x000fca00007fe4ff */
        /* <DEDUP_REMOVED lines=11> */
.L_x_881:
[----:B------:R-:W-:Y:S01]  /*20c30*/  IMAD.MOV.U32 R13, RZ, RZ, R8 ;  /* 0x000000ffff0d7224 */ /* 0x000fe200078e0008 */
[----:B------:R-:W-:Y:S01]  /*20c40*/  MOV R12, 0x3 ;  /* 0x00000003000c7802 */ /* 0x000fe20000000f00 */
[----:B------:R-:W-:-:S07]  /*20c50*/  IMAD.MOV.U32 R2, RZ, RZ, R14 ;  /* 0x000000ffff027224 */ /* 0x000fce00078e000e */
[----:B------:R-:W-:Y:S05]  /*20c60*/  WARPSYNC.COLLECTIVE R15, `(.L_x_882) ;  /* 0x000000000f087348 */ /* 0x000fea0003c00000 */
[----:B------:R0:W1:Y:S02]  /*20c70*/  SHFL.IDX P6, R14, R13, R12, R11 ;  /* 0x0000000c0d0e7389 */ /* 0x00006400000c000b */
[----:B01----:R-:W-:Y:S01]  /*20c80*/  ENDCOLLECTIVE ;  /* 0x000000000000791b */ /* 0x003fe20003800000 */
.L_x_882:
        /* <DEDUP_REMOVED lines=13> */
.L_x_883:
[----:B------:R-:W-:Y:S01]  /*20d60*/  IMAD.MOV.U32 R13, RZ, RZ, R8 ;  /* 0x000000ffff0d7224 */ /* 0x000fe200078e0008 */
[----:B------:R-:W-:Y:S01]  /*20d70*/  MOV R12, 0x4 ;  /* 0x00000004000c7802 */ /* 0x000fe20000000f00 */
[----:B------:R-:W-:-:S07]  /*20d80*/  IMAD.MOV.U32 R2, RZ, RZ, R14 ;  /* 0x000000ffff027224 */ /* 0x000fce00078e000e */
[----:B------:R-:W-:Y:S05]  /*20d90*/  WARPSYNC.COLLECTIVE R15, `(.L_x_884) ;  /* 0x000000000f087348 */ /* 0x000fea0003c00000 */
[----:B------:R0:W1:Y:S02]  /*20da0*/  SHFL.IDX P6, R14, R13, R12, R11 ;  /* 0x0000000c0d0e7389 */ /* 0x00006400000c000b */
[----:B01----:R-:W-:Y:S01]  /*20db0*/  ENDCOLLECTIVE ;  /* 0x000000000000791b */ /* 0x003fe20003800000 */
.L_x_884:
        /* <DEDUP_REMOVED lines=13> */
.L_x_885:
[----:B------:R-:W-:Y:S01]  /*20e90*/  IMAD.MOV.U32 R13, RZ, RZ, R8 ;  /* 0x000000ffff0d7224 */ /* 0x000fe200078e0008 */
[----:B------:R-:W-:Y:S01]  /*20ea0*/  MOV R12, 0x5 ;  /* 0x00000005000c7802 */ /* 0x000fe20000000f00 */
[----:B------:R-:W-:-:S07]  /*20eb0*/  IMAD.MOV.U32 R2, RZ, RZ, R14 ;  /* 0x000000ffff027224 */ /* 0x000fce00078e000e */
[----:B------:R-:W-:Y:S05]  /*20ec0*/  WARPSYNC.COLLECTIVE R15, `(.L_x_886) ;  /* 0x000000000f087348 */ /* 0x000fea0003c00000 */
[----:B------:R0:W1:Y:S02]  /*20ed0*/  SHFL.IDX P6, R14, R13, R12, R11 ;  /* 0x0000000c0d0e7389 */ /* 0x00006400000c000b */
[----:B01----:R-:W-:Y:S01]  /*20ee0*/  ENDCOLLECTIVE ;  /* 0x000000000000791b */ /* 0x003fe20003800000 */
.L_x_886:
        /* <DEDUP_REMOVED lines=13> */
.L_x_887:
[----:B------:R-:W-:Y:S01]  /*20fc0*/  IMAD.MOV.U32 R2, RZ, RZ, R14 ;  /* 0x000000ffff027224 */ /* 0x000fe200078e000e */
[----:B------:R-:W-:Y:S06]  /*20fd0*/  BRA `(.L_x_888) ;  /* 0xffffffb4005c7947 */ /* 0x000fec000383ffff */
.L_x_748:
[----:B-1----:R1:W2:Y:S02]  /*20fe0*/  SYNCS.PHASECHK.TRANS64.TRYWAIT P0, [R5+URZ+0x2a860], R2 ;  /* 0x02a86002050075a7 */ /* 0x0022a4000800017f */
[----:B--2---:R-:W-:Y:S05]  /*20ff0*/  @!P0 NANOSLEEP.SYNCS 0x989680 ;  /* 0x009896800000895d */ /* 0x004fea0003900000 */
[----:B------:R-:W2:Y:S02]  /*21000*/  @!P0 SYNCS.PHASECHK.TRANS64 P0, [R5+URZ+0x2a860], R2 ;  /* 0x02a86002050085a7 */ /* 0x000ea4000800007f */
[----:B--2---:R-:W-:Y:S05]  /*21010*/  @!P0 BRA `(.L_x_748) ;  /* 0xfffffffc00f08947 */ /* 0x004fea000383ffff */
[----:B------:R-:W-:Y:S05]  /*21020*/  BRA `(.L_x_889) ;  /* 0xffffffb400b87947 */ /* 0x000fea000383ffff */
.L_x_749:
        /* <DEDUP_REMOVED lines=8> */
.L_x_891:
[----:B------:R-:W-:Y:S05]  /*210b0*/  BSYNC B1 ;  /* 0x0000000000017941 */ /* 0x000fea0003800000 */
.L_x_890:
[----:B------:R-:W-:Y:S01]  /*210c0*/  IMAD.MOV.U32 R13, RZ, RZ, R24 ;  /* 0x000000ffff0d7224 */ /* 0x000fe200078e0018 */
[----:B------:R-:W-:Y:S01]  /*210d0*/  MOV R12, RZ ;  /* 0x000000ff000c7202 */ /* 0x000fe20000000f00 */
[----:B------:R-:W-:Y:S01]  /*210e0*/  IMAD.MOV.U32 R11, RZ, RZ, 0x181f ;  /* 0x0000181fff0b7424 */ /* 0x000fe200078e00ff */
[----:B------:R-:W-:Y:S01]  /*210f0*/  MOV R15, 0xffffffff ;  /* 0xffffffff000f7802 */ /* 0x000fe20000000f00 */
[----:B------:R-:W-:Y:S01]  /*21100*/  IMAD R4, R4, 0x2, R22 ;  /* 0x0000000204047824 */ /* 0x000fe200078e0216 */
[----:B------:R-:W-:-:S07]  /*21110*/  MOV R3, R14 ;  /* 0x0000000e00037202 */ /* 0x000fce0000000f00 */
[----:B------:R-:W-:Y:S05]  /*21120*/  WARPSYNC.COLLECTIVE R15, `(.L_x_892) ;  /* 0x000000000f087348 */ /* 0x000fea0003c00000 */
[----:B------:R0:W1:Y:S02]  /*21130*/  SHFL.IDX P6, R14, R13, R12, R11 ;  /* 0x0000000c0d0e7389 */ /* 0x00006400000c000b */
[----:B01----:R-:W-:Y:S01]  /*21140*/  ENDCOLLECTIVE ;  /* 0x000000000000791b */ /* 0x003fe20003800000 */
.L_x_892:
[----:B------:R-:W-:Y:S01]  /*21150*/  MOV R13, R25 ;  /* 0x00000019000d7202 */ /* 0x000fe20000000f00 */
[----:B------:R-:W-:Y:S02]  /*21160*/  IMAD.MOV.U32 R12, RZ, RZ, 0x1 ;  /* 0x00000001ff0c7424 */ /* 0x000fe400078e00ff */
[----:B------:R-:W-:-:S07]  /*21170*/  IMAD.MOV.U32 R2, RZ, RZ, R14 ;  /* 0x000000ffff027224 */ /* 0x000fce00078e000e */
[----:B------:R-:W-:Y:S05]  /*21180*/  WARPSYNC.COLLECTIVE R15, `(.L_x_893) ;  /* 0x000000000f087348 */ /* 0x000fea0003c00000 */
[----:B------:R0:W1:Y:S02]  /*21190*/  SHFL.IDX P6, R14, R13, R12, R11 ;  /* 0x0000000c0d0e7389 */ /* 0x00006400000c000b */
[----:B01----:R-:W-:Y:S01]  /*211a0*/  ENDCOLLECTIVE ;  /* 0x000000000000791b */ /* 0x003fe20003800000 */
.L_x_893:
[----:B------:R-:W-:-:S04]  /*211b0*/  IADD3 R2, P1, R2, R0, RZ ;  /* 0x0000000002027210 */ /* 0x000fc80007f3e0ff */
[----:B------:R-:W-:Y:S02]  /*211c0*/  IADD3.X R3, RZ, R3, RZ, P1, !PT ;  /* 0x00000003ff037210 */ /* 0x000fe40000ffe4ff */
        /* <DEDUP_REMOVED lines=9> */
[----:B0-----:R-:W-:-:S07]  /*21260*/  MOV R3, R14 ;  /* 0x0000000e00037202 */ /* 0x001fce0000000f00 */
[----:B------:R-:W-:Y:S05]  /*21270*/  WARPSYNC.COLLECTIVE R15, `(.L_x_894) ;  /* 0x000000000f087348 */ /* 0x000fea0003c00000 */
[----:B------:R0:W1:Y:S02]  /*21280*/  SHFL.IDX P6, R14, R13, R12, R11 ;  /* 0x0000000c0d0e7389 */ /* 0x00006400000c000b */
[----:B01----:R-:W-:Y:S01]  /*21290*/  ENDCOLLECTIVE ;  /* 0x000000000000791b */ /* 0x003fe20003800000 */
.L_x_894:
[----:B------:R-:W-:Y:S01]  /*212a0*/  MOV R13, R25 ;  /* 0x00000019000d7202 */ /* 0x000fe20000000f00 */
[----:B------:R-:W-:Y:S01]  /*212b0*/  IMAD.MOV.U32 R12, RZ, RZ, 0x2 ;  /* 0x00000002ff0c7424 */ /* 0x000fe200078e00ff */
[----:B------:R-:W-:-:S07]  /*212c0*/  MOV R2, R14 ;  /* 0x0000000e00027202 */ /* 0x000fce0000000f00 */
[----:B------:R-:W-:Y:S05]  /*212d0*/  WARPSYNC.COLLECTIVE R15, `(.L_x_895) ;  /* 0x000000000f087348 */ /* 0x000fea0003c00000 */
[----:B------:R0:W1:Y:S02]  /*212e0*/  SHFL.IDX P6, R14, R13, R12, R11 ;  /* 0x0000000c0d0e7389 */ /* 0x00006400000c000b */
[----:B01----:R-:W-:Y:S01]  /*212f0*/  ENDCOLLECTIVE ;  /* 0x000000000000791b */ /* 0x003fe20003800000 */
.L_x_895:
        /* <DEDUP_REMOVED lines=14> */
.L_x_896:
[----:B------:R-:W-:Y:S01]  /*213e0*/  MOV R13, R25 ;  /* 0x00000019000d7202 */ /* 0x000fe20000000f00 */
[----:B------:R-:W-:Y:S01]  /*213f0*/  IMAD.MOV.U32 R12, RZ, RZ, 0x3 ;  /* 0x00000003ff0c7424 */ /* 0x000fe200078e00ff */
[----:B------:R-:W-:-:S07]  /*21400*/  MOV R2, R14 ;  /* 0x0000000e00027202 */ /* 0x000fce0000000f00 */
[----:B------:R-:W-:Y:S05]  /*21410*/  WARPSYNC.COLLECTIVE R15, `(.L_x_897) ;  /* 0x000000000f087348 */ /* 0x000fea0003c00000 */
[----:B------:R0:W1:Y:S02]  /*21420*/  SHFL.IDX P6, R14, R13, R12, R11 ;  /* 0x0000000c0d0e7389 */ /* 0x00006400000c000b */
[----:B01----:R-:W-:Y:S01]  /*21430*/  ENDCOLLECTIVE ;  /* 0x000000000000791b */ /* 0x003fe20003800000 */
.L_x_897:
        /* <DEDUP_REMOVED lines=14> */
.L_x_898:
[----:B------:R-:W-:Y:S01]  /*21520*/  MOV R13, R25 ;  /* 0x00000019000d7202 */ /* 0x000fe20000000f00 */
[----:B------:R-:W-:Y:S01]  /*21530*/  IMAD.MOV.U32 R12, RZ, RZ, 0x4 ;  /* 0x00000004ff0c7424 */ /* 0x000fe200078e00ff */
[----:B------:R-:W-:-:S07]  /*21540*/  MOV R2, R14 ;  /* 0x0000000e00027202 */ /* 0x000fce0000000f00 */
[----:B------:R-:W-:Y:S05]  /*21550*/  WARPSYNC.COLLECTIVE R15, `(.L_x_899) ;  /* 0x000000000f087348 */ /* 0x000fea0003c00000 */
[----:B------:R0:W1:Y:S02]  /*21560*/  SHFL.IDX P6, R14, R13, R12, R11 ;  /* 0x0000000c0d0e7389 */ /* 0x00006400000c000b */
[----:B01----:R-:W-:Y:S01]  /*21570*/  ENDCOLLECTIVE ;  /* 0x000000000000791b */ /* 0x003fe20003800000 */
.L_x_899:
        /* <DEDUP_REMOVED lines=14> */
.L_x_900:
[----:B------:R-:W-:Y:S01]  /*21660*/  MOV R13, R25 ;  /* 0x00000019000d7202 */ /* 0x000fe20000000f00 */
[----:B------:R-:W-:Y:S01]  /*21670*/  IMAD.MOV.U32 R12, RZ, RZ, 0x5 ;  /* 0x00000005ff0c7424 */ /* 0x000fe200078e00ff */
[----:B------:R-:W-:-:S07]  /*21680*/  MOV R2, R14 ;  /* 0x0000000e00027202 */ /* 0x000fce0000000f00 */
[----:B------:R-:W-:Y:S05]  /*21690*/  WARPSYNC.COLLECTIVE R15, `(.L_x_901) ;  /* 0x000000000f087348 */ /* 0x000fea0003c00000 */
[----:B------:R0:W1:Y:S02]  /*216a0*/  SHFL.IDX P6, R14, R13, R12, R11 ;  /* 0x0000000c0d0e7389 */ /* 0x00006400000c000b */
[----:B01----:R-:W-:Y:S01]  /*216b0*/  ENDCOLLECTIVE ;  /* 0x000000000000791b */ /* 0x003fe20003800000 */
.L_x_901:
        /* <DEDUP_REMOVED lines=13> */
.L_x_902:
[----:B------:R-:W-:Y:S01]  /*21790*/  @!PT LDS RZ, [RZ] ;  /* 0x00000000fffff984 */ /* 0x000fe20000000800 */
[----:B------:R-:W-:Y:S01]  /*217a0*/  @!PT LDS RZ, [RZ] ;  /* 0x00000000fffff984 */ /* 0x000fe20000000800 */
[----:B------:R-:W-:Y:S01]  /*217b0*/  @!PT LDS RZ, [RZ] ;  /* 0x00000000fffff984 */ /* 0x000fe20000000800 */
[----:B------:R0:W-:Y:S02]  /*217c0*/  LDGSTS.E.BYPASS.LTC128B.128 [R4+0x5400], desc[UR60][R2.64+0x80], !P2 ;  /* 0x0540008002047fae */ /* 0x0001e4000d101d7c */
[----:B0-----:R-:W-:Y:S01]  /*217d0*/  MOV R2, R14 ;  /* 0x0000000e00027202 */ /* 0x001fe20000000f00 */
[----:B------:R-:W-:Y:S06]  /*217e0*/  BRA `(.L_x_903) ;  /* 0xffffffb000a87947 */ /* 0x000fec000383ffff */
.L_x_757:
[----:B0-----:R0:W1:Y:S02]  /*217f0*/  SYNCS.PHASECHK.TRANS64.TRYWAIT P0, [R0+URZ+0x2a860], R3 ;  /* 0x02a86003000075a7 */ /* 0x001064000800017f */
[----:B-1----:R-:W-:Y:S05]  /*21800*/  @!P0 NANOSLEEP.SYNCS 0x989680 ;  /* 0x009896800000895d */ /* 0x002fea0003900000 */
[----:B------:R-:W1:Y:S02]  /*21810*/  @!P0 SYNCS.PHASECHK.TRANS64 P0, [R0+URZ+0x2a860], R3 ;  /* 0x02a86003000085a7 */ /* 0x000e64000800007f */
[----:B-1----:R-:W-:Y:S05]  /*21820*/  @!P0 BRA `(.L_x_757) ;  /* 0xfffffffc00f08947 */ /* 0x002fea000383ffff */
[----:B------:R-:W-:Y:S05]  /*21830*/  BRA `(.L_x_904) ;  /* 0xffffffb400c47947 */ /* 0x000fea000383ffff */
.L_x_758:
[----:B------:R-:W-:Y:S01]  /*21840*/  BSSY B0, `(.L_x_905) ;  /* 0x0000008000007945 */ /* 0x000fe20003800000 */
[----:B------:R-:W-:Y:S01]  /*21850*/  IMAD.MOV.U32 R13, RZ, RZ, R25 ;  /* 0x000000ffff0d7224 */ /* 0x000fe200078e0019 */
[----:B------:R-:W-:Y:S01]  /*21860*/  MOV R12, RZ ;  /* 0x000000ff000c7202 */ /* 0x000fe20000000f00 */
[----:B------:R-:W-:Y:S01]  /*21870*/  IMAD.MOV.U32 R11, RZ, RZ, 0x181f ;  /* 0x0000181fff0b7424 */ /* 0x000fe200078e00ff */
[----:B------:R-:W-:-:S07]  /*21880*/  MOV R15, 0xffffffff ;  /* 0xffffffff000f7802 */ /* 0x000fce0000000f00 */
[----:B0-----:R-:W-:Y:S05]  /*21890*/  WARPSYNC.COLLECTIVE R15, `(.L_x_906) ;  /* 0x000000000f087348 */ /* 0x001fea0003c00000 */
[----:B------:R1:W2:Y:S02]  /*218a0*/  SHFL.IDX P6, R14, R13, R12, R11 ;  /* 0x0000000c0d0e7389 */ /* 0x0002a400000c000b */
[----:B012---:R-:W-:Y:S01]  /*218b0*/  ENDCOLLECTIVE ;  /* 0x000000000000791b */ /* 0x007fe20003800000 */
.L_x_906:
[----:B------:R-:W-:Y:S05]  /*218c0*/  BSYNC B0 ;  /* 0x0000000000007941 */ /* 0x000fea0003800000 */
.L_x_905:
[----:B------:R-:W0:Y:S01]  /*218d0*/  S2R R5, SR_TID.X ;  /* 0x0000000000057919 */ /* 0x000e220000002100 */
[----:B------:R-:W-:Y:S01]  /*218e0*/  MOV R13, R24 ;  /* 0x00000018000d7202 */ /* 0x000fe20000000f00 */
[----:B------:R-:W-:Y:S01]  /*218f0*/  IMAD.MOV.U32 R12, RZ, RZ, RZ ;  /* 0x000000ffff0c7224 */ /* 0x000fe200078e00ff */
[----:B------:R-:W-:Y:S01]  /*21900*/  MOV R11, 0x181f ;  /* 0x0000181f000b7802 */ /* 0x000fe20000000f00 */
[----:B------:R-:W-:Y:S01]  /*21910*/  IMAD.MOV.U32 R15, RZ, RZ, -0x1 ;  /* 0xffffffffff0f7424 */ /* 0x000fe200078e00ff */
[C---:B------:R-:W-:Y:S01]  /*21920*/  LOP3.LUT R2, R30.reuse, 0x1, RZ, 0xc0, !PT ;  /* 0x000000011e027812 */ /* 0x040fe200078ec0ff */
[----:B------:R-:W-:Y:S01]  /*21930*/  IMAD.MOV.U32 R3, RZ, RZ, R14 ;  /* 0x000000ffff037224 */ /* 0x000fe200078e000e */
[----:B------:R-:W-:Y:S01]  /*21940*/  LOP3.LUT P0, RZ, R30, 0x2, RZ, 0xc0, !PT ;  /* 0x000000021eff7812 */ /* 0x000fe2000780c0ff */
[----:B------:R-:W-:-:S12]  /*21950*/  IMAD R4, R4, 0x2, R22 ;  /* 0x0000000204047824 */ /* 0x000fd800078e0216 */
[----:B0-----:R-:W-:Y:S05]  /*21960*/  WARPSYNC.COLLECTIVE R15, `(.L_x_907) ;  /* 0x000000000f087348 */ /* 0x001fea0003c00000 */
[----:B------:R1:W2:Y:S02]  /*21970*/  SHFL.IDX P6, R14, R13, R12, R11 ;  /* 0x0000000c0d0e7389 */ /* 0x0002a400000c000b */
[----:B012---:R-:W-:Y:S01]  /*21980*/  ENDCOLLECTIVE ;  /* 0x000000000000791b */ /* 0x007fe20003800000 */
.L_x_907:
[----:B------:R-:W-:Y:S02]  /*21990*/  ISETP.NE.U32.AND P1, PT, R2, 0x1, PT ;  /* 0x000000010200780c */ /* 0x000fe40003f25070 */
[C---:B------:R-:W-:Y:S02]  /*219a0*/  ISETP.LT.OR P4, PT, R6.reuse, 0x1, !P0 ;  /* 0x000000010600780c */ /* 0x040fe40004781670 */
[----:B------:R-:W-:Y:S02]  /*219b0*/  ISETP.LT.OR P3, PT, R6, 0x1, P1 ;  /* 0x000000010600780c */ /* 0x000fe40000f61670 */
[----:B------:R-:W-:Y:S01]  /*219c0*/  MOV R13, R25 ;  /* 0x00000019000d7202 */ /* 0x000fe20000000f00 */
[----:B------:R-:W-:Y:S01]  /*219d0*/  IMAD.MOV.U32 R12, RZ, RZ, 0x1 ;  /* 0x00000001ff0c7424 */ /* 0x000fe200078e00ff */
[----:B------:R-:W-:-:S04]  /*219e0*/  SHF.L.U32 R5, R5, 0x3, RZ ;  /* 0x0000000305057819 */ /* 0x000fc800000006ff */
[----:B------:R-:W-:-:S05]  /*219f0*/  LOP3.LUT R5, R5, 0x38, RZ, 0xc0, !PT ;  /* 0x0000003805057812 */ /* 0x000fca00078ec0ff */
[----:B------:R-:W-:-:S05]  /*21a00*/  IMAD.SHL.U32 R5, R5, 0x2, RZ ;  /* 0x0000000205057824 */ /* 0x000fca00078e00ff */
[----:B------:R-:W-:-:S13]  /*21a10*/  IADD3 R2, P2, R14, R5, RZ ;  /* 0x000000050e027210 */ /* 0x000fda0007f5e0ff */
[----:B------:R-:W-:Y:S05]  /*21a20*/  WARPSYNC.COLLECTIVE R15, `(.L_x_908) ;  /* 0x000000000f087348 */ /* 0x000fea0003c00000 */
[----:B------:R0:W1:Y:S02]  /*21a30*/  SHFL.IDX P6, R14, R13, R12, R11 ;  /* 0x0000000c0d0e7389 */ /* 0x00006400000c000b */
[----:B01----:R-:W-:Y:S01]  /*21a40*/  ENDCOLLECTIVE ;  /* 0x000000000000791b */ /* 0x003fe20003800000 */
.L_x_908:
        /* <DEDUP_REMOVED lines=8> */
[----:B------:R-:W-:Y:S01]  /*21ad0*/  IMAD.MOV.U32 R13, RZ, RZ, R24 ;  /* 0x000000ffff0d7224 */ /* 0x000fe200078e0018 */
[----:B------:R-:W-:-:S11]  /*21ae0*/  MOV R8, R14 ;  /* 0x0000000e00087202 */ /* 0x000fd60000000f00 */
[----:B0-----:R-:W-:Y:S05]  /*21af0*/  WARPSYNC.COLLECTIVE R15, `(.L_x_909) ;  /* 0x000000000f087348 */ /* 0x001fea0003c00000 */
[----:B------:R1:W2:Y:S02]  /*21b00*/  SHFL.IDX P6, R14, R13, R12, R11 ;  /* 0x0000000c0d0e7389 */ /* 0x0002a400000c000b */
[----:B012---:R-:W-:Y:S01]  /*21b10*/  ENDCOLLECTIVE ;  /* 0x000000000000791b */ /* 0x007fe20003800000 */
.L_x_909:
[----:B------:R-:W-:Y:S01]  /*21b20*/  IMAD.MOV.U32 R13, RZ, RZ, R25 ;  /* 0x000000ffff0d7224 */ /* 0x000fe200078e0019 */
[----:B------:R-:W-:Y:S02]  /*21b30*/  MOV R12, 0x2 ;  /* 0x00000002000c7802 */ /* 0x000fe40000000f00 */
[----:B------:R-:W-:-:S13]  /*21b40*/  IADD3 R2, P2, R14, R5, RZ ;  /* 0x000000050e027210 */ /* 0x000fda0007f5e0ff */
[----:B------:R-:W-:Y:S05]  /*21b50*/  WARPSYNC.COLLECTIVE R15, `(.L_x_910) ;  /* 0x000000000f087348 */ /* 0x000fea0003c00000 */
[----:B------:R0:W1:Y:S02]  /*21b60*/  SHFL.IDX P6, R14, R13, R12, R11 ;  /* 0x0000000c0d0e7389 */ /* 0x00006400000c000b */
[----:B01----:R-:W-:Y:S01]  /*21b70*/  ENDCOLLECTIVE ;  /* 0x000000000000791b */ /* 0x003fe20003800000 */
.L_x_910:
[----:B------:R-:W-:-:S05]  /*21b80*/  IADD3.X R3, RZ, R8, RZ, P2, !PT ;  /* 0x00000008ff037210 */ /* 0x000fca00017fe4ff */
        /* <DEDUP_REMOVED lines=12> */
.L_x_911:
[----:B------:R-:W-:Y:S01]  /*21c50*/  IMAD.MOV.U32 R13, RZ, RZ, R25 ;  /* 0x000000ffff0d7224 */ /* 0x000fe200078e0019 */
[----:B------:R-:W-:Y:S01]  /*21c60*/  MOV R12, 0x3 ;  /* 0x00000003000c7802 */ /* 0x000fe20000000f00 */
[----:B------:R-:W-:-:S07]  /*21c70*/  IMAD.MOV.U32 R10, RZ, RZ, R14 ;  /* 0x000000ffff0a7224 */ /* 0x000fce00078e000e */
[----:B------:R-:W-:Y:S05]  /*21c80*/  WARPSYNC.COLLECTIVE R15, `(.L_x_912) ;  /* 0x000000000f087348 */ /* 0x000fea0003c00000 */
[----:B------:R0:W1:Y:S02]  /*21c90*/  SHFL.IDX P6, R14, R13, R12, R11 ;  /* 0x0000000c0d0e7389 */ /* 0x00006400000c000b */
[----:B01----:R-:W-:Y:S01]  /*21ca0*/  ENDCOLLECTIVE ;  /* 0x000000000000791b */ /* 0x003fe20003800000 */
.L_x_912:
[----:B------:R-:W-:-:S04]  /*21cb0*/  IADD3 R2, P2, R10, R5, RZ ;  /* 0x000000050a027210 */ /* 0x000fc80007f5e0ff */
[----:B------:R-:W-:-:S05]  /*21cc0*/  IADD3.X R3, RZ, R7, RZ, P2, !PT ;  /* 0x00000007ff037210 */ /* 0x000fca00017fe4ff */
        /* <DEDUP_REMOVED lines=12> */
.L_x_913:
[----:B------:R-:W-:Y:S01]  /*21d90*/  MOV R13, R25 ;  /* 0x00000019000d7202 */ /* 0x000fe20000000f00 */
[----:B------:R-:W-:Y:S01]  /*21da0*/  IMAD.MOV.U32 R12, RZ, RZ, 0x4 ;  /* 0x00000004ff0c7424 */ /* 0x000fe200078e00ff */
[----:B------:R-:W-:-:S13]  /*21db0*/  IADD3 R2, P2, R14, R5, RZ ;  /* 0x000000050e027210 */ /* 0x000fda0007f5e0ff */
[----:B------:R-:W-:Y:S05]  /*21dc0*/  WARPSYNC.COLLECTIVE R15, `(.L_x_914) ;  /* 0x000000000f087348 */ /* 0x000fea0003c00000 */
[----:B------:R0:W1:Y:S02]  /*21dd0*/  SHFL.IDX P6, R14, R13, R12, R11 ;  /* 0x0000000c0d0e7389 */ /* 0x00006400000c000b */
[----:B01----:R-:W-:Y:S01]  /*21de0*/  ENDCOLLECTIVE ;  /* 0x000000000000791b */ /* 0x003fe20003800000 */
.L_x_914:
        /* <DEDUP_REMOVED lines=13> */
.L_x_915:
[----:B------:R-:W-:Y:S01]  /*21ec0*/  MOV R13, R25 ;  /* 0x00000019000d7202 */ /* 0x000fe20000000f00 */
[----:B------:R-:W-:Y:S01]  /*21ed0*/  IMAD.MOV.U32 R12, RZ, RZ, 0x5 ;  /* 0x00000005ff0c7424 */ /* 0x000fe200078e00ff */
[----:B------:R-:W-:-:S07]  /*21ee0*/  MOV R10, R14 ;  /* 0x0000000e000a7202 */ /* 0x000fce0000000f00 */
[----:B------:R-:W-:Y:S05]  /*21ef0*/  WARPSYNC.COLLECTIVE R15, `(.L_x_916) ;  /* 0x000000000f087348 */ /* 0x000fea0003c00000 */
[----:B------:R0:W1:Y:S02]  /*21f00*/  SHFL.IDX P6, R14, R13, R12, R11 ;  /* 0x0000000c0d0e7389 */ /* 0x00006400000c000b */
[----:B01----:R-:W-:Y:S01]  /*21f10*/  ENDCOLLECTIVE ;  /* 0x000000000000791b */ /* 0x003fe20003800000 */
.L_x_916:
        /* <DEDUP_REMOVED lines=12> */
.L_x_917:
[----:B------:R-:W-:Y:S05]  /*21fe0*/  BRA `(.L_x_918) ;  /* 0xffffffb000c07947 */ /* 0x000fea000383ffff */
.L_x_763:
        /* <DEDUP_REMOVED lines=8> */
.L_x_920:
[----:B------:R-:W-:Y:S05]  /*22070*/  BSYNC B0 ;  /* 0x0000000000007941 */ /* 0x000fea0003800000 */
.L_x_919:
[----:B------:R-:W-:Y:S01]  /*22080*/  IMAD.MOV.U32 R13, RZ, RZ, R16 ;  /* 0x000000ffff0d7224 */ /* 0x000fe200078e0010 */
[----:B------:R-:W-:Y:S01]  /*22090*/  MOV R12, 0x1 ;  /* 0x00000001000c7802 */ /* 0x000fe20000000f00 */
[----:B------:R-:W-:Y:S01]  /*220a0*/  IMAD.MOV.U32 R11, RZ, RZ, 0x1f ;  /* 0x0000001fff0b7424 */ /* 0x000fe200078e00ff */
[----:B------:R-:W-:Y:S02]  /*220b0*/  MOV R15, 0xffffffff ;  /* 0xffffffff000f7802 */ /* 0x000fe40000000f00 */
[----:B------:R-:W-:Y:S02]  /*220c0*/  MOV R5, R14 ;  /* 0x0000000e00057202 */ /* 0x000fe40000000f00 */
[----:B------:R-:W-:-:S07]  /*220d0*/  IADD3 R7, R19, R8, RZ ;  /* 0x0000000813077210 */ /* 0x000fce0007ffe0ff */
[----:B------:R-:W-:Y:S05]  /*220e0*/  WARPSYNC.COLLECTIVE R15, `(.L_x_921) ;  /* 0x000000000f087348 */ /* 0x000fea0003c00000 */
[----:B------:R0:W1:Y:S02]  /*220f0*/  SHFL.IDX P6, R14, R13, R12, R11 ;  /* 0x0000000c0d0e7389 */ /* 0x00006400000c000b */
[----:B01----:R-:W-:Y:S01]  /*22100*/  ENDCOLLECTIVE ;  /* 0x000000000000791b */ /* 0x003fe20003800000 */
.L_x_921:
[----:B------:R-:W-:Y:S02]  /*22110*/  ULDC UR4, c[0x0][0xc3c] ;  /* 0x00030f0000047ab9 */ /* 0x000fe40000000800 */
[----:B------:R-:W-:-:S13]  /*22120*/  ISETP.GE.OR P1, PT, R7, UR4, !P0 ;  /* 0x0000000407007c0c */ /* 0x000fda000c726670 */
[----:B------:R-:W0:Y:S01]  /*22130*/  @!P1 LDC.64 R2, c[0x0][0xc80] ;  /* 0x00032000ff029b82 */ /* 0x000e220000000a00 */
[----:B------:R-:W-:Y:S01]  /*22140*/  IMAD.MOV.U32 R4, RZ, RZ, RZ ;  /* 0x000000ffff047224 */ /* 0x000fe200078e00ff */
[----:B------:R-:W-:Y:S01]  /*22150*/  MOV R11, RZ ;  /* 0x000000ff000b7202 */ /* 0x000fe20000000f00 */
[----:B------:R-:W-:Y:S02]  /*22160*/  IMAD.MOV.U32 R0, RZ, RZ, R14 ;  /* 0x000000ffff007224 */ /* 0x000fe400078e000e */
[----:B0-----:R-:W-:-:S06]  /*22170*/  @!P1 IMAD.WIDE R2, R7, 0x4, R2 ;  /* 0x0000000407029825 */ /* 0x001fcc00078e0202 */
[----:B------:R-:W2:Y:S01]  /*22180*/  @!P1 LDG.E R2, desc[UR60][R2.64] ;  /* 0x0000003c02029981 */ /* 0x000ea2000c1e1900 */
[C---:B------:R-:W-:Y:S02]  /*22190*/  ISETP.GE.U32.AND P2, PT, R8.reuse, 0x2, PT ;  /* 0x000000020800780c */ /* 0x040fe40003f46070 */
[C---:B------:R-:W-:Y:S02]  /*221a0*/  ISETP.GE.U32.AND P3, PT, R8.reuse, 0x4, PT ;  /* 0x000000040800780c */ /* 0x040fe40003f66070 */
[C---:B------:R-:W-:Y:S02]  /*221b0*/  ISETP.GE.U32.AND P4, PT, R8.reuse, 0x8, PT ;  /* 0x000000080800780c */ /* 0x040fe40003f86070 */
[C---:B------:R-:W-:Y:S02]  /*221c0*/  ISETP.GE.U32.AND P5, PT, R8.reuse, 0x10, PT ;  /* 0x000000100800780c */ /* 0x040fe40003fa6070 */
[----:B--2---:R-:W-:Y:S02]  /*221d0*/  @!P1 MOV R4, R2 ;  /* 0x0000000200049202 */ /* 0x004fe40000000f00 */
[----:B------:R-:W-:-:S03]  /*221e0*/  ISETP.NE.AND P1, PT, R8, RZ, PT ;  /* 0x000000ff0800720c */ /* 0x000fc60003f25270 */
[----:B------:R-:W-:-:S10]  /*221f0*/  IMAD.MOV.U32 R13, RZ, RZ, R4 ;  /* 0x000000ffff0d7224 */ /* 0x000fd400078e0004 */
[----:B------:R-:W-:Y:S05]  /*22200*/  WARPSYNC.COLLECTIVE R15, `(.L_x_922) ;  /* 0x000000000f087348 */ /* 0x000fea0003c00000 */
[----:B------:R0:W1:Y:S02]  /*22210*/  SHFL.UP P6, R14, R13, R12, R11 ;  /* 0x0400000c0d0e7389 */ /* 0x00006400000c000b */
[----:B01----:R-:W-:Y:S01]  /*22220*/  ENDCOLLECTIVE ;  /* 0x000000000000791b */ /* 0x003fe20003800000 */
.L_x_922:
[----:B------:R-:W-:Y:S01]  /*22230*/  IMAD.MOV.U32 R12, RZ, RZ, 0x2 ;  /* 0x00000002ff0c7424 */ /* 0x000fe200078e00ff */
[----:B------:R-:W-:-:S05]  /*22240*/  SEL R7, R14, RZ, P1 ;  /* 0x000000ff0e077207 */ /* 0x000fca0000800000 */
[----:B------:R-:W-:-:S05]  /*22250*/  IMAD.IADD R6, R4, 0x1, R7 ;  /* 0x0000000104067824 */ /* 0x000fca00078e0207 */
[----:B------:R-:W-:-:S07]  /*22260*/  MOV R13, R6 ;  /* 0x00000006000d7202 */ /* 0x000fce0000000f00 */
[----:B------:R-:W-:Y:S05]  /*22270*/  WARPSYNC.COLLECTIVE R15, `(.L_x_923) ;  /* 0x000000000f087348 */ /* 0x000fea0003c00000 */
[----:B------:R0:W1:Y:S02]  /*22280*/  SHFL.UP P6, R14, R13, R12, R11 ;  /* 0x0400000c0d0e7389 */ /* 0x00006400000c000b */
[----:B01----:R-:W-:Y:S01]  /*22290*/  ENDCOLLECTIVE ;  /* 0x000000000000791b */ /* 0x003fe20003800000 */
.L_x_923:
[----:B------:R-:W-:Y:S02]  /*222a0*/  MOV R12, 0x4 ;  /* 0x00000004000c7802 */ /* 0x000fe40000000f00 */
[----:B------:R-:W-:-:S04]  /*222b0*/  SEL R7, R14, RZ, P2 ;  /* 0x000000ff0e077207 */ /* 0x000fc80001000000 */
[----:B------:R-:W-:-:S05]  /*222c0*/  IADD3 R7, R6, R7, RZ ;  /* 0x0000000706077210 */ /* 0x000fca0007ffe0ff */
[----:B------:R-:W-:-:S07]  /*222d0*/  IMAD.MOV.U32 R13, RZ, RZ, R7 ;  /* 0x000000ffff0d7224 */ /* 0x000fce00078e0007 */
[----:B------:R-:W-:Y:S05]  /*222e0*/  WARPSYNC.COLLECTIVE R15, `(.L_x_924) ;  /* 0x000000000f087348 */ /* 0x000fea0003c00000 */
[----:B------:R0:W1:Y:S02]  /*222f0*/  SHFL.UP P6, R14, R13, R12, R11 ;  /* 0x0400000c0d0e7389 */ /* 0x00006400000c000b */
[----:B01----:R-:W-:Y:S01]  /*22300*/  ENDCOLLECTIVE ;  /* 0x000000000000791b */ /* 0x003fe20003800000 */
.L_x_924:
[----:B------:R-:W-:Y:S01]  /*22310*/  IMAD.MOV.U32 R12, RZ, RZ, 0x8 ;  /* 0x00000008ff0c7424 */ /* 0x000fe200078e00ff */
[----:B------:R-:W-:-:S05]  /*22320*/  SEL R2, R14, RZ, P3 ;  /* 0x000000ff0e027207 */ /* 0x000fca0001800000 */
[----:B------:R-:W-:-:S05]  /*22330*/  IMAD.IADD R2, R7, 0x1, R2 ;  /* 0x0000000107027824 */ /* 0x000fca00078e0202 */
[----:B------:R-:W-:-:S07]  /*22340*/  MOV R13, R2 ;  /* 0x00000002000d7202 */ /* 0x000fce0000000f00 */
[----:B------:R-:W-:Y:S05]  /*22350*/  WARPSYNC.COLLECTIVE R15, `(.L_x_925) ;  /* 0x000000000f087348 */ /* 0x000fea0003c00000 */
[----:B------:R0:W1:Y:S02]  /*22360*/  SHFL.UP P6, R14, R13, R12, R11 ;  /* 0x0400000c0d0e7389 */ /* 0x00006400000c000b */
[----:B01----:R-:W-:Y:S01]  /*22370*/  ENDCOLLECTIVE ;  /* 0x000000000000791b */ /* 0x003fe20003800000 */
.L_x_925:
[----:B------:R-:W-:Y:S02]  /*22380*/  MOV R12, 0x10 ;  /* 0x00000010000c7802 */ /* 0x000fe40000000f00 */
[----:B------:R-:W-:-:S04]  /*22390*/  SEL R3, R14, RZ, P4 ;  /* 0x000000ff0e037207 */ /* 0x000fc80002000000 */
[----:B------:R-:W-:-:S05]  /*223a0*/  IADD3 R3, R2, R3, RZ ;  /* 0x0000000302037210 */ /* 0x000fca0007ffe0ff */
[----:B------:R-:W-:-:S07]  /*223b0*/  IMAD.MOV.U32 R13, RZ, RZ, R3 ;  /* 0x000000ffff0d7224 */ /* 0x000fce00078e0003 */
[----:B------:R-:W-:Y:S05]  /*223c0*/  WARPSYNC.COLLECTIVE R15, `(.L_x_926) ;  /* 0x000000000f087348 */ /* 0x000fea0003c00000 */
[----:B------:R0:W1:Y:S02]  /*223d0*/  SHFL.UP P6, R14, R13, R12, R11 ;  /* 0x0400000c0d0e7389 */ /* 0x00006400000c000b */
[----:B01----:R-:W-:Y:S01]  /*223e0*/  ENDCOLLECTIVE ;  /* 0x000000000000791b */ /* 0x003fe20003800000 */
.L_x_926:
[----:B------:R-:W-:Y:S01]  /*223f0*/  IMAD.MOV.U32 R12, RZ, RZ, 0x1f ;  /* 0x0000001fff0c7424 */ /* 0x000fe200078e00ff */
[----:B------:R-:W-:Y:S02]  /*22400*/  MOV R11, 0x1f ;  /* 0x0000001f000b7802 */ /* 0x000fe40000000f00 */
[----:B------:R-:W-:-:S05]  /*22410*/  SEL R2, R14, RZ, P5 ;  /* 0x000000ff0e027207 */ /* 0x000fca0002800000 */
[----:B------:R-:W-:-:S05]  /*22420*/  IMAD.IADD R2, R3, 0x1, R2 ;  /* 0x0000000103027824 */ /* 0x000fca00078e0202 */
[----:B------:R-:W-:-:S07]  /*22430*/  MOV R13, R2 ;  /* 0x00000002000d7202 */ /* 0x000fce0000000f00 */
[----:B------:R-:W-:Y:S05]  /*22440*/  WARPSYNC.COLLECTIVE R15, `(.L_x_927) ;  /* 0x000000000f087348 */ /* 0x000fea0003c00000 */
[----:B------:R0:W1:Y:S02]  /*22450*/  SHFL.IDX P6, R14, R13, R12, R11 ;  /* 0x0000000c0d0e7389 */ /* 0x00006400000c000b */
[----:B01----:R-:W-:Y:S01]  /*22460*/  ENDCOLLECTIVE ;  /* 0x000000000000791b */ /* 0x003fe20003800000 */
.L_x_927:
[----:B------:R-:W-:Y:S05]  /*22470*/  BRA `(.L_x_928) ;  /* 0xffffffb000c87947 */ /* 0x000fea000383ffff */
.L_x_768:
[----:B------:R-:W-:Y:S01]  /*22480*/  BSSY B0, `(.L_x_929) ;  /* 0x0000008000007945 */ /* 0x000fe20003800000 */
[----:B-----5:R-:W-:Y:S01]  /*22490*/  IMAD.MOV.U32 R13, RZ, RZ, R4 ;  /* 0x000000ffff0d7224 */ /* 0x020fe200078e0004 */
[----:B------:R-:W-:Y:S01]  /*224a0*/  MOV R12, 0x1 ;  /* 0x00000001000c7802 */ /* 0x000fe20000000f00 */
[----:B------:R-:W-:Y:S01]  /*224b0*/  IMAD.MOV.U32 R11, RZ, RZ, RZ ;  /* 0x000000ffff0b7224 */ /* 0x000fe200078e00ff */
[----:B------:R-:W-:-:S07]  /*224c0*/  MOV R15, 0xffffffff ;  /* 0xffffffff000f7802 */ /* 0x000fce0000000f00 */
[----:B0-----:R-:W-:Y:S05]  /*224d0*/  WARPSYNC.COLLECTIVE R15, `(.L_x_930) ;  /* 0x000000000f087348 */ /* 0x001fea0003c00000 */
[----:B------:R1:W2:Y:S02]  /*224e0*/  SHFL.UP P6, R14, R13, R12, R11 ;  /* 0x0400000c0d0e7389 */ /* 0x0002a400000c000b */
[----:B012---:R-:W-:Y:S01]  /*224f0*/  ENDCOLLECTIVE ;  /* 0x000000000000791b */ /* 0x007fe20003800000 */
.L_x_930:
[----:B------:R-:W-:Y:S05]  /*22500*/  BSYNC B0 ;  /* 0x0000000000007941 */ /* 0x000fea0003800000 */
.L_x_929:
[----:B------:R-:W-:Y:S01]  /*22510*/  SEL R13, R14, RZ, P1 ;  /* 0x000000ff0e0d7207 */ /* 0x000fe20000800000 */
[----:B------:R-:W-:Y:S01]  /*22520*/  IMAD.MOV.U32 R11, RZ, RZ, RZ ;  /* 0x000000ffff0b7224 */ /* 0x000fe200078e00ff */
[----:B------:R-:W-:Y:S02]  /*22530*/  MOV R12, 0x2 ;  /* 0x00000002000c7802 */ /* 0x000fe40000000f00 */
[----:B------:R-:W-:Y:S01]  /*22540*/  MOV R15, 0xffffffff ;  /* 0xffffffff000f7802 */ /* 0x000fe20000000f00 */
[----:B------:R-:W-:-:S07]  /*22550*/  IMAD.IADD R13, R4, 0x1, R13 ;  /* 0x00000001040d7824 */ /* 0x000fce00078e020d */
[----:B------:R-:W-:Y:S05]  /*22560*/  WARPSYNC.COLLECTIVE R15, `(.L_x_931) ;  /* 0x000000000f087348 */ /* 0x000fea0003c00000 */
[----:B------:R0:W1:Y:S02]  /*22570*/  SHFL.UP P6, R14, R13, R12, R11 ;  /* 0x0400000c0d0e7389 */ /* 0x00006400000c000b */
[----:B01----:R-:W-:Y:S01]  /*22580*/  ENDCOLLECTIVE ;  /* 0x000000000000791b */ /* 0x003fe20003800000 */
.L_x_931:
[----:B------:R-:W-:Y:S01]  /*22590*/  IMAD.MOV.U32 R12, RZ, RZ, 0x4 ;  /* 0x00000004ff0c7424 */ /* 0x000fe200078e00ff */
[----:B------:R-:W-:-:S05]  /*225a0*/  SEL R0, R14, RZ, P2 ;  /* 0x000000ff0e007207 */ /* 0x000fca0001000000 */
[----:B------:R-:W-:-:S05]  /*225b0*/  IMAD.IADD R0, R13, 0x1, R0 ;  /* 0x000000010d007824 */ /* 0x000fca00078e0200 */
[----:B------:R-:W-:-:S07]  /*225c0*/  MOV R13, R0 ;  /* 0x00000000000d7202 */ /* 0x000fce0000000f00 */
[----:B------:R-:W-:Y:S05]  /*225d0*/  WARPSYNC.COLLECTIVE R15, `(.L_x_932) ;  /* 0x000000000f087348 */ /* 0x000fea0003c00000 */
[----:B------:R0:W1:Y:S02]  /*225e0*/  SHFL.UP P6, R14, R13, R12, R11 ;  /* 0x0400000c0d0e7389 */ /* 0x00006400000c000b */
[----:B01----:R-:W-:Y:S01]  /*225f0*/  ENDCOLLECTIVE ;  /* 0x000000000000791b */ /* 0x003fe20003800000 */
.L_x_932:
[----:B------:R-:W-:Y:S02]  /*22600*/  MOV R12, 0x8 ;  /* 0x00000008000c7802 */ /* 0x000fe40000000f00 */
[----:B------:R-:W-:-:S04]  /*22610*/  SEL R3, R14, RZ, P3 ;  /* 0x000000ff0e037207 */ /* 0x000fc80001800000 */
[----:B------:R-:W-:-:S05]  /*22620*/  IADD3 R2, R0, R3, RZ ;  /* 0x0000000300027210 */ /* 0x000fca0007ffe0ff */
[----:B------:R-:W-:-:S07]  /*22630*/  IMAD.MOV.U32 R13, RZ, RZ, R2 ;  /* 0x000000ffff0d7224 */ /* 0x000fce00078e0002 */
[----:B------:R-:W-:Y:S05]  /*22640*/  WARPSYNC.COLLECTIVE R15, `(.L_x_933) ;  /* 0x000000000f087348 */ /* 0x000fea0003c00000 */
[----:B------:R0:W1:Y:S02]  /*22650*/  SHFL.UP P6, R14, R13, R12, R11 ;  /* 0x0400000c0d0e7389 */ /* 0x00006400000c000b */
[----:B01----:R-:W-:Y:S01]  /*22660*/  ENDCOLLECTIVE ;  /* 0x000000000000791b */ /* 0x003fe20003800000 */
.L_x_933:
[----:B------:R-:W-:Y:S01]  /*22670*/  IMAD.MOV.U32 R12, RZ, RZ, 0x10 ;  /* 0x00000010ff0c7424 */ /* 0x000fe200078e00ff */
[----:B------:R-:W-:-:S05]  /*22680*/  SEL R3, R14, RZ, P4 ;  /* 0x000000ff0e037207 */ /* 0x000fca0002000000 */
[----:B------:R-:W-:-:S05]  /*22690*/  IMAD.IADD R3, R2, 0x1, R3 ;  /* 0x0000000102037824 */ /* 0x000fca00078e0203 */
[----:B------:R-:W-:-:S07]  /*226a0*/  MOV R13, R3 ;  /* 0x00000003000d7202 */ /* 0x000fce0000000f00 */
[----:B------:R-:W-:Y:S05]  /*226b0*/  WARPSYNC.COLLECTIVE R15, `(.L_x_934) ;  /* 0x000000000f087348 */ /* 0x000fea0003c00000 */
[----:B------:R0:W1:Y:S02]  /*226c0*/  SHFL.UP P6, R14, R13, R12, R11 ;  /* 0x0400000c0d0e7389 */ /* 0x00006400000c000b */
[----:B01----:R-:W-:Y:S01]  /*226d0*/  ENDCOLLECTIVE ;  /* 0x000000000000791b */ /* 0x003fe20003800000 */
.L_x_934:
[----:B------:R-:W-:Y:S01]  /*226e0*/  MOV R12, 0x1f ;  /* 0x0000001f000c7802 */ /* 0x000fe20000000f00 */
[----:B------:R-:W-:Y:S01]  /*226f0*/  IMAD.MOV.U32 R11, RZ, RZ, 0x1f ;  /* 0x0000001fff0b7424 */ /* 0x000fe200078e00ff */
[----:B------:R-:W-:-:S04]  /*22700*/  SEL R2, R14, RZ, P5 ;  /* 0x000000ff0e027207 */ /* 0x000fc80002800000 */
[----:B------:R-:W-:-:S05]  /*22710*/  IADD3 R2, R3, R2, RZ ;  /* 0x0000000203027210 */ /* 0x000fca0007ffe0ff */
[----:B------:R-:W-:-:S07]  /*22720*/  IMAD.MOV.U32 R13, RZ, RZ, R2 ;  /* 0x000000ffff0d7224 */ /* 0x000fce00078e0002 */
[----:B------:R-:W-:Y:S05]  /*22730*/  WARPSYNC.COLLECTIVE R15, `(.L_x_935) ;  /* 0x000000000f087348 */ /* 0x000fea0003c00000 */
[----:B------:R0:W1:Y:S02]  /*22740*/  SHFL.IDX P6, R14, R13, R12, R11 ;  /* 0x0000000c0d0e7389 */ /* 0x00006400000c000b */
[----:B01----:R-:W-:Y:S01]  /*22750*/  ENDCOLLECTIVE ;  /* 0x000000000000791b */ /* 0x003fe20003800000 */
.L_x_935:
[----:B------:R-:W-:Y:S05]  /*22760*/  BRA `(.L_x_936) ;  /* 0xffffffb000a87947 */ /* 0x000fea000383ffff */
.L_x_770:
[----:B------:R-:W-:Y:S01]  /*22770*/  BSSY B0, `(.L_x_937) ;  /* 0x0000006000007945 */ /* 0x000fe20003800000 */
[----:B------:R-:W-:Y:S02]  /*22780*/  PLOP3.LUT P6, PT, P6, PT, PT, 0x8, 0x0 ;  /* 0x000000000000781c */ /* 0x000fe400037ce170 */
[----:B------:R-:W-:-:S11]  /*22790*/  MOV R15, 0xffffffff ;  /* 0xffffffff000f7802 */ /* 0x000fd60000000f00 */
[----:B0-----:R-:W-:Y:S05]  /*227a0*/  WARPSYNC.COLLECTIVE R15, `(.L_x_938) ;  /* 0x000000000f087348 */ /* 0x001fea0003c00000 */
[----:B------:R-:W-:Y:S01]  /*227b0*/  VOTE.ANY R14, PT, P6 ;  /* 0x00000000000e7806 */ /* 0x000fe200030e0100 */
[----:B0-----:R-:W-:Y:S06]  /*227c0*/  ENDCOLLECTIVE ;  /* 0x000000000000791b */ /* 0x001fec0003800000 */
.L_x_938:
[----:B------:R-:W-:Y:S05]  /*227d0*/  BSYNC B0 ;  /* 0x0000000000007941 */ /* 0x000fea0003800000 */
.L_x_937:
[----:B------:R-:W-:Y:S01]  /*227e0*/  IMAD.MOV.U32 R3, RZ, RZ, R14 ;  /* 0x000000ffff037224 */ /* 0x000fe200078e000e */
[----:B------:R-:W-:Y:S01]  /*227f0*/  MOV R13, R4 ;  /* 0x00000004000d7202 */ /* 0x000fe20000000f00 */
[----:B------:R-:W-:Y:S01]  /*22800*/  IMAD.MOV.U32 R15, RZ, RZ, -0x1 ;  /* 0xffffffffff0f7424 */ /* 0x000fe200078e00ff */
[----:B------:R-:W-:Y:S01]  /*22810*/  MOV R11, 0x1f ;  /* 0x0000001f000b7802 */ /* 0x000fe20000000f00 */
[----:B------:R-:W0:Y:S02]  /*22820*/  POPC R0, R3 ;  /* 0x0000000300007309 */ /* 0x000e240000000000 */
[----:B0-----:R-:W-:-:S07]  /*22830*/  IMAD.MOV.U32 R12, RZ, RZ, R0 ;  /* 0x000000ffff0c7224 */ /* 0x001fce00078e0000 */
[----:B------:R-:W-:Y:S05]  /*22840*/  WARPSYNC.COLLECTIVE R15, `(.L_x_939) ;  /* 0x000000000f087348 */ /* 0x000fea0003c00000 */
[----:B------:R0:W1:Y:S02]  /*22850*/  SHFL.IDX P6, R14, R13, R12, R11 ;  /* 0x0000000c0d0e7389 */ /* 0x00006400000c000b */
[----:B01----:R-:W-:Y:S01]  /*22860*/  ENDCOLLECTIVE ;  /* 0x000000000000791b */ /* 0x003fe20003800000 */
.L_x_939:
[----:B------:R-:W-:Y:S01]  /*22870*/  MOV R4, R14 ;  /* 0x0000000e00047202 */ /* 0x000fe20000000f00 */
[----:B------:R-:W-:Y:S06]  /*22880*/  BRA `(.L_x_940) ;  /* 0xffffffb000987947 */ /* 0x000fec000383ffff */
.L_x_772:
[----:B------:R-:W-:Y:S01]  /*22890*/  BSSY B0, `(.L_x_941) ;  /* 0x0000007000007945 */ /* 0x000fe20003800000 */
[----:B------:R-:W-:Y:S01]  /*228a0*/  IMAD.MOV.U32 R13, RZ, RZ, R2 ;  /* 0x000000ffff0d7224 */ /* 0x000fe200078e0002 */
[----:B------:R-:W-:Y:S01]  /*228b0*/  MOV R11, 0x1f ;  /* 0x0000001f000b7802 */ /* 0x000fe20000000f00 */
[----:B------:R-:W-:-:S07]  /*228c0*/  IMAD.MOV.U32 R15, RZ, RZ, -0x1 ;  /* 0xffffffffff0f7424 */ /* 0x000fce00078e00ff */
[----:B012---:R-:W-:Y:S05]  /*228d0*/  WARPSYNC.COLLECTIVE R15, `(.L_x_942) ;  /* 0x000000000f087348 */ /* 0x007fea0003c00000 */
[----:B------:R3:W4:Y:S02]  /*228e0*/  SHFL.IDX P6, R14, R13, R12, R11 ;  /* 0x0000000c0d0e7389 */ /* 0x00072400000c000b */
[----:B01234-:R-:W-:Y:S01]  /*228f0*/  ENDCOLLECTIVE ;  /* 0x000000000000791b */ /* 0x01ffe20003800000 */
.L_x_942:
[----:B------:R-:W-:Y:S05]  /*22900*/  BSYNC B0 ;  /* 0x0000000000007941 */ /* 0x000fea0003800000 */
.L_x_941:
[----:B------:R-:W-:Y:S05]  /*22910*/  BRA `(.L_x_771) ;  /* 0xffffffb000907947 */ /* 0x000fea000383ffff */
.L_x_776:
[----:B0-----:R0:W1:Y:S02]  /*22920*/  SYNCS.PHASECHK.TRANS64.TRYWAIT P0, [R5+URZ+0x2a820], R0 ;  /* 0x02a82000050075a7 */ /* 0x001064000800017f */
[----:B-1----:R-:W-:Y:S05]  /*22930*/  @!P0 NANOSLEEP.SYNCS 0x989680 ;  /* 0x009896800000895d */ /* 0x002fea0003900000 */
[----:B------:R-:W1:Y:S02]  /*22940*/  @!P0 SYNCS.PHASECHK.TRANS64 P0, [R5+URZ+0x2a820], R0 ;  /* 0x02a82000050085a7 */ /* 0x000e64000800007f */
[----:B-1----:R-:W-:Y:S05]  /*22950*/  @!P0 BRA `(.L_x_776) ;  /* 0xfffffffc00f08947 */ /* 0x002fea000383ffff */
[----:B------:R-:W-:Y:S05]  /*22960*/  BRA `(.L_x_943) ;  /* 0xffffffb4007c7947 */ /* 0x000fea000383ffff */
.L_x_777:
[----:B------:R-:W1:Y:S01]  /*22970*/  S2R R2, SR_TID.X ;  /* 0x0000000000027919 */ /* 0x000e620000002100 */
[----:B------:R-:W-:Y:S01]  /*22980*/  BSSY B0, `(.L_x_944) ;  /* 0x000000a000007945 */ /* 0x000fe20003800000 */
[----:B------:R-:W-:Y:S01]  /*22990*/  IMAD.MOV.U32 R12, RZ, RZ, RZ ;  /* 0x000000ffff0c7224 */ /* 0x000fe200078e00ff */
[----:B------:R-:W-:Y:S01]  /*229a0*/  MOV R11, 0x1f ;  /* 0x0000001f000b7802 */ /* 0x000fe20000000f00 */
[----:B------:R-:W-:Y:S01]  /*229b0*/  IMAD.MOV.U32 R15, RZ, RZ, -0x1 ;  /* 0xffffffffff0f7424 */ /* 0x000fe200078e00ff */
[----:B-1----:R-:W-:-:S04]  /*229c0*/  SHF.R.U32.HI R2, RZ, 0x5, R2 ;  /* 0x00000005ff027819 */ /* 0x002fc80000011602 */
[----:B------:R-:W-:-:S04]  /*229d0*/  LOP3.LUT R2, R2, 0x3, RZ, 0xc0, !PT ;  /* 0x0000000302027812 */ /* 0x000fc800078ec0ff */
[----:B------:R-:W-:-:S07]  /*229e0*/  MOV R13, R2 ;  /* 0x00000002000d7202 */ /* 0x000fce0000000f00 */
[----:B0-2---:R-:W-:Y:S05]  /*229f0*/  WARPSYNC.COLLECTIVE R15, `(.L_x_945) ;  /* 0x000000000f087348 */ /* 0x005fea0003c00000 */
[----:B------:R1:W3:Y:S02]  /*22a00*/  SHFL.IDX P6, R14, R13, R12, R11 ;  /* 0x0000000c0d0e7389 */ /* 0x0002e400000c000b */
[----:B0123--:R-:W-:Y:S01]  /*22a10*/  ENDCOLLECTIVE ;  /* 0x000000000000791b */ /* 0x00ffe20003800000 */
.L_x_945:
[----:B------:R-:W-:Y:S05]  /*22a20*/  BSYNC B0 ;  /* 0x0000000000007941 */ /* 0x000fea0003800000 */
.L_x_944:
[----:B------:R-:W-:Y:S05]  /*22a30*/  BRA `(.L_x_946) ;  /* 0xffffffb400647947 */ /* 0x000fea000383ffff */
.L_x_778:
[----:B------:R-:W-:Y:S01]  /*22a40*/  BSSY B0, `(.L_x_947) ;  /* 0x0000006000007945 */ /* 0x000fe20003800000 */
[----:B------:R-:W-:-:S07]  /*22a50*/  MOV R15, 0xffffffff ;  /* 0xffffffff000f7802 */ /* 0x000fce0000000f00 */
[----:B0-2---:R-:W-:Y:S05]  /*22a60*/  WARPSYNC.COLLECTIVE R15, `(.L_x_948) ;  /* 0x000000000f0c7348 */ /* 0x005fea0003c00000 */
[----:B------:R-:W-:Y:S02]  /*22a70*/  ELECT P6, UR62, PT ;  /* 0x00000000003e782f */ /* 0x000fe400038c0000 */
[----:B------:R-:W-:Y:S01]  /*22a80*/  MOV R14, UR62 ;  /* 0x0000003e000e7c02 */ /* 0x000fe20008000f00 */
[----:B0-2---:R-:W-:Y:S10]  /*22a90*/  ENDCOLLECTIVE ;  /* 0x000000000000791b */ /* 0x005ff40003800000 */
.L_x_948:
[----:B------:R-:W-:Y:S05]  /*22aa0*/  BSYNC B0 ;  /* 0x0000000000007941 */ /* 0x000fea0003800000 */
.L_x_947:
[----:B------:R-:W-:Y:S05]  /*22ab0*/  BRA `(.L_x_949) ;  /* 0xffffffb400587947 */ /* 0x000fea000383ffff */
.L_x_780:
[----:B0-----:R0:W1:Y:S02]  /*22ac0*/  SYNCS.PHASECHK.TRANS64.TRYWAIT P1, [R3+URZ+0x2a840], R2 ;  /* 0x02a84002030075a7 */ /* 0x001064000802017f */
[----:B-1----:R-:W-:Y:S05]  /*22ad0*/  @!P1 NANOSLEEP.SYNCS 0x989680 ;  /* 0x009896800000995d */ /* 0x002fea0003900000 */
[----:B------:R-:W1:Y:S02]  /*22ae0*/  @!P1 SYNCS.PHASECHK.TRANS64 P1, [R3+URZ+0x2a840], R2 ;  /* 0x02a84002030095a7 */ /* 0x000e64000802007f */
[----:B-1----:R-:W-:Y:S05]  /*22af0*/  @!P1 BRA `(.L_x_780) ;  /* 0xfffffffc00f09947 */ /* 0x002fea000383ffff */
[----:B------:R-:W-:Y:S05]  /*22b00*/  BRA `(.L_x_950) ;  /* 0xffffffb400807947 */ /* 0x000fea000383ffff */
.L_x_782:
[----:B-1----:R1:W3:Y:S02]  /*22b10*/  SYNCS.PHASECHK.TRANS64.TRYWAIT P1, [R5+URZ+0x2a840], R0 ;  /* 0x02a84000050075a7 */ /* 0x0022e4000802017f */
[----:B---3--:R-:W-:Y:S05]  /*22b20*/  @!P1 NANOSLEEP.SYNCS 0x989680 ;  /* 0x009896800000995d */ /* 0x008fea0003900000 */
[----:B------:R-:W3:Y:S02]  /*22b30*/  @!P1 SYNCS.PHASECHK.TRANS64 P1, [R5+URZ+0x2a840], R0 ;  /* 0x02a84000050095a7 */ /* 0x000ee4000802007f */
[----:B---3--:R-:W-:Y:S05]  /*22b40*/  @!P1 BRA `(.L_x_782) ;  /* 0xfffffffc00f09947 */ /* 0x008fea000383ffff */
[----:B------:R-:W-:Y:S05]  /*22b50*/  BRA `(.L_x_951) ;  /* 0xffffffb4008c7947 */ /* 0x000fea000383ffff */
.L_x_784:
[----:B---3--:R3:W4:Y:S02]  /*22b60*/  SYNCS.PHASECHK.TRANS64.TRYWAIT P1, [R3+URZ+0x2a860], R2 ;  /* 0x02a86002030075a7 */ /* 0x008724000802017f */
[----:B----4-:R-:W-:Y:S05]  /*22b70*/  @!P1 NANOSLEEP.SYNCS 0x989680 ;  /* 0x009896800000995d */ /* 0x010fea0003900000 */
[----:B------:R-:W4:Y:S02]  /*22b80*/  @!P1 SYNCS.PHASECHK.TRANS64 P1, [R3+URZ+0x2a860], R2 ;  /* 0x02a86002030095a7 */ /* 0x000f24000802007f */
[----:B----4-:R-:W-:Y:S05]  /*22b90*/  @!P1 BRA `(.L_x_784) ;  /* 0xfffffffc00f09947 */ /* 0x010fea000383ffff */
[----:B------:R-:W-:Y:S05]  /*22ba0*/  BRA `(.L_x_952) ;  /* 0xffffffb400887947 */ /* 0x000fea000383ffff */
.L_x_953:
        /* <DEDUP_REMOVED lines=13> */
.L_x_3228:


//--------------------- .text._ZN7cutlass13device_kernelIN5flash11enable_sm90INS1_16FlashAttnFwdSm90INS1_25CollectiveMainloopFwdSm90ILi2EN4cute5tupleIJNS5_1CILi1EEES8_S8_EEENS6_IJNS7_ILi128EEENS7_ILi96EEENS7_ILi192EEEEEELi128ENS_6half_tEfNS_4arch4Sm90ELb0ELb1ELb0ELb0ELb1ELb0ELb0ELb1ELb1ELb1ELb0ELb0EEENS1_21CollectiveEpilogueFwdINS6_IJSA_SA_SB_EEES9_SE_SG_Li256ELb0ELb1ELb0ELb0EEENS1_30DynamicPersistentTileSchedulerILi256ELi128ELb0ELb1ELb1EEEEEEEEEvNT_6ParamsE --------------------------
	.section	.text._ZN7cutlass13device_kernelIN5flash11enable_sm90INS1_16FlashAttnFwdSm90INS1_25CollectiveMainloopFwdSm90ILi2EN4cute5tupleIJNS5_1CILi1EEES8_S8_EEENS6_IJNS7_ILi128EEENS7_ILi96EEENS7_ILi192EEEEEELi128ENS_6half_tEfNS_4arch4Sm90ELb0ELb1ELb0ELb0ELb1ELb0ELb0ELb1ELb1ELb1ELb0ELb0EEENS1_21CollectiveEpilogueFwdINS6_IJSA_SA_SB_EEES9_SE_SG_Li256ELb0ELb1ELb0ELb0EEENS1_30DynamicPersistentTileSchedulerILi256ELi128ELb0ELb1ELb1EEEEEEEEEvNT_6ParamsE,"ax",@progbits
	.align	128
.text._ZN7cutlass13device_kernelIN5flash11enable_sm90INS1_16FlashAttnFwdSm90INS1_25CollectiveMainloopFwdSm90ILi2EN4cute5tupleIJNS5_1CILi1EEES8_S8_EEENS6_IJNS7_ILi128EEENS7_ILi96EEENS7_ILi192EEEEEELi128ENS_6half_tEfNS_4arch4Sm90ELb0ELb1ELb0ELb0ELb1ELb0ELb0ELb1ELb1ELb1ELb0ELb0EEENS1_21CollectiveEpilogueFwdINS6_IJSA_SA_SB_EEES9_SE_SG_Li256ELb0ELb1ELb0ELb0EEENS1_30DynamicPersistentTileSchedulerILi256ELi128ELb0ELb1ELb1EEEEEEEEEvNT_6ParamsE:
        .type           _ZN7cutlass13device_kernelIN5flash11enable_sm90INS1_16FlashAttnFwdSm90INS1_25CollectiveMainloopFwdSm90ILi2EN4cute5tupleIJNS5_1CILi1EEES8_S8_EEENS6_IJNS7_ILi128EEENS7_ILi96EEENS7_ILi192EEEEEELi128ENS_6half_tEfNS_4arch4Sm90ELb0ELb1ELb0ELb0ELb1ELb0ELb0ELb1ELb1ELb1ELb0ELb0EEENS1_21CollectiveEpilogueFwdINS6_IJSA_SA_SB_EEES9_SE_SG_Li256ELb0ELb1ELb0ELb0EEENS1_30DynamicPersistentTileSchedulerILi256ELi128ELb0ELb1ELb1EEEEEEEEEvNT_6ParamsE,@function
        .size           _ZN7cutlass13device_kernelIN5flash11enable_sm90INS1_16FlashAttnFwdSm90INS1_25CollectiveMainloopFwdSm90ILi2EN4cute5tupleIJNS5_1CILi1EEES8_S8_EEENS6_IJNS7_ILi128EEENS7_ILi96EEENS7_ILi192EEEEEELi128ENS_6half_tEfNS_4arch4Sm90ELb0ELb1ELb0ELb0ELb1ELb0ELb0ELb1ELb1ELb1ELb0ELb0EEENS1_21CollectiveEpilogueFwdINS6_IJSA_SA_SB_EEES9_SE_SG_Li256ELb0ELb1ELb0ELb0EEENS1_30DynamicPersistentTileSchedulerILi256ELi128ELb0ELb1ELb1EEEEEEEEEvNT_6ParamsE,(.L_x_3229 - _ZN7cutlass13device_kernelIN5flash11enable_sm90INS1_16FlashAttnFwdSm90INS1_25CollectiveMainloopFwdSm90ILi2EN4cute5tupleIJNS5_1CILi1EEES8_S8_EEENS6_IJNS7_ILi128EEENS7_ILi96EEENS7_ILi192EEEEEELi128ENS_6half_tEfNS_4arch4Sm90ELb0ELb1ELb0ELb0ELb1ELb0ELb0ELb1ELb1ELb1ELb0ELb0EEENS1_21CollectiveEpilogueFwdINS6_IJSA_SA_SB_EEES9_SE_SG_Li256ELb0ELb1ELb0ELb0EEENS1_30DynamicPersistentTileSchedulerILi256ELi128ELb0ELb1ELb1EEEEEEEEEvNT_6ParamsE)
        .other          _ZN7cutlass13device_kernelIN5flash11enable_sm90INS1_16FlashAttnFwdSm90INS1_25CollectiveMainloopFwdSm90ILi2EN4cute5tupleIJNS5_1CILi1EEES8_S8_EEENS6_IJNS7_ILi128EEENS7_ILi96EEENS7_ILi192EEEEEELi128ENS_6half_tEfNS_4arch4Sm90ELb0ELb1ELb0ELb0ELb1ELb0ELb0ELb1ELb1ELb1ELb0ELb0EEENS1_21CollectiveEpilogueFwdINS6_IJSA_SA_SB_EEES9_SE_SG_Li256ELb0ELb1ELb0ELb0EEENS1_30DynamicPersistentTileSchedulerILi256ELi128ELb0ELb1ELb1EEEEEEEEEvNT_6ParamsE,@"STO_CUDA_ENTRY STV_DEFAULT"
_ZN7cutlass13device_kernelIN5flash11enable_sm90INS1_16FlashAttnFwdSm90INS1_25CollectiveMainloopFwdSm90ILi2EN4cute5tupleIJNS5_1CILi1EEES8_S8_EEENS6_IJNS7_ILi128EEENS7_ILi96EEENS7_ILi192EEEEEELi128ENS_6half_tEfNS_4arch4Sm90ELb0ELb1ELb0ELb0ELb1ELb0ELb0ELb1ELb1ELb1ELb0ELb0EEENS1_21CollectiveEpilogueFwdINS6_IJSA_SA_SB_EEES9_SE_SG_Li256ELb0ELb1ELb0ELb0EEENS1_30DynamicPersistentTileSchedulerILi256ELi128ELb0ELb1ELb1EEEEEEEEEvNT_6ParamsE:
        /* <DEDUP_REMOVED lines=45> */
.L_x_954:
        /* <DEDUP_REMOVED lines=22> */
.L_x_955:
        /* <DEDUP_REMOVED lines=18> */
.L_x_956:
        /* <DEDUP_REMOVED lines=22> */
.L_x_957:
        /* <DEDUP_REMOVED lines=23> */
.L_x_958:
        /* <DEDUP_REMOVED lines=10> */
.L_x_960:
[----:B------:R-:W-:-:S08]  /*08c0*/  NOP ;  /* 0x0000000000007918 */ /* 0x000fd00000000000 */
[----:B------:R-:W1:Y:S02]  /*08d0*/  USETMAXREG.TRY_ALLOC.CTAPOOL UP0, 0xe8 ;  /* 0x000000e8000079c8 */ /* 0x000e640008000600 */
[----:B-1----:R-:W-:-:S13]  /*08e0*/  PLOP3.LUT P0, PT, PT, PT, UP0, 0x80, 0x0 ;  /* 0x000000000000781c */ /* 0x002fda0003f0f008 */
[----:B------:R-:W-:Y:S05]  /*08f0*/  @!P0 BRA `(.L_x_960) ;  /* 0xfffffffc00f08947 */ /* 0x000fea000383ffff */
[----:B------:R-:W1:Y:S08]  /*0900*/  S2UR UR4, SR_CTAID.X ;  /* 0x00000000000479c3 */ /* 0x000e700000002500 */
[----:B------:R-:W-:Y:S08]  /*0910*/  BAR.ARV 0x4, 0x180 ;  /* 0x0106000000007b1d */ /* 0x000ff00000002000 */
[----:B------:R-:W1:Y:S08]  /*0920*/  LDC R0, c[0x0][0xc38] ;  /* 0x00030e00ff007b82 */ /* 0x000e700000000800 */
[----:B------:R-:W-:Y:S06]  /*0930*/  BAR.ARV 0x8, 0x180 ;  /* 0x0206000000007b1d */ /* 0x000fec0000002000 */
[----:B-1----:R-:W-:-:S13]  /*0940*/  ISETP.LE.AND P0, PT, R0, UR4, PT ;  /* 0x0000000400007c0c */ /* 0x002fda000bf03270 */
[----:B------:R-:W-:Y:S05]  /*0950*/  @P0 EXIT ;  /* 0x000000000000094d */ /* 0x000fea0003800000 */
[----:B------:R-:W2:Y:S01]  /*0960*/  LDL R3, [R1+0x4] ;  /* 0x0000040001037983 */ /* 0x000ea20000100800 */
[----:B------:R-:W-:Y:S01]  /*0970*/  IMAD.U32 R16, RZ, RZ, UR4 ;  /* 0x00000004ff107e24 */ /* 0x000fe2000f8e00ff */
[----:B------:R-:W-:Y:S01]  /*0980*/  UMOV UR38, URZ ;  /* 0x0000003f00267c82 */ /* 0x000fe20008000000 */
[----:B------:R-:W-:Y:S01]  /*0990*/  IMAD.MOV.U32 R166, RZ, RZ, RZ ;  /* 0x000000ffffa67224 */ /* 0x000fe200078e00ff */
[----:B0-----:R-:W0:Y:S01]  /*09a0*/  S2R R2, SR_TID.X ;  /* 0x0000000000027919 */ /* 0x001e220000002100 */
[----:B------:R-:W-:Y:S01]  /*09b0*/  UMOV UR39, URZ ;  /* 0x0000003f00277c82 */ /* 0x000fe20008000000 */
[----:B0-----:R-:W-:Y:S01]  /*09c0*/  VIADD R174, R2, 0xffffff80 ;  /* 0xffffff8002ae7836 */ /* 0x001fe20000000000 */
[----:B--2---:R-:W-:-:S04]  /*09d0*/  R2UR UR5, R3 ;  /* 0x00000000030572ca */ /* 0x004fc800000e0000 */
[----:B------:R-:W-:-:S04]  /*09e0*/  SHF.R.S32.HI R3, RZ, 0x1f, R174 ;  /* 0x0000001fff037819 */ /* 0x000fc800000114ae */
[CC--:B------:R-:W-:Y:S02]  /*09f0*/  LEA.HI R0, R3.reuse, R174.reuse, RZ, 0x7 ;  /* 0x000000ae03007211 */ /* 0x0c0fe400078f38ff */
[CC--:B------:R-:W-:Y:S02]  /*0a00*/  LEA.HI R4, R3.reuse, R174.reuse, RZ, 0x5 ;  /* 0x000000ae03047211 */ /* 0x0c0fe400078f28ff */
[----:B------:R-:W-:Y:S02]  /*0a10*/  LOP3.LUT R167, R0, 0xffffff80, RZ, 0xc0, !PT ;  /* 0xffffff8000a77812 */ /* 0x000fe400078ec0ff */
[CC--:B------:R-:W-:Y:S01]  /*0a20*/  LEA.HI R2, R3.reuse, R174.reuse, RZ, 0x4 ;  /* 0x000000ae03027211 */ /* 0x0c0fe200078f20ff */
[----:B------:R-:W-:Y:S01]  /*0a30*/  IMAD.SHL.U32 R4, R4, 0x20, RZ ;  /* 0x0000002004047824 */ /* 0x000fe200078e00ff */
[----:B------:R-:W-:Y:S01]  /*0a40*/  LEA.HI R11, R3, R174, RZ, 0x2 ;  /* 0x000000ae030b7211 */ /* 0x000fe200078f10ff */
[----:B------:R-:W-:Y:S01]  /*0a50*/  IMAD.IADD R167, R174, 0x1, -R167 ;  /* 0x00000001aea77824 */ /* 0x000fe200078e0aa7 */
[----:B------:R-:W-:Y:S01]  /*0a60*/  LOP3.LUT R5, R2, 0x3fffff0, RZ, 0xc0, !PT ;  /* 0x03fffff002057812 */ /* 0x000fe200078ec0ff */
[----:B------:R-:W-:Y:S01]  /*0a70*/  ULOP3.LUT UR61, UR5, 0x1, URZ, 0xfc, !UPT ;  /* 0x00000001053d7892 */ /* 0x000fe2000f8efc3f */
[----:B------:R-:W-:-:S02]  /*0a80*/  LOP3.LUT R11, R11, 0xfffffffc, RZ, 0xc0, !PT ;  /* 0xfffffffc0b0b7812 */ /* 0x000fc400078ec0ff */
[----:B------:R-:W-:Y:S01]  /*0a90*/  SHF.R.S32.HI R6, RZ, 0x1f, R167 ;  /* 0x0000001fff067819 */ /* 0x000fe200000114a7 */
[C---:B------:R-:W-:Y:S01]  /*0aa0*/  IMAD.IADD R5, R174.reuse, 0x1, -R5 ;  /* 0x00000001ae057824 */ /* 0x040fe200078e0a05 */
[----:B------:R-:W-:Y:S01]  /*0ab0*/  LEA.HI R3, R3, R174, RZ, 0x3 ;  /* 0x000000ae03037211 */ /* 0x000fe200078f18ff */
[----:B------:R-:W-:Y:S01]  /*0ac0*/  IMAD.IADD R11, R174, 0x1, -R11 ;  /* 0x00000001ae0b7824 */ /* 0x000fe200078e0a0b */
[----:B------:R-:W-:Y:S02]  /*0ad0*/  LEA.HI R8, R6, R167, RZ, 0x2 ;  /* 0x000000a706087211 */ /* 0x000fe400078f10ff */
[----:B------:R-:W-:Y:S02]  /*0ae0*/  SHF.R.S32.HI R169, RZ, 0x7, R0 ;  /* 0x00000007ffa97819 */ /* 0x000fe40000011400 */
[--C-:B------:R-:W-:Y:S02]  /*0af0*/  SHF.R.S32.HI R9, RZ, 0x2, R8.reuse ;  /* 0x00000002ff097819 */ /* 0x100fe40000011408 */
[----:B------:R-:W-:-:S02]  /*0b00*/  SHF.R.S32.HI R10, RZ, 0x1f, R8 ;  /* 0x0000001fff0a7819 */ /* 0x000fc40000011408 */
[----:B------:R-:W-:Y:S02]  /*0b10*/  LOP3.LUT R4, R4, 0xfffffc00, RZ, 0xc0, !PT ;  /* 0xfffffc0004047812 */ /* 0x000fe400078ec0ff */
[----:B------:R-:W-:Y:S02]  /*0b20*/  LEA.HI R10, R10, R9, RZ, 0x3 ;  /* 0x000000090a0a7211 */ /* 0x000fe400078f18ff */
[----:B------:R-:W-:Y:S01]  /*0b30*/  LOP3.LUT R163, R3, 0xfffffff8, RZ, 0xc0, !PT ;  /* 0xfffffff803a37812 */ /* 0x000fe200078ec0ff */
[----:B------:R-:W-:Y:S01]  /*0b40*/  IMAD R5, R5, 0x40, R4 ;  /* 0x0000004005057824 */ /* 0x000fe200078e0204 */
[----:B------:R-:W-:Y:S02]  /*0b50*/  SHF.R.S32.HI R7, RZ, 0x4, R2 ;  /* 0x00000004ff077819 */ /* 0x000fe40000011402 */
[----:B------:R-:W-:Y:S01]  /*0b60*/  LOP3.LUT R10, R10, 0xfffffff8, RZ, 0xc0, !PT ;  /* 0xfffffff80a0a7812 */ /* 0x000fe200078ec0ff */
[----:B------:R-:W-:Y:S01]  /*0b70*/  IMAD.IADD R163, R174, 0x1, -R163 ;  /* 0x00000001aea37824 */ /* 0x000fe200078e0aa3 */
[----:B------:R-:W-:-:S02]  /*0b80*/  LEA.HI R6, R6, R167, RZ, 0x5 ;  /* 0x000000a706067211 */ /* 0x000fc400078f28ff */
[----:B------:R-:W-:Y:S01]  /*0b90*/  LEA.HI R0, R0, R169, RZ, 0x1 ;  /* 0x000000a900007211 */ /* 0x000fe200078f08ff */
[----:B------:R-:W-:Y:S01]  /*0ba0*/  IMAD.IADD R9, R9, 0x1, -R10 ;  /* 0x0000000109097824 */ /* 0x000fe200078e0a0a */
[----:B------:R-:W-:Y:S01]  /*0bb0*/  LEA.HI R2, R2, R7, RZ, 0x1 ;  /* 0x0000000702027211 */ /* 0x000fe200078f08ff */
[----:B------:R-:W-:Y:S01]  /*0bc0*/  IMAD.SHL.U32 R160, R163, 0x8, RZ ;  /* 0x00000008a3a07824 */ /* 0x000fe200078e00ff */
[----:B------:R-:W-:Y:S02]  /*0bd0*/  SHF.R.S32.HI R6, RZ, 0x5, R6 ;  /* 0x00000005ff067819 */ /* 0x000fe40000011406 */
[----:B------:R-:W-:Y:S01]  /*0be0*/  LEA.HI R4, R11, R11, RZ, 0x1 ;  /* 0x0000000b0b047211 */ /* 0x000fe200078f08ff */
[----:B------:R-:W-:Y:S01]  /*0bf0*/  VIADD R161, R160, 0x40 ;  /* 0x00000040a0a17836 */ /* 0x000fe20000000000 */
[----:B------:R-:W-:Y:S01]  /*0c00*/  LOP3.LUT R0, R0, 0x3fffffe, RZ, 0xc0, !PT ;  /* 0x03fffffe00007812 */ /* 0x000fe200078ec0ff */
[----:B------:R-:W-:Y:S01]  /*0c10*/  IMAD R9, R6, 0x10, R9 ;  /* 0x0000001006097824 */ /* 0x000fe200078e0209 */
[----:B------:R-:W-:-:S02]  /*0c20*/  LOP3.LUT R2, R2, 0x1ffffffe, RZ, 0xc0, !PT ;  /* 0x1ffffffe02027812 */ /* 0x000fc400078ec0ff */
[----:B------:R-:W-:Y:S01]  /*0c30*/  LOP3.LUT R4, R4, 0x1ffffffe, RZ, 0xc0, !PT ;  /* 0x1ffffffe04047812 */ /* 0x000fe200078ec0ff */
[----:B------:R-:W-:Y:S01]  /*0c40*/  IMAD.IADD R0, R169, 0x1, -R0 ;  /* 0x00000001a9007824 */ /* 0x000fe200078e0a00 */
[----:B------:R-:W-:Y:S01]  /*0c50*/  LOP3.LUT R18, R8, 0x7ffffffc, RZ, 0xc0, !PT ;  /* 0x7ffffffc08127812 */ /* 0x000fe200078ec0ff */
[----:B------:R-:W-:Y:S01]  /*0c60*/  IMAD.IADD R2, R7, 0x1, -R2 ;  /* 0x0000000107027824 */ /* 0x000fe200078e0a02 */
[----:B------:R-:W-:Y:S01]  /*0c70*/  SHF.R.S32.HI R165, RZ, 0x3, R3 ;  /* 0x00000003ffa57819 */ /* 0x000fe20000011403 */
[----:B------:R-:W-:Y:S01]  /*0c80*/  IMAD.IADD R11, R11, 0x1, -R4 ;  /* 0x000000010b0b7824 */ /* 0x000fe200078e0a04 */
[----:B------:R-:W-:Y:S01]  /*0c90*/  SHF.R.S32.HI R173, RZ, 0x1f, R160 ;  /* 0x0000001fffad7819 */ /* 0x000fe200000114a0 */
[----:B------:R-:W-:Y:S01]  /*0ca0*/  IMAD R170, R0, 0x40, R9 ;  /* 0x0000004000aa7824 */ /* 0x000fe200078e0209 */
[----:B------:R-:W-:Y:S01]  /*0cb0*/  SHF.R.S32.HI R172, RZ, 0x1f, R161 ;  /* 0x0000001fffac7819 */ /* 0x000fe200000114a1 */
[----:B------:R-:W-:Y:S02]  /*0cc0*/  IMAD R171, R2, 0x8, R5 ;  /* 0x0000000802ab7824 */ /* 0x000fe400078e0205 */
[----:B------:R-:W-:-:S02]  /*0cd0*/  IMAD.IADD R18, R167, 0x1, -R18 ;  /* 0x00000001a7127824 */ /* 0x000fc400078e0a12 */
[----:B------:R-:W-:-:S07]  /*0ce0*/  IMAD R22, R11, 0x8, R170 ;  /* 0x000000080b167824 */ /* 0x000fce00078e02aa */
.L_x_1065:
[----:B0--34-:R-:W0:Y:S01]  /*0cf0*/  LDC R3, c[0x0][0xc60] ;  /* 0x00031800ff037b82 */ /* 0x019e220000000800 */
[----:B------:R-:W-:Y:S01]  /*0d00*/  IMAD.MOV.U32 R0, RZ, RZ, R16 ;  /* 0x000000ffff007224 */ /* 0x000fe200078e0010 */
[----:B------:R-:W-:Y:S01]  /*0d10*/  ULDC UR4, c[0x0][0xc78] ;  /* 0x00031e0000047ab9 */ /* 0x000fe20000000800 */
[----:B0-----:R-:W-:-:S13]  /*0d20*/  ISETP.NE.AND P0, PT, R3, 0x1, PT ;  /* 0x000000010300780c */ /* 0x001fda0003f05270 */
[----:B-----5:R-:W0:Y:S08]  /*0d30*/  @P0 LDC R5, c[0x0][0xc64] ;  /* 0x00031900ff050b82 */ /* 0x020e300000000800 */
[----:B------:R-:W1:Y:S01]  /*0d40*/  @P0 LDC R7, c[0x0][0xc68] ;  /* 0x00031a00ff070b82 */ /* 0x000e620000000800 */
[----:B0-----:R-:W-:-:S05]  /*0d50*/  @P0 IMAD.HI.U32 R2, R16, R5, RZ ;  /* 0x0000000510020227 */ /* 0x001fca00078e00ff */
[----:B-1----:R-:W-:-:S04]  /*0d60*/  @P0 SHF.R.U32.HI R0, RZ, R7, R2 ;  /* 0x00000007ff000219 */ /* 0x002fc80000011602 */
[----:B------:R-:W-:Y:S01]  /*0d70*/  ISETP.GE.AND P0, PT, R0, UR4, PT ;  /* 0x0000000400007c0c */ /* 0x000fe2000bf06270 */
[----:B------:R-:W-:-:S04]  /*0d80*/  IMAD.MOV R2, RZ, RZ, -R0 ;  /* 0x000000ffff027224 */ /* 0x000fc800078e0a00 */
[----:B------:R-:W-:-:S08]  /*0d90*/  IMAD R11, R3, R2, R16 ;  /* 0x00000002030b7224 */ /* 0x000fd000078e0210 */
[----:B--2---:R-:W-:Y:S05]  /*0da0*/  @!P0 BRA `(.L_x_961) ;  /* 0x0000000000208947 */ /* 0x004fea0003800000 */
[----:B------:R-:W0:Y:S01]  /*0db0*/  LDC R3, c[0x0][0xc6c] ;  /* 0x00031b00ff037b82 */ /* 0x000e220000000800 */
[----:B------:R-:W-:Y:S01]  /*0dc0*/  IMAD.MOV.U32 R2, RZ, RZ, R11 ;  /* 0x000000ffff027224 */ /* 0x000fe200078e000b */
[----:B0-----:R-:W-:-:S13]  /*0dd0*/  ISETP.NE.AND P0, PT, R3, 0x1, PT ;  /* 0x000000010300780c */ /* 0x001fda0003f05270 */
[----:B------:R-:W0:Y:S02]  /*0de0*/  @P0 LDC.64 R4, c[0x0][0xc70] ;  /* 0x00031c00ff040b82 */ /* 0x000e240000000a00 */
[----:B0-----:R-:W-:-:S05]  /*0df0*/  @P0 IMAD.HI.U32 R4, R11, R4, RZ ;  /* 0x000000040b040227 */ /* 0x001fca00078e00ff */
[----:B------:R-:W-:-:S05]  /*0e00*/  @P0 SHF.R.U32.HI R2, RZ, R5, R4 ;  /* 0x00000005ff020219 */ /* 0x000fca0000011604 */
[----:B------:R-:W-:Y:S01]  /*0e10*/  IMAD R3, R2, R3, RZ ;  /* 0x0000000302037224 */ /* 0x000fe200078e02ff */
[----:B------:R-:W-:Y:S06]  /*0e20*/  BRA `(.L_x_962) ;  /* 0x00000000001c7947 */ /* 0x000fec0003800000 */
.L_x_961:
[----:B------:R-:W0:Y:S01]  /*0e30*/  LDC R3, c[0x0][0xc54] ;  /* 0x00031500ff037b82 */ /* 0x000e220000000800 */
[----:B------:R-:W-:Y:S01]  /*0e40*/  IMAD.MOV.U32 R2, RZ, RZ, R11 ;  /* 0x000000ffff027224 */ /* 0x000fe200078e000b */
[----:B0-----:R-:W-:-:S13]  /*0e50*/  ISETP.NE.AND P0, PT, R3, 0x1, PT ;  /* 0x000000010300780c */ /* 0x001fda0003f05270 */
[----:B------:R-:W0:Y:S02]  /*0e60*/  @P0 LDC.64 R4, c[0x0][0xc58] ;  /* 0x00031600ff040b82 */ /* 0x000e240000000a00 */
[----:B0-----:R-:W-:-:S05]  /*0e70*/  @P0 IMAD.HI.U32 R4, R11, R4, RZ ;  /* 0x000000040b040227 */ /* 0x001fca00078e00ff */
[----:B------:R-:W-:-:S05]  /*0e80*/  @P0 SHF.R.U32.HI R2, RZ, R5, R4 ;  /* 0x00000005ff020219 */ /* 0x000fca0000011604 */
[----:B------:R-:W-:-:S07]  /*0e90*/  IMAD R3, R2, R3, RZ ;  /* 0x0000000302037224 */ /* 0x000fce00078e02ff */
.L_x_962:
[----:B------:R-:W0:Y:S01]  /*0ea0*/  LDC R164, c[0x0][0xc48] ;  /* 0x00031200ffa47b82 */ /* 0x000e220000000800 */
[----:B------:R-:W-:Y:S01]  /*0eb0*/  LOP3.LUT R2, RZ, R2, RZ, 0x33, !PT ;  /* 0x00000002ff027212 */ /* 0x000fe200078e33ff */
[----:B------:R-:W-:Y:S01]  /*0ec0*/  ULDC UR4, c[0x0][0xc3c] ;  /* 0x00030f0000047ab9 */ /* 0x000fe20000000800 */
[----:B------:R-:W-:Y:S01]  /*0ed0*/  IMAD.IADD R3, R11, 0x1, -R3 ;  /* 0x000000010b037824 */ /* 0x000fe200078e0a03 */
[----:B------:R-:W-:Y:S01]  /*0ee0*/  ULDC UR6, c[0x0][0xc54] ;  /* 0x0003150000067ab9 */ /* 0x000fe20000000800 */
[----:B------:R-:W-:Y:S01]  /*0ef0*/  LOP3.LUT R19, R19, 0xffefffff, RZ, 0xc0, !PT ;  /* 0xffefffff13137812 */ /* 0x000fe200078ec0ff */
[----:B------:R-:W-:Y:S01]  /*0f00*/  VIADD R2, R2, UR4 ;  /* 0x0000000402027c36 */ /* 0x000fe20008000000 */
[----:B------:R-:W-:Y:S01]  /*0f10*/  ULDC.64 UR4, c[0x0][0x418] ;  /* 0x0001060000047ab9 */ /* 0x000fe20000000a00 */
[----:B------:R-:W1:Y:S01]  /*0f20*/  LDC R168, c[0x0][0x448] ;  /* 0x00011200ffa87b82 */ /* 0x000e620000000800 */
[----:B------:R-:W-:Y:S01]  /*0f30*/  ISETP.NE.U32.AND P0, PT, RZ, UR4, PT ;  /* 0x00000004ff007c0c */ /* 0x000fe2000bf05070 */
[----:B------:R-:W-:-:S02]  /*0f40*/  IMAD.SHL.U32 R17, R2, 0x80, RZ ;  /* 0x0000008002117824 */ /* 0x000fc400078e00ff */
[----:B------:R-:W-:Y:S01]  /*0f50*/  IMAD R14, R0, UR6, R3 ;  /* 0x00000006000e7c24 */ /* 0x000fe2000f8e0203 */
[----:B------:R-:W-:Y:S01]  /*0f60*/  ISETP.NE.AND.EX P0, PT, RZ, UR5, PT, P0 ;  /* 0x00000005ff007c0c */ /* 0x000fe2000bf05300 */
[----:B------:R-:W-:Y:S02]  /*0f70*/  VIADD R2, R17, 0x7f ;  /* 0x0000007f11027836 */ /* 0x000fe40000000000 */
[----:B------:R-:W2:Y:S01]  /*0f80*/  LDC.64 R12, c[0x0][0x9e0] ;  /* 0x00027800ff0c7b82 */ /* 0x000ea20000000a00 */
[----:B------:R-:W-:Y:S01]  /*0f90*/  IMAD.MOV.U32 R162, RZ, RZ, R14 ;  /* 0x000000ffffa27224 */ /* 0x000fe200078e000e */
[----:B0-----:R-:W-:-:S06]  /*0fa0*/  ISETP.NE.AND P1, PT, R164, 0x1, PT ;  /* 0x00000001a400780c */ /* 0x001fcc0003f25270 */
[----:B------:R-:W0:Y:S01]  /*0fb0*/  LDC R10, c[0x0][0x288] ;  /* 0x0000a200ff0a7b82 */ /* 0x000e220000000800 */
[----:B-1----:R-:W-:-:S07]  /*0fc0*/  ISETP.NE.AND P3, PT, R168, 0x1, PT ;  /* 0x00000001a800780c */ /* 0x002fce0003f65270 */
[----:B------:R-:W1:Y:S01]  /*0fd0*/  LDC R73, c[0x0][0x424] ;  /* 0x00010900ff497b82 */ /* 0x000e620000000800 */
[----:B--2---:R-:W-:-:S07]  /*0fe0*/  ISETP.GE.AND P2, PT, R13, 0x1, PT ;  /* 0x000000010d00780c */ /* 0x004fce0003f46270 */
[----:B------:R-:W2:Y:S01]  /*0ff0*/  @P1 LDC R5, c[0x0][0xc4c] ;  /* 0x00031300ff051b82 */ /* 0x000ea20000000800 */
[----:B------:R-:W-:-:S07]  /*1000*/  @P3 LOP3.LUT R19, R19, 0x100000, RZ, 0xfc, !PT ;  /* 0x0010000013133812 */ /* 0x000fce00078efcff */
[----:B------:R-:W3:Y:S01]  /*1010*/  @P3 LDC R9, c[0x0][0x44c] ;  /* 0x00011300ff093b82 */ /* 0x000ee20000000800 */
[----:B0-----:R-:W-:Y:S02]  /*1020*/  IADD3 R4, -R10, 0x1, RZ ;  /* 0x000000010a047810 */ /* 0x001fe40007ffe1ff */
[----:B------:R-:W-:-:S04]  /*1030*/  LOP3.LUT R19, R19, 0xfff7ffff, RZ, 0xc0, !PT ;  /* 0xfff7ffff13137812 */ /* 0x000fc800078ec0ff */
[----:B------:R-:W-:Y:S01]  /*1040*/  @P2 LOP3.LUT R19, R19, 0x80000, RZ, 0xfc, !PT ;  /* 0x0008000013132812 */ /* 0x000fe200078efcff */
[----:B------:R-:W0:Y:S01]  /*1050*/  @P1 LDC R7, c[0x0][0xc50] ;  /* 0x00031400ff071b82 */ /* 0x000e220000000800 */
[----:B-1----:R-:W-:-:S07]  /*1060*/  SEL R73, R73, 0x1, P0 ;  /* 0x0000000149497807 */ /* 0x002fce0000000000 */
[----:B------:R-:W1:Y:S01]  /*1070*/  @P3 LDC R6, c[0x0][0x450] ;  /* 0x00011400ff063b82 */ /* 0x000e620000000800 */
[----:B--2---:R-:W-:-:S07]  /*1080*/  @P1 IMAD.HI.U32 R0, R14, R5, RZ ;  /* 0x000000050e001227 */ /* 0x004fce00078e00ff */
[----:B------:R-:W2:Y:S01]  /*1090*/  LDC R8, c[0x0][0x2f0] ;  /* 0x0000bc00ff087b82 */ /* 0x000ea20000000800 */
[----:B---3--:R-:W-:Y:S01]  /*10a0*/  @P3 IMAD.HI.U32 R3, R2, R9, RZ ;  /* 0x0000000902033227 */ /* 0x008fe200078e00ff */
[----:B0-----:R-:W-:-:S04]  /*10b0*/  @P1 SHF.R.U32.HI R162, RZ, R7, R0 ;  /* 0x00000007ffa21219 */ /* 0x001fc80000011600 */
[----:B-1----:R-:W-:Y:S01]  /*10c0*/  @P3 SHF.R.U32.HI R2, RZ, R6, R3 ;  /* 0x00000006ff023219 */ /* 0x002fe20000011603 */
[----:B------:R-:W-:-:S04]  /*10d0*/  IMAD.MOV R3, RZ, RZ, -R162 ;  /* 0x000000ffff037224 */ /* 0x000fc800078e0aa2 */
[----:B------:R-:W-:Y:S02]  /*10e0*/  IMAD R164, R164, R3, R14 ;  /* 0x00000003a4a47224 */ /* 0x000fe400078e020e */
[CC--:B--2---:R-:W-:Y:S02]  /*10f0*/  IMAD R5, R73.reuse, R8.reuse, R4 ;  /* 0x0000000849057224 */ /* 0x0c4fe400078e0204 */
[----:B------:R-:W-:Y:S02]  /*1100*/  IMAD R16, R73, R8, RZ ;  /* 0x0000000849107224 */ /* 0x000fe400078e02ff */
[----:B------:R-:W-:-:S04]  /*1110*/  IMAD.IADD R7, R5, 0x1, R2 ;  /* 0x0000000105077824 */ /* 0x000fc800078e0202 */
[----:B------:R-:W-:Y:S01]  /*1120*/  IMAD.IADD R0, R7, 0x1, R12 ;  /* 0x0000000107007824 */ /* 0x000fe200078e020c */
[----:B------:R-:W-:Y:S06]  /*1130*/  @!P2 BRA `(.L_x_963) ;  /* 0x000000000040a947 */ /* 0x000fec0003800000 */
[C---:B------:R-:W-:Y:S01]  /*1140*/  ISETP.GT.AND P0, PT, R7.reuse, RZ, PT ;  /* 0x000000ff0700720c */ /* 0x040fe20003f04270 */
[----:B------:R-:W-:-:S12]  /*1150*/  VIADD R2, R7, 0xffffffff ;  /* 0xffffffff07027836 */ /* 0x000fd80000000000 */
[----:B------:R-:W-:Y:S05]  /*1160*/  @P0 BRA `(.L_x_964) ;  /* 0x00000000001c0947 */ /* 0x000fea0003800000 */
[----:B------:R-:W-:Y:S01]  /*1170*/  ISETP.NE.AND P0, PT, R13, 0x1, PT ;  /* 0x000000010d00780c */ /* 0x000fe20003f05270 */
[----:B------:R-:W-:-:S12]  /*1180*/  IMAD.MOV R3, RZ, RZ, -R7 ;  /* 0x000000ffff037224 */ /* 0x000fd800078e0a07 */
[----:B------:R-:W0:Y:S02]  /*1190*/  @P0 LDC.64 R4, c[0x0][0x9e8] ;  /* 0x00027a00ff040b82 */ /* 0x000e240000000a00 */
[----:B0-----:R-:W-:-:S05]  /*11a0*/  @P0 IMAD.HI.U32 R2, R3, R4, RZ ;  /* 0x0000000403020227 */ /* 0x001fca00078e00ff */
[----:B------:R-:W-:-:S04]  /*11b0*/  @P0 SHF.R.U32.HI R3, RZ, R5, R2 ;  /* 0x00000005ff030219 */ /* 0x000fc80000011602 */
[----:B------:R-:W-:Y:S01]  /*11c0*/  LOP3.LUT R2, RZ, R3, RZ, 0x33, !PT ;  /* 0x00000003ff027212 */ /* 0x000fe200078e33ff */
[----:B------:R-:W-:Y:S06]  /*11d0*/  BRA `(.L_x_965) ;  /* 0x0000000000107947 */ /* 0x000fec0003800000 */
.L_x_964:
[----:B------:R-:W-:-:S13]  /*11e0*/  ISETP.NE.AND P0, PT, R13, 0x1, PT ;  /* 0x000000010d00780c */ /* 0x000fda0003f05270 */
[----:B------:R-:W0:Y:S02]  /*11f0*/  @P0 LDC.64 R4, c[0x0][0x9e8] ;  /* 0x00027a00ff040b82 */ /* 0x000e240000000a00 */
[----:B0-----:R-:W-:-:S05]  /*1200*/  @P0 IMAD.HI.U32 R4, R2, R4, RZ ;  /* 0x0000000402040227 */ /* 0x001fca00078e00ff */
[----:B------:R-:W-:-:S07]  /*1210*/  @P0 SHF.R.U32.HI R2, RZ, R5, R4 ;  /* 0x00000005ff020219 */ /* 0x000fce0000011604 */
.L_x_965:
[----:B------:R-:W-:-:S05]  /*1220*/  IMAD R3, R2, R13, R13 ;  /* 0x0000000d02037224 */ /* 0x000fca00078e020d */
[----:B------:R-:W-:-:S07]  /*1230*/  VIMNMX R0, R0, R3, PT ;  /* 0x0000000300007248 */ /* 0x000fce0003fe0100 */
.L_x_963:
[----:B------:R-:W0:Y:S01]  /*1240*/  @P3 LDC R6, c[0x0][0x44c] ;  /* 0x00011300ff063b82 */ /* 0x000e220000000800 */
[----:B------:R-:W-:Y:S01]  /*1250*/  VIADD R2, R0, 0x5f ;  /* 0x0000005f00027836 */ /* 0x000fe20000000000 */
[----:B------:R-:W-:Y:S01]  /*1260*/  ULDC UR4, c[0x0][0x9dc] ;  /* 0x0002770000047ab9 */ /* 0x000fe20000000800 */
[----:B------:R-:W-:Y:S02]  /*1270*/  IMAD R0, R73, R8, 0x5f ;  /* 0x0000005f49007424 */ /* 0x000fe400078e0208 */
[----:B------:R-:W-:-:S03]  /*1280*/  IMAD.HI R2, R2, 0x2aaaaaab, RZ ;  /* 0x2aaaaaab02027827 */ /* 0x000fc600078e02ff */
[----:B------:R-:W1:Y:S01]  /*1290*/  @P3 LDC R7, c[0x0][0x450] ;  /* 0x00011400ff073b82 */ /* 0x000e620000000800 */
[----:B------:R-:W-:Y:S01]  /*12a0*/  IMAD.HI R0, R0, 0x2aaaaaab, RZ ;  /* 0x2aaaaaab00007827 */ /* 0x000fe200078e02ff */
[----:B------:R-:W-:-:S03]  /*12b0*/  SHF.R.U32.HI R5, RZ, 0x1f, R2 ;  /* 0x0000001fff057819 */ /* 0x000fc60000011602 */
[----:B------:R-:W-:Y:S01]  /*12c0*/  IMAD.MOV.U32 R4, RZ, RZ, R17 ;  /* 0x000000ffff047224 */ /* 0x000fe200078e0011 */
[----:B------:R-:W-:Y:S01]  /*12d0*/  SHF.R.U32.HI R3, RZ, 0x1f, R0 ;  /* 0x0000001fff037819 */ /* 0x000fe20000011600 */
[----:B------:R-:W-:Y:S01]  /*12e0*/  IMAD R73, R73, R8, -R10 ;  /* 0x0000000849497224 */ /* 0x000fe200078e0a0a */
[----:B------:R-:W-:Y:S02]  /*12f0*/  LEA.HI.SX32 R72, R2, R5, 0x1c ;  /* 0x0000000502487211 */ /* 0x000fe400078fe2ff */
[----:B------:R-:W-:-:S04]  /*1300*/  LEA.HI.SX32 R3, R0, R3, 0x1c ;  /* 0x0000000300037211 */ /* 0x000fc800078fe2ff */
[----:B------:R-:W-:Y:S01]  /*1310*/  VIMNMX R72, R3, R72, PT ;  /* 0x0000004803487248 */ /* 0x000fe20003fe0100 */
[----:B0-----:R-:W-:-:S05]  /*1320*/  @P3 IMAD.HI.U32 R6, R17, R6, RZ ;  /* 0x0000000611063227 */ /* 0x001fca00078e00ff */
[----:B-1----:R-:W-:-:S05]  /*1330*/  @P3 SHF.R.U32.HI R4, RZ, R7, R6 ;  /* 0x00000007ff043219 */ /* 0x002fca0000011606 */
[----:B------:R-:W-:-:S04]  /*1340*/  IMAD.IADD R0, R73, 0x1, R4 ;  /* 0x0000000149007824 */ /* 0x000fc800078e0204 */
[----:B------:R-:W-:Y:S01]  /*1350*/  VIADD R2, R0, -UR4 ;  /* 0x8000000400027c36 */ /* 0x000fe20008000000 */
[----:B------:R-:W-:Y:S06]  /*1360*/  @!P2 BRA `(.L_x_966) ;  /* 0x00000000003ca947 */ /* 0x000fec0003800000 */
[----:B------:R-:W-:-:S13]  /*1370*/  ISETP.GT.AND P0, PT, R0, -0x1, PT ;  /* 0xffffffff0000780c */ /* 0x000fda0003f04270 */
[----:B------:R-:W-:Y:S05]  /*1380*/  @P0 BRA `(.L_x_967) ;  /* 0x00000000001c0947 */ /* 0x000fea0003800000 */
[----:B------:R-:W-:Y:S02]  /*1390*/  ISETP.NE.AND P0, PT, R13, 0x1, PT ;  /* 0x000000010d00780c */ /* 0x000fe40003f05270 */
[----:B------:R-:W-:-:S11]  /*13a0*/  LOP3.LUT R3, RZ, R0, RZ, 0x33, !PT ;  /* 0x00000000ff037212 */ /* 0x000fd600078e33ff */
[----:B------:R-:W0:Y:S02]  /*13b0*/  @P0 LDC.64 R4, c[0x0][0x9e8] ;  /* 0x00027a00ff040b82 */ /* 0x000e240000000a00 */
[----:B0-----:R-:W-:-:S05]  /*13c0*/  @P0 IMAD.HI.U32 R0, R3, R4, RZ ;  /* 0x0000000403000227 */ /* 0x001fca00078e00ff */
[----:B------:R-:W-:-:S04]  /*13d0*/  @P0 SHF.R.U32.HI R3, RZ, R5, R0 ;  /* 0x00000005ff030219 */ /* 0x000fc80000011600 */
[----:B------:R-:W-:Y:S01]  /*13e0*/  LOP3.LUT R0, RZ, R3, RZ, 0x33, !PT ;  /* 0x00000003ff007212 */ /* 0x000fe200078e33ff */
[----:B------:R-:W-:Y:S06]  /*13f0*/  BRA `(.L_x_968) ;  /* 0x0000000000107947 */ /* 0x000fec0003800000 */
.L_x_967:
[----:B------:R-:W-:-:S13]  /*1400*/  ISETP.NE.AND P0, PT, R13, 0x1, PT ;  /* 0x000000010d00780c */ /* 0x000fda0003f05270 */
[----:B------:R-:W0:Y:S02]  /*1410*/  @P0 LDC.64 R4, c[0x0][0x9e8] ;  /* 0x00027a00ff040b82 */ /* 0x000e240000000a00 */
[----:B0-----:R-:W-:-:S05]  /*1420*/  @P0 IMAD.HI.U32 R4, R0, R4, RZ ;  /* 0x0000000400040227 */ /* 0x001fca00078e00ff */
[----:B------:R-:W-:-:S07]  /*1430*/  @P0 SHF.R.U32.HI R0, RZ, R5, R4 ;  /* 0x00000005ff000219 */ /* 0x000fce0000011604 */
.L_x_968:
[----:B------:R-:W-:-:S05]  /*1440*/  IMAD R3, R0, R13, RZ ;  /* 0x0000000d00037224 */ /* 0x000fca00078e02ff */
[----:B------:R-:W-:-:S07]  /*1450*/  VIMNMX R2, R2, R3, !PT ;  /* 0x0000000302027248 */ /* 0x000fce0007fe0100 */
.L_x_966:
[----:B------:R-:W-:Y:S01]  /*1460*/  IMAD.HI R2, R2, 0x2aaaaaab, RZ ;  /* 0x2aaaaaab02027827 */ /* 0x000fe200078e02ff */
[----:B------:R-:W-:Y:S02]  /*1470*/  PLOP3.LUT P0, PT, PT, PT, PT, 0x80, 0x0 ;  /* 0x000000000000781c */ /* 0x000fe40003f0f070 */
[----:B------:R-:W-:Y:S02]  /*1480*/  CS2R R88, SRZ ;  /* 0x0000000000587805 */ /* 0x000fe4000001ff00 */
[----:B------:R-:W-:Y:S01]  /*1490*/  CS2R R86, SRZ ;  /* 0x0000000000567805 */ /* 0x000fe2000001ff00 */
[----:B------:R-:W-:Y:S01]  /*14a0*/  IMAD.MOV.U32 R0, RZ, RZ, RZ ;  /* 0x000000ffff007224 */ /* 0x000fe200078e00ff */
[----:B------:R-:W-:Y:S02]  /*14b0*/  SHF.R.U32.HI R3, RZ, 0x1f, R2 ;  /* 0x0000001fff037819 */ /* 0x000fe40000011602 */
[----:B------:R-:W-:Y:S02]  /*14c0*/  CS2R R84, SRZ ;  /* 0x0000000000547805 */ /* 0x000fe4000001ff00 */
[----:B------:R-:W-:-:S02]  /*14d0*/  CS2R R82, SRZ ;  /* 0x0000000000527805 */ /* 0x000fc4000001ff00 */
[----:B------:R-:W-:Y:S02]  /*14e0*/  CS2R R80, SRZ ;  /* 0x0000000000507805 */ /* 0x000fe4000001ff00 */
[----:B------:R-:W-:Y:S01]  /*14f0*/  LEA.HI.SX32 R3, R2, R3, 0x1c ;  /* 0x0000000302037211 */ /* 0x000fe200078fe2ff */
[----:B------:R-:W-:Y:S01]  /*1500*/  IMAD.MOV.U32 R54, RZ, RZ, RZ ;  /* 0x000000ffff367224 */ /* 0x000fe200078e00ff */
[----:B------:R-:W-:Y:S02]  /*1510*/  CS2R R50, SRZ ;  /* 0x0000000000327805 */ /* 0x000fe4000001ff00 */
[----:B------:R-:W-:Y:S02]  /*1520*/  CS2R R76, SRZ ;  /* 0x00000000004c7805 */ /* 0x000fe4000001ff00 */
[----:B------:R-:W-:Y:S02]  /*1530*/  VIMNMX R23, RZ, R3, !PT ;  /* 0x00000003ff177248 */ /* 0x000fe40007fe0100 */
[----:B------:R-:W-:-:S02]  /*1540*/  CS2R R74, SRZ ;  /* 0x00000000004a7805 */ /* 0x000fc4000001ff00 */
[----:B------:R-:W-:Y:S02]  /*1550*/  CS2R R40, SRZ ;  /* 0x0000000000287805 */ /* 0x000fe4000001ff00 */
[----:B------:R-:W-:Y:S02]  /*1560*/  CS2R R48, SRZ ;  /* 0x0000000000307805 */ /* 0x000fe4000001ff00 */
[----:B------:R-:W-:Y:S02]  /*1570*/  ISETP.GT.AND P1, PT, R72, R23, PT ;  /* 0x000000174800720c */ /* 0x000fe40003f24270 */
[----:B------:R-:W-:Y:S02]  /*1580*/  CS2R R70, SRZ ;  /* 0x0000000000467805 */ /* 0x000fe4000001ff00 */
[----:B------:R-:W-:Y:S02]  /*1590*/  CS2R R68, SRZ ;  /* 0x0000000000447805 */ /* 0x000fe4000001ff00 */
[----:B------:R-:W-:-:S02]  /*15a0*/  CS2R R66, SRZ ;  /* 0x0000000000427805 */ /* 0x000fc4000001ff00 */
[----:B------:R-:W-:Y:S02]  /*15b0*/  CS2R R64, SRZ ;  /* 0x0000000000407805 */ /* 0x000fe4000001ff00 */
[----:B------:R-:W-:Y:S02]  /*15c0*/  CS2R R62, SRZ ;  /* 0x00000000003e7805 */ /* 0x000fe4000001ff00 */
[----:B------:R-:W-:Y:S01]  /*15d0*/  CS2R R60, SRZ ;  /* 0x00000000003c7805 */ /* 0x000fe2000001ff00 */
[----:B------:R-:W-:Y:S01]  /*15e0*/  IMAD.MOV.U32 R59, RZ, RZ, RZ ;  /* 0x000000ffff3b7224 */ /* 0x000fe200078e00ff */
[----:B------:R-:W-:Y:S01]  /*15f0*/  CS2R R44, SRZ ;  /* 0x00000000002c7805 */ /* 0x000fe2000001ff00 */
[----:B------:R-:W-:Y:S01]  /*1600*/  IMAD.MOV.U32 R56, RZ, RZ, RZ ;  /* 0x000000ffff387224 */ /* 0x000fe200078e00ff */
        /* <DEDUP_REMOVED lines=12> */
[----:B------:R-:W-:Y:S01]  /*16d0*/  CS2R R26, SRZ ;  /* 0x00000000001a7805 */ /* 0x000fe2000001ff00 */
        /* <DEDUP_REMOVED lines=35> */
.L_x_970:
[----:B------:R-:W-:Y:S01]  /*1910*/  LEA.HI R0, R166, R166, RZ, 0x1 ;  /* 0x000000a6a6007211 */ /* 0x000fe200078f08ff */
[----:B------:R-:W-:-:S03]  /*1920*/  IMAD.U32 R2, RZ, RZ, UR61 ;  /* 0x0000003dff027e24 */ /* 0x000fc6000f8e00ff */
[----:B------:R-:W-:Y:S02]  /*1930*/  LOP3.LUT R3, R0, 0xfffffffe, RZ, 0xc0, !PT ;  /* 0xfffffffe00037812 */ /* 0x000fe400078ec0ff */
[----:B------:R-:W-:-:S03]  /*1940*/  ISETP.NE.AND P0, PT, R2, 0x3, PT ;  /* 0x000000030200780c */ /* 0x000fc60003f05270 */
[----:B------:R-:W-:-:S05]  /*1950*/  IMAD.IADD R0, R166, 0x1, -R3 ;  /* 0x00000001a6007824 */ /* 0x000fca00078e0a03 */
[----:B------:R-:W-:-:S04]  /*1960*/  SHF.L.U32 R0, R0, 0x1f, RZ ;  /* 0x0000001f00007819 */ /* 0x000fc800000006ff */
[----:B------:R-:W0:Y:S02]  /*1970*/  SYNCS.PHASECHK.TRANS64.TRYWAIT P1, [UR40+0x2a800], R0 ;  /* 0x02a80000ff0075a7 */ /* 0x000e240008020168 */
[----:B0-----:R-:W-:Y:S05]  /*1980*/  @!P1 BRA `(.L_x_971) ;  /* 0x0000011000e89947 */ /* 0x001fea0003800000 */
.L_x_1135:
[----:B------:R-:W-:Y:S05]  /*1990*/  @!P0 BRA `(.L_x_972) ;  /* 0x0000000000048947 */ /* 0x000fea0003800000 */
[----:B------:R-:W-:Y:S01]  /*19a0*/  BPT.TRAP 0x1 ;  /* 0x000000040000795c */ /* 0x000fe20000300000 */
.L_x_972:
[----:B0-----:R-:W-:Y:S02]  /*19b0*/  IMAD.U32 R3, RZ, RZ, UR39 ;  /* 0x00000027ff037e24 */ /* 0x001fe4000f8e00ff */
[----:B------:R-:W-:-:S03]  /*19c0*/  IMAD.U32 R0, RZ, RZ, UR38 ;  /* 0x00000026ff007e24 */ /* 0x000fc6000f8e00ff */
[----:B------:R-:W-:Y:S02]  /*19d0*/  LEA R3, R3, UR40, 0x3 ;  /* 0x0000002803037c11 */ /* 0x000fe4000f8e18ff */
[----:B------:R-:W-:-:S04]  /*19e0*/  SHF.L.U32 R0, R0, 0x1f, RZ ;  /* 0x0000001f00007819 */ /* 0x000fc800000006ff */
[----:B------:R0:W1:Y:S01]  /*19f0*/  SYNCS.PHASECHK.TRANS64.TRYWAIT P1, [R3+URZ+0x2a830], R0 ;  /* 0x02a83000030075a7 */ /* 0x000062000802017f */
[----:B------:R-:W-:Y:S05]  /*1a00*/  @!P0 BRA `(.L_x_973) ;  /* 0x0000000000048947 */ /* 0x000fea0003800000 */
[----:B------:R-:W-:Y:S01]  /*1a10*/  BPT.TRAP 0x1 ;  /* 0x000000040000795c */ /* 0x000fe20000300000 */
.L_x_973:
[----:B-1----:R-:W-:Y:S05]  /*1a20*/  @P1 BRA `(.L_x_974) ;  /* 0x0000000000081947 */ /* 0x002fea0003800000 */
[----:B------:R-:W1:Y:S02]  /*1a30*/  SYNCS.PHASECHK.TRANS64.TRYWAIT P1, [R3+URZ+0x2a830], R0 ;  /* 0x02a83000030075a7 */ /* 0x000e64000802017f */
[----:B-1----:R-:W-:Y:S05]  /*1a40*/  @!P1 BRA `(.L_x_975) ;  /* 0x0000011000d09947 */ /* 0x002fea0003800000 */
.L_x_974:
        /* <DEDUP_REMOVED lines=12> */
[----:B------:R-:W-:Y:S02]  /*1b10*/  ULOP3.LUT UR41, UR4, 0x10000, URZ, 0xfc, !UPT ;  /* 0x0001000004297892 */ /* 0x000fe4000f8efc3f */
[----:B------:R-:W-:Y:S02]  /*1b20*/  UIADD3 UR56, UR5, 0x4, URZ ;  /* 0x0000000405387890 */ /* 0x000fe4000fffe03f */
[----:B------:R-:W-:Y:S01]  /*1b30*/  UIMAD UR4, UR39, 0x900, UR41 ;  /* 0x00000900270478a4 */ /* 0x000fe2000f8e0229 */
[----:B------:R-:W-:Y:S01]  /*1b40*/  UMOV UR57, 0x40000040 ;  /* 0x4000004000397882 */ /* 0x000fe20000000000 */
[----:B------:R-:W-:-:S02]  /*1b50*/  UMOV UR59, 0x40000040 ;  /* 0x40000040003b7882 */ /* 0x000fc40000000000 */
[----:B------:R-:W-:Y:S02]  /*1b60*/  UIADD3 UR7, UR4, 0x2, URZ ;  /* 0x0000000204077890 */ /* 0x000fe4000fffe03f */
[----:B------:R-:W-:Y:S02]  /*1b70*/  UIADD3 UR58, UR4, 0x4, URZ ;  /* 0x00000004043a7890 */ /* 0x000fe4000fffe03f */
[----:B------:R-:W-:Y:S01]  /*1b80*/  UMOV UR10, UR4 ;  /* 0x00000004000a7c82 */ /* 0x000fe20008000000 */
[----:B------:R-:W-:Y:S01]  /*1b90*/  UIADD3 UR12, UR5, 0x400, URZ ;  /* 0x00000400050c7890 */ /* 0x000fe2000fffe03f */
[----:B------:R-:W-:Y:S01]  /*1ba0*/  HGMMA.64x96x16.F32 R24, gdesc[UR8], RZ, !UPT, gsb0 ;  /* 0x01600000081879f0 */ /* 0x000fe2000c0008ff */
[----:B------:R-:W-:Y:S01]  /*1bb0*/  UMOV UR8, UR6 ;  /* 0x0000000600087c82 */ /* 0x000fe20008000000 */
[----:B------:R-:W-:Y:S01]  /*1bc0*/  UMOV UR9, 0x40000040 ;  /* 0x4000004000097882 */ /* 0x000fe20000000000 */
[----:B------:R-:W-:Y:S01]  /*1bd0*/  UMOV UR10, UR7 ;  /* 0x00000007000a7c82 */ /* 0x000fe20008000000 */
[----:B------:R-:W-:Y:S01]  /*1be0*/  UMOV UR11, 0x40000040 ;  /* 0x40000040000b7882 */ /* 0x000fe20000000000 */
[----:B------:R-:W-:Y:S01]  /*1bf0*/  IMAD.U32 R4, RZ, RZ, UR8 ;  /* 0x00000008ff047e24 */ /* 0x000fe2000f8e00ff */
[----:B------:R-:W-:Y:S01]  /*1c00*/  UIADD3 UR14, UR4, 0x300, URZ ;  /* 0x00000300040e7890 */ /* 0x000fe2000fffe03f */
[----:B------:R-:W-:Y:S01]  /*1c10*/  IMAD.U32 R5, RZ, RZ, UR9 ;  /* 0x00000009ff057e24 */ /* 0x000fe2000f8e00ff */
        /* <DEDUP_REMOVED lines=30> */
[----:B------:R-:W-:Y:S02]  /*1e00*/  WARPGROUP.DEPBAR.LE gsb0, 0x0 ;  /* 0x00008000000079c5 */ /* 0x000fe40000010000 */
[----:B------:R-:W-:-:S06]  /*1e10*/  WARPGROUP.ARRIVE ;  /* 0x00000000000079c5 */ /* 0x000fcc0000000000 */
[----:B------:R-:W-:Y:S01]  /*1e20*/  HGMMA.64x96x16.F32 R24, gdesc[UR8], R24, gsb0 ;  /* 0x01600000081879f0 */ /* 0x000fe20008000818 */
        /* <DEDUP_REMOVED lines=37> */
.L_x_976:
[----:B------:R-:W-:Y:S01]  /*2080*/  ISETP.NE.AND P2, PT, R168, 0x1, PT ;  /* 0x00000001a800780c */ /* 0x000fe20003f45270 */
[----:B------:R-:W-:Y:S01]  /*2090*/  IMAD.IADD R2, R22, 0x1, R17 ;  /* 0x0000000116027824 */ /* 0x000fe200078e0211 */
[----:B------:R-:W-:Y:S01]  /*20a0*/  R2UR UR4, R3 ;  /* 0x00000000030472ca */ /* 0x000fe200000e0000 */
[----:B------:R-:W2:Y:S01]  /*20b0*/  LDC R13, c[0x0][0x288] ;  /* 0x0000a200ff0d7b82 */ /* 0x000ea20000000800 */
[----:B------:R-:W-:Y:S01]  /*20c0*/  LOP3.LUT P1, RZ, R19, 0x80000, RZ, 0xc0, !PT ;  /* 0x0008000013ff7812 */ /* 0x000fe2000782c0ff */
[----:B------:R-:W-:Y:S01]  /*20d0*/  ULDC UR43, c[0x0][0x9dc] ;  /* 0x00027700002b7ab9 */ /* 0x000fe20000000800 */
[----:B------:R-:W-:-:S07]  /*20e0*/  ULDC UR5, c[0x0][0x9e0] ;  /* 0x0002780000057ab9 */ /* 0x000fce0000000800 */
[----:B------:R-:W0:Y:S02]  /*20f0*/  @P2 LDC R9, c[0x0][0x44c] ;  /* 0x00011300ff092b82 */ /* 0x000e240000000800 */
[----:B------:R-:W-:-:S04]  /*2100*/  UIADD3 UR4, UR4, 0x2a840, URZ ;  /* 0x0002a84004047890 */ /* 0x000fc8000fffe03f */
[----:B------:R-:W-:Y:S02]  /*2110*/  UPRMT UR4, UR60, 0x654, UR4 ;  /* 0x000006543c047896 */ /* 0x000fe40008000004 */
[----:B------:R-:W3:Y:S07]  /*2120*/  @P2 LDC R11, c[0x0][0x450] ;  /* 0x00011400ff0b2b82 */ /* 0x000eee0000000800 */
[----:B------:R-:W-:Y:S01]  /*2130*/  SYNCS.ARRIVE.TRANS64.RED.A1T0 RZ, [UR4], RZ ;  /* 0x000000ffffff79a7 */ /* 0x000fe20008100404 */
[----:B------:R-:W-:Y:S01]  /*2140*/  ULOP3.LUT UR4, URZ, UR43, URZ, 0x33, !UPT ;  /* 0x0000002b3f047292 */ /* 0x000fe2000f8e333f */
[----:B01----:R-:W-:-:S04]  /*2150*/  @P2 IMAD.HI.U32 R0, R2, R9, RZ ;  /* 0x0000000902002227 */ /* 0x003fc800078e00ff */
[----:B------:R-:W-:Y:S01]  /*2160*/  IMAD.MOV.U32 R9, RZ, RZ, -0x60 ;  /* 0xffffffa0ff097424 */ /* 0x000fe200078e00ff */
[----:B---3--:R-:W-:-:S03]  /*2170*/  @P2 SHF.R.U32.HI R2, RZ, R11, R0 ;  /* 0x0000000bff022219 */ /* 0x008fc60000011600 */
[C---:B------:R-:W-:Y:S02]  /*2180*/  IMAD R9, R72.reuse, R9, 0x61 ;  /* 0x0000006148097424 */ /* 0x040fe400078e0209 */
[--C-:B------:R-:W-:Y:S01]  /*2190*/  IMAD R0, R72, -0x60, R16.reuse ;  /* 0xffffffa048007824 */ /* 0x100fe200078e0210 */
[----:B------:R-:W0:Y:S01]  /*21a0*/  SHFL.IDX PT, R11, R2, RZ, 0x1c1f ;  /* 0x001c1fff020b7589 */ /* 0x000e2200000e0000 */
[----:B------:R-:W-:Y:S02]  /*21b0*/  IMAD R8, R18, -0x2, R9 ;  /* 0xfffffffe12087824 */ /* 0x000fe400078e0209 */
[----:B------:R-:W-:Y:S02]  /*21c0*/  VIADD R3, R0, 0x60 ;  /* 0x0000006000037836 */ /* 0x000fe40000000000 */
[----:B------:R-:W-:Y:S01]  /*21d0*/  VIADD R14, R9, 0xffffffff ;  /* 0xffffffff090e7836 */ /* 0x000fe20000000000 */
[----:B--2---:R-:W-:Y:S01]  /*21e0*/  IADD3 R0, R8, -R13, R16 ;  /* 0x8000000d08007210 */ /* 0x004fe20007ffe010 */
[----:B------:R-:W-:-:S02]  /*21f0*/  IMAD R10, R18, -0x2, R3 ;  /* 0xfffffffe120a7824 */ /* 0x000fc400078e0203 */
[----:B------:R-:W-:Y:S02]  /*2200*/  VIADD R20, R8, 0xffffffff ;  /* 0xffffffff08147836 */ /* 0x000fe40000000000 */
[C---:B------:R-:W-:Y:S02]  /*2210*/  VIADD R15, R0.reuse, UR5 ;  /* 0x00000005000f7c36 */ /* 0x040fe40008000000 */
[----:B------:R-:W-:-:S03]  /*2220*/  VIADD R12, R0, UR4 ;  /* 0x00000004000c7c36 */ /* 0x000fc60008000000 */
[----:B0-----:R-:W-:Y:S01]  /*2230*/  VIADDMNMX R0, R11, R15, R10, PT ;  /* 0x0000000f0b007246 */ /* 0x001fe2000380010a */
[----:B------:R-:W-:Y:S01]  /*2240*/  IMAD.IADD R3, R12, 0x1, R11 ;  /* 0x000000010c037824 */ /* 0x000fe200078e020b */
[----:B------:R-:W-:Y:S06]  /*2250*/  @!P1 BRA `(.L_x_977) ;  /* 0x00000000005c9947 */ /* 0x000fec0003800000 */
[----:B------:R-:W-:Y:S01]  /*2260*/  IADD3 R9, R16, -R13, R11 ;  /* 0x8000000d10097210 */ /* 0x000fe20007ffe00b */
[----:B------:R-:W-:Y:S03]  /*2270*/  BSSY B0, `(.L_x_978) ;  /* 0x0000012000007945 */ /* 0x000fe60003800000 */
[----:B------:R-:W-:-:S13]  /*2280*/  ISETP.GT.AND P1, PT, R9, -0x1, PT ;  /* 0xffffffff0900780c */ /* 0x000fda0003f24270 */
[----:B------:R-:W-:Y:S05]  /*2290*/  @P1 BRA `(.L_x_979) ;  /* 0x0000000000241947 */ /* 0x000fea0003800000 */
[----:B------:R-:W-:Y:S01]  /*22a0*/  ULDC UR4, c[0x0][0x9e4] ;  /* 0x0002790000047ab9 */ /* 0x000fe20000000800 */
[----:B------:R-:W-:Y:S01]  /*22b0*/  LOP3.LUT R9, RZ, R9, RZ, 0x33, !PT ;  /* 0x00000009ff097212 */ /* 0x000fe200078e33ff */
[----:B------:R-:W-:-:S05]  /*22c0*/  IMAD.U32 R11, RZ, RZ, UR4 ;  /* 0x00000004ff0b7e24 */ /* 0x000fca000f8e00ff */
[----:B------:R-:W-:-:S13]  /*22d0*/  ISETP.NE.AND P1, PT, R11, 0x1, PT ;  /* 0x000000010b00780c */ /* 0x000fda0003f25270 */
[----:B------:R-:W0:Y:S02]  /*22e0*/  @P1 LDC.64 R74, c[0x0][0x9e8] ;  /* 0x00027a00ff4a1b82 */ /* 0x000e240000000a00 */
[----:B0-----:R-:W-:-:S05]  /*22f0*/  @P1 IMAD.HI.U32 R8, R9, R74, RZ ;  /* 0x0000004a09081227 */ /* 0x001fca00078e00ff */
[----:B------:R-:W-:-:S04]  /*2300*/  @P1 SHF.R.U32.HI R9, RZ, R75, R8 ;  /* 0x0000004bff091219 */ /* 0x000fc80000011608 */
[----:B------:R-:W-:Y:S01]  /*2310*/  LOP3.LUT R9, RZ, R9, RZ, 0x33, !PT ;  /* 0x00000009ff097212 */ /* 0x000fe200078e33ff */
[----:B------:R-:W-:Y:S06]  /*2320*/  BRA `(.L_x_980) ;  /* 0x0000000000187947 */ /* 0x000fec0003800000 */
.L_x_979:
[----:B------:R-:W-:Y:S02]  /*2330*/  ULDC UR4, c[0x0][0x9e4] ;  /* 0x0002790000047ab9 */ /* 0x000fe40000000800 */
[----:B------:R-:W-:-:S05]  /*2340*/  IMAD.U32 R11, RZ, RZ, UR4 ;  /* 0x00000004ff0b7e24 */ /* 0x000fca000f8e00ff */
[----:B------:R-:W-:-:S13]  /*2350*/  ISETP.NE.AND P1, PT, R11, 0x1, PT ;  /* 0x000000010b00780c */ /* 0x000fda0003f25270 */
[----:B------:R-:W0:Y:S02]  /*2360*/  @P1 LDC.64 R74, c[0x0][0x9e8] ;  /* 0x00027a00ff4a1b82 */ /* 0x000e240000000a00 */
[----:B0-----:R-:W-:-:S05]  /*2370*/  @P1 IMAD.HI.U32 R8, R9, R74, RZ ;  /* 0x0000004a09081227 */ /* 0x001fca00078e00ff */
[----:B------:R-:W-:-:S07]  /*2380*/  @P1 SHF.R.U32.HI R9, RZ, R75, R8 ;  /* 0x0000004bff091219 */ /* 0x000fce0000011608 */
.L_x_980:
[----:B------:R-:W-:Y:S05]  /*2390*/  BSYNC B0 ;  /* 0x0000000000007941 */ /* 0x000fea0003800000 */
.L_x_978:
[----:B------:R-:W-:-:S05]  /*23a0*/  IMAD R9, R9, R11, R20 ;  /* 0x0000000b09097224 */ /* 0x000fca00078e0214 */
[----:B------:R-:W-:Y:S02]  /*23b0*/  VIADDMNMX R0, R9, R11, R0, PT ;  /* 0x0000000b09007246 */ /* 0x000fe40003800100 */
[----:B------:R-:W-:-:S07]  /*23c0*/  VIMNMX R3, R3, R9, !PT ;  /* 0x0000000903037248 */ /* 0x000fce0007fe0100 */
.L_x_977:
[C---:B------:R-:W-:Y:S02]  /*23d0*/  ISETP.GE.AND P6, PT, R14.reuse, 0x9, PT ;  /* 0x000000090e00780c */ /* 0x040fe40003fc6270 */
[----:B------:R-:W-:Y:S02]  /*23e0*/  ISETP.GE.AND P1, PT, R14, 0x2, PT ;  /* 0x000000020e00780c */ /* 0x000fe40003f26270 */
[C---:B------:R-:W-:Y:S02]  /*23f0*/  ISETP.GT.AND P2, PT, R3.reuse, 0x8, !P6 ;  /* 0x000000080300780c */ /* 0x040fe40007744270 */
[----:B------:R-:W-:Y:S02]  /*2400*/  ISETP.GT.AND P3, PT, R3, 0x1, !P1 ;  /* 0x000000010300780c */ /* 0x000fe40004f64270 */
[----:B------:R-:W-:Y:S02]  /*2410*/  ISETP.LT.OR P2, PT, R0, 0x9, P2 ;  /* 0x000000090000780c */ /* 0x000fe40001741670 */
[----:B------:R-:W-:-:S02]  /*2420*/  ISETP.GE.AND P4, PT, R14, 0xa, PT ;  /* 0x0000000a0e00780c */ /* 0x000fc40003f86270 */
[----:B------:R-:W-:Y:S02]  /*2430*/  FSEL R91, R28, -INF , !P2 ;  /* 0xff8000001c5b7808 */ /* 0x000fe40005000000 */
[C---:B------:R-:W-:Y:S02]  /*2440*/  ISETP.LT.OR P3, PT, R0.reuse, 0x2, P3 ;  /* 0x000000020000780c */ /* 0x040fe40001f61670 */
[----:B------:R-:W-:Y:S02]  /*2450*/  ISETP.GT.AND P2, PT, R3, 0x9, !P4 ;  /* 0x000000090300780c */ /* 0x000fe40006744270 */
[----:B------:R-:W-:Y:S02]  /*2460*/  FSEL R89, R25, -INF , !P3 ;  /* 0xff80000019597808 */ /* 0x000fe40005800000 */
[----:B------:R-:W-:Y:S02]  /*2470*/  ISETP.LT.OR P2, PT, R0, 0xa, P2 ;  /* 0x0000000a0000780c */ /* 0x000fe40001741670 */
[----:B------:R-:W-:-:S02]  /*2480*/  ISETP.GE.AND P3, PT, R14, 0x11, PT ;  /* 0x000000110e00780c */ /* 0x000fc40003f66270 */
[----:B------:R-:W-:Y:S02]  /*2490*/  FSEL R93, R29, -INF , !P2 ;  /* 0xff8000001d5d7808 */ /* 0x000fe40005000000 */
[----:B------:R-:W-:Y:S02]  /*24a0*/  ISETP.GT.AND P2, PT, R3, 0x10, !P3 ;  /* 0x000000100300780c */ /* 0x000fe40005f44270 */
[----:B------:R-:W-:Y:S02]  /*24b0*/  P2R R74, PR, RZ, 0x8 ;  /* 0x00000008ff4a7803 */ /* 0x000fe40000000000 */
[----:B------:R-:W-:Y:S02]  /*24c0*/  ISETP.LT.OR P2, PT, R0, 0x11, P2 ;  /* 0x000000110000780c */ /* 0x000fe40001741670 */
[----:B------:R-:W-:Y:S02]  /*24d0*/  ISETP.GE.AND P3, PT, R14, 0x12, PT ;  /* 0x000000120e00780c */ /* 0x000fe40003f66270 */
[----:B------:R-:W-:-:S02]  /*24e0*/  FSEL R95, R32, -INF , !P2 ;  /* 0xff800000205f7808 */ /* 0x000fc40005000000 */
[----:B------:R-:W-:Y:S02]  /*24f0*/  ISETP.GT.AND P2, PT, R3, 0x11, !P3 ;  /* 0x000000110300780c */ /* 0x000fe40005f44270 */
[----:B------:R-:W-:Y:S02]  /*2500*/  P2R R32, PR, RZ, 0x8 ;  /* 0x00000008ff207803 */ /* 0x000fe40000000000 */
[----:B------:R-:W-:Y:S02]  /*2510*/  ISETP.LT.OR P2, PT, R0, 0x12, P2 ;  /* 0x000000120000780c */ /* 0x000fe40001741670 */
[----:B------:R-:W-:Y:S02]  /*2520*/  ISETP.GE.AND P3, PT, R14, 0x19, PT ;  /* 0x000000190e00780c */ /* 0x000fe40003f66270 */
[----:B------:R-:W-:Y:S02]  /*2530*/  FSEL R97, R33, -INF , !P2 ;  /* 0xff80000021617808 */ /* 0x000fe40005000000 */
[----:B------:R-:W-:-:S02]  /*2540*/  ISETP.GT.AND P2, PT, R3, 0x18, !P3 ;  /* 0x000000180300780c */ /* 0x000fc40005f44270 */
[----:B------:R-:W-:Y:S02]  /*2550*/  P2R R76, PR, RZ, 0x8 ;  /* 0x00000008ff4c7803 */ /* 0x000fe40000000000 */
[----:B------:R-:W-:Y:S02]  /*2560*/  ISETP.LT.OR P2, PT, R0, 0x19, P2 ;  /* 0x000000190000780c */ /* 0x000fe40001741670 */
[----:B------:R-:W-:Y:S02]  /*2570*/  ISETP.GE.AND P3, PT, R14, 0x1a, PT ;  /* 0x0000001a0e00780c */ /* 0x000fe40003f66270 */
[----:B------:R-:W-:Y:S02]  /*2580*/  FSEL R99, R36, -INF , !P2 ;  /* 0xff80000024637808 */ /* 0x000fe40005000000 */
[----:B------:R-:W-:Y:S02]  /*2590*/  ISETP.GT.AND P2, PT, R3, 0x19, !P3 ;  /* 0x000000190300780c */ /* 0x000fe40005f44270 */
[----:B------:R-:W-:-:S02]  /*25a0*/  P2R R36, PR, RZ, 0x8 ;  /* 0x00000008ff247803 */ /* 0x000fc40000000000 */
[----:B------:R-:W-:Y:S02]  /*25b0*/  ISETP.LT.OR P2, PT, R0, 0x1a, P2 ;  /* 0x0000001a0000780c */ /* 0x000fe40001741670 */
[----:B------:R-:W-:Y:S02]  /*25c0*/  ISETP.GE.AND P3, PT, R14, 0x21, PT ;  /* 0x000000210e00780c */ /* 0x000fe40003f66270 */
[----:B------:R-:W-:Y:S02]  /*25d0*/  FSEL R101, R37, -INF , !P2 ;  /* 0xff80000025657808 */ /* 0x000fe40005000000 */
[----:B------:R-:W-:Y:S02]  /*25e0*/  ISETP.GT.AND P2, PT, R3, 0x20, !P3 ;  /* 0x000000200300780c */ /* 0x000fe40005f44270 */
[----:B------:R-:W-:Y:S02]  /*25f0*/  P2R R78, PR, RZ, 0x8 ;  /* 0x00000008ff4e7803 */ /* 0x000fe40000000000 */
[----:B------:R-:W-:-:S02]  /*2600*/  ISETP.LT.OR P2, PT, R0, 0x21, P2 ;  /* 0x000000210000780c */ /* 0x000fc40001741670 */
[----:B------:R-:W-:Y:S02]  /*2610*/  ISETP.GE.AND P3, PT, R14, 0x22, PT ;  /* 0x000000220e00780c */ /* 0x000fe40003f66270 */
[----:B------:R-:W-:Y:S02]  /*2620*/  FSEL R103, R40, -INF , !P2 ;  /* 0xff80000028677808 */ /* 0x000fe40005000000 */
[----:B------:R-:W-:Y:S02]  /*2630*/  ISETP.GT.AND P2, PT, R3, 0x21, !P3 ;  /* 0x000000210300780c */ /* 0x000fe40005f44270 */
[----:B------:R-:W-:Y:S02]  /*2640*/  P2R R40, PR, RZ, 0x8 ;  /* 0x00000008ff287803 */ /* 0x000fe40000000000 */
        /* <DEDUP_REMOVED lines=56> */
[----:B------:R-:W-:Y:S02]  /*29d0*/  P2R R28, PR, RZ, 0x10 ;  /* 0x00000010ff1c7803 */ /* 0x000fe40000000000 */
[----:B------:R-:W-:Y:S02]  /*29e0*/  FSEL R11, R64, -INF , !P2 ;  /* 0xff800000400b7808 */ /* 0x000fe40005000000 */
[----:B------:R-:W-:-:S04]  /*29f0*/  ISETP.GE.AND P2, PT, R14, 0x52, PT ;  /* 0x000000520e00780c */ /* 0x000fc80003f46270 */
[----:B------:R-:W-:-:S04]  /*2a00*/  ISETP.GT.AND P3, PT, R3, 0x51, !P2 ;  /* 0x000000510300780c */ /* 0x000fc80005764270 */
[----:B------:R-:W-:-:S04]  /*2a10*/  ISETP.LT.OR P3, PT, R0, 0x52, P3 ;  /* 0x000000520000780c */ /* 0x000fc80001f61670 */
[----:B------:R-:W-:Y:S02]  /*2a20*/  FSEL R65, R65, -INF , !P3 ;  /* 0xff80000041417808 */ /* 0x000fe40005800000 */
[----:B------:R-:W-:-:S04]  /*2a30*/  ISETP.GE.AND P3, PT, R14, 0x59, PT ;  /* 0x000000590e00780c */ /* 0x000fc80003f66270 */
[----:B------:R-:W-:-:S04]  /*2a40*/  ISETP.GT.AND P4, PT, R3, 0x58, !P3 ;  /* 0x000000580300780c */ /* 0x000fc80005f84270 */
[----:B------:R-:W-:-:S04]  /*2a50*/  ISETP.LT.OR P4, PT, R0, 0x59, P4 ;  /* 0x000000590000780c */ /* 0x000fc80002781670 */
[----:B------:R-:W-:Y:S02]  /*2a60*/  FSEL R25, R68, -INF , !P4 ;  /* 0xff80000044197808 */ /* 0x000fe40006000000 */
[----:B------:R-:W-:-:S04]  /*2a70*/  ISETP.GE.AND P4, PT, R14, 0x1, PT ;  /* 0x000000010e00780c */ /* 0x000fc80003f86270 */
[----:B------:R-:W-:-:S04]  /*2a80*/  ISETP.GT.AND P5, PT, R3, RZ, !P4 ;  /* 0x000000ff0300720c */ /* 0x000fc800067a4270 */
[----:B------:R-:W-:-:S04]  /*2a90*/  ISETP.LT.OR P5, PT, R0, 0x1, P5 ;  /* 0x000000010000780c */ /* 0x000fc80002fa1670 */
[----:B------:R-:W-:Y:S02]  /*2aa0*/  FSEL R21, R24, -INF , !P5 ;  /* 0xff80000018157808 */ /* 0x000fe40006800000 */
[----:B------:R-:W-:-:S04]  /*2ab0*/  ISETP.GE.AND P5, PT, R14, 0x5a, PT ;  /* 0x0000005a0e00780c */ /* 0x000fc80003fa6270 */
[----:B------:R-:W-:Y:S02]  /*2ac0*/  P2R R24, PR, RZ, 0x20 ;  /* 0x00000020ff187803 */ /* 0x000fe40000000000 */
[----:B------:R-:W-:Y:S02]  /*2ad0*/  ISETP.GT.AND P5, PT, R3, 0x59, !P5 ;  /* 0x000000590300780c */ /* 0x000fe40006fa4270 */
[----:B------:R-:W0:Y:S02]  /*2ae0*/  SHFL.IDX PT, R3, R2, 0x1, 0x1c1f ;  /* 0x003c1f0002037f89 */ /* 0x000e2400000e0000 */
[----:B------:R-:W-:-:S04]  /*2af0*/  ISETP.LT.OR P5, PT, R0, 0x5a, P5 ;  /* 0x0000005a0000780c */ /* 0x000fc80002fa1670 */
[----:B------:R-:W-:Y:S02]  /*2b00*/  FSEL R69, R69, -INF , !P5 ;  /* 0xff80000045457808 */ /* 0x000fe40006800000 */
[----:B------:R-:W-:Y:S02]  /*2b10*/  LOP3.LUT P5, RZ, R19, 0x80000, RZ, 0xc0, !PT ;  /* 0x0008000013ff7812 */ /* 0x000fe400078ac0ff */
[----:B0-----:R-:W-:Y:S01]  /*2b20*/  VIADDMNMX R0, R3, R15, R10, PT ;  /* 0x0000000f03007246 */ /* 0x001fe2000380010a */
[----:B------:R-:W-:-:S10]  /*2b30*/  IMAD.IADD R8, R12, 0x1, R3 ;  /* 0x000000010c087824 */ /* 0x000fd400078e0203 */
[----:B------:R-:W-:Y:S05]  /*2b40*/  @!P5 BRA `(.L_x_981) ;  /* 0x00000000005cd947 */ /* 0x000fea0003800000 */
        /* <DEDUP_REMOVED lines=13> */
.L_x_983:
[----:B------:R-:W-:Y:S02]  /*2c20*/  ULDC UR4, c[0x0][0x9e4] ;  /* 0x0002790000047ab9 */ /* 0x000fe40000000800 */
[----:B------:R-:W-:-:S05]  /*2c30*/  IMAD.U32 R9, RZ, RZ, UR4 ;  /* 0x00000004ff097e24 */ /* 0x000fca000f8e00ff */
[----:B------:R-:W-:-:S13]  /*2c40*/  ISETP.NE.AND P5, PT, R9, 0x1, PT ;  /* 0x000000010900780c */ /* 0x000fda0003fa5270 */
[----:B------:R-:W0:Y:S02]  /*2c50*/  @P5 LDC.64 R14, c[0x0][0x9e8] ;  /* 0x00027a00ff0e5b82 */ /* 0x000e240000000a00 */
[----:B0-----:R-:W-:-:S05]  /*2c60*/  @P5 IMAD.HI.U32 R2, R3, R14, RZ ;  /* 0x0000000e03025227 */ /* 0x001fca00078e00ff */
[----:B------:R-:W-:-:S07]  /*2c70*/  @P5 SHF.R.U32.HI R3, RZ, R15, R2 ;  /* 0x0000000fff035219 */ /* 0x000fce0000011602 */
.L_x_984:
[----:B------:R-:W-:Y:S05]  /*2c80*/  BSYNC B0 ;  /* 0x0000000000007941 */ /* 0x000fea0003800000 */
.L_x_982:
[----:B------:R-:W-:-:S05]  /*2c90*/  IMAD R3, R3, R9, R20 ;  /* 0x0000000903037224 */ /* 0x000fca00078e0214 */
[----:B------:R-:W-:Y:S02]  /*2ca0*/  VIADDMNMX R0, R3, R9, R0, PT ;  /* 0x0000000903007246 */ /* 0x000fe40003800100 */
[----:B------:R-:W-:-:S07]  /*2cb0*/  VIMNMX R8, R8, R3, !PT ;  /* 0x0000000308087248 */ /* 0x000fce0007fe0100 */
.L_x_981:
[----:B------:R-:W-:Y:S01]  /*2cc0*/  ISETP.GT.AND P1, PT, R8, 0x1, !P1 ;  /* 0x000000010800780c */ /* 0x000fe20004f24270 */
[----:B------:R-:W-:Y:S01]  /*2cd0*/  ULDC UR4, c[0x0][0x988] ;  /* 0x0002620000047ab9 */ /* 0x000fe20000000800 */
[----:B------:R-:W-:Y:S01]  /*2ce0*/  FMNMX.FTZ R2, R21, R89, !PT ;  /* 0x0000005915027209 */ /* 0x000fe20007810000 */
[----:B------:R-:W-:Y:S01]  /*2cf0*/  IMAD.U32 R10, RZ, RZ, UR4 ;  /* 0x00000004ff0a7e24 */ /* 0x000fe2000f8e00ff */
[----:B------:R-:W-:Y:S02]  /*2d00*/  ISETP.LT.OR P1, PT, R0, 0x2, P1 ;  /* 0x000000020000780c */ /* 0x000fe40000f21670 */
[----:B------:R-:W-:Y:S02]  /*2d10*/  ISETP.GT.AND P6, PT, R8, 0x8, !P6 ;  /* 0x000000080800780c */ /* 0x000fe400077c4270 */
[----:B------:R-:W-:Y:S02]  /*2d20*/  FSEL R75, R27, -INF , !P1 ;  /* 0xff8000001b4b7808 */ /* 0x000fe40004800000 */
[----:B------:R-:W-:-:S02]  /*2d30*/  ISETP.NE.AND P1, PT, R28, RZ, PT ;  /* 0x000000ff1c00720c */ /* 0x000fc40003f25270 */
[----:B------:R-:W-:Y:S02]  /*2d40*/  FMNMX.FTZ R2, R91, R2, !PT ;  /* 0x000000025b027209 */ /* 0x000fe40007810000 */
[----:B------:R-:W-:Y:S02]  /*2d50*/  ISETP.GT.AND P1, PT, R8, 0x9, !P1 ;  /* 0x000000090800780c */ /* 0x000fe40004f24270 */
[C---:B------:R-:W-:Y:S02]  /*2d60*/  ISETP.LT.OR P6, PT, R0.reuse, 0x9, P6 ;  /* 0x000000090000780c */ /* 0x040fe400037c1670 */
[----:B------:R-:W-:Y:S02]  /*2d70*/  ISETP.LT.OR P1, PT, R0, 0xa, P1 ;  /* 0x0000000a0000780c */ /* 0x000fe40000f21670 */
[----:B------:R-:W-:Y:S02]  /*2d80*/  FMNMX.FTZ R2, R93, R2, !PT ;  /* 0x000000025d027209 */ /* 0x000fe40007810000 */
[----:B------:R-:W-:-:S02]  /*2d90*/  FSEL R79, R31, -INF , !P1 ;  /* 0xff8000001f4f7808 */ /* 0x000fc40004800000 */
[----:B------:R-:W-:Y:S02]  /*2da0*/  ISETP.NE.AND P1, PT, R74, RZ, PT ;  /* 0x000000ff4a00720c */ /* 0x000fe40003f25270 */
[----:B------:R-:W-:Y:S02]  /*2db0*/  FSEL R77, R30, -INF , !P6 ;  /* 0xff8000001e4d7808 */ /* 0x000fe40007000000 */
[----:B------:R-:W-:Y:S02]  /*2dc0*/  ISETP.GT.AND P1, PT, R8, 0x10, !P1 ;  /* 0x000000100800780c */ /* 0x000fe40004f24270 */
[----:B------:R-:W-:Y:S02]  /*2dd0*/  ISETP.NE.AND P6, PT, R76, RZ, PT ;  /* 0x000000ff4c00720c */ /* 0x000fe40003fc5270 */
[----:B------:R-:W-:Y:S02]  /*2de0*/  ISETP.LT.OR P1, PT, R0, 0x11, P1 ;  /* 0x000000110000780c */ /* 0x000fe40000f21670 */
[----:B------:R-:W-:-:S02]  /*2df0*/  FMNMX.FTZ R2, R95, R2, !PT ;  /* 0x000000025f027209 */ /* 0x000fc40007810000 */
[----:B------:R-:W-:Y:S02]  /*2e00*/  FSEL R81, R34, -INF , !P1 ;  /* 0xff80000022517808 */ /* 0x000fe40004800000 */
[----:B------:R-:W-:Y:S02]  /*2e10*/  ISETP.NE.AND P1, PT, R32, RZ, PT ;  /* 0x000000ff2000720c */ /* 0x000fe40003f25270 */
[----:B------:R-:W-:Y:S02]  /*2e20*/  FMNMX.FTZ R2, R97, R2, !PT ;  /* 0x0000000261027209 */ /* 0x000fe40007810000 */
[----:B------:R-:W-:Y:S02]  /*2e30*/  ISETP.GT.AND P1, PT, R8, 0x11, !P1 ;  /* 0x000000110800780c */ /* 0x000fe40004f24270 */
[----:B------:R-:W-:Y:S02]  /*2e40*/  ISETP.NE.AND P5, PT, R36, RZ, PT ;  /* 0x000000ff2400720c */ /* 0x000fe40003fa5270 */
[----:B------:R-:W-:-:S02]  /*2e50*/  ISETP.LT.OR P1, PT, R0, 0x12, P1 ;  /* 0x000000120000780c */ /* 0x000fc40000f21670 */
[----:B------:R-:W-:Y:S02]  /*2e60*/  FMNMX.FTZ R2, R99, R2, !PT ;  /* 0x0000000263027209 */ /* 0x000fe40007810000 */
[----:B------:R-:W-:Y:S02]  /*2e70*/  FSEL R35, R35, -INF , !P1 ;  /* 0xff80000023237808 */ /* 0x000fe40004800000 */
[----:B------:R-:W-:Y:S02]  /*2e80*/  ISETP.GT.AND P1, PT, R8, 0x18, !P6 ;  /* 0x000000180800780c */ /* 0x000fe40007724270 */
[----:B------:R-:W-:Y:S02]  /*2e90*/  FMNMX.FTZ R2, R101, R2, !PT ;  /* 0x0000000265027209 */ /* 0x000fe40007810000 */
[----:B------:R-:W-:Y:S02]  /*2ea0*/  ISETP.LT.OR P1, PT, R0, 0x19, P1 ;  /* 0x000000190000780c */ /* 0x000fe40000f21670 */
[----:B------:R-:W-:-:S02]  /*2eb0*/  FMNMX.FTZ R2, R103, R2, !PT ;  /* 0x0000000267027209 */ /* 0x000fc40007810000 */
[----:B------:R-:W-:Y:S02]  /*2ec0*/  FSEL R31, R38, -INF , !P1 ;  /* 0xff800000261f7808 */ /* 0x000fe40004800000 */
[----:B------:R-:W-:Y:S02]  /*2ed0*/  ISETP.GT.AND P1, PT, R8, 0x19, !P5 ;  /* 0x000000190800780c */ /* 0x000fe40006f24270 */
[----:B------:R-:W-:Y:S02]  /*2ee0*/  FMNMX.FTZ R2, R105, R2, !PT ;  /* 0x0000000269027209 */ /* 0x000fe40007810000 */
[----:B------:R-:W-:Y:S02]  /*2ef0*/  ISETP.LT.OR P1, PT, R0, 0x1a, P1 ;  /* 0x0000001a0000780c */ /* 0x000fe40000f21670 */
[----:B------:R-:W-:Y:S02]  /*2f00*/  FMNMX.FTZ R2, R107, R2, !PT ;  /* 0x000000026b027209 */ /* 0x000fe40007810000 */
[----:B------:R-:W-:-:S02]  /*2f10*/  FSEL R39, R39, -INF , !P1 ;  /* 0xff80000027277808 */ /* 0x000fc40004800000 */
[----:B------:R-:W-:Y:S02]  /*2f20*/  ISETP.NE.AND P1, PT, R78, RZ, PT ;  /* 0x000000ff4e00720c */ /* 0x000fe40003f25270 */
[----:B------:R-:W-:Y:S02]  /*2f30*/  FMNMX.FTZ R2, R45, R2, !PT ;  /* 0x000000022d027209 */ /* 0x000fe40007810000 */
        /* <DEDUP_REMOVED lines=8> */
[----:B------:R-:W-:Y:S02]  /*2fc0*/  FMNMX.FTZ R2, R37, R2, !PT ;  /* 0x0000000225027209 */ /* 0x000fe40007810000 */
[----:B------:R-:W-:-:S02]  /*2fd0*/  ISETP.LT.OR P1, PT, R0, 0x22, P1 ;  /* 0x000000220000780c */ /* 0x000fc40000f21670 */
[----:B------:R-:W-:Y:S02]  /*2fe0*/  FMNMX.FTZ R2, R53, R2, !PT ;  /* 0x0000000235027209 */ /* 0x000fe40007810000 */
[----:B------:R-:W-:Y:S02]  /*2ff0*/  FSEL R43, R43, -INF , !P1 ;  /* 0xff8000002b2b7808 */ /* 0x000fe40004800000 */
[----:B------:R-:W-:Y:S02]  /*3000*/  ISETP.NE.AND P1, PT, R80, RZ, PT ;  /* 0x000000ff5000720c */ /* 0x000fe40003f25270 */
[----:B------:R-:W-:Y:S02]  /*3010*/  FMNMX.FTZ R2, R33, R2, !PT ;  /* 0x0000000221027209 */ /* 0x000fe40007810000 */
[----:B------:R-:W-:Y:S02]  /*3020*/  ISETP.GT.AND P1, PT, R8, 0x28, !P1 ;  /* 0x000000280800780c */ /* 0x000fe40004f24270 */
[----:B------:R-:W-:-:S02]  /*3030*/  FMNMX.FTZ R2, R57, R2, !PT ;  /* 0x0000000239027209 */ /* 0x000fc40007810000 */
[----:B------:R-:W-:Y:S02]  /*3040*/  ISETP.LT.OR P1, PT, R0, 0x29, P1 ;  /* 0x000000290000780c */ /* 0x000fe40000f21670 */
[----:B------:R-:W-:Y:S02]  /*3050*/  FMNMX.FTZ R2, R29, R2, !PT ;  /* 0x000000021d027209 */ /* 0x000fe40007810000 */
[----:B------:R-:W-:Y:S01]  /*3060*/  FSEL R85, R46, -INF , !P1 ;  /* 0xff8000002e557808 */ /* 0x000fe20004800000 */
[----:B------:R-:W-:Y:S01]  /*3070*/  IMAD.MOV.U32 R46, RZ, RZ, R17 ;  /* 0x000000ffff2e7224 */ /* 0x000fe200078e0011 */
[----:B------:R-:W-:Y:S02]  /*3080*/  ISETP.NE.AND P1, PT, R44, RZ, PT ;  /* 0x000000ff2c00720c */ /* 0x000fe40003f25270 */
[----:B------:R-:W-:Y:S02]  /*3090*/  FMNMX.FTZ R2, R61, R2, !PT ;  /* 0x000000023d027209 */ /* 0x000fe40007810000 */
[----:B------:R-:W-:-:S02]  /*30a0*/  ISETP.GT.AND P1, PT, R8, 0x29, !P1 ;  /* 0x000000290800780c */ /* 0x000fc40004f24270 */
[----:B------:R-:W-:Y:S02]  /*30b0*/  FMNMX.FTZ R2, R11, R2, !PT ;  /* 0x000000020b027209 */ /* 0x000fe40007810000 */
[----:B------:R-:W-:Y:S02]  /*30c0*/  ISETP.LT.OR P1, PT, R0, 0x2a, P1 ;  /* 0x0000002a0000780c */ /* 0x000fe40000f21670 */
[----:B------:R-:W-:Y:S02]  /*30d0*/  FMNMX.FTZ R2, R65, R2, !PT ;  /* 0x0000000241027209 */ /* 0x000fe40007810000 */
[----:B------:R-:W-:Y:S02]  /*30e0*/  FSEL R47, R47, -INF , !P1 ;  /* 0xff8000002f2f7808 */ /* 0x000fe40004800000 */
[----:B------:R-:W-:Y:S02]  /*30f0*/  FMNMX.FTZ R2, R25, R2, !PT ;  /* 0x0000000219027209 */ /* 0x000fe40007810000 */
[----:B------:R-:W-:-:S02]  /*3100*/  ISETP.NE.AND P1, PT, R82, RZ, PT ;  /* 0x000000ff5200720c */ /* 0x000fc40003f25270 */
[----:B------:R-:W-:Y:S02]  /*3110*/  FMNMX.FTZ R2, R69, R2, !PT ;  /* 0x0000000245027209 */ /* 0x000fe40007810000 */
[C---:B------:R-:W-:Y:S02]  /*3120*/  ISETP.GT.AND P1, PT, R8.reuse, 0x30, !P1 ;  /* 0x000000300800780c */ /* 0x040fe40004f24270 */
[----:B------:R-:W-:Y:S01]  /*3130*/  ISETP.GT.AND P4, PT, R8, RZ, !P4 ;  /* 0x000000ff0800720c */ /* 0x000fe20006784270 */
[----:B------:R-:W0:Y:S01]  /*3140*/  SHFL.BFLY PT, R9, R2, 0x2, 0x1f ;  /* 0x0c401f0002097f89 */ /* 0x000e2200000e0000 */
[C---:B------:R-:W-:Y:S02]  /*3150*/  ISETP.LT.OR P1, PT, R0.reuse, 0x31, P1 ;  /* 0x000000310000780c */ /* 0x040fe40000f21670 */
[----:B------:R-:W-:Y:S02]  /*3160*/  ISETP.LT.OR P4, PT, R0, 0x1, P4 ;  /* 0x000000010000780c */ /* 0x000fe40002781670 */
[----:B------:R-:W-:-:S02]  /*3170*/  FSEL R87, R50, -INF , !P1 ;  /* 0xff80000032577808 */ /* 0x000fc40004800000 */
[----:B------:R-:W-:Y:S02]  /*3180*/  ISETP.NE.AND P1, PT, R48, RZ, PT ;  /* 0x000000ff3000720c */ /* 0x000fe40003f25270 */
[----:B------:R-:W-:Y:S02]  /*3190*/  FSEL R26, R26, -INF , !P4 ;  /* 0xff8000001a1a7808 */ /* 0x000fe40006000000 */
[----:B------:R-:W-:Y:S02]  /*31a0*/  ISETP.GT.AND P1, PT, R8, 0x31, !P1 ;  /* 0x000000310800780c */ /* 0x000fe40004f24270 */
[----:B------:R-:W-:Y:S02]  /*31b0*/  ISETP.NE.AND P6, PT, R56, RZ, PT ;  /* 0x000000ff3800720c */ /* 0x000fe40003fc5270 */
[----:B------:R-:W-:Y:S02]  /*31c0*/  ISETP.LT.OR P1, PT, R0, 0x32, P1 ;  /* 0x000000320000780c */ /* 0x000fe40000f21670 */
[----:B------:R-:W-:-:S02]  /*31d0*/  ISETP.GT.AND P2, PT, R8, 0x51, !P2 ;  /* 0x000000510800780c */ /* 0x000fc40005744270 */
[----:B------:R-:W-:Y:S02]  /*31e0*/  FSEL R51, R51, -INF , !P1 ;  /* 0xff80000033337808 */ /* 0x000fe40004800000 */
[----:B------:R-:W-:Y:S02]  /*31f0*/  ISETP.NE.AND P1, PT, R84, RZ, PT ;  /* 0x000000ff5400720c */ /* 0x000fe40003f25270 */
[C---:B------:R-:W-:Y:S02]  /*3200*/  ISETP.GT.AND P3, PT, R8.reuse, 0x58, !P3 ;  /* 0x000000580800780c */ /* 0x040fe40005f64270 */
[----:B------:R-:W-:Y:S02]  /*3210*/  ISETP.GT.AND P1, PT, R8, 0x38, !P1 ;  /* 0x000000380800780c */ /* 0x000fe40004f24270 */
[----:B0-----:R-:W-:Y:S02]  /*3220*/  FMNMX.FTZ R12, R2, R9, !PT ;  /* 0x00000009020c7209 */ /* 0x001fe40007810000 */
[----:B------:R-:W-:-:S02]  /*3230*/  FMNMX.FTZ R2, R26, R75, !PT ;  /* 0x0000004b1a027209 */ /* 0x000fc40007810000 */
[----:B------:R-:W-:Y:S01]  /*3240*/  ISETP.LT.OR P1, PT, R0, 0x39, P1 ;  /* 0x000000390000780c */ /* 0x000fe20000f21670 */
[----:B------:R-:W0:Y:S01]  /*3250*/  SHFL.BFLY PT, R9, R12, 0x1, 0x1f ;  /* 0x0c201f000c097f89 */ /* 0x000e2200000e0000 */
[----:B------:R-:W-:Y:S02]  /*3260*/  FMNMX.FTZ R2, R77, R2, !PT ;  /* 0x000000024d027209 */ /* 0x000fe40007810000 */
[----:B------:R-:W-:Y:S02]  /*3270*/  FSEL R27, R54, -INF , !P1 ;  /* 0xff800000361b7808 */ /* 0x000fe40004800000 */
[----:B------:R-:W-:Y:S02]  /*3280*/  ISETP.NE.AND P1, PT, R52, RZ, PT ;  /* 0x000000ff3400720c */ /* 0x000fe40003f25270 */
[----:B------:R-:W-:Y:S02]  /*3290*/  FMNMX.FTZ R2, R79, R2, !PT ;  /* 0x000000024f027209 */ /* 0x000fe40007810000 */
[----:B------:R-:W-:-:S02]  /*32a0*/  ISETP.GT.AND P1, PT, R8, 0x39, !P1 ;  /* 0x000000390800780c */ /* 0x000fc40004f24270 */
[----:B------:R-:W-:Y:S02]  /*32b0*/  FMNMX.FTZ R2, R81, R2, !PT ;  /* 0x0000000251027209 */ /* 0x000fe40007810000 */
[----:B------:R-:W-:Y:S02]  /*32c0*/  ISETP.LT.OR P1, PT, R0, 0x3a, P1 ;  /* 0x0000003a0000780c */ /* 0x000fe40000f21670 */
[----:B------:R-:W-:Y:S02]  /*32d0*/  FMNMX.FTZ R2, R35, R2, !PT ;  /* 0x0000000223027209 */ /* 0x000fe40007810000 */
[----:B------:R-:W-:Y:S02]  /*32e0*/  FSEL R55, R55, -INF , !P1 ;  /* 0xff80000037377808 */ /* 0x000fe40004800000 */
[----:B------:R-:W-:Y:S02]  /*32f0*/  ISETP.NE.AND P1, PT, R86, RZ, PT ;  /* 0x000000ff5600720c */ /* 0x000fe40003f25270 */
[----:B------:R-:W-:-:S02]  /*3300*/  FMNMX.FTZ R2, R31, R2, !PT ;  /* 0x000000021f027209 */ /* 0x000fc40007810000 */
[----:B------:R-:W-:Y:S02]  /*3310*/  ISETP.GT.AND P1, PT, R8, 0x40, !P1 ;  /* 0x000000400800780c */ /* 0x000fe40004f24270 */
[----:B------:R-:W-:Y:S02]  /*3320*/  FMNMX.FTZ R2, R39, R2, !PT ;  /* 0x0000000227027209 */ /* 0x000fe40007810000 */
[----:B------:R-:W-:Y:S02]  /*3330*/  ISETP.LT.OR P1, PT, R0, 0x41, P1 ;  /* 0x000000410000780c */ /* 0x000fe40000f21670 */
[----:B------:R-:W-:Y:S02]  /*3340*/  FMNMX.FTZ R2, R83, R2, !PT ;  /* 0x0000000253027209 */ /* 0x000fe40007810000 */
[----:B------:R-:W-:Y:S02]  /*3350*/  FSEL R15, R58, -INF , !P1 ;  /* 0xff8000003a0f7808 */ /* 0x000fe40004800000 */
[----:B------:R-:W-:-:S02]  /*3360*/  ISETP.GT.AND P1, PT, R8, 0x41, !P6 ;  /* 0x000000410800780c */ /* 0x000fc40007724270 */
[----:B------:R-:W-:Y:S02]  /*3370*/  FMNMX.FTZ R2, R43, R2, !PT ;  /* 0x000000022b027209 */ /* 0x000fe40007810000 */
[----:B------:R-:W-:Y:S02]  /*3380*/  ISETP.LT.OR P1, PT, R0, 0x42, P1 ;  /* 0x000000420000780c */ /* 0x000fe40000f21670 */
[----:B------:R-:W-:Y:S02]  /*3390*/  FMNMX.FTZ R2, R85, R2, !PT ;  /* 0x0000000255027209 */ /* 0x000fe40007810000 */
[----:B------:R-:W-:Y:S02]  /*33a0*/  FSEL R59, R59, -INF , !P1 ;  /* 0xff8000003b3b7808 */ /* 0x000fe40004800000 */
[----:B------:R-:W-:Y:S02]  /*33b0*/  FMNMX.FTZ R2, R47, R2, !PT ;  /* 0x000000022f027209 */ /* 0x000fe40007810000 */
[----:B------:R-:W-:-:S02]  /*33c0*/  ISETP.GT.AND P1, PT, R8, 0x48, !P5 ;  /* 0x000000480800780c */ /* 0x000fc40006f24270 */
[----:B0-----:R-:W-:Y:S02]  /*33d0*/  FMNMX.FTZ R9, R12, R9, !PT ;  /* 0x000000090c097209 */ /* 0x001fe40007810000 */
[----:B------:R-:W-:Y:S02]  /*33e0*/  FMNMX.FTZ R2, R87, R2, !PT ;  /* 0x0000000257027209 */ /* 0x000fe40007810000 */
[----:B------:R-:W-:Y:S01]  /*33f0*/  ISETP.LT.OR P1, PT, R0, 0x49, P1 ;  /* 0x000000490000780c */ /* 0x000fe20000f21670 */
[----:B------:R-:W-:Y:S01]  /*3400*/  FMUL.FTZ R14, R9, R10 ;  /* 0x0000000a090e7220 */ /* 0x000fe20000410000 */
[----:B------:R-:W-:Y:S02]  /*3410*/  FMNMX.FTZ R2, R51, R2, !PT ;  /* 0x0000000233027209 */ /* 0x000fe40007810000 */
[----:B------:R-:W-:Y:S02]  /*3420*/  FSEL R3, R62, -INF , !P1 ;  /* 0xff8000003e037808 */ /* 0x000fe40004800000 */
[----:B------:R-:W-:-:S02]  /*3430*/  FSETP.NEU.FTZ.AND P1, PT, R9, -INF , PT ;  /* 0xff8000000900780b */ /* 0x000fc40003f3d000 */
[----:B------:R-:W-:Y:S02]  /*3440*/  ISETP.NE.AND P5, PT, R60, RZ, PT ;  /* 0x000000ff3c00720c */ /* 0x000fe40003fa5270 */
[----:B------:R-:W-:Y:S02]  /*3450*/  FMNMX.FTZ R2, R27, R2, !PT ;  /* 0x000000021b027209 */ /* 0x000fe40007810000 */
[----:B------:R-:W-:Y:S02]  /*3460*/  FSEL R14, R14, RZ, P1 ;  /* 0x000000ff0e0e7208 */ /* 0x000fe40000800000 */
[----:B------:R-:W-:Y:S02]  /*3470*/  ISETP.GT.AND P1, PT, R8, 0x49, !P5 ;  /* 0x000000490800780c */ /* 0x000fe40006f24270 */
[----:B------:R-:W-:Y:S01]  /*3480*/  FMNMX.FTZ R2, R55, R2, !PT ;  /* 0x0000000237027209 */ /* 0x000fe20007810000 */
[-CC-:B------:R-:W-:Y:S01]  /*3490*/  FFMA.FTZ R156, R21, R10.reuse, -R14.reuse ;  /* 0x0000000a159c7223 */ /* 0x180fe2000001080e */
[----:B------:R-:W-:Y:S01]  /*34a0*/  ISETP.LT.OR P1, PT, R0, 0x4a, P1 ;  /* 0x0000004a0000780c */ /* 0x000fe20000f21670 */
[-CC-:B------:R-:W-:Y:S01]  /*34b0*/  FFMA.FTZ R21, R89, R10.reuse, -R14.reuse ;  /* 0x0000000a59157223 */ /* 0x180fe2000001080e */
[----:B------:R-:W-:Y:S01]  /*34c0*/  ISETP.NE.AND P6, PT, R88, RZ, PT ;  /* 0x000000ff5800720c */ /* 0x000fe20003fc5270 */
[--C-:B------:R-:W-:Y:S01]  /*34d0*/  FFMA.FTZ R158, R91, R10, -R14.reuse ;  /* 0x0000000a5b9e7223 */ /* 0x100fe2000001080e */
[----:B------:R-:W-:Y:S01]  /*34e0*/  FMNMX.FTZ R2, R15, R2, !PT ;  /* 0x000000020f027209 */ /* 0x000fe20007810000 */
[-CC-:B------:R-:W-:Y:S01]  /*34f0*/  FFMA.FTZ R20, R95, R10.reuse, -R14.reuse ;  /* 0x0000000a5f147223 */ /* 0x180fe2000001080e */
[----:B------:R-:W-:Y:S01]  /*3500*/  FSEL R63, R63, -INF , !P1 ;  /* 0xff8000003f3f7808 */ /* 0x000fe20004800000 */
[----:B------:R-:W-:Y:S01]  /*3510*/  MUFU.EX2 R156, R156 ;  /* 0x0000009c009c7308 */ /* 0x000fe20000000800 */
[----:B------:R-:W-:Y:S01]  /*3520*/  ISETP.GT.AND P1, PT, R8, 0x50, !P6 ;  /* 0x000000500800780c */ /* 0x000fe20007724270 */
[--C-:B------:R-:W-:Y:S01]  /*3530*/  FFMA.FTZ R12, R93, R10, -R14.reuse ;  /* 0x0000000a5d0c7223 */ /* 0x100fe2000001080e */
[----:B------:R-:W-:Y:S01]  /*3540*/  FMNMX.FTZ R2, R59, R2, !PT ;  /* 0x000000023b027209 */ /* 0x000fe20007810000 */
[-CC-:B------:R-:W-:Y:S01]  /*3550*/  FFMA.FTZ R28, R99, R10.reuse, -R14.reuse ;  /* 0x0000000a631c7223 */ /* 0x180fe2000001080e */
[----:B------:R-:W-:Y:S01]  /*3560*/  ISETP.LT.OR P1, PT, R0, 0x51, P1 ;  /* 0x000000510000780c */ /* 0x000fe20000f21670 */
[--C-:B------:R-:W-:Y:S01]  /*3570*/  FFMA.FTZ R41, R41, R10, -R14.reuse ;  /* 0x0000000a29297223 */ /* 0x100fe2000001080e */
[----:B------:R-:W-:Y:S01]  /*3580*/  FMNMX.FTZ R2, R3, R2, !PT ;  /* 0x0000000203027209 */ /* 0x000fe20007810000 */
[----:B------:R-:W-:Y:S01]  /*3590*/  MUFU.EX2 R21, R21 ;  /* 0x0000001500157308 */ /* 0x000fe20000000800 */
[----:B------:R-:W-:Y:S01]  /*35a0*/  ISETP.NE.AND P5, PT, R24, RZ, PT ;  /* 0x000000ff1800720c */ /* 0x000fe20003fa5270 */
[-CC-:B------:R-:W-:Y:S01]  /*35b0*/  FFMA.FTZ R24, R97, R10.reuse, -R14.reuse ;  /* 0x0000000a61187223 */ /* 0x180fe2000001080e */
[----:B------:R-:W-:Y:S01]  /*35c0*/  ISETP.LT.OR P2, PT, R0, 0x52, P2 ;  /* 0x000000520000780c */ /* 0x000fe20001741670 */
[-CC-:B------:R-:W-:Y:S01]  /*35d0*/  FFMA.FTZ R49, R49, R10.reuse, -R14.reuse ;  /* 0x0000000a31317223 */ /* 0x180fe2000001080e */
[----:B------:R-:W-:Y:S01]  /*35e0*/  FSEL R89, R66, -INF , !P1 ;  /* 0xff80000042597808 */ /* 0x000fe20004800000 */
[--C-:B------:R-:W-:Y:S01]  /*35f0*/  FFMA.FTZ R37, R37, R10, -R14.reuse ;  /* 0x0000000a25257223 */ /* 0x100fe2000001080e */
[----:B------:R-:W-:Y:S01]  /*3600*/  FMNMX.FTZ R2, R63, R2, !PT ;  /* 0x000000023f027209 */ /* 0x000fe20007810000 */
[----:B------:R0:W-:Y:S01]  /*3610*/  MUFU.EX2 R95, R24 ;  /* 0x00000018005f7308 */ /* 0x0001e20000000800 */
[----:B------:R-:W-:Y:S01]  /*3620*/  ISETP.GT.AND P4, PT, R8, 0x59, !P5 ;  /* 0x000000590800780c */ /* 0x000fe20006f84270 */
[-CC-:B------:R-:W-:Y:S01]  /*3630*/  FFMA.FTZ R8, R103, R10.reuse, -R14.reuse ;  /* 0x0000000a67087223 */ /* 0x180fe2000001080e */
[C---:B------:R-:W-:Y:S01]  /*3640*/  ISETP.LT.OR P3, PT, R0.reuse, 0x59, P3 ;  /* 0x000000590000780c */ /* 0x040fe20001f61670 */
[-CC-:B------:R-:W-:Y:S01]  /*3650*/  FFMA.FTZ R53, R53, R10.reuse, -R14.reuse ;  /* 0x0000000a35357223 */ /* 0x180fe2000001080e */
[----:B------:R-:W-:Y:S01]  /*3660*/  FSEL R67, R67, -INF , !P2 ;  /* 0xff80000043437808 */ /* 0x000fe20005000000 */
[--C-:B------:R-:W-:Y:S01]  /*3670*/  FFMA.FTZ R33, R33, R10, -R14.reuse ;  /* 0x0000000a21217223 */ /* 0x100fe2000001080e */
[----:B------:R-:W-:Y:S01]  /*3680*/  FMNMX.FTZ R2, R89, R2, !PT ;  /* 0x0000000259027209 */ /* 0x000fe20007810000 */
[----:B------:R-:W-:Y:S01]  /*3690*/  MUFU.EX2 R158, R158 ;  /* 0x0000009e009e7308 */ /* 0x000fe20000000800 */
[----:B------:R-:W-:Y:S01]  /*36a0*/  ISETP.LT.OR P4, PT, R0, 0x5a, P4 ;  /* 0x0000005a0000780c */ /* 0x000fe20002781670 */
[-CC-:B0-----:R-:W-:Y:S01]  /*36b0*/  FFMA.FTZ R24, R45, R10.reuse, -R14.reuse ;  /* 0x0000000a2d187223 */ /* 0x181fe2000001080e */
[----:B------:R-:W-:Y:S01]  /*36c0*/  FSEL R91, R70, -INF , !P3 ;  /* 0xff800000465b7808 */ /* 0x000fe20005800000 */
[--C-:B------:R-:W-:Y:S01]  /*36d0*/  FFMA.FTZ R0, R107, R10, -R14.reuse ;  /* 0x0000000a6b007223 */ /* 0x100fe2000001080e */
[----:B------:R-:W-:Y:S01]  /*36e0*/  FMNMX.FTZ R2, R67, R2, !PT ;  /* 0x0000000243027209 */ /* 0x000fe20007810000 */
[--C-:B------:R-:W-:Y:S01]  /*36f0*/  FFMA.FTZ R57, R57, R10, -R14.reuse ;  /* 0x0000000a39397223 */ /* 0x100fe2000001080e */
[----:B------:R-:W-:Y:S01]  /*3700*/  FSEL R71, R71, -INF , !P4 ;  /* 0xff80000047477808 */ /* 0x000fe20006000000 */
[----:B------:R-:W-:Y:S01]  /*3710*/  MUFU.EX2 R150, R0 ;  /* 0x0000000000967308 */ /* 0x000fe20000000800 */
[----:B------:R-:W-:Y:S01]  /*3720*/  FMNMX.FTZ R2, R91, R2, !PT ;  /* 0x000000025b027209 */ /* 0x000fe20007810000 */
[-CC-:B------:R-:W-:Y:S01]  /*3730*/  FFMA.FTZ R29, R29, R10.reuse, -R14.reuse ;  /* 0x0000000a1d1d7223 */ /* 0x180fe2000001080e */
[----:B------:R-:W-:Y:S01]  /*3740*/  ISETP.NE.AND P5, PT, R168, 0x1, PT ;  /* 0x00000001a800780c */ /* 0x000fe20003fa5270 */
[--C-:B------:R-:W-:Y:S01]  /*3750*/  FFMA.FTZ R61, R61, R10, -R14.reuse ;  /* 0x0000000a3d3d7223 */ /* 0x100fe2000001080e */
[----:B------:R-:W-:Y:S01]  /*3760*/  FMNMX.FTZ R2, R71, R2, !PT ;  /* 0x0000000247027209 */ /* 0x000fe20007810000 */
[-CC-:B------:R-:W-:Y:S01]  /*3770*/  FFMA.FTZ R65, R65, R10.reuse, -R14.reuse ;  /* 0x0000000a41417223 */ /* 0x180fe2000001080e */
[-CC-:B------:R-:W-:Y:S01]  /*3780*/  FFMA.FTZ R25, R25, R10.reuse, -R14.reuse ;  /* 0x0000000a19197223 */ /* 0x180fe2000001080e */
[----:B------:R0:W-:Y:S02]  /*3790*/  MUFU.EX2 R93, R12 ;  /* 0x0000000c005d7308 */ /* 0x0001e40000000800 */
[----:B------:R-:W1:Y:S06]  /*37a0*/  SHFL.BFLY PT, R45, R2, 0x2, 0x1f ;  /* 0x0c401f00022d7f89 */ /* 0x000e6c00000e0000 */
[----:B------:R-:W2:Y:S01]  /*37b0*/  MUFU.EX2 R20, R20 ;  /* 0x0000001400147308 */ /* 0x000ea20000000800 */
[-CC-:B0-----:R-:W-:Y:S01]  /*37c0*/  FFMA.FTZ R12, R101, R10.reuse, -R14.reuse ;  /* 0x0000000a650c7223 */ /* 0x181fe2000001080e */
[----:B------:R-:W0:Y:S06]  /*37d0*/  @P5 LDC R44, c[0x0][0x44c] ;  /* 0x00011300ff2c5b82 */ /* 0x000e2c0000000800 */
[----:B------:R3:W-:Y:S02]  /*37e0*/  MUFU.EX2 R97, R12 ;  /* 0x0000000c00617308 */ /* 0x0007e40000000800 */
[----:B------:R-:W4:Y:S06]  /*37f0*/  @P5 LDC R48, c[0x0][0x450] ;  /* 0x00011400ff305b82 */ /* 0x000f2c0000000800 */
[----:B------:R-:W-:Y:S01]  /*3800*/  MUFU.EX2 R101, R24 ;  /* 0x0000001800657308 */ /* 0x000fe20000000800 */
[-CC-:B---3--:R-:W-:Y:S01]  /*3810*/  FFMA.FTZ R12, R105, R10.reuse, -R14.reuse ;  /* 0x0000000a690c7223 */ /* 0x188fe2000001080e */
[----:B-1----:R-:W-:Y:S01]  /*3820*/  FMNMX.FTZ R45, R2, R45, !PT ;  /* 0x0000002d022d7209 */ /* 0x002fe20007810000 */
[--C-:B------:R-:W-:Y:S01]  /*3830*/  FFMA.FTZ R2, R11, R10, -R14.reuse ;  /* 0x0000000a0b027223 */ /* 0x100fe2000001080e */
[----:B--2---:R-:W-:Y:S01]  /*3840*/  F2FP.F16.F32.PACK_AB R152, R95, R20 ;  /* 0x000000145f98723e */ /* 0x004fe200000000ff */
[----:B------:R-:W-:-:S02]  /*3850*/  FFMA.FTZ R14, R69, R10, -R14 ;  /* 0x0000000a450e7223 */ /* 0x000fc4000001080e */
[----:B------:R-:W1:Y:S01]  /*3860*/  SHFL.BFLY PT, R0, R45, 0x1, 0x1f ;  /* 0x0c201f002d007f89 */ /* 0x000e6200000e0000 */
[----:B------:R-:W2:Y:S08]  /*3870*/  MUFU.EX2 R28, R28 ;  /* 0x0000001c001c7308 */ /* 0x000eb00000000800 */
[----:B------:R-:W-:Y:S08]  /*3880*/  MUFU.EX2 R99, R12 ;  /* 0x0000000c00637308 */ /* 0x000ff00000000800 */
[----:B------:R-:W3:Y:S01]  /*3890*/  MUFU.EX2 R8, R8 ;  /* 0x0000000800087308 */ /* 0x000ee20000000800 */
[----:B--2---:R-:W-:-:S02]  /*38a0*/  F2FP.F16.F32.PACK_AB R154, R97, R28 ;  /* 0x0000001c619a723e */ /* 0x004fc400000000ff */
[----:B-1----:R-:W-:-:S05]  /*38b0*/  FMNMX.FTZ R11, R45, R0, !PT ;  /* 0x000000002d0b7209 */ /* 0x002fca0007810000 */
[----:B------:R-:W-:Y:S01]  /*38c0*/  MUFU.EX2 R41, R41 ;  /* 0x0000002900297308 */ /* 0x000fe20000000800 */
[C---:B------:R-:W-:Y:S01]  /*38d0*/  FSETP.NEU.FTZ.AND P1, PT, R11.reuse, -INF , PT ;  /* 0xff8000000b00780b */ /* 0x040fe20003f3d000 */
[----:B------:R-:W-:-:S06]  /*38e0*/  FMUL.FTZ R0, R11, R10 ;  /* 0x0000000a0b007220 */ /* 0x000fcc0000410000 */
[----:B------:R-:W-:Y:S01]  /*38f0*/  MUFU.EX2 R144, R49 ;  /* 0x0000003100907308 */ /* 0x000fe20000000800 */
[----:B------:R-:W-:Y:S02]  /*3900*/  FSEL R0, R0, RZ, P1 ;  /* 0x000000ff00007208 */ /* 0x000fe40000800000 */
[----:B---3--:R-:W-:-:S03]  /*3910*/  F2FP.F16.F32.PACK_AB R148, R99, R8 ;  /* 0x000000086394723e */ /* 0x008fc600000000ff */
        /* <DEDUP_REMOVED lines=15> */
[-CC-:B------:R-:W-:Y:S01]  /*3a10*/  FFMA.FTZ R51, R51, R10.reuse, -R0.reuse ;  /* 0x0000000a33337223 */ /* 0x180fe20000010800 */
[-CC-:B------:R-:W-:Y:S01]  /*3a20*/  FFMA.FTZ R27, R27, R10.reuse, -R0.reuse ;  /* 0x0000000a1b1b7223 */ /* 0x180fe20000010800 */
[-CC-:B------:R-:W-:Y:S01]  /*3a30*/  FFMA.FTZ R55, R55, R10.reuse, -R0.reuse ;  /* 0x0000000a37377223 */ /* 0x180fe20000010800 */
[-CC-:B------:R-:W-:Y:S01]  /*3a40*/  FFMA.FTZ R15, R15, R10.reuse, -R0.reuse ;  /* 0x0000000a0f0f7223 */ /* 0x180fe20000010800 */
[-CC-:B------:R-:W-:Y:S01]  /*3a50*/  FFMA.FTZ R59, R59, R10.reuse, -R0.reuse ;  /* 0x0000000a3b3b7223 */ /* 0x180fe20000010800 */
[-CC-:B------:R-:W-:Y:S01]  /*3a60*/  FFMA.FTZ R3, R3, R10.reuse, -R0.reuse ;  /* 0x0000000a03037223 */ /* 0x180fe20000010800 */
[-CC-:B------:R-:W-:Y:S01]  /*3a70*/  FFMA.FTZ R63, R63, R10.reuse, -R0.reuse ;  /* 0x0000000a3f3f7223 */ /* 0x180fe20000010800 */
[----:B------:R2:W-:Y:S01]  /*3a80*/  MUFU.EX2 R24, R35 ;  /* 0x0000002300187308 */ /* 0x0005e20000000800 */
[-CC-:B------:R-:W-:Y:S01]  /*3a90*/  FFMA.FTZ R89, R89, R10.reuse, -R0.reuse ;  /* 0x0000000a59597223 */ /* 0x180fe20000010800 */
[-CC-:B------:R-:W-:Y:S01]  /*3aa0*/  FFMA.FTZ R67, R67, R10.reuse, -R0.reuse ;  /* 0x0000000a43437223 */ /* 0x180fe20000010800 */
[-CC-:B------:R-:W-:Y:S01]  /*3ab0*/  FFMA.FTZ R91, R91, R10.reuse, -R0.reuse ;  /* 0x0000000a5b5b7223 */ /* 0x180fe20000010800 */
[----:B------:R-:W-:-:S04]  /*3ac0*/  FFMA.FTZ R71, R71, R10, -R0 ;  /* 0x0000000a47477223 */ /* 0x000fc80000010800 */
[----:B------:R-:W3:Y:S01]  /*3ad0*/  MUFU.EX2 R77, R77 ;  /* 0x0000004d004d7308 */ /* 0x000ee20000000800 */
[----:B--2---:R-:W-:Y:S01]  /*3ae0*/  FADD.FTZ R35, R156, R21 ;  /* 0x000000159c237221 */ /* 0x004fe20000010000 */
[----:B------:R-:W-:Y:S02]  /*3af0*/  F2FP.F16.F32.PACK_AB R156, R21, R156 ;  /* 0x0000009c159c723e */ /* 0x000fe400000000ff */
[----:B-1----:R-:W-:Y:S01]  /*3b00*/  F2FP.F16.F32.PACK_AB R157, R75, R26 ;  /* 0x0000001a4b9d723e */ /* 0x002fe200000000ff */
[----:B------:R-:W-:Y:S01]  /*3b10*/  FADD.FTZ R38, R158, R35 ;  /* 0x000000239e267221 */ /* 0x000fe20000010000 */
[C---:B------:R-:W-:Y:S02]  /*3b20*/  F2FP.F16.F32.PACK_AB R158, R93.reuse, R158 ;  /* 0x0000009e5d9e723e */ /* 0x040fe400000000ff */
[----:B------:R-:W1:Y:S01]  /*3b30*/  MUFU.EX2 R12, R79 ;  /* 0x0000004f000c7308 */ /* 0x000e620000000800 */
[----:B------:R-:W-:Y:S01]  /*3b40*/  FADD.FTZ R35, R93, R38 ;  /* 0x000000265d237221 */ /* 0x000fe20000010000 */
[----:B------:R-:W-:-:S03]  /*3b50*/  FADD.FTZ R38, R26, R75 ;  /* 0x0000004b1a267221 */ /* 0x000fc60000010000 */
[----:B------:R-:W-:-:S03]  /*3b60*/  FADD.FTZ R40, R20, R35 ;  /* 0x0000002314287221 */ /* 0x000fc60000010000 */
[----:B------:R-:W2:Y:S01]  /*3b70*/  MUFU.EX2 R81, R81 ;  /* 0x0000005100517308 */ /* 0x000ea20000000800 */
[----:B---3--:R-:W-:-:S07]  /*3b80*/  FADD.FTZ R35, R77, R38 ;  /* 0x000000264d237221 */ /* 0x008fce0000010000 */
[----:B------:R3:W-:Y:S01]  /*3b90*/  MUFU.EX2 R30, R39 ;  /* 0x00000027001e7308 */ /* 0x0007e20000000800 */
[----:B-1----:R-:W-:-:S07]  /*3ba0*/  F2FP.F16.F32.PACK_AB R159, R12, R77 ;  /* 0x0000004d0c9f723e */ /* 0x002fce00000000ff */
[----:B------:R-:W1:Y:S01]  /*3bb0*/  MUFU.EX2 R31, R31 ;  /* 0x0000001f001f7308 */ /* 0x000e620000000800 */
[----:B---3--:R-:W-:Y:S01]  /*3bc0*/  FADD.FTZ R39, R95, R40 ;  /* 0x000000285f277221 */ /* 0x008fe20000010000 */
[----:B------:R-:W-:Y:S01]  /*3bd0*/  FADD.FTZ R40, R12, R35 ;  /* 0x000000230c287221 */ /* 0x000fe20000010000 */
[----:B--2---:R-:W-:Y:S02]  /*3be0*/  F2FP.F16.F32.PACK_AB R153, R24, R81 ;  /* 0x000000511899723e */ /* 0x004fe400000000ff */
[----:B------:R-:W-:Y:S01]  /*3bf0*/  FADD.FTZ R42, R28, R39 ;  /* 0x000000271c2a7221 */ /* 0x000fe20000010000 */
[----:B------:R-:W-:Y:S02]  /*3c00*/  FADD.FTZ R35, R81, R40 ;  /* 0x0000002851237221 */ /* 0x000fe40000010000 */
[----:B------:R-:W2:Y:S01]  /*3c10*/  MUFU.EX2 R83, R83 ;  /* 0x0000005300537308 */ /* 0x000ea20000000800 */
[----:B------:R-:W-:Y:S01]  /*3c20*/  FADD.FTZ R39, R97, R42 ;  /* 0x0000002a61277221 */ /* 0x000fe20000010000 */
[----:B------:R-:W-:-:S03]  /*3c30*/  FADD.FTZ R40, R24, R35 ;  /* 0x0000002318287221 */ /* 0x000fc60000010000 */
[----:B------:R-:W-:-:S03]  /*3c40*/  FADD.FTZ R42, R8, R39 ;  /* 0x00000027082a7221 */ /* 0x000fc60000010000 */
[----:B------:R0:W3:Y:S01]  /*3c50*/  MUFU.EX2 R32, R43 ;  /* 0x0000002b00207308 */ /* 0x0000e20000000800 */
[----:B------:R-:W-:Y:S01]  /*3c60*/  FADD.FTZ R39, R99, R42 ;  /* 0x0000002a63277221 */ /* 0x000fe20000010000 */
[----:B-1----:R-:W-:Y:S01]  /*3c70*/  FADD.FTZ R35, R31, R40 ;  /* 0x000000281f237221 */ /* 0x002fe20000010000 */
[----:B------:R-:W-:-:S03]  /*3c80*/  F2FP.F16.F32.PACK_AB R155, R30, R31 ;  /* 0x0000001f1e9b723e */ /* 0x000fc600000000ff */
[----:B------:R-:W-:Y:S02]  /*3c90*/  FADD.FTZ R42, R30, R35 ;  /* 0x000000231e2a7221 */ /* 0x000fe40000010000 */
[----:B------:R-:W1:Y:S01]  /*3ca0*/  MUFU.EX2 R85, R85 ;  /* 0x0000005500557308 */ /* 0x000e620000000800 */
[----:B0-----:R-:W-:-:S04]  /*3cb0*/  @P5 IMAD.HI.U32 R43, R17, R44, RZ ;  /* 0x0000002c112b5227 */ /* 0x001fc800078e00ff */
[----:B------:R-:W-:Y:S01]  /*3cc0*/  FADD.FTZ R44, R150, R39 ;  /* 0x00000027962c7221 */ /* 0x000fe20000010000 */
[----:B--2---:R-:W-:Y:S01]  /*3cd0*/  FADD.FTZ R35, R83, R42 ;  /* 0x0000002a53237221 */ /* 0x004fe20000010000 */
[C---:B------:R-:W-:Y:S02]  /*3ce0*/  F2FP.F16.F32.PACK_AB R150, R101.reuse, R150 ;  /* 0x000000966596723e */ /* 0x040fe400000000ff */
[----:B------:R-:W-:Y:S01]  /*3cf0*/  FADD.FTZ R44, R101, R44 ;  /* 0x0000002c652c7221 */ /* 0x000fe20000010000 */
[----:B----4-:R-:W-:Y:S01]  /*3d00*/  @P5 SHF.R.U32.HI R46, RZ, R48, R43 ;  /* 0x00000030ff2e5219 */ /* 0x010fe2000001162b */
[----:B------:R-:W0:Y:S01]  /*3d10*/  MUFU.EX2 R37, R37 ;  /* 0x0000002500257308 */ /* 0x000e220000000800 */
[C---:B---3--:R-:W-:Y:S01]  /*3d20*/  FADD.FTZ R42, R32.reuse, R35 ;  /* 0x00000023202a7221 */ /* 0x048fe20000010000 */
[----:B------:R-:W-:Y:S01]  /*3d30*/  FADD.FTZ R39, R41, R44 ;  /* 0x0000002c29277221 */ /* 0x000fe20000010000 */
[----:B------:R-:W-:Y:S01]  /*3d40*/  LOP3.LUT P5, RZ, R19, 0x80000, RZ, 0xc0, !PT ;  /* 0x0008000013ff7812 */ /* 0x000fe200078ac0ff */
[----:B------:R-:W-:Y:S01]  /*3d50*/  IMAD.IADD R73, R73, 0x1, R46 ;  /* 0x0000000149497824 */ /* 0x000fe200078e022e */
[----:B------:R-:W-:Y:S01]  /*3d60*/  F2FP.F16.F32.PACK_AB R149, R32, R83 ;  /* 0x000000532095723e */ /* 0x000fe200000000ff */
[C---:B------:R-:W-:Y:S01]  /*3d70*/  FADD.FTZ R44, R144.reuse, R39 ;  /* 0x00000027902c7221 */ /* 0x040fe20000010000 */
[----:B------:R-:W-:Y:S01]  /*3d80*/  F2FP.F16.F32.PACK_AB R144, R144, R41 ;  /* 0x000000299090723e */ /* 0x000fe200000000ff */
[----:B------:R-:W2:Y:S01]  /*3d90*/  MUFU.EX2 R34, R47 ;  /* 0x0000002f00227308 */ /* 0x000ea20000000800 */
[----:B-1----:R-:W-:-:S07]  /*3da0*/  FADD.FTZ R35, R85, R42 ;  /* 0x0000002a55237221 */ /* 0x002fce0000010000 */
[----:B------:R-:W1:Y:S01]  /*3db0*/  MUFU.EX2 R146, R53 ;  /* 0x0000003500927308 */ /* 0x000e620000000800 */
[----:B0-----:R-:W-:-:S07]  /*3dc0*/  FADD.FTZ R39, R37, R44 ;  /* 0x0000002c25277221 */ /* 0x001fce0000010000 */
[----:B------:R-:W0:Y:S01]  /*3dd0*/  MUFU.EX2 R87, R87 ;  /* 0x0000005700577308 */ /* 0x000e220000000800 */
[C---:B--2---:R-:W-:Y:S01]  /*3de0*/  FADD.FTZ R42, R34.reuse, R35 ;  /* 0x00000023222a7221 */ /* 0x044fe20000010000 */
[----:B------:R-:W-:-:S06]  /*3df0*/  F2FP.F16.F32.PACK_AB R151, R34, R85 ;  /* 0x000000552297723e */ /* 0x000fcc00000000ff */
[----:B------:R-:W2:Y:S01]  /*3e00*/  MUFU.EX2 R33, R33 ;  /* 0x0000002100217308 */ /* 0x000ea20000000800 */
[C---:B-1----:R-:W-:Y:S01]  /*3e10*/  FADD.FTZ R44, R146.reuse, R39 ;  /* 0x00000027922c7221 */ /* 0x042fe20000010000 */
[----:B------:R-:W-:-:S06]  /*3e20*/  F2FP.F16.F32.PACK_AB R146, R146, R37 ;  /* 0x000000259292723e */ /* 0x000fcc00000000ff */
[----:B------:R-:W1:Y:S01]  /*3e30*/  MUFU.EX2 R36, R51 ;  /* 0x0000003300247308 */ /* 0x000e620000000800 */
[----:B0-----:R-:W-:-:S07]  /*3e40*/  FADD.FTZ R21, R87, R42 ;  /* 0x0000002a57157221 */ /* 0x001fce0000010000 */
[----:B------:R-:W0:Y:S01]  /*3e50*/  MUFU.EX2 R140, R57 ;  /* 0x00000039008c7308 */ /* 0x000e220000000800 */
[----:B--2---:R-:W-:-:S07]  /*3e60*/  FADD.FTZ R35, R33, R44 ;  /* 0x0000002c21237221 */ /* 0x004fce0000010000 */
[----:B------:R-:W2:Y:S01]  /*3e70*/  MUFU.EX2 R27, R27 ;  /* 0x0000001b001b7308 */ /* 0x000ea20000000800 */
[C---:B-1----:R-:W-:Y:S01]  /*3e80*/  FADD.FTZ R42, R36.reuse, R21 ;  /* 0x00000015242a7221 */ /* 0x042fe20000010000 */
[----:B------:R-:W-:-:S06]  /*3e90*/  F2FP.F16.F32.PACK_AB R145, R36, R87 ;  /* 0x000000572491723e */ /* 0x000fcc00000000ff */
[----:B------:R-:W1:Y:S01]  /*3ea0*/  MUFU.EX2 R29, R29 ;  /* 0x0000001d001d7308 */ /* 0x000e620000000800 */
[C---:B0-----:R-:W-:Y:S01]  /*3eb0*/  FADD.FTZ R44, R140.reuse, R35 ;  /* 0x000000238c2c7221 */ /* 0x041fe20000010000 */
[----:B------:R-:W-:-:S06]  /*3ec0*/  F2FP.F16.F32.PACK_AB R140, R140, R33 ;  /* 0x000000218c8c723e */ /* 0x000fcc00000000ff */
[----:B------:R-:W0:Y:S01]  /*3ed0*/  MUFU.EX2 R38, R55 ;  /* 0x0000003700267308 */ /* 0x000e220000000800 */
[----:B--2---:R-:W-:-:S07]  /*3ee0*/  FADD.FTZ R21, R27, R42 ;  /* 0x0000002a1b157221 */ /* 0x004fce0000010000 */
[----:B------:R-:W2:Y:S01]  /*3ef0*/  MUFU.EX2 R142, R61 ;  /* 0x0000003d008e7308 */ /* 0x000ea20000000800 */
[----:B-1----:R-:W-:-:S07]  /*3f00*/  FADD.FTZ R35, R29, R44 ;  /* 0x0000002c1d237221 */ /* 0x002fce0000010000 */
[----:B------:R-:W1:Y:S01]  /*3f10*/  MUFU.EX2 R15, R15 ;  /* 0x0000000f000f7308 */ /* 0x000e620000000800 */
[C---:B0-----:R-:W-:Y:S01]  /*3f20*/  FADD.FTZ R8, R38.reuse, R21 ;  /* 0x0000001526087221 */ /* 0x041fe20000010000 */
[----:B------:R-:W-:-:S06]  /*3f30*/  F2FP.F16.F32.PACK_AB R147, R38, R27 ;  /* 0x0000001b2693723e */ /* 0x000fcc00000000ff */
[----:B------:R-:W0:Y:S01]  /*3f40*/  MUFU.EX2 R2, R2 ;  /* 0x0000000200027308 */ /* 0x000e220000000800 */
[C---:B--2---:R-:W-:Y:S01]  /*3f50*/  FADD.FTZ R35, R142.reuse, R35 ;  /* 0x000000238e237221 */ /* 0x044fe20000010000 */
[----:B------:R-:W-:-:S06]  /*3f60*/  F2FP.F16.F32.PACK_AB R142, R142, R29 ;  /* 0x0000001d8e8e723e */ /* 0x000fcc00000000ff */
        /* <DEDUP_REMOVED lines=16> */
[----:B------:R-:W-:Y:S01]  /*4070*/  F2FP.F16.F32.PACK_AB R143, R0, R3 ;  /* 0x00000003008f723e */ /* 0x000fe200000000ff */
[----:B------:R-:W-:-:S05]  /*4080*/  VIADD R0, R73, UR5 ;  /* 0x0000000549007c36 */ /* 0x000fca0008000000 */
[----:B------:R-:W1:Y:S01]  /*4090*/  MUFU.EX2 R91, R91 ;  /* 0x0000005b005b7308 */ /* 0x000e620000000800 */
[----:B0-----:R-:W-:-:S07]  /*40a0*/  FADD.FTZ R21, R89, R28 ;  /* 0x0000001c59157221 */ /* 0x001fce0000010000 */
[----:B------:R-:W0:Y:S01]  /*40b0*/  MUFU.EX2 R2, R71 ;  /* 0x0000004700027308 */ /* 0x000e220000000800 */
[C---:B--2---:R-:W-:Y:S01]  /*40c0*/  FADD.FTZ R12, R20.reuse, R21 ;  /* 0x00000015140c7221 */ /* 0x044fe20000010000 */
[----:B------:R-:W-:-:S06]  /*40d0*/  F2FP.F16.F32.PACK_AB R137, R20, R89 ;  /* 0x000000591489723e */ /* 0x000fcc00000000ff */
[----:B------:R-:W2:Y:S01]  /*40e0*/  MUFU.EX2 R14, R14 ;  /* 0x0000000e000e7308 */ /* 0x000ea20000000800 */
[----:B-1----:R-:W-:-:S04]  /*40f0*/  FADD.FTZ R21, R91, R12 ;  /* 0x0000000c5b157221 */ /* 0x002fc80000010000 */
[C---:B0-----:R-:W-:Y:S01]  /*4100*/  FADD.FTZ R3, R2.reuse, R21 ;  /* 0x0000001502037221 */ /* 0x041fe20000010000 */
[----:B------:R-:W-:Y:S01]  /*4110*/  F2FP.F16.F32.PACK_AB R139, R2, R91 ;  /* 0x0000005b028b723e */ /* 0x000fe200000000ff */
[----:B------:R-:W-:Y:S02]  /*4120*/  VIADD R21, R72, 0xfffffffe ;  /* 0xfffffffe48157836 */ /* 0x000fe40000000000 */
[C---:B--2---:R-:W-:Y:S01]  /*4130*/  FADD.FTZ R8, R14.reuse, R29 ;  /* 0x0000001d0e087221 */ /* 0x044fe20000010000 */
[----:B------:R-:W-:Y:S01]  /*4140*/  F2FP.F16.F32.PACK_AB R138, R14, R25 ;  /* 0x000000190e8a723e */ /* 0x000fe200000000ff */
[----:B------:R-:W-:Y:S06]  /*4150*/  @!P5 BRA `(.L_x_985) ;  /* 0x000000000048d947 */ /* 0x000fec0003800000 */
[C---:B------:R-:W-:Y:S01]  /*4160*/  ISETP.GT.AND P1, PT, R73.reuse, RZ, PT ;  /* 0x000000ff4900720c */ /* 0x040fe20003f24270 */
[----:B------:R-:W-:-:S12]  /*4170*/  VIADD R15, R73, 0xffffffff ;  /* 0xffffffff490f7836 */ /* 0x000fd80000000000 */
[----:B------:R-:W-:Y:S05]  /*4180*/  @P1 BRA `(.L_x_986) ;  /* 0x0000000000201947 */ /* 0x000fea0003800000 */
[----:B------:R-:W0:Y:S01]  /*4190*/  LDC R12, c[0x0][0x9e4] ;  /* 0x00027900ff0c7b82 */ /* 0x000e220000000800 */
[----:B------:R-:W-:Y:S01]  /*41a0*/  IMAD.MOV R15, RZ, RZ, -R73 ;  /* 0x000000ffff0f7224 */ /* 0x000fe200078e0a49 */
[----:B0-----:R-:W-:-:S13]  /*41b0*/  ISETP.NE.AND P1, PT, R12, 0x1, PT ;  /* 0x000000010c00780c */ /* 0x001fda0003f25270 */
[----:B------:R-:W0:Y:S02]  /*41c0*/  @P1 LDC.64 R24, c[0x0][0x9e8] ;  /* 0x00027a00ff181b82 */ /* 0x000e240000000a00 */
[----:B0-----:R-:W-:-:S05]  /*41d0*/  @P1 IMAD.HI.U32 R2, R15, R24, RZ ;  /* 0x000000180f021227 */ /* 0x001fca00078e00ff */
[----:B------:R-:W-:-:S04]  /*41e0*/  @P1 SHF.R.U32.HI R15, RZ, R25, R2 ;  /* 0x00000019ff0f1219 */ /* 0x000fc80000011602 */
[----:B------:R-:W-:Y:S01]  /*41f0*/  LOP3.LUT R15, RZ, R15, RZ, 0x33, !PT ;  /* 0x0000000fff0f7212 */ /* 0x000fe200078e33ff */
[----:B------:R-:W-:Y:S06]  /*4200*/  BRA `(.L_x_987) ;  /* 0x0000000000147947 */ /* 0x000fec0003800000 */
.L_x_986:
[----:B------:R-:W0:Y:S02]  /*4210*/  LDC R12, c[0x0][0x9e4] ;  /* 0x00027900ff0c7b82 */ /* 0x000e240000000800 */
[----:B0-----:R-:W-:-:S13]  /*4220*/  ISETP.NE.AND P1, PT, R12, 0x1, PT ;  /* 0x000000010c00780c */ /* 0x001fda0003f25270 */
[----:B------:R-:W0:Y:S02]  /*4230*/  @P1 LDC.64 R24, c[0x0][0x9e8] ;  /* 0x00027a00ff181b82 */ /* 0x000e240000000a00 */
[----:B0-----:R-:W-:-:S05]  /*4240*/  @P1 IMAD.HI.U32 R2, R15, R24, RZ ;  /* 0x000000180f021227 */ /* 0x001fca00078e00ff */
[----:B------:R-:W-:-:S07]  /*4250*/  @P1 SHF.R.U32.HI R15, RZ, R25, R2 ;  /* 0x00000019ff0f1219 */ /* 0x000fce0000011602 */
.L_x_987:
[----:B------:R-:W-:-:S05]  /*4260*/  IMAD R15, R15, R12, R12 ;  /* 0x0000000c0f0f7224 */ /* 0x000fca00078e020c */
[----:B------:R-:W-:-:S07]  /*4270*/  VIMNMX R0, R0, R15, PT ;  /* 0x0000000f00007248 */ /* 0x000fce0003fe0100 */
.L_x_985:
[----:B------:R-:W-:Y:S01]  /*4280*/  IMAD.HI R12, R0, 0x2aaaaaab, RZ ;  /* 0x2aaaaaab000c7827 */ /* 0x000fe200078e02ff */
[----:B------:R-:W-:Y:S02]  /*4290*/  CS2R R86, SRZ ;  /* 0x0000000000567805 */ /* 0x000fe4000001ff00 */
[----:B------:R-:W-:Y:S02]  /*42a0*/  CS2R R84, SRZ ;  /* 0x0000000000547805 */ /* 0x000fe4000001ff00 */
[----:B------:R-:W-:Y:S01]  /*42b0*/  CS2R R82, SRZ ;  /* 0x0000000000527805 */ /* 0x000fe2000001ff00 */
[----:B------:R-:W-:Y:S01]  /*42c0*/  IMAD.MOV.U32 R2, RZ, RZ, 0x3f800000 ;  /* 0x3f800000ff027424 */ /* 0x000fe200078e00ff */
[----:B------:R-:W-:Y:S01]  /*42d0*/  SHF.R.U32.HI R15, RZ, 0x1f, R12 ;  /* 0x0000001fff0f7819 */ /* 0x000fe2000001160c */
[----:B------:R-:W-:Y:S01]  /*42e0*/  IMAD.MOV.U32 R0, RZ, RZ, 0x3f800000 ;  /* 0x3f800000ff007424 */ /* 0x000fe200078e00ff */
[----:B------:R-:W-:Y:S02]  /*42f0*/  CS2R R80, SRZ ;  /* 0x0000000000507805 */ /* 0x000fe4000001ff00 */
[----:B------:R-:W-:-:S02]  /*4300*/  CS2R R78, SRZ ;  /* 0x00000000004e7805 */ /* 0x000fc4000001ff00 */
[----:B------:R-:W-:Y:S02]  /*4310*/  LEA.HI.SX32 R12, R12, R15, 0x1c ;  /* 0x0000000f0c0c7211 */ /* 0x000fe400078fe2ff */
[----:B------:R-:W-:Y:S02]  /*4320*/  CS2R R76, SRZ ;  /* 0x00000000004c7805 */ /* 0x000fe4000001ff00 */
[----:B------:R-:W-:Y:S02]  /*4330*/  CS2R R74, SRZ ;  /* 0x00000000004a7805 */ /* 0x000fe4000001ff00 */
[----:B------:R-:W-:Y:S02]  /*4340*/  CS2R R72, SRZ ;  /* 0x0000000000487805 */ /* 0x000fe4000001ff00 */
[----:B------:R-:W-:Y:S02]  /*4350*/  VIMNMX R12, R23, R12, !PT ;  /* 0x0000000c170c7248 */ /* 0x000fe40007fe0100 */
[----:B------:R-:W-:-:S02]  /*4360*/  CS2R R70, SRZ ;  /* 0x0000000000467805 */ /* 0x000fc4000001ff00 */
[----:B------:R-:W-:Y:S02]  /*4370*/  CS2R R68, SRZ ;  /* 0x0000000000447805 */ /* 0x000fe4000001ff00 */
[----:B------:R-:W-:Y:S02]  /*4380*/  CS2R R66, SRZ ;  /* 0x0000000000427805 */ /* 0x000fe4000001ff00 */
        /* <DEDUP_REMOVED lines=21> */
[----:B------:R-:W-:Y:S01]  /*44e0*/  CS2R R24, SRZ ;  /* 0x0000000000187805 */ /* 0x000fe2000001ff00 */
[----:B------:R-:W-:Y:S06]  /*44f0*/  @!P1 BRA `(.L_x_988) ;  /* 0x0000002c007c9947 */ /* 0x000fec0003800000 */
[----:B------:R-:W-:Y:S01]  /*4500*/  IMAD.MOV.U32 R15, RZ, RZ, R11 ;  /* 0x000000ffff0f7224 */ /* 0x000fe200078e000b */
[----:B------:R-:W-:Y:S01]  /*4510*/  UMOV UR7, UR38 ;  /* 0x0000002600077c82 */ /* 0x000fe20008000000 */
[----:B------:R-:W-:Y:S01]  /*4520*/  IMAD.MOV.U32 R14, RZ, RZ, R9 ;  /* 0x000000ffff0e7224 */ /* 0x000fe200078e0009 */
[----:B------:R-:W-:Y:S01]  /*4530*/  UMOV UR4, UR39 ;  /* 0x0000002700047c82 */ /* 0x000fe20008000000 */
[----:B------:R-:W-:Y:S01]  /*4540*/  IMAD.MOV.U32 R2, RZ, RZ, 0x3f800000 ;  /* 0x3f800000ff027424 */ /* 0x000fe200078e00ff */
[----:B------:R-:W-:Y:S01]  /*4550*/  ULDC UR42, c[0x0][0x9e4] ;  /* 0x00027900002a7ab9 */ /* 0x000fe20000000800 */
[----:B------:R-:W-:Y:S01]  /*4560*/  IMAD.MOV.U32 R87, RZ, RZ, RZ ;  /* 0x000000ffff577224 */ /* 0x000fe200078e00ff */
[----:B------:R-:W-:Y:S01]  /*4570*/  ULDC UR43, c[0x0][0x9dc] ;  /* 0x00027700002b7ab9 */ /* 0x000fe20000000800 */
[----:B------:R-:W-:-:S05]  /*4580*/  ULDC UR54, c[0x0][0x9e0] ;  /* 0x0002780000367ab9 */ /* 0x000fca0000000800 */
.L_x_1007:
[----:B------:R-:W-:-:S04]  /*4590*/  UISETP.NE.AND UP0, UPT, UR4, 0x1, UPT ;  /* 0x000000010400788c */ /* 0x000fc8000bf05270 */
[----:B------:R-:W-:-:S04]  /*45a0*/  USEL UR38, URZ, 0x1, UP0 ;  /* 0x000000013f267887 */ /* 0x000fc80008000000 */
[----:B------:R-:W-:Y:S01]  /*45b0*/  ULOP3.LUT UR38, UR7, UR38, URZ, 0x3c, !UPT ;  /* 0x0000002607267292 */ /* 0x000fe2000f8e3c3f */
[----:B------:R-:W-:Y:S11]  /*45c0*/  @!P0 BRA `(.L_x_989) ;  /* 0x0000000000048947 */ /* 0x000ff60003800000 */
[----:B------:R-:W-:Y:S01]  /*45d0*/  BPT.TRAP 0x1 ;  /* 0x000000040000795c */ /* 0x000fe20000300000 */
.L_x_989:
[----:B------:R-:W-:Y:S01]  /*45e0*/  UIADD3 UR39, UR4, 0x1, URZ ;  /* 0x0000000104277890 */ /* 0x000fe2000fffe03f */
[----:B------:R-:W-:-:S03]  /*45f0*/  IMAD.U32 R9, RZ, RZ, UR38 ;  /* 0x00000026ff097e24 */ /* 0x000fc6000f8e00ff */
[----:B------:R-:W-:Y:S02]  /*4600*/  UISETP.NE.AND UP0, UPT, UR39, 0x2, UPT ;  /* 0x000000022700788c */ /* 0x000fe4000bf05270 */
[----:B------:R-:W-:Y:S02]  /*4610*/  SHF.L.U32 R9, R9, 0x1f, RZ ;  /* 0x0000001f09097819 */ /* 0x000fe400000006ff */
[----:B------:R-:W-:-:S04]  /*4620*/  USEL UR39, UR39, URZ, UP0 ;  /* 0x0000003f27277287 */ /* 0x000fc80008000000 */
[----:B------:R-:W-:-:S09]  /*4630*/  ULEA UR6, UR39, UR40, 0x3 ;  /* 0x0000002827067291 */ /* 0x000fd2000f8e183f */
[----:B------:R0:W1:Y:S01]  /*4640*/  SYNCS.PHASECHK.TRANS64.TRYWAIT P1, [UR6+0x2a830], R9 ;  /* 0x02a83009ff0075a7 */ /* 0x0000620008020146 */
[----:B------:R-:W-:Y:S05]  /*4650*/  @!P0 BRA `(.L_x_990) ;  /* 0x0000000000048947 */ /* 0x000fea0003800000 */
[----:B------:R-:W-:Y:S01]  /*4660*/  BPT.TRAP 0x1 ;  /* 0x000000040000795c */ /* 0x000fe20000300000 */
.L_x_990:
[----:B-1----:R-:W-:Y:S05]  /*4670*/  @P1 BRA `(.L_x_991) ;  /* 0x0000000000081947 */ /* 0x002fea0003800000 */
[----:B------:R-:W1:Y:S02]  /*4680*/  SYNCS.PHASECHK.TRANS64.TRYWAIT P1, [UR6+0x2a830], R9 ;  /* 0x02a83009ff0075a7 */ /* 0x000e640008020146 */
[----:B-1----:R-:W-:Y:S05]  /*4690*/  @!P1 BRA `(.L_x_992) ;  /* 0x000000e400d09947 */ /* 0x002fea0003800000 */
.L_x_991:
        /* <DEDUP_REMOVED lines=16> */
[----:B------:R-:W-:Y:S01]  /*47a0*/  R2UR UR48, R4 ;  /* 0x00000000043072ca */ /* 0x000fe200000e0000 */
[----:B------:R-:W-:Y:S01]  /*47b0*/  UIADD3 UR50, UR5, 0x2, URZ ;  /* 0x0000000205327890 */ /* 0x000fe2000fffe03f */
[----:B------:R-:W-:Y:S01]  /*47c0*/  R2UR UR49, R5 ;  /* 0x00000000053172ca */ /* 0x000fe200000e0000 */
        /* <DEDUP_REMOVED lines=116> */
.L_x_993:
[----:B------:R-:W-:Y:S01]  /*4f10*/  ULEA UR5, UR4, UR40, 0x3 ;  /* 0x0000002804057291 */ /* 0x000fe2000f8e183f */
[----:B------:R-:W-:-:S05]  /*4f20*/  IMAD.U32 R0, RZ, RZ, UR7 ;  /* 0x00000007ff007e24 */ /* 0x000fca000f8e00ff */
[----:B------:R-:W-:-:S04]  /*4f30*/  SHF.L.U32 R0, R0, 0x1f, RZ ;  /* 0x0000001f00007819 */ /* 0x000fc800000006ff */
[----:B------:R2:W3:Y:S01]  /*4f40*/  SYNCS.PHASECHK.TRANS64.TRYWAIT P1, [UR5+0x2a850], R0 ;  /* 0x02a85000ff0075a7 */ /* 0x0004e20008020145 */
[----:B------:R-:W-:Y:S05]  /*4f50*/  @!P0 BRA `(.L_x_994) ;  /* 0x0000000000048947 */ /* 0x000fea0003800000 */
[----:B------:R-:W-:Y:S01]  /*4f60*/  BPT.TRAP 0x1 ;  /* 0x000000040000795c */ /* 0x000fe20000300000 */
.L_x_994:
[----:B---3--:R-:W-:Y:S05]  /*4f70*/  @P1 BRA `(.L_x_995) ;  /* 0x0000000000081947 */ /* 0x008fea0003800000 */
[----:B------:R-:W3:Y:S02]  /*4f80*/  SYNCS.PHASECHK.TRANS64.TRYWAIT P1, [UR5+0x2a850], R0 ;  /* 0x02a85000ff0075a7 */ /* 0x000ee40008020145 */
[----:B---3--:R-:W-:Y:S05]  /*4f90*/  @!P1 BRA `(.L_x_996) ;  /* 0x000000dc00a89947 */ /* 0x008fea0003800000 */
.L_x_995:
        /* <DEDUP_REMOVED lines=38> */
.L_x_997:
[----:B------:R-:W-:Y:S01]  /*5200*/  ISETP.NE.AND P2, PT, R168, 0x1, PT ;  /* 0x00000001a800780c */ /* 0x000fe20003f45270 */
[----:B01----:R-:W-:Y:S01]  /*5210*/  IMAD.IADD R9, R22, 0x1, R17 ;  /* 0x0000000116097824 */ /* 0x003fe200078e0211 */
[----:B------:R-:W0:Y:S01]  /*5220*/  LDC R13, c[0x0][0x288] ;  /* 0x0000a200ff0d7b82 */ /* 0x000e220000000800 */
[----:B------:R-:W-:Y:S01]  /*5230*/  IMAD R20, R21, -0x60, RZ ;  /* 0xffffffa015147824 */ /* 0x000fe200078e02ff */
[----:B------:R-:W-:Y:S01]  /*5240*/  UIADD3 UR6, UR6, 0x2a840, URZ ;  /* 0x0002a84006067890 */ /* 0x000fe2000fffe03f */
[----:B------:R-:W-:Y:S01]  /*5250*/  LOP3.LUT P1, RZ, R19, 0x80000, RZ, 0xc0, !PT ;  /* 0x0008000013ff7812 */ /* 0x000fe2000782c0ff */
[----:B------:R-:W-:Y:S02]  /*5260*/  ULOP3.LUT UR4, URZ, UR43, URZ, 0x33, !UPT ;  /* 0x0000002b3f047292 */ /* 0x000fe4000f8e333f */
[----:B------:R-:W-:-:S05]  /*5270*/  UPRMT UR6, UR60, 0x654, UR6 ;  /* 0x000006543c067896 */ /* 0x000fca0008000006 */
[----:B--2---:R-:W1:Y:S08]  /*5280*/  @P2 LDC R0, c[0x0][0x44c] ;  /* 0x00011300ff002b82 */ /* 0x004e700000000800 */
[----:B------:R-:W2:Y:S01]  /*5290*/  @P2 LDC R11, c[0x0][0x450] ;  /* 0x00011400ff0b2b82 */ /* 0x000ea20000000800 */
[----:B------:R-:W-:Y:S01]  /*52a0*/  SYNCS.ARRIVE.TRANS64.RED.A1T0 RZ, [UR6], RZ ;  /* 0x000000ffffff79a7 */ /* 0x000fe20008100406 */
[----:B-1----:R-:W-:-:S05]  /*52b0*/  @P2 IMAD.HI.U32 R0, R9, R0, RZ ;  /* 0x0000000009002227 */ /* 0x002fca00078e00ff */
[----:B--2---:R-:W-:Y:S01]  /*52c0*/  @P2 SHF.R.U32.HI R9, RZ, R11, R0 ;  /* 0x0000000bff092219 */ /* 0x004fe20000011600 */
[----:B------:R-:W-:-:S04]  /*52d0*/  VIADD R11, R20, 0x1 ;  /* 0x00000001140b7836 */ /* 0x000fc80000000000 */
[----:B------:R-:W1:Y:S01]  /*52e0*/  SHFL.IDX PT, R137, R9, RZ, 0x1c1f ;  /* 0x001c1fff09897589 */ /* 0x000e6200000e0000 */
[----:B------:R-:W-:-:S04]  /*52f0*/  IMAD R11, R18, -0x2, R11 ;  /* 0xfffffffe120b7824 */ /* 0x000fc800078e020b */
[C---:B------:R-:W-:Y:S01]  /*5300*/  VIADD R140, R11.reuse, 0xffffffff ;  /* 0xffffffff0b8c7836 */ /* 0x040fe20000000000 */
[----:B0-----:R-:W-:-:S05]  /*5310*/  IADD3 R0, R11, -R13, R16 ;  /* 0x8000000d0b007210 */ /* 0x001fca0007ffe010 */
[C---:B------:R-:W-:Y:S02]  /*5320*/  VIADD R136, R0.reuse, UR54 ;  /* 0x0000003600887c36 */ /* 0x040fe40008000000 */
[----:B------:R-:W-:Y:S02]  /*5330*/  VIADD R138, R0, UR4 ;  /* 0x00000004008a7c36 */ /* 0x000fe40008000000 */
[--C-:B-1----:R-:W-:Y:S02]  /*5340*/  IMAD.IADD R0, R136, 0x1, R137.reuse ;  /* 0x0000000188007824 */ /* 0x102fe400078e0289 */
[----:B------:R-:W-:Y:S01]  /*5350*/  IMAD.IADD R2, R138, 0x1, R137 ;  /* 0x000000018a027824 */ /* 0x000fe200078e0289 */
[----:B------:R-:W-:Y:S06]  /*5360*/  @!P1 BRA `(.L_x_998) ;  /* 0x0000000000549947 */ /* 0x000fec0003800000 */
[----:B------:R-:W-:Y:S01]  /*5370*/  IADD3 R11, R16, -R13, R137 ;  /* 0x8000000d100b7210 */ /* 0x000fe20007ffe089 */
[----:B------:R-:W-:Y:S03]  /*5380*/  BSSY B0, `(.L_x_999) ;  /* 0x0000010000007945 */ /* 0x000fe60003800000 */
[----:B------:R-:W-:-:S13]  /*5390*/  ISETP.GT.AND P1, PT, R11, -0x1, PT ;  /* 0xffffffff0b00780c */ /* 0x000fda0003f24270 */
[----:B------:R-:W-:Y:S05]  /*53a0*/  @P1 BRA `(.L_x_1000) ;  /* 0x0000000000201947 */ /* 0x000fea0003800000 */
[----:B------:R-:W-:Y:S01]  /*53b0*/  IMAD.U32 R137, RZ, RZ, UR42 ;  /* 0x0000002aff897e24 */ /* 0x000fe2000f8e00ff */
[----:B------:R-:W-:-:S04]  /*53c0*/  LOP3.LUT R11, RZ, R11, RZ, 0x33, !PT ;  /* 0x0000000bff0b7212 */ /* 0x000fc800078e33ff */
[----:B------:R-:W-:-:S13]  /*53d0*/  ISETP.NE.AND P1, PT, R137, 0x1, PT ;  /* 0x000000018900780c */ /* 0x000fda0003f25270 */
[----:B------:R-:W0:Y:S02]  /*53e0*/  @P1 LDC.64 R142, c[0x0][0x9e8] ;  /* 0x00027a00ff8e1b82 */ /* 0x000e240000000a00 */
[----:B0-----:R-:W-:-:S05]  /*53f0*/  @P1 IMAD.HI.U32 R10, R11, R142, RZ ;  /* 0x0000008e0b0a1227 */ /* 0x001fca00078e00ff */
[----:B------:R-:W-:-:S04]  /*5400*/  @P1 SHF.R.U32.HI R11, RZ, R143, R10 ;  /* 0x0000008fff0b1219 */ /* 0x000fc8000001160a */
[----:B------:R-:W-:Y:S01]  /*5410*/  LOP3.LUT R11, RZ, R11, RZ, 0x33, !PT ;  /* 0x0000000bff0b7212 */ /* 0x000fe200078e33ff */
[----:B------:R-:W-:Y:S06]  /*5420*/  BRA `(.L_x_1001) ;  /* 0x0000000000147947 */ /* 0x000fec0003800000 */
.L_x_1000:
[----:B------:R-:W-:-:S05]  /*5430*/  IMAD.U32 R137, RZ, RZ, UR42 ;  /* 0x0000002aff897e24 */ /* 0x000fca000f8e00ff */
[----:B------:R-:W-:-:S13]  /*5440*/  ISETP.NE.AND P1, PT, R137, 0x1, PT ;  /* 0x000000018900780c */ /* 0x000fda0003f25270 */
[----:B------:R-:W0:Y:S02]  /*5450*/  @P1 LDC.64 R142, c[0x0][0x9e8] ;  /* 0x00027a00ff8e1b82 */ /* 0x000e240000000a00 */
[----:B0-----:R-:W-:-:S05]  /*5460*/  @P1 IMAD.HI.U32 R10, R11, R142, RZ ;  /* 0x0000008e0b0a1227 */ /* 0x001fca00078e00ff */
[----:B------:R-:W-:-:S07]  /*5470*/  @P1 SHF.R.U32.HI R11, RZ, R143, R10 ;  /* 0x0000008fff0b1219 */ /* 0x000fce000001160a */
.L_x_1001:
[----:B------:R-:W-:Y:S05]  /*5480*/  BSYNC B0 ;  /* 0x0000000000007941 */ /* 0x000fea0003800000 */
.L_x_999:
[----:B------:R-:W-:-:S05]  /*5490*/  IMAD R11, R11, R137, R140 ;  /* 0x000000890b0b7224 */ /* 0x000fca00078e028c */
[----:B------:R-:W-:Y:S02]  /*54a0*/  VIADDMNMX R0, R11, R137, R0, PT ;  /* 0x000000890b007246 */ /* 0x000fe40003800100 */
[----:B------:R-:W-:-:S07]  /*54b0*/  VIMNMX R2, R2, R11, !PT ;  /* 0x0000000b02027248 */ /* 0x000fce0007fe0100 */
.L_x_998:
[C---:B------:R-:W-:Y:S01]  /*54c0*/  ISETP.GE.AND P2, PT, R20.reuse, 0x9, PT ;  /* 0x000000091400780c */ /* 0x040fe20003f46270 */
[----:B------:R-:W0:Y:S01]  /*54d0*/  SHFL.IDX PT, R9, R9, 0x1, 0x1c1f ;  /* 0x003c1f0009097f89 */ /* 0x000e2200000e0000 */
[----:B------:R-:W-:Y:S02]  /*54e0*/  ISETP.GE.AND P1, PT, R20, 0x2, PT ;  /* 0x000000021400780c */ /* 0x000fe40003f26270 */
[C---:B------:R-:W-:Y:S02]  /*54f0*/  ISETP.GT.AND P3, PT, R2.reuse, 0x8, !P2 ;  /* 0x000000080200780c */ /* 0x040fe40005764270 */
[----:B------:R-:W-:Y:S02]  /*5500*/  ISETP.GT.AND P4, PT, R2, 0x1, !P1 ;  /* 0x000000010200780c */ /* 0x000fe40004f84270 */
[----:B------:R-:W-:Y:S02]  /*5510*/  ISETP.LT.OR P3, PT, R0, 0x9, P3 ;  /* 0x000000090000780c */ /* 0x000fe40001f61670 */
[----:B------:R-:W-:-:S02]  /*5520*/  ISETP.GE.AND P5, PT, R20, 0xa, PT ;  /* 0x0000000a1400780c */ /* 0x000fc40003fa6270 */
[----:B------:R-:W-:Y:S02]  /*5530*/  FSEL R185, R92, -INF , !P3 ;  /* 0xff8000005cb97808 */ /* 0x000fe40005800000 */
[----:B------:R-:W-:Y:S02]  /*5540*/  ISETP.LT.OR P4, PT, R0, 0x2, P4 ;  /* 0x000000020000780c */ /* 0x000fe40002781670 */
        /* <DEDUP_REMOVED lines=98> */
[----:B------:R-:W-:Y:S02]  /*5b70*/  P2R R92, PR, RZ, 0x40 ;  /* 0x00000040ff5c7803 */ /* 0x000fe40000000000 */
[----:B------:R-:W-:-:S04]  /*5b80*/  ISETP.GT.AND P6, PT, R2, RZ, !P6 ;  /* 0x000000ff0200720c */ /* 0x000fc800077c4270 */
[----:B------:R-:W-:-:S04]  /*5b90*/  ISETP.LT.OR P6, PT, R0, 0x1, P6 ;  /* 0x000000010000780c */ /* 0x000fc800037c1670 */
[----:B------:R-:W-:Y:S02]  /*5ba0*/  FSEL R191, R88, -INF , !P6 ;  /* 0xff80000058bf7808 */ /* 0x000fe40007000000 */
[----:B------:R-:W-:-:S04]  /*5bb0*/  ISETP.GE.AND P6, PT, R20, 0x5a, PT ;  /* 0x0000005a1400780c */ /* 0x000fc80003fc6270 */
[----:B------:R-:W-:Y:S02]  /*5bc0*/  P2R R20, PR, RZ, 0x40 ;  /* 0x00000040ff147803 */ /* 0x000fe40000000000 */
[----:B------:R-:W-:Y:S01]  /*5bd0*/  ISETP.GT.AND P6, PT, R2, 0x59, !P6 ;  /* 0x000000590200780c */ /* 0x000fe200077c4270 */
[----:B0-----:R-:W-:-:S03]  /*5be0*/  IMAD.IADD R2, R138, 0x1, R9 ;  /* 0x000000018a027824 */ /* 0x001fc600078e0209 */
[----:B------:R-:W-:Y:S01]  /*5bf0*/  ISETP.LT.OR P6, PT, R0, 0x5a, P6 ;  /* 0x0000005a0000780c */ /* 0x000fe200037c1670 */
[----:B------:R-:W-:-:S03]  /*5c00*/  IMAD.IADD R0, R136, 0x1, R9 ;  /* 0x0000000188007824 */ /* 0x000fc600078e0209 */
[----:B------:R-:W-:Y:S02]  /*5c10*/  FSEL R133, R133, -INF , !P6 ;  /* 0xff80000085857808 */ /* 0x000fe40007000000 */
[----:B------:R-:W-:-:S13]  /*5c20*/  LOP3.LUT P6, RZ, R19, 0x80000, RZ, 0xc0, !PT ;  /* 0x0008000013ff7812 */ /* 0x000fda00078cc0ff */
[----:B------:R-:W-:Y:S05]  /*5c30*/  @!P6 BRA `(.L_x_1002) ;  /* 0x000000000054e947 */ /* 0x000fea0003800000 */
        /* <DEDUP_REMOVED lines=12> */
.L_x_1004:
[----:B------:R-:W-:-:S05]  /*5d00*/  IMAD.U32 R10, RZ, RZ, UR42 ;  /* 0x0000002aff0a7e24 */ /* 0x000fca000f8e00ff */
[----:B------:R-:W-:-:S13]  /*5d10*/  ISETP.NE.AND P6, PT, R10, 0x1, PT ;  /* 0x000000010a00780c */ /* 0x000fda0003fc5270 */
[----:B------:R-:W0:Y:S02]  /*5d20*/  @P6 LDC.64 R150, c[0x0][0x9e8] ;  /* 0x00027a00ff966b82 */ /* 0x000e240000000a00 */
[----:B0-----:R-:W-:-:S05]  /*5d30*/  @P6 IMAD.HI.U32 R150, R9, R150, RZ ;  /* 0x0000009609966227 */ /* 0x001fca00078e00ff */
[----:B------:R-:W-:-:S07]  /*5d40*/  @P6 SHF.R.U32.HI R9, RZ, R151, R150 ;  /* 0x00000097ff096219 */ /* 0x000fce0000011696 */
.L_x_1005:
[----:B------:R-:W-:Y:S05]  /*5d50*/  BSYNC B0 ;  /* 0x0000000000007941 */ /* 0x000fea0003800000 */
.L_x_1003:
[----:B------:R-:W-:-:S05]  /*5d60*/  IMAD R9, R9, R10, R140 ;  /* 0x0000000a09097224 */ /* 0x000fca00078e028c */
[----:B------:R-:W-:Y:S02]  /*5d70*/  VIADDMNMX R0, R9, R10, R0, PT ;  /* 0x0000000a09007246 */ /* 0x000fe40003800100 */
[----:B------:R-:W-:-:S07]  /*5d80*/  VIMNMX R2, R2, R9, !PT ;  /* 0x0000000902027248 */ /* 0x000fce0007fe0100 */
.L_x_1002:
[C---:B------:R-:W-:Y:S02]  /*5d90*/  ISETP.GT.AND P1, PT, R2.reuse, 0x1, !P1 ;  /* 0x000000010200780c */ /* 0x040fe40004f24270 */
[----:B------:R-:W-:Y:S02]  /*5da0*/  ISETP.GT.AND P2, PT, R2, 0x8, !P2 ;  /* 0x000000080200780c */ /* 0x000fe40005744270 */
[C---:B------:R-:W-:Y:S02]  /*5db0*/  ISETP.LT.OR P1, PT, R0.reuse, 0x2, P1 ;  /* 0x000000020000780c */ /* 0x040fe40000f21670 */
[----:B------:R-:W-:Y:S02]  /*5dc0*/  ISETP.LT.OR P2, PT, R0, 0x9, P2 ;  /* 0x000000090000780c */ /* 0x000fe40001741670 */
[----:B------:R-:W-:Y:S02]  /*5dd0*/  FSEL R151, R91, -INF , !P1 ;  /* 0xff8000005b977808 */ /* 0x000fe40004800000 */
[----:B------:R-:W-:-:S02]  /*5de0*/  ISETP.NE.AND P1, PT, R142, RZ, PT ;  /* 0x000000ff8e00720c */ /* 0x000fc40003f25270 */
[----:B------:R-:W-:Y:S02]  /*5df0*/  FSEL R153, R94, -INF , !P2 ;  /* 0xff8000005e997808 */ /* 0x000fe40005000000 */
[----:B------:R-:W-:Y:S02]  /*5e00*/  ISETP.GT.AND P1, PT, R2, 0x9, !P1 ;  /* 0x000000090200780c */ /* 0x000fe40004f24270 */
[----:B------:R-:W-:Y:S02]  /*5e10*/  ISETP.NE.AND P2, PT, R100, RZ, PT ;  /* 0x000000ff6400720c */ /* 0x000fe40003f45270 */
[----:B------:R-:W-:Y:S02]  /*5e20*/  ISETP.LT.OR P1, PT, R0, 0xa, P1 ;  /* 0x0000000a0000780c */ /* 0x000fe40000f21670 */
[----:B------:R-:W-:Y:S02]  /*5e30*/  ISETP.NE.AND P6, PT, R148, RZ, PT ;  /* 0x000000ff9400720c */ /* 0x000fe40003fc5270 */
[----:B------:R-:W-:-:S02]  /*5e40*/  FSEL R95, R95, -INF , !P1 ;  /* 0xff8000005f5f7808 */ /* 0x000fc40004800000 */
[----:B------:R-:W-:Y:S02]  /*5e50*/  ISETP.NE.AND P1, PT, R144, RZ, PT ;  /* 0x000000ff9000720c */ /* 0x000fe40003f25270 */
[----:B------:R-:W-:Y:S02]  /*5e60*/  FMNMX.FTZ R10, R191, R14, !PT ;  /* 0x0000000ebf0a7209 */ /* 0x000fe40007810000 */
[----:B------:R-:W-:Y:S02]  /*5e70*/  ISETP.GT.AND P1, PT, R2, 0x10, !P1 ;  /* 0x000000100200780c */ /* 0x000fe40004f24270 */
[----:B------:R-:W-:Y:S02]  /*5e80*/  FMNMX.FTZ R10, R189, R10, !PT ;  /* 0x0000000abd0a7209 */ /* 0x000fe40007810000 */
        /* <DEDUP_REMOVED lines=16> */
[----:B------:R-:W-:Y:S02]  /*5f90*/  FSEL R157, R102, -INF , !P1 ;  /* 0xff800000669d7808 */ /* 0x000fe40004800000 */
        /* <DEDUP_REMOVED lines=37> */
[----:B------:R-:W-:Y:S01]  /*61f0*/  FSEL R91, R114, -INF , !P1 ;  /* 0xff800000725b7808 */ /* 0x000fe20004800000 */
[----:B------:R-:W0:Y:S01]  /*6200*/  LDC R10, c[0x0][0x988] ;  /* 0x00026200ff0a7b82 */ /* 0x000e220000000800 */
[----:B------:R-:W-:Y:S01]  /*6210*/  ISETP.NE.AND P1, PT, R112, RZ, PT ;  /* 0x000000ff7000720c */ /* 0x000fe20003f25270 */
[----:B------:R-:W1:Y:S01]  /*6220*/  SHFL.BFLY PT, R9, R88, 0x2, 0x1f ;  /* 0x0c401f0058097f89 */ /* 0x000e6200000e0000 */
[----:B------:R-:W-:-:S02]  /*6230*/  ISETP.NE.AND P6, PT, R124, RZ, PT ;  /* 0x000000ff7c00720c */ /* 0x000fc40003fc5270 */
[C---:B------:R-:W-:Y:S02]  /*6240*/  ISETP.GT.AND P1, PT, R2.reuse, 0x31, !P1 ;  /* 0x000000310200780c */ /* 0x040fe40004f24270 */
[----:B------:R-:W-:Y:S02]  /*6250*/  ISETP.GT.AND P3, PT, R2, 0x50, !P3 ;  /* 0x000000500200780c */ /* 0x000fe40005f64270 */
[C---:B------:R-:W-:Y:S02]  /*6260*/  ISETP.LT.OR P1, PT, R0.reuse, 0x32, P1 ;  /* 0x000000320000780c */ /* 0x040fe40000f21670 */
[----:B------:R-:W-:Y:S02]  /*6270*/  ISETP.LT.OR P3, PT, R0, 0x51, P3 ;  /* 0x000000510000780c */ /* 0x000fe40001f61670 */
[----:B------:R-:W-:Y:S02]  /*6280*/  FSEL R115, R115, -INF , !P1 ;  /* 0xff80000073737808 */ /* 0x000fe40004800000 */
[----:B------:R-:W-:-:S02]  /*6290*/  ISETP.NE.AND P1, PT, R156, RZ, PT ;  /* 0x000000ff9c00720c */ /* 0x000fc40003f25270 */
[C---:B------:R-:W-:Y:S02]  /*62a0*/  ISETP.GT.AND P4, PT, R2.reuse, 0x51, !P4 ;  /* 0x000000510200780c */ /* 0x040fe40006784270 */
[----:B------:R-:W-:Y:S02]  /*62b0*/  ISETP.GT.AND P1, PT, R2, 0x38, !P1 ;  /* 0x000000380200780c */ /* 0x000fe40004f24270 */
[----:B------:R-:W-:Y:S02]  /*62c0*/  FSEL R187, R130, -INF , !P3 ;  /* 0xff80000082bb7808 */ /* 0x000fe40005800000 */
[----:B------:R-:W-:Y:S02]  /*62d0*/  ISETP.LT.OR P1, PT, R0, 0x39, P1 ;  /* 0x000000390000780c */ /* 0x000fe40000f21670 */
[----:B------:R-:W-:Y:S02]  /*62e0*/  ISETP.GT.AND P5, PT, R2, 0x58, !P5 ;  /* 0x000000580200780c */ /* 0x000fe40006fa4270 */
[----:B------:R-:W-:-:S02]  /*62f0*/  FSEL R177, R118, -INF , !P1 ;  /* 0xff80000076b17808 */ /* 0x000fc40004800000 */
[----:B------:R-:W-:Y:S02]  /*6300*/  ISETP.NE.AND P1, PT, R116, RZ, PT ;  /* 0x000000ff7400720c */ /* 0x000fe40003f25270 */
[----:B------:R-:W-:Y:S02]  /*6310*/  ISETP.LT.OR P4, PT, R0, 0x52, P4 ;  /* 0x000000520000780c */ /* 0x000fe40002781670 */
[----:B------:R-:W-:Y:S02]  /*6320*/  ISETP.GT.AND P1, PT, R2, 0x39, !P1 ;  /* 0x000000390200780c */ /* 0x000fe40004f24270 */
[C---:B------:R-:W-:Y:S02]  /*6330*/  ISETP.LT.OR P5, PT, R0.reuse, 0x59, P5 ;  /* 0x000000590000780c */ /* 0x040fe40002fa1670 */
[----:B------:R-:W-:-:S04]  /*6340*/  ISETP.LT.OR P1, PT, R0, 0x3a, P1 ;  /* 0x0000003a0000780c */ /* 0x000fc80000f21670 */
[----:B------:R-:W-:Y:S02]  /*6350*/  FSEL R119, R119, -INF , !P1 ;  /* 0xff80000077777808 */ /* 0x000fe40004800000 */
[----:B------:R-:W-:-:S04]  /*6360*/  ISETP.NE.AND P1, PT, R158, RZ, PT ;  /* 0x000000ff9e00720c */ /* 0x000fc80003f25270 */
[----:B------:R-:W-:-:S04]  /*6370*/  ISETP.GT.AND P1, PT, R2, 0x40, !P1 ;  /* 0x000000400200780c */ /* 0x000fc80004f24270 */
[----:B------:R-:W-:-:S04]  /*6380*/  ISETP.LT.OR P1, PT, R0, 0x41, P1 ;  /* 0x000000410000780c */ /* 0x000fc80000f21670 */
[----:B------:R-:W-:Y:S02]  /*6390*/  FSEL R181, R122, -INF , !P1 ;  /* 0xff8000007ab57808 */ /* 0x000fe40004800000 */
[----:B------:R-:W-:-:S04]  /*63a0*/  ISETP.NE.AND P1, PT, R120, RZ, PT ;  /* 0x000000ff7800720c */ /* 0x000fc80003f25270 */
[----:B------:R-:W-:-:S04]  /*63b0*/  ISETP.GT.AND P1, PT, R2, 0x41, !P1 ;  /* 0x000000410200780c */ /* 0x000fc80004f24270 */
[----:B------:R-:W-:-:S04]  /*63c0*/  ISETP.LT.OR P1, PT, R0, 0x42, P1 ;  /* 0x000000420000780c */ /* 0x000fc80000f21670 */
[----:B------:R-:W-:Y:S02]  /*63d0*/  FSEL R123, R123, -INF , !P1 ;  /* 0xff8000007b7b7808 */ /* 0x000fe40004800000 */
[----:B------:R-:W-:-:S04]  /*63e0*/  ISETP.GT.AND P1, PT, R2, 0x48, !P2 ;  /* 0x000000480200780c */ /* 0x000fc80005724270 */
[----:B------:R-:W-:-:S04]  /*63f0*/  ISETP.LT.OR P1, PT, R0, 0x49, P1 ;  /* 0x000000490000780c */ /* 0x000fc80000f21670 */
[----:B------:R-:W-:Y:S02]  /*6400*/  FSEL R183, R126, -INF , !P1 ;  /* 0xff8000007eb77808 */ /* 0x000fe40004800000 */
[----:B------:R-:W-:Y:S02]  /*6410*/  ISETP.GT.AND P1, PT, R2, 0x49, !P6 ;  /* 0x000000490200780c */ /* 0x000fe40007724270 */
[----:B------:R-:W-:Y:S02]  /*6420*/  ISETP.NE.AND P6, PT, R92, RZ, PT ;  /* 0x000000ff5c00720c */ /* 0x000fe40003fc5270 */
[----:B------:R-:W-:Y:S02]  /*6430*/  ISETP.LT.OR P1, PT, R0, 0x4a, P1 ;  /* 0x0000004a0000780c */ /* 0x000fe40000f21670 */
[----:B-1----:R-:W-:Y:S02]  /*6440*/  FMNMX.FTZ R92, R88, R9, !PT ;  /* 0x00000009585c7209 */ /* 0x002fe40007810000 */
[----:B------:R-:W-:-:S02]  /*6450*/  FSEL R127, R127, -INF , !P1 ;  /* 0xff8000007f7f7808 */ /* 0x000fc40004800000 */
[----:B------:R-:W-:Y:S01]  /*6460*/  ISETP.GT.AND P1, PT, R2, RZ, !P6 ;  /* 0x000000ff0200720c */ /* 0x000fe20007724270 */
[----:B------:R-:W1:Y:S01]  /*6470*/  SHFL.BFLY PT, R9, R92, 0x1, 0x1f ;  /* 0x0c201f005c097f89 */ /* 0x000e6200000e0000 */
[----:B------:R-:W-:Y:S02]  /*6480*/  ISETP.NE.AND P6, PT, R20, RZ, PT ;  /* 0x000000ff1400720c */ /* 0x000fe40003fc5270 */
[----:B------:R-:W-:Y:S02]  /*6490*/  ISETP.LT.OR P1, PT, R0, 0x1, P1 ;  /* 0x000000010000780c */ /* 0x000fe40000f21670 */
[----:B------:R-:W-:Y:S02]  /*64a0*/  ISETP.GT.AND P2, PT, R2, 0x59, !P6 ;  /* 0x000000590200780c */ /* 0x000fe40007744270 */
[----:B------:R-:W-:Y:S02]  /*64b0*/  FSEL R90, R90, -INF , !P1 ;  /* 0xff8000005a5a7808 */ /* 0x000fe40004800000 */
[----:B------:R-:W-:-:S02]  /*64c0*/  ISETP.LT.OR P2, PT, R0, 0x5a, P2 ;  /* 0x0000005a0000780c */ /* 0x000fc40001741670 */
[----:B------:R-:W-:Y:S02]  /*64d0*/  FMNMX.FTZ R88, R90, R15, !PT ;  /* 0x0000000f5a587209 */ /* 0x000fe40007810000 */
[----:B------:R-:W-:Y:S02]  /*64e0*/  FSEL R135, R135, -INF , !P2 ;  /* 0xff80000087877808 */ /* 0x000fe40005000000 */
[----:B------:R-:W-:-:S04]  /*64f0*/  FMNMX.FTZ R88, R151, R88, !PT ;  /* 0x0000005897587209 */ /* 0x000fc80007810000 */
[----:B------:R-:W-:-:S04]  /*6500*/  FMNMX.FTZ R88, R153, R88, !PT ;  /* 0x0000005899587209 */ /* 0x000fc80007810000 */
[----:B------:R-:W-:Y:S02]  /*6510*/  FMNMX.FTZ R88, R95, R88, !PT ;  /* 0x000000585f587209 */ /* 0x000fe40007810000 */
[----:B-1----:R-:W-:Y:S02]  /*6520*/  FMNMX.FTZ R9, R92, R9, !PT ;  /* 0x000000095c097209 */ /* 0x002fe40007810000 */
[----:B------:R-:W-:Y:S02]  /*6530*/  FMNMX.FTZ R88, R155, R88, !PT ;  /* 0x000000589b587209 */ /* 0x000fe40007810000 */
[C---:B------:R-:W-:Y:S01]  /*6540*/  FSETP.NEU.FTZ.AND P1, PT, R9.reuse, -INF , PT ;  /* 0xff8000000900780b */ /* 0x040fe20003f3d000 */
[----:B0-----:R-:W-:Y:S01]  /*6550*/  FMUL.FTZ R20, R9, R10 ;  /* 0x0000000a09147220 */ /* 0x001fe20000410000 */
[----:B------:R-:W-:-:S04]  /*6560*/  FMNMX.FTZ R88, R99, R88, !PT ;  /* 0x0000005863587209 */ /* 0x000fc80007810000 */
[----:B------:R-:W-:Y:S02]  /*6570*/  FMNMX.FTZ R88, R157, R88, !PT ;  /* 0x000000589d587209 */ /* 0x000fe40007810000 */
[----:B------:R-:W-:Y:S02]  /*6580*/  FSEL R20, R20, RZ, P1 ;  /* 0x000000ff14147208 */ /* 0x000fe40000800000 */
[----:B------:R-:W-:-:S03]  /*6590*/  FMNMX.FTZ R88, R103, R88, !PT ;  /* 0x0000005867587209 */ /* 0x000fc60007810000 */
[--C-:B------:R-:W-:Y:S01]  /*65a0*/  FFMA.FTZ R154, R139, R10, -R20.reuse ;  /* 0x0000000a8b9a7223 */ /* 0x100fe20000010814 */
[----:B------:R-:W-:Y:S01]  /*65b0*/  FMNMX.FTZ R88, R159, R88, !PT ;  /* 0x000000589f587209 */ /* 0x000fe20007810000 */
[-CC-:B------:R-:W-:Y:S01]  /*65c0*/  FFMA.FTZ R139, R141, R10.reuse, -R20.reuse ;  /* 0x0000000a8d8b7223 */ /* 0x180fe20000010814 */
[----:B------:R-:W-:Y:S01]  /*65d0*/  FSEL R141, R131, -INF , !P4 ;  /* 0xff800000838d7808 */ /* 0x000fe20006000000 */
[--C-:B------:R-:W-:Y:S01]  /*65e0*/  FFMA.FTZ R148, R143, R10, -R20.reuse ;  /* 0x0000000a8f947223 */ /* 0x100fe20000010814 */
[----:B------:R-:W-:Y:S01]  /*65f0*/  FMNMX.FTZ R88, R107, R88, !PT ;  /* 0x000000586b587209 */ /* 0x000fe20007810000 */
[-CC-:B------:R-:W-:Y:S01]  /*6600*/  FFMA.FTZ R150, R137, R10.reuse, -R20.reuse ;  /* 0x0000000a89967223 */ /* 0x180fe20000010814 */
[----:B------:R-:W-:Y:S01]  /*6610*/  FSEL R143, R134, -INF , !P5 ;  /* 0xff800000868f7808 */ /* 0x000fe20006800000 */
[--C-:B------:R-:W-:Y:S01]  /*6620*/  FFMA.FTZ R142, R11, R10, -R20.reuse ;  /* 0x0000000a0b8e7223 */ /* 0x100fe20000010814 */
[----:B------:R-:W-:Y:S01]  /*6630*/  FMNMX.FTZ R88, R175, R88, !PT ;  /* 0x00000058af587209 */ /* 0x000fe20007810000 */
[-CC-:B------:R-:W-:Y:S01]  /*6640*/  FFMA.FTZ R146, R93, R10.reuse, -R20.reuse ;  /* 0x0000000a5d927223 */ /* 0x180fe20000010814 */
[-CC-:B------:R-:W-:Y:S01]  /*6650*/  FFMA.FTZ R93, R117, R10.reuse, -R20.reuse ;  /* 0x0000000a755d7223 */ /* 0x180fe20000010814 */
[----:B------:R-:W-:Y:S01]  /*6660*/  FSEL R117, R9, RZ, P1 ;  /* 0x000000ff09757208 */ /* 0x000fe20000800000 */
[--C-:B------:R-:W-:Y:S01]  /*6670*/  FFMA.FTZ R191, R191, R10, -R20.reuse ;  /* 0x0000000abfbf7223 */ /* 0x100fe20000010814 */
[----:B------:R-:W-:Y:S01]  /*6680*/  FMNMX.FTZ R88, R111, R88, !PT ;  /* 0x000000586f587209 */ /* 0x000fe20007810000 */
[-CC-:B------:R-:W-:Y:S01]  /*6690*/  FFMA.FTZ R156, R189, R10.reuse, -R20.reuse ;  /* 0x0000000abd9c7223 */ /* 0x180fe20000010814 */
[----:B------:R-:W-:Y:S01]  /*66a0*/  FFMA.FTZ R144, R89, R10, -R20 ;  /* 0x0000000a59907223 */ /* 0x000fe20000010814 */
[----:B------:R-:W-:Y:S01]  /*66b0*/  FADD.FTZ R117, -R117, R14 ;  /* 0x0000000e75757221 */ /* 0x000fe20000010100 */
[----:B------:R-:W-:Y:S01]  /*66c0*/  FMNMX.FTZ R88, R91, R88, !PT ;  /* 0x000000585b587209 */ /* 0x000fe20007810000 */
[----:B------:R-:W-:Y:S01]  /*66d0*/  MUFU.EX2 R191, R191 ;  /* 0x000000bf00bf7308 */ /* 0x000fe20000000800 */
[-CC-:B------:R-:W-:Y:S01]  /*66e0*/  FFMA.FTZ R89, R113, R10.reuse, -R20.reuse ;  /* 0x0000000a71597223 */ /* 0x180fe20000010814 */
[--C-:B------:R-:W-:Y:S01]  /*66f0*/  FFMA.FTZ R140, R97, R10, -R20.reuse ;  /* 0x0000000a618c7223 */ /* 0x100fe20000010814 */
[----:B------:R-:W-:Y:S01]  /*6700*/  FMNMX.FTZ R88, R115, R88, !PT ;  /* 0x0000005873587209 */ /* 0x000fe20007810000 */
[-CC-:B------:R-:W-:Y:S01]  /*6710*/  FFMA.FTZ R136, R105, R10.reuse, -R20.reuse ;  /* 0x0000000a69887223 */ /* 0x180fe20000010814 */
        /* <DEDUP_REMOVED lines=13> */
[----:B------:R-:W-:Y:S01]  /*67f0*/  FFMA.FTZ R101, R133, R10, -R20 ;  /* 0x0000000a85657223 */ /* 0x000fe20000010814 */
[----:B------:R-:W-:Y:S01]  /*6800*/  FMNMX.FTZ R88, R123, R88, !PT ;  /* 0x000000587b587209 */ /* 0x000fe20007810000 */
[----:B------:R-:W-:Y:S03]  /*6810*/  MUFU.EX2 R156, R156 ;  /* 0x0000009c009c7308 */ /* 0x000fe60000000800 */
[----:B------:R-:W-:-:S04]  /*6820*/  FMNMX.FTZ R88, R183, R88, !PT ;  /* 0x00000058b7587209 */ /* 0x000fc80007810000 */
[----:B------:R-:W-:Y:S01]  /*6830*/  FMNMX.FTZ R88, R127, R88, !PT ;  /* 0x000000587f587209 */ /* 0x000fe20007810000 */
[----:B------:R-:W-:Y:S03]  /*6840*/  MUFU.EX2 R158, R158 ;  /* 0x0000009e009e7308 */ /* 0x000fe60000000800 */
[----:B------:R-:W-:-:S04]  /*6850*/  FMNMX.FTZ R88, R187, R88, !PT ;  /* 0x00000058bb587209 */ /* 0x000fc80007810000 */
[----:B------:R-:W-:Y:S01]  /*6860*/  FMNMX.FTZ R88, R141, R88, !PT ;  /* 0x000000588d587209 */ /* 0x000fe20007810000 */
[----:B------:R-:W-:Y:S03]  /*6870*/  MUFU.EX2 R179, R179 ;  /* 0x000000b300b37308 */ /* 0x000fe60000000800 */
[----:B------:R-:W-:-:S04]  /*6880*/  FMNMX.FTZ R88, R143, R88, !PT ;  /* 0x000000588f587209 */ /* 0x000fc80007810000 */
[----:B------:R-:W-:Y:S01]  /*6890*/  FMNMX.FTZ R88, R135, R88, !PT ;  /* 0x0000005887587209 */ /* 0x000fe20007810000 */
[----:B------:R0:W-:Y:S04]  /*68a0*/  MUFU.EX2 R131, R145 ;  /* 0x0000009100837308 */ /* 0x0001e80000000800 */
[----:B------:R-:W1:Y:S04]  /*68b0*/  SHFL.BFLY PT, R137, R88, 0x2, 0x1f ;  /* 0x0c401f0058897f89 */ /* 0x000e6800000e0000 */
[----:B------:R-:W-:Y:S08]  /*68c0*/  MUFU.EX2 R152, R152 ;  /* 0x0000009800987308 */ /* 0x000ff00000000800 */
[----:B------:R-:W-:Y:S08]  /*68d0*/  MUFU.EX2 R147, R147 ;  /* 0x0000009300937308 */ /* 0x000ff00000000800 */
[----:B------:R-:W-:Y:S01]  /*68e0*/  MUFU.EX2 R154, R154 ;  /* 0x0000009a009a7308 */ /* 0x000fe20000000800 */
[----:B-1----:R-:W-:-:S07]  /*68f0*/  FMNMX.FTZ R137, R88, R137, !PT ;  /* 0x0000008958897209 */ /* 0x002fce0007810000 */
[----:B------:R-:W-:Y:S01]  /*6900*/  MUFU.EX2 R139, R139 ;  /* 0x0000008b008b7308 */ /* 0x000fe20000000800 */
[----:B------:R-:W1:Y:S07]  /*6910*/  SHFL.BFLY PT, R0, R137, 0x1, 0x1f ;  /* 0x0c201f0089007f89 */ /* 0x000e6e00000e0000 */
[----:B------:R-:W-:Y:S08]  /*6920*/  MUFU.EX2 R148, R148 ;  /* 0x0000009400947308 */ /* 0x000ff00000000800 */
[----:B------:R-:W-:Y:S08]  /*6930*/  MUFU.EX2 R150, R150 ;  /* 0x0000009600967308 */ /* 0x000ff00000000800 */
[----:B------:R-:W-:Y:S01]  /*6940*/  MUFU.EX2 R109, R109 ;  /* 0x0000006d006d7308 */ /* 0x000fe20000000800 */
[----:B-1----:R-:W-:Y:S01]  /*6950*/  FMNMX.FTZ R11, R137, R0, !PT ;  /* 0x00000000890b7209 */ /* 0x002fe20007810000 */
[----:B------:R-:W-:-:S03]  /*6960*/  FMUL.FTZ R0, R117, R10 ;  /* 0x0000000a75007220 */ /* 0x000fc60000410000 */
[C---:B------:R-:W-:Y:S01]  /*6970*/  FSETP.NEU.FTZ.AND P1, PT, R11.reuse, -INF , PT ;  /* 0xff8000000b00780b */ /* 0x040fe20003f3d000 */
[C---:B------:R-:W-:Y:S02]  /*6980*/  FMUL.FTZ R92, R11.reuse, R10 ;  /* 0x0000000a0b5c7220 */ /* 0x040fe40000410000 */
[----:B------:R-:W1:Y:S01]  /*6990*/  MUFU.EX2 R0, R0 ;  /* 0x0000000000007308 */ /* 0x000e620000000800 */
[----:B------:R-:W-:Y:S02]  /*69a0*/  FSEL R2, R11, RZ, P1 ;  /* 0x000000ff0b027208 */ /* 0x000fe40000800000 */
[----:B------:R-:W-:-:S03]  /*69b0*/  FSEL R92, R92, RZ, P1 ;  /* 0x000000ff5c5c7208 */ /* 0x000fc60000800000 */
[----:B------:R-:W-:Y:S02]  /*69c0*/  FADD.FTZ R15, -R2, R15 ;  /* 0x0000000f020f7221 */ /* 0x000fe40000010100 */
[-CC-:B------:R-:W-:Y:S01]  /*69d0*/  FFMA.FTZ R117, R90, R10.reuse, -R92.reuse ;  /* 0x0000000a5a757223 */ /* 0x180fe2000001085c */
[-CC-:B------:R-:W-:Y:S01]  /*69e0*/  FFMA.FTZ R14, R151, R10.reuse, -R92.reuse ;  /* 0x0000000a970e7223 */ /* 0x180fe2000001085c */
[-C--:B------:R-:W-:Y:S01]  /*69f0*/  FMUL.FTZ R15, R15, R10.reuse ;  /* 0x0000000a0f0f7220 */ /* 0x080fe20000410000 */
[-CC-:B------:R-:W-:Y:S01]  /*6a00*/  FFMA.FTZ R20, R153, R10.reuse, -R92.reuse ;  /* 0x0000000a99147223 */ /* 0x180fe2000001085c */
[-CC-:B------:R-:W-:Y:S01]  /*6a10*/  FFMA.FTZ R95, R95, R10.reuse, -R92.reuse ;  /* 0x0000000a5f5f7223 */ /* 0x180fe2000001085c */
[-CC-:B------:R-:W-:Y:S01]  /*6a20*/  FFMA.FTZ R153, R155, R10.reuse, -R92.reuse ;  /* 0x0000000a9b997223 */ /* 0x180fe2000001085c */
[----:B------:R-:W-:Y:S01]  /*6a30*/  MUFU.EX2 R117, R117 ;  /* 0x0000007500757308 */ /* 0x000fe20000000800 */
[-CC-:B------:R-:W-:Y:S01]  /*6a40*/  FFMA.FTZ R88, R99, R10.reuse, -R92.reuse ;  /* 0x0000000a63587223 */ /* 0x180fe2000001085c */
[--C-:B0-----:R-:W-:Y:S01]  /*6a50*/  FFMA.FTZ R145, R91, R10, -R92.reuse ;  /* 0x0000000a5b917223 */ /* 0x101fe2000001085c */
[----:B-1----:R-:W-:Y:S01]  /*6a60*/  FFMA.FTZ R91, R0, R8, R191 ;  /* 0x00000008005b7223 */ /* 0x002fe200000100bf */
[-CC-:B------:R-:W-:Y:S01]  /*6a70*/  FFMA.FTZ R155, R157, R10.reuse, -R92.reuse ;  /* 0x0000000a9d9b7223 */ /* 0x180fe2000001085c */
[-CC-:B------:R-:W-:Y:S01]  /*6a80*/  FFMA.FTZ R90, R103, R10.reuse, -R92.reuse ;  /* 0x0000000a675a7223 */ /* 0x180fe2000001085c */
[-CC-:B------:R-:W-:Y:S01]  /*6a90*/  FFMA.FTZ R149, R159, R10.reuse, -R92.reuse ;  /* 0x0000000a9f957223 */ /* 0x180fe2000001085c */
[----:B------:R-:W-:Y:S01]  /*6aa0*/  FADD.FTZ R91, R156, R91 ;  /* 0x0000005b9c5b7221 */ /* 0x000fe20000010000 */
[----:B------:R-:W0:Y:S01]  /*6ab0*/  MUFU.EX2 R2, R15 ;  /* 0x0000000f00027308 */ /* 0x000e220000000800 */
[-CC-:B------:R-:W-:Y:S01]  /*6ac0*/  FFMA.FTZ R94, R107, R10.reuse, -R92.reuse ;  /* 0x0000000a6b5e7223 */ /* 0x180fe2000001085c */
[-CC-:B------:R-:W-:Y:S01]  /*6ad0*/  FFMA.FTZ R151, R175, R10.reuse, -R92.reuse ;  /* 0x0000000aaf977223 */ /* 0x180fe2000001085c */
[----:B------:R-:W-:Y:S01]  /*6ae0*/  FADD.FTZ R8, R158, R91 ;  /* 0x0000005b9e087221 */ /* 0x000fe20000010000 */
        /* <DEDUP_REMOVED lines=12> */
[----:B------:R-:W2:Y:S01]  /*6bb0*/  MUFU.EX2 R20, R20 ;  /* 0x0000001400147308 */ /* 0x000ea20000000800 */
[----:B0-----:R-:W-:Y:S01]  /*6bc0*/  FFMA.FTZ R3, R2, R3, R117 ;  /* 0x0000000302037223 */ /* 0x001fe20000010075 */
[----:B------:R-:W-:-:S06]  /*6bd0*/  FFMA.FTZ R92, R135, R10, -R92 ;  /* 0x0000000a875c7223 */ /* 0x000fcc000001085c */
[----:B------:R-:W0:Y:S01]  /*6be0*/  MUFU.EX2 R95, R95 ;  /* 0x0000005f005f7308 */ /* 0x000e220000000800 */
[----:B-1----:R-:W-:-:S07]  /*6bf0*/  FADD.FTZ R3, R14, R3 ;  /* 0x000000030e037221 */ /* 0x002fce0000010000 */
[----:B------:R-:W1:Y:S01]  /*6c00*/  MUFU.EX2 R153, R153 ;  /* 0x0000009900997308 */ /* 0x000e620000000800 */
[----:B--2---:R-:W-:Y:S01]  /*6c10*/  FADD.FTZ R98, R20, R3 ;  /* 0x0000000314627221 */ /* 0x004fe20000010000 */
[----:B------:R-:W-:-:S04]  /*6c20*/  FADD.FTZ R3, R179, R8 ;  /* 0x00000008b3037221 */ /* 0x000fc80000010000 */
[----:B------:R-:W-:Y:S02]  /*6c30*/  FADD.FTZ R8, R152, R3 ;  /* 0x0000000398087221 */ /* 0x000fe40000010000 */
[----:B------:R-:W2:Y:S01]  /*6c40*/  MUFU.EX2 R88, R88 ;  /* 0x0000005800587308 */ /* 0x000ea20000000800 */
[----:B0-----:R-:W-:Y:S01]  /*6c50*/  FADD.FTZ R98, R95, R98 ;  /* 0x000000625f627221 */ /* 0x001fe20000010000 */
[----:B------:R-:W-:-:S06]  /*6c60*/  FADD.FTZ R15, R147, R8 ;  /* 0x00000008930f7221 */ /* 0x000fcc0000010000 */
[----:B------:R-:W0:Y:S01]  /*6c70*/  MUFU.EX2 R155, R155 ;  /* 0x0000009b009b7308 */ /* 0x000e220000000800 */
[----:B-1----:R-:W-:Y:S01]  /*6c80*/  FADD.FTZ R3, R153, R98 ;  /* 0x0000006299037221 */ /* 0x002fe20000010000 */
[----:B------:R-:W-:-:S04]  /*6c90*/  FADD.FTZ R98, R154, R15 ;  /* 0x0000000f9a627221 */ /* 0x000fc80000010000 */
[----:B------:R-:W-:Y:S02]  /*6ca0*/  FADD.FTZ R15, R139, R98 ;  /* 0x000000628b0f7221 */ /* 0x000fe40000010000 */
[----:B------:R-:W1:Y:S01]  /*6cb0*/  MUFU.EX2 R90, R90 ;  /* 0x0000005a005a7308 */ /* 0x000e620000000800 */
[----:B--2---:R-:W-:Y:S01]  /*6cc0*/  FADD.FTZ R8, R88, R3 ;  /* 0x0000000358087221 */ /* 0x004fe20000010000 */
[----:B------:R-:W-:-:S04]  /*6cd0*/  FADD.FTZ R98, R148, R15 ;  /* 0x0000000f94627221 */ /* 0x000fc80000010000 */
[----:B------:R-:W-:Y:S02]  /*6ce0*/  FADD.FTZ R15, R131, R98 ;  /* 0x00000062830f7221 */ /* 0x000fe40000010000 */
[----:B------:R-:W2:Y:S01]  /*6cf0*/  MUFU.EX2 R149, R149 ;  /* 0x0000009500957308 */ /* 0x000ea20000000800 */
[----:B0-----:R-:W-:Y:S01]  /*6d00*/  FADD.FTZ R3, R155, R8 ;  /* 0x000000089b037221 */ /* 0x001fe20000010000 */
[----:B------:R-:W-:-:S04]  /*6d10*/  FADD.FTZ R98, R150, R15 ;  /* 0x0000000f96627221 */ /* 0x000fc80000010000 */
[----:B------:R-:W-:Y:S02]  /*6d20*/  FADD.FTZ R15, R109, R98 ;  /* 0x000000626d0f7221 */ /* 0x000fe40000010000 */
        /* <DEDUP_REMOVED lines=58> */
.L_x_1006:
[----:B------:R-:W-:Y:S01]  /*70d0*/  UIADD3 UR5, UR5, 0x2a860, URZ ;  /* 0x0002a86005057890 */ /* 0x000fe2000fffe03f */
[C---:B------:R-:W-:Y:S01]  /*70e0*/  ISETP.GT.AND P1, PT, R21.reuse, R12, PT ;  /* 0x0000000c1500720c */ /* 0x040fe20003f24270 */
        /* <DEDUP_REMOVED lines=8> */
[----:B------:R-:W-:Y:S01]  /*7170*/  F2FP.F16.F32.PACK_AB R137, R15, R137 ;  /* 0x000000890f89723e */ /* 0x000fe200000000ff */
[----:B------:R-:W-:Y:S01]  /*7180*/  IMAD.MOV.U32 R15, RZ, RZ, R11 ;  /* 0x000000ffff0f7224 */ /* 0x000fe200078e000b */
[----:B------:R-:W-:Y:S01]  /*7190*/  SYNCS.ARRIVE.TRANS64.RED.A1T0 RZ, [UR5], RZ ;  /* 0x000000ffffff79a7 */ /* 0x000fe20008100405 */
        /* <DEDUP_REMOVED lines=19> */
[----:B------:R-:W-:Y:S01]  /*72d0*/  F2FP.F16.F32.PACK_AB R139, R92, R91 ;  /* 0x0000005b5c8b723e */ /* 0x000fe200000000ff */
[----:B------:R-:W-:Y:S06]  /*72e0*/  @P1 BRA `(.L_x_1007) ;  /* 0xffffffd000a81947 */ /* 0x000fec000383ffff */
.L_x_988:
[----:B------:R-:W-:Y:S01]  /*72f0*/  ISETP.NE.AND P2, PT, R168, 0x1, PT ;  /* 0x00000001a800780c */ /* 0x000fe20003f45270 */
[----:B------:R-:W-:Y:S01]  /*7300*/  VIADD R12, R17, 0x7f ;  /* 0x0000007f110c7836 */ /* 0x000fe20000000000 */
[----:B------:R-:W-:Y:S02]  /*7310*/  LOP3.LUT P1, RZ, R19, 0x80000, RZ, 0xc0, !PT ;  /* 0x0008000013ff7812 */ /* 0x000fe4000782c0ff */
[----:B------:R-:W-:-:S09]  /*7320*/  IADD3 R13, R16, 0x1, -R13 ;  /* 0x00000001100d7810 */ /* 0x000fd20007ffe80d */
[----:B------:R-:W0:Y:S08]  /*7330*/  @P2 LDC R15, c[0x0][0x44c] ;  /* 0x00011300ff0f2b82 */ /* 0x000e300000000800 */
[----:B------:R-:W1:Y:S01]  /*7340*/  @P2 LDC R14, c[0x0][0x450] ;  /* 0x00011400ff0e2b82 */ /* 0x000e620000000800 */
[----:B0-----:R-:W-:-:S05]  /*7350*/  @P2 IMAD.HI.U32 R15, R12, R15, RZ ;  /* 0x0000000f0c0f2227 */ /* 0x001fca00078e00ff */
[----:B-1----:R-:W-:-:S05]  /*7360*/  @P2 SHF.R.U32.HI R12, RZ, R14, R15 ;  /* 0x0000000eff0c2219 */ /* 0x002fca000001160f */
[----:B------:R-:W-:-:S04]  /*7370*/  IMAD.IADD R12, R13, 0x1, R12 ;  /* 0x000000010d0c7824 */ /* 0x000fc800078e020c */
[----:B------:R-:W-:Y:S01]  /*7380*/  VIADD R13, R12, -UR43 ;  /* 0x8000002b0c0d7c36 */ /* 0x000fe20008000000 */
[----:B------:R-:W-:Y:S06]  /*7390*/  @!P1 BRA `(.L_x_1008) ;  /* 0x0000000000449947 */ /* 0x000fec0003800000 */
[----:B------:R-:W-:-:S13]  /*73a0*/  ISETP.GT.AND P1, PT, R12, -0x1, PT ;  /* 0xffffffff0c00780c */ /* 0x000fda0003f24270 */
[----:B------:R-:W-:Y:S05]  /*73b0*/  @P1 BRA `(.L_x_1009) ;  /* 0x0000000000201947 */ /* 0x000fea0003800000 */
[----:B------:R-:W0:Y:S01]  /*73c0*/  LDC R89, c[0x0][0x9e4] ;  /* 0x00027900ff597b82 */ /* 0x000e220000000800 */
[----:B------:R-:W-:Y:S02]  /*73d0*/  LOP3.LUT R15, RZ, R12, RZ, 0x33, !PT ;  /* 0x0000000cff0f7212 */ /* 0x000fe400078e33ff */
[----:B0-----:R-:W-:-:S13]  /*73e0*/  ISETP.NE.AND P1, PT, R89, 0x1, PT ;  /* 0x000000015900780c */ /* 0x001fda0003f25270 */
[----:B------:R-:W0:Y:S02]  /*73f0*/  @P1 LDC.64 R90, c[0x0][0x9e8] ;  /* 0x00027a00ff5a1b82 */ /* 0x000e240000000a00 */
[----:B0-----:R-:W-:-:S05]  /*7400*/  @P1 IMAD.HI.U32 R12, R15, R90, RZ ;  /* 0x0000005a0f0c1227 */ /* 0x001fca00078e00ff */
[----:B------:R-:W-:-:S04]  /*7410*/  @P1 SHF.R.U32.HI R15, RZ, R91, R12 ;  /* 0x0000005bff0f1219 */ /* 0x000fc8000001160c */
[----:B------:R-:W-:Y:S01]  /*7420*/  LOP3.LUT R12, RZ, R15, RZ, 0x33, !PT ;  /* 0x0000000fff0c7212 */ /* 0x000fe200078e33ff */
[----:B------:R-:W-:Y:S06]  /*7430*/  BRA `(.L_x_1010) ;  /* 0x0000000000147947 */ /* 0x000fec0003800000 */
.L_x_1009:
[----:B------:R-:W0:Y:S02]  /*7440*/  LDC R89, c[0x0][0x9e4] ;  /* 0x00027900ff597b82 */ /* 0x000e240000000800 */
[----:B0-----:R-:W-:-:S13]  /*7450*/  ISETP.NE.AND P1, PT, R89, 0x1, PT ;  /* 0x000000015900780c */ /* 0x001fda0003f25270 */
[----:B------:R-:W0:Y:S02]  /*7460*/  @P1 LDC.64 R14, c[0x0][0x9e8] ;  /* 0x00027a00ff0e1b82 */ /* 0x000e240000000a00 */
[----:B0-----:R-:W-:-:S05]  /*7470*/  @P1 IMAD.HI.U32 R14, R12, R14, RZ ;  /* 0x0000000e0c0e1227 */ /* 0x001fca00078e00ff */
[----:B------:R-:W-:-:S07]  /*7480*/  @P1 SHF.R.U32.HI R12, RZ, R15, R14 ;  /* 0x0000000fff0c1219 */ /* 0x000fce000001160e */
.L_x_1010:
[----:B------:R-:W-:-:S05]  /*7490*/  IMAD R12, R12, R89, RZ ;  /* 0x000000590c0c7224 */ /* 0x000fca00078e02ff */
[----:B------:R-:W-:-:S07]  /*74a0*/  VIMNMX R13, R13, R12, !PT ;  /* 0x0000000c0d0d7248 */ /* 0x000fce0007fe0100 */
.L_x_1008:
[----:B------:R-:W-:-:S04]  /*74b0*/  VIADD R13, R13, 0x5f ;  /* 0x0000005f0d0d7836 */ /* 0x000fc80000000000 */
[----:B------:R-:W-:-:S05]  /*74c0*/  IMAD.HI R13, R13, 0x2aaaaaab, RZ ;  /* 0x2aaaaaab0d0d7827 */ /* 0x000fca00078e02ff */
[----:B------:R-:W-:-:S04]  /*74d0*/  SHF.R.U32.HI R12, RZ, 0x1f, R13 ;  /* 0x0000001fff0c7819 */ /* 0x000fc8000001160d */
[----:B------:R-:W-:-:S04]  /*74e0*/  LEA.HI.SX32 R12, R13, R12, 0x1c ;  /* 0x0000000c0d0c7211 */ /* 0x000fc800078fe2ff */
[----:B------:R-:W-:-:S04]  /*74f0*/  VIMNMX R12, R23, R12, !PT ;  /* 0x0000000c170c7248 */ /* 0x000fc80007fe0100 */
[----:B------:R-:W-:-:S13]  /*7500*/  ISETP.GE.AND P1, PT, R21, R12, PT ;  /* 0x0000000c1500720c */ /* 0x000fda0003f26270 */
[----:B------:R-:W-:Y:S05]  /*7510*/  @!P1 BRA `(.L_x_1011) ;  /* 0x0000001c000c9947 */ /* 0x000fea0003800000 */
[----:B------:R-:W-:Y:S01]  /*7520*/  IMAD.MOV.U32 R13, RZ, RZ, R11 ;  /* 0x000000ffff0d7224 */ /* 0x000fe200078e000b */
[----:B------:R-:W-:Y:S01]  /*7530*/  UMOV UR7, UR38 ;  /* 0x0000002600077c82 */ /* 0x000fe20008000000 */
[----:B------:R-:W-:Y:S01]  /*7540*/  IMAD.MOV.U32 R14, RZ, RZ, R9 ;  /* 0x000000ffff0e7224 */ /* 0x000fe200078e0009 */
[----:B------:R-:W-:-:S06]  /*7550*/  UMOV UR4, UR39 ;  /* 0x0000002700047c82 */ /* 0x000fcc0008000000 */
.L_x_1022:
[----:B------:R-:W-:-:S04]  /*7560*/  UISETP.NE.AND UP0, UPT, UR4, 0x1, UPT ;  /* 0x000000010400788c */ /* 0x000fc8000bf05270 */
[----:B------:R-:W-:-:S04]  /*7570*/  USEL UR38, URZ, 0x1, UP0 ;  /* 0x000000013f267887 */ /* 0x000fc80008000000 */
[----:B------:R-:W-:Y:S01]  /*7580*/  ULOP3.LUT UR38, UR7, UR38, URZ, 0x3c, !UPT ;  /* 0x0000002607267292 */ /* 0x000fe2000f8e3c3f */
[----:B------:R-:W-:Y:S11]  /*7590*/  @!P0 BRA `(.L_x_1012) ;  /* 0x0000000000048947 */ /* 0x000ff60003800000 */
[----:B------:R-:W-:Y:S01]  /*75a0*/  BPT.TRAP 0x1 ;  /* 0x000000040000795c */ /* 0x000fe20000300000 */
.L_x_1012:
        /* <DEDUP_REMOVED lines=9> */
.L_x_1013:
[----:B-1----:R-:W-:Y:S05]  /*7640*/  @P1 BRA `(.L_x_1014) ;  /* 0x0000000000081947 */ /* 0x002fea0003800000 */
[----:B------:R-:W1:Y:S02]  /*7650*/  SYNCS.PHASECHK.TRANS64.TRYWAIT P1, [UR6+0x2a830], R9 ;  /* 0x02a83009ff0075a7 */ /* 0x000e640008020146 */
[----:B-1----:R-:W-:Y:S05]  /*7660*/  @!P1 BRA `(.L_x_1015) ;  /* 0x000000b8000c9947 */ /* 0x002fea0003800000 */
.L_x_1014:
        /* <DEDUP_REMOVED lines=135> */
.L_x_1016:
[----:B------:R-:W-:Y:S01]  /*7ee0*/  ULEA UR5, UR4, UR40, 0x3 ;  /* 0x0000002804057291 */ /* 0x000fe2000f8e183f */
[----:B------:R-:W-:-:S05]  /*7ef0*/  IMAD.U32 R0, RZ, RZ, UR7 ;  /* 0x00000007ff007e24 */ /* 0x000fca000f8e00ff */
[----:B------:R-:W-:-:S04]  /*7f00*/  SHF.L.U32 R0, R0, 0x1f, RZ ;  /* 0x0000001f00007819 */ /* 0x000fc800000006ff */
[----:B------:R2:W3:Y:S01]  /*7f10*/  SYNCS.PHASECHK.TRANS64.TRYWAIT P1, [UR5+0x2a850], R0 ;  /* 0x02a85000ff0075a7 */ /* 0x0004e20008020145 */
[----:B------:R-:W-:Y:S05]  /*7f20*/  @!P0 BRA `(.L_x_1017) ;  /* 0x0000000000048947 */ /* 0x000fea0003800000 */
[----:B------:R-:W-:Y:S01]  /*7f30*/  BPT.TRAP 0x1 ;  /* 0x000000040000795c */ /* 0x000fe20000300000 */
.L_x_1017:
[----:B---3--:R-:W-:Y:S05]  /*7f40*/  @P1 BRA `(.L_x_1018) ;  /* 0x0000000000081947 */ /* 0x008fea0003800000 */
[----:B------:R-:W3:Y:S02]  /*7f50*/  SYNCS.PHASECHK.TRANS64.TRYWAIT P1, [UR5+0x2a850], R0 ;  /* 0x02a85000ff0075a7 */ /* 0x000ee40008020145 */
[----:B---3--:R-:W-:Y:S05]  /*7f60*/  @!P1 BRA `(.L_x_1019) ;  /* 0x000000ac00e49947 */ /* 0x008fea0003800000 */
.L_x_1018:
        /* <DEDUP_REMOVED lines=38> */
.L_x_1020:
[----:B0-2---:R-:W-:Y:S01]  /*81d0*/  FMNMX.FTZ R0, R88, R14, !PT ;  /* 0x0000000e58007209 */ /* 0x005fe20007810000 */
[----:B-1----:R-:W0:Y:S01]  /*81e0*/  LDC R10, c[0x0][0x988] ;  /* 0x00026200ff0a7b82 */ /* 0x002e220000000800 */
[----:B------:R-:W-:Y:S01]  /*81f0*/  FMNMX.FTZ R2, R90, R13, !PT ;  /* 0x0000000d5a027209 */ /* 0x000fe20007810000 */
[----:B------:R-:W-:Y:S01]  /*8200*/  UIADD3 UR6, UR6, 0x2a840, URZ ;  /* 0x0002a84006067890 */ /* 0x000fe2000fffe03f */
[----:B------:R-:W-:Y:S02]  /*8210*/  FMNMX.FTZ R9, R89, R0, !PT ;  /* 0x0000000059097209 */ /* 0x000fe40007810000 */
[----:B------:R-:W-:Y:S01]  /*8220*/  FMNMX.FTZ R11, R91, R2, !PT ;  /* 0x000000025b0b7209 */ /* 0x000fe20007810000 */
[----:B------:R-:W-:Y:S01]  /*8230*/  UPRMT UR6, UR60, 0x654, UR6 ;  /* 0x000006543c067896 */ /* 0x000fe20008000006 */
[----:B------:R-:W-:Y:S02]  /*8240*/  FMNMX.FTZ R0, R92, R9, !PT ;  /* 0x000000095c007209 */ /* 0x000fe40007810000 */
[----:B------:R-:W-:-:S02]  /*8250*/  FMNMX.FTZ R2, R94, R11, !PT ;  /* 0x0000000b5e027209 */ /* 0x000fc40007810000 */
[----:B------:R-:W-:Y:S02]  /*8260*/  FMNMX.FTZ R9, R93, R0, !PT ;  /* 0x000000005d097209 */ /* 0x000fe40007810000 */
[----:B------:R-:W-:Y:S02]  /*8270*/  FMNMX.FTZ R11, R95, R2, !PT ;  /* 0x000000025f0b7209 */ /* 0x000fe40007810000 */
[----:B------:R-:W-:Y:S01]  /*8280*/  FMNMX.FTZ R0, R96, R9, !PT ;  /* 0x0000000960007209 */ /* 0x000fe20007810000 */
[----:B------:R-:W-:Y:S01]  /*8290*/  SYNCS.ARRIVE.TRANS64.RED.A1T0 RZ, [UR6], RZ ;  /* 0x000000ffffff79a7 */ /* 0x000fe20008100406 */
        /* <DEDUP_REMOVED lines=39> */
[----:B------:R-:W1:Y:S04]  /*8510*/  SHFL.BFLY PT, R9, R0, 0x2, 0x1f ;  /* 0x0c401f0000097f89 */ /* 0x000e6800000e0000 */
[----:B------:R-:W2:Y:S01]  /*8520*/  SHFL.BFLY PT, R11, R2, 0x2, 0x1f ;  /* 0x0c401f00020b7f89 */ /* 0x000ea200000e0000 */
[----:B-1----:R-:W-:Y:S02]  /*8530*/  FMNMX.FTZ R15, R0, R9, !PT ;  /* 0x00000009000f7209 */ /* 0x002fe40007810000 */
[----:B--2---:R-:W-:-:S03]  /*8540*/  FMNMX.FTZ R136, R2, R11, !PT ;  /* 0x0000000b02887209 */ /* 0x004fc60007810000 */
[----:B------:R-:W1:Y:S04]  /*8550*/  SHFL.BFLY PT, R20, R15, 0x1, 0x1f ;  /* 0x0c201f000f147f89 */ /* 0x000e6800000e0000 */
[----:B------:R-:W2:Y:S01]  /*8560*/  SHFL.BFLY PT, R11, R136, 0x1, 0x1f ;  /* 0x0c201f00880b7f89 */ /* 0x000ea200000e0000 */
[----:B-1----:R-:W-:Y:S02]  /*8570*/  FMNMX.FTZ R9, R15, R20, !PT ;  /* 0x000000140f097209 */ /* 0x002fe40007810000 */
[----:B--2---:R-:W-:-:S03]  /*8580*/  FMNMX.FTZ R11, R136, R11, !PT ;  /* 0x0000000b880b7209 */ /* 0x004fc60007810000 */
[C---:B0-----:R-:W-:Y:S01]  /*8590*/  FMUL.FTZ R139, R9.reuse, R10 ;  /* 0x0000000a098b7220 */ /* 0x041fe20000410000 */
[----:B------:R-:W-:-:S03]  /*85a0*/  FADD.FTZ R137, -R9, R14 ;  /* 0x0000000e09897221 */ /* 0x000fc60000010100 */
[-CC-:B------:R-:W-:Y:S01]  /*85b0*/  FFMA.FTZ R156, R89, R10.reuse, -R139.reuse ;  /* 0x0000000a599c7223 */ /* 0x180fe2000001088b */
[-CC-:B------:R-:W-:Y:S01]  /*85c0*/  FFMA.FTZ R89, R97, R10.reuse, -R139.reuse ;  /* 0x0000000a61597223 */ /* 0x180fe2000001088b */
[-CC-:B------:R-:W-:Y:S01]  /*85d0*/  FFMA.FTZ R97, R105, R10.reuse, -R139.reuse ;  /* 0x0000000a69617223 */ /* 0x180fe2000001088b */
[-C--:B------:R-:W-:Y:S01]  /*85e0*/  FFMA.FTZ R105, R113, R10.reuse, -R139 ;  /* 0x0000000a71697223 */ /* 0x080fe2000001088b */
[----:B------:R-:W-:Y:S01]  /*85f0*/  FADD.FTZ R13, -R11, R13 ;  /* 0x0000000d0b0d7221 */ /* 0x000fe20000010100 */
[-CC-:B------:R-:W-:Y:S01]  /*8600*/  FFMA.FTZ R113, R121, R10.reuse, -R139.reuse ;  /* 0x0000000a79717223 */ /* 0x180fe2000001088b */
[-CC-:B------:R-:W-:Y:S01]  /*8610*/  FFMA.FTZ R121, R129, R10.reuse, -R139.reuse ;  /* 0x0000000a81797223 */ /* 0x180fe2000001088b */
[-C--:B------:R-:W-:Y:S01]  /*8620*/  FMUL.FTZ R129, R11, R10.reuse ;  /* 0x0000000a0b817220 */ /* 0x080fe20000410000 */
[-C--:B------:R-:W-:Y:S01]  /*8630*/  FMUL.FTZ R2, R13, R10.reuse ;  /* 0x0000000a0d027220 */ /* 0x080fe20000410000 */
[-C--:B------:R-:W-:Y:S01]  /*8640*/  FFMA.FTZ R13, R88, R10.reuse, -R139 ;  /* 0x0000000a580d7223 */ /* 0x080fe2000001088b */
[-C--:B------:R-:W-:Y:S01]  /*8650*/  FMUL.FTZ R137, R137, R10.reuse ;  /* 0x0000000a89897220 */ /* 0x080fe20000410000 */
        /* <DEDUP_REMOVED lines=8> */
[-CC-:B------:R-:W-:Y:S01]  /*86e0*/  FFMA.FTZ R153, R98, R10.reuse, -R129.reuse ;  /* 0x0000000a62997223 */ /* 0x180fe20000010881 */
[-C--:B------:R-:W-:Y:S01]  /*86f0*/  FFMA.FTZ R88, R99, R10.reuse, -R129 ;  /* 0x0000000a63587223 */ /* 0x080fe20000010881 */
[-C--:B------:R-:W-:Y:S01]  /*8700*/  FFMA.FTZ R154, R100, R10.reuse, -R139 ;  /* 0x0000000a649a7223 */ /* 0x080fe2000001088b */
        /* <DEDUP_REMOVED lines=15> */
[----:B------:R-:W-:Y:S01]  /*8800*/  FFMA.FTZ R146, R116, R10, -R139 ;  /* 0x0000000a74927223 */ /* 0x000fe2000001088b */
[----:B------:R-:W1:Y:S01]  /*8810*/  MUFU.EX2 R157, R157 ;  /* 0x0000009d009d7308 */ /* 0x000e620000000800 */
[----:B0-----:R-:W-:Y:S01]  /*8820*/  FFMA.FTZ R91, R0, R8, R13 ;  /* 0x00000008005b7223 */ /* 0x001fe2000001000d */
[-C--:B------:R-:W-:Y:S01]  /*8830*/  FFMA.FTZ R118, R118, R10.reuse, -R129 ;  /* 0x0000000a76767223 */ /* 0x080fe20000010881 */
[-C--:B------:R-:W-:Y:S01]  /*8840*/  FFMA.FTZ R109, R117, R10.reuse, -R139 ;  /* 0x0000000a756d7223 */ /* 0x080fe2000001088b */
[-C--:B------:R-:W-:Y:S01]  /*8850*/  FFMA.FTZ R119, R119, R10.reuse, -R129 ;  /* 0x0000000a77777223 */ /* 0x080fe20000010881 */
[-C--:B------:R-:W-:Y:S01]  /*8860*/  FFMA.FTZ R140, R120, R10.reuse, -R139 ;  /* 0x0000000a788c7223 */ /* 0x080fe2000001088b */
[-CC-:B------:R-:W-:Y:S01]  /*8870*/  FFMA.FTZ R122, R122, R10.reuse, -R129.reuse ;  /* 0x0000000a7a7a7223 */ /* 0x180fe20000010881 */
[-C--:B------:R-:W-:Y:S01]  /*8880*/  FFMA.FTZ R123, R123, R10.reuse, -R129 ;  /* 0x0000000a7b7b7223 */ /* 0x080fe20000010881 */
[----:B------:R-:W0:Y:S01]  /*8890*/  MUFU.EX2 R156, R156 ;  /* 0x0000009c009c7308 */ /* 0x000e220000000800 */
[-C--:B------:R-:W-:Y:S01]  /*88a0*/  FFMA.FTZ R142, R124, R10.reuse, -R139 ;  /* 0x0000000a7c8e7223 */ /* 0x080fe2000001088b */
[-C--:B------:R-:W-:Y:S01]  /*88b0*/  FFMA.FTZ R126, R126, R10.reuse, -R129 ;  /* 0x0000000a7e7e7223 */ /* 0x080fe20000010881 */
[-C--:B------:R-:W-:Y:S01]  /*88c0*/  FFMA.FTZ R117, R125, R10.reuse, -R139 ;  /* 0x0000000a7d757223 */ /* 0x080fe2000001088b */
[-C--:B------:R-:W-:Y:S01]  /*88d0*/  FFMA.FTZ R127, R127, R10.reuse, -R129 ;  /* 0x0000000a7f7f7223 */ /* 0x080fe20000010881 */
[-C--:B------:R-:W-:Y:S01]  /*88e0*/  FFMA.FTZ R136, R128, R10.reuse, -R139 ;  /* 0x0000000a80887223 */ /* 0x080fe2000001088b */
[-CC-:B------:R-:W-:Y:S01]  /*88f0*/  FFMA.FTZ R130, R130, R10.reuse, -R129.reuse ;  /* 0x0000000a82827223 */ /* 0x180fe20000010881 */
[-C--:B------:R-:W-:Y:S01]  /*8900*/  FFMA.FTZ R131, R131, R10.reuse, -R129 ;  /* 0x0000000a83837223 */ /* 0x080fe20000010881 */
[----:B------:R-:W2:Y:S01]  /*8910*/  MUFU.EX2 R14, R14 ;  /* 0x0000000e000e7308 */ /* 0x000ea20000000800 */
[----:B-1----:R-:W-:Y:S01]  /*8920*/  FFMA.FTZ R3, R2, R3, R157 ;  /* 0x0000000302037223 */ /* 0x002fe2000001009d */
[-C--:B------:R-:W-:Y:S01]  /*8930*/  FFMA.FTZ R138, R132, R10.reuse, -R139 ;  /* 0x0000000a848a7223 */ /* 0x080fe2000001088b */
[-C--:B------:R-:W-:Y:S01]  /*8940*/  FFMA.FTZ R134, R134, R10.reuse, -R129 ;  /* 0x0000000a86867223 */ /* 0x080fe20000010881 */
[-C--:B------:R-:W-:Y:S01]  /*8950*/  FFMA.FTZ R125, R133, R10.reuse, -R139 ;  /* 0x0000000a857d7223 */ /* 0x080fe2000001088b */
[----:B------:R-:W-:-:S03]  /*8960*/  FFMA.FTZ R129, R135, R10, -R129 ;  /* 0x0000000a87817223 */ /* 0x000fc60000010881 */
        /* <DEDUP_REMOVED lines=92> */
.L_x_1021:
        /* <DEDUP_REMOVED lines=9> */
[----:B------:R-:W-:Y:S01]  /*8fc0*/  F2FP.F16.F32.PACK_AB R158, R15, R158 ;  /* 0x0000009e0f9e723e */ /* 0x000fe200000000ff */
[----:B------:R-:W-:Y:S01]  /*8fd0*/  IMAD.MOV.U32 R14, RZ, RZ, R9 ;  /* 0x000000ffff0e7224 */ /* 0x000fe200078e0009 */
        /* <DEDUP_REMOVED lines=21> */
[----:B------:R-:W-:Y:S01]  /*9130*/  F2FP.F16.F32.PACK_AB R139, R98, R139 ;  /* 0x0000008b628b723e */ /* 0x000fe200000000ff */
[----:B------:R-:W-:Y:S06]  /*9140*/  @P1 BRA `(.L_x_1022) ;  /* 0xffffffe400041947 */ /* 0x000fec000383ffff */
.L_x_1011:
[----:B------:R-:W-:-:S13]  /*9150*/  ISETP.GE.AND P1, PT, R21, R23, PT ;  /* 0x000000171500720c */ /* 0x000fda0003f26270 */
[----:B------:R-:W-:Y:S05]  /*9160*/  @!P1 BRA `(.L_x_1023) ;  /* 0x0000002c00749947 */ /* 0x000fea0003800000 */
[----:B------:R-:W-:Y:S01]  /*9170*/  IMAD.MOV.U32 R13, RZ, RZ, R11 ;  /* 0x000000ffff0d7224 */ /* 0x000fe200078e000b */
[----:B------:R-:W-:Y:S01]  /*9180*/  UMOV UR6, UR38 ;  /* 0x0000002600067c82 */ /* 0x000fe20008000000 */
[----:B------:R-:W-:Y:S01]  /*9190*/  IMAD.MOV.U32 R12, RZ, RZ, R9 ;  /* 0x000000ffff0c7224 */ /* 0x000fe200078e0009 */
[----:B------:R-:W-:Y:S01]  /*91a0*/  UMOV UR4, UR39 ;  /* 0x0000002700047c82 */ /* 0x000fe20008000000 */
[----:B------:R-:W-:Y:S01]  /*91b0*/  ULDC UR42, c[0x0][0x9e4] ;  /* 0x00027900002a7ab9 */ /* 0x000fe20000000800 */
[----:B------:R-:W-:Y:S01]  /*91c0*/  ULDC UR54, c[0x0][0x9dc] ;  /* 0x0002770000367ab9 */ /* 0x000fe20000000800 */
[----:B------:R-:W-:Y:S01]  /*91d0*/  ULDC UR43, c[0x0][0x288] ;  /* 0x0000a200002b7ab9 */ /* 0x000fe20000000800 */
[----:B------:R-:W-:-:S05]  /*91e0*/  ULDC UR55, c[0x0][0x9e0] ;  /* 0x0002780000377ab9 */ /* 0x000fca0000000800 */
.L_x_1042:
[----:B------:R-:W-:-:S04]  /*91f0*/  UIADD3 UR7, UR4, 0x1, URZ ;  /* 0x0000000104077890 */ /* 0x000fc8000fffe03f */
[----:B------:R-:W-:-:S04]  /*9200*/  UISETP.NE.AND UP0, UPT, UR7, 0x2, UPT ;  /* 0x000000020700788c */ /* 0x000fc8000bf05270 */
[----:B------:R-:W-:Y:S02]  /*9210*/  USEL UR7, UR7, URZ, UP0 ;  /* 0x0000003f07077287 */ /* 0x000fe40008000000 */
[----:B------:R-:W-:-:S04]  /*9220*/  USEL UR38, URZ, 0x1, UP0 ;  /* 0x000000013f267887 */ /* 0x000fc80008000000 */
[----:B------:R-:W-:Y:S01]  /*9230*/  ULOP3.LUT UR38, UR6, UR38, URZ, 0x3c, !UPT ;  /* 0x0000002606267292 */ /* 0x000fe2000f8e3c3f */
[----:B------:R-:W-:Y:S01]  /*9240*/  UMOV UR39, UR7 ;  /* 0x0000000700277c82 */ /* 0x000fe20008000000 */
[----:B------:R-:W-:Y:S10]  /*9250*/  @!P0 BRA `(.L_x_1024) ;  /* 0x0000000000048947 */ /* 0x000ff40003800000 */
[----:B------:R-:W-:Y:S01]  /*9260*/  BPT.TRAP 0x1 ;  /* 0x000000040000795c */ /* 0x000fe20000300000 */
.L_x_1024:
[----:B------:R-:W-:Y:S01]  /*9270*/  ULEA UR5, UR39, UR40, 0x3 ;  /* 0x0000002827057291 */ /* 0x000fe2000f8e183f */
[----:B------:R-:W-:-:S05]  /*9280*/  IMAD.U32 R9, RZ, RZ, UR38 ;  /* 0x00000026ff097e24 */ /* 0x000fca000f8e00ff */
[----:B------:R-:W-:-:S04]  /*9290*/  SHF.L.U32 R9, R9, 0x1f, RZ ;  /* 0x0000001f09097819 */ /* 0x000fc800000006ff */
[----:B------:R0:W1:Y:S01]  /*92a0*/  SYNCS.PHASECHK.TRANS64.TRYWAIT P1, [UR5+0x2a830], R9 ;  /* 0x02a83009ff0075a7 */ /* 0x0000620008020145 */
[----:B------:R-:W-:Y:S05]  /*92b0*/  @!P0 BRA `(.L_x_1025) ;  /* 0x0000000000048947 */ /* 0x000fea0003800000 */
[----:B------:R-:W-:Y:S01]  /*92c0*/  BPT.TRAP 0x1 ;  /* 0x000000040000795c */ /* 0x000fe20000300000 */
.L_x_1025:
[----:B-1----:R-:W-:Y:S05]  /*92d0*/  @P1 BRA `(.L_x_1026) ;  /* 0x0000000000081947 */ /* 0x002fea0003800000 */
[----:B------:R-:W1:Y:S02]  /*92e0*/  SYNCS.PHASECHK.TRANS64.TRYWAIT P1, [UR5+0x2a830], R9 ;  /* 0x02a83009ff0075a7 */ /* 0x000e640008020145 */
[----:B-1----:R-:W-:Y:S05]  /*92f0*/  @!P1 BRA `(.L_x_1027) ;  /* 0x0000009c00189947 */ /* 0x002fea0003800000 */
.L_x_1026:
        /* <DEDUP_REMOVED lines=135> */
.L_x_1028:
[----:B------:R-:W-:Y:S01]  /*9b70*/  ULEA UR5, UR4, UR40, 0x3 ;  /* 0x0000002804057291 */ /* 0x000fe2000f8e183f */
[----:B------:R-:W-:-:S05]  /*9b80*/  IMAD.U32 R0, RZ, RZ, UR6 ;  /* 0x00000006ff007e24 */ /* 0x000fca000f8e00ff */
[----:B------:R-:W-:-:S04]  /*9b90*/  SHF.L.U32 R0, R0, 0x1f, RZ ;  /* 0x0000001f00007819 */ /* 0x000fc800000006ff */
[----:B------:R2:W3:Y:S01]  /*9ba0*/  SYNCS.PHASECHK.TRANS64.TRYWAIT P1, [UR5+0x2a850], R0 ;  /* 0x02a85000ff0075a7 */ /* 0x0004e20008020145 */
[----:B------:R-:W-:Y:S05]  /*9bb0*/  @!P0 BRA `(.L_x_1029) ;  /* 0x0000000000048947 */ /* 0x000fea0003800000 */
[----:B------:R-:W-:Y:S01]  /*9bc0*/  BPT.TRAP 0x1 ;  /* 0x000000040000795c */ /* 0x000fe20000300000 */
.L_x_1029:
[----:B---3--:R-:W-:Y:S05]  /*9bd0*/  @P1 BRA `(.L_x_1030) ;  /* 0x0000000000081947 */ /* 0x008fea0003800000 */
[----:B------:R-:W3:Y:S02]  /*9be0*/  SYNCS.PHASECHK.TRANS64.TRYWAIT P1, [UR5+0x2a850], R0 ;  /* 0x02a85000ff0075a7 */ /* 0x000ee40008020145 */
[----:B---3--:R-:W-:Y:S05]  /*9bf0*/  @!P1 BRA `(.L_x_1031) ;  /* 0x0000009000f09947 */ /* 0x008fea0003800000 */
.L_x_1030:
        /* <DEDUP_REMOVED lines=33> */
[----:B------:R-:W-:Y:S03]  /*9e10*/  HGMMA.64x128x16.F32 R24, R136, gdesc[UR8].tnspB, R24, gsb0 ;  /* 0x41e0000888187df0 */ /* 0x000fe60008000818 */
[----:B------:R-:W-:Y:S02]  /*9e20*/  WARPGROUP.DEPBAR.LE gsb0, 0x0 ;  /* 0x00008000000079c5 */ /* 0x000fe40000010000 */
[----:B------:R-:W-:Y:S05]  /*9e30*/  @!P0 BRA `(.L_x_1032) ;  /* 0x0000000000048947 */ /* 0x000fea0003800000 */
[----:B------:R-:W-:Y:S01]  /*9e40*/  BPT.TRAP 0x1 ;  /* 0x000000040000795c */ /* 0x000fe20000300000 */
.L_x_1032:
[----:B------:R-:W-:Y:S01]  /*9e50*/  ISETP.NE.AND P2, PT, R168, 0x1, PT ;  /* 0x00000001a800780c */ /* 0x000fe20003f45270 */
[----:B01----:R-:W-:Y:S01]  /*9e60*/  IMAD.IADD R9, R22, 0x1, R17 ;  /* 0x0000000116097824 */ /* 0x003fe200078e0211 */
[----:B------:R-:W-:Y:S01]  /*9e70*/  ULEA UR4, UR7, UR40, 0x3 ;  /* 0x0000002807047291 */ /* 0x000fe2000f8e183f */
[----:B------:R-:W-:Y:S01]  /*9e80*/  IMAD R14, R21, -0x60, RZ ;  /* 0xffffffa0150e7824 */ /* 0x000fe200078e02ff */
[----:B------:R-:W-:Y:S02]  /*9e90*/  LOP3.LUT P1, RZ, R19, 0x80000, RZ, 0xc0, !PT ;  /* 0x0008000013ff7812 */ /* 0x000fe4000782c0ff */
[----:B------:R-:W-:-:S04]  /*9ea0*/  UIADD3 UR4, UR4, 0x2a840, URZ ;  /* 0x0002a84004047890 */ /* 0x000fc8000fffe03f */
[----:B------:R-:W-:-:S03]  /*9eb0*/  UPRMT UR4, UR60, 0x654, UR4 ;  /* 0x000006543c047896 */ /* 0x000fc60008000004 */
[----:B--2---:R-:W0:Y:S08]  /*9ec0*/  @P2 LDC R0, c[0x0][0x44c] ;  /* 0x00011300ff002b82 */ /* 0x004e300000000800 */
[----:B------:R-:W1:Y:S01]  /*9ed0*/  @P2 LDC R11, c[0x0][0x450] ;  /* 0x00011400ff0b2b82 */ /* 0x000e620000000800 */
[----:B------:R-:W-:Y:S01]  /*9ee0*/  SYNCS.ARRIVE.TRANS64.RED.A1T0 RZ, [UR4], RZ ;  /* 0x000000ffffff79a7 */ /* 0x000fe20008100404 */
[----:B------:R-:W-:Y:S01]  /*9ef0*/  ULOP3.LUT UR4, URZ, UR54, URZ, 0x33, !UPT ;  /* 0x000000363f047292 */ /* 0x000fe2000f8e333f */
[----:B0-----:R-:W-:-:S05]  /*9f00*/  @P2 IMAD.HI.U32 R0, R9, R0, RZ ;  /* 0x0000000009002227 */ /* 0x001fca00078e00ff */
[----:B-1----:R-:W-:Y:S01]  /*9f10*/  @P2 SHF.R.U32.HI R9, RZ, R11, R0 ;  /* 0x0000000bff092219 */ /* 0x002fe20000011600 */
[----:B------:R-:W-:-:S04]  /*9f20*/  VIADD R11, R14, 0x1 ;  /* 0x000000010e0b7836 */ /* 0x000fc80000000000 */
[----:B------:R-:W0:Y:S01]  /*9f30*/  SHFL.IDX PT, R15, R9, RZ, 0x1c1f ;  /* 0x001c1fff090f7589 */ /* 0x000e2200000e0000 */
[----:B------:R-:W-:-:S04]  /*9f40*/  IMAD R11, R18, -0x2, R11 ;  /* 0xfffffffe120b7824 */ /* 0x000fc800078e020b */
[C---:B------:R-:W-:Y:S01]  /*9f50*/  VIADD R138, R11.reuse, 0xffffffff ;  /* 0xffffffff0b8a7836 */ /* 0x040fe20000000000 */
[----:B------:R-:W-:-:S05]  /*9f60*/  IADD3 R0, R11, -UR43, R16 ;  /* 0x8000002b0b007c10 */ /* 0x000fca000fffe010 */
[C---:B------:R-:W-:Y:S02]  /*9f70*/  VIADD R20, R0.reuse, UR55 ;  /* 0x0000003700147c36 */ /* 0x040fe40008000000 */
[----:B------:R-:W-:Y:S02]  /*9f80*/  VIADD R136, R0, UR4 ;  /* 0x0000000400887c36 */ /* 0x000fe40008000000 */
[--C-:B0-----:R-:W-:Y:S02]  /*9f90*/  IMAD.IADD R0, R20, 0x1, R15.reuse ;  /* 0x0000000114007824 */ /* 0x101fe400078e020f */
[----:B------:R-:W-:Y:S01]  /*9fa0*/  IMAD.IADD R2, R136, 0x1, R15 ;  /* 0x0000000188027824 */ /* 0x000fe200078e020f */
[----:B------:R-:W-:Y:S06]  /*9fb0*/  @!P1 BRA `(.L_x_1033) ;  /* 0x0000000000549947 */ /* 0x000fec0003800000 */
[----:B------:R-:W-:Y:S01]  /*9fc0*/  IADD3 R11, R16, -UR43, R15 ;  /* 0x8000002b100b7c10 */ /* 0x000fe2000fffe00f */
        /* <DEDUP_REMOVED lines=11> */
.L_x_1035:
[----:B------:R-:W-:-:S05]  /*a080*/  IMAD.U32 R15, RZ, RZ, UR42 ;  /* 0x0000002aff0f7e24 */ /* 0x000fca000f8e00ff */
[----:B------:R-:W-:-:S13]  /*a090*/  ISETP.NE.AND P1, PT, R15, 0x1, PT ;  /* 0x000000010f00780c */ /* 0x000fda0003f25270 */
[----:B------:R-:W0:Y:S02]  /*a0a0*/  @P1 LDC.64 R140, c[0x0][0x9e8] ;  /* 0x00027a00ff8c1b82 */ /* 0x000e240000000a00 */
[----:B0-----:R-:W-:-:S05]  /*a0b0*/  @P1 IMAD.HI.U32 R10, R11, R140, RZ ;  /* 0x0000008c0b0a1227 */ /* 0x001fca00078e00ff */
[----:B------:R-:W-:-:S07]  /*a0c0*/  @P1 SHF.R.U32.HI R11, RZ, R141, R10 ;  /* 0x0000008dff0b1219 */ /* 0x000fce000001160a */
.L_x_1036:
[----:B------:R-:W-:Y:S05]  /*a0d0*/  BSYNC B0 ;  /* 0x0000000000007941 */ /* 0x000fea0003800000 */
.L_x_1034:
[----:B------:R-:W-:-:S05]  /*a0e0*/  IMAD R11, R11, R15, R138 ;  /* 0x0000000f0b0b7224 */ /* 0x000fca00078e028a */
[----:B------:R-:W-:Y:S02]  /*a0f0*/  VIADDMNMX R0, R11, R15, R0, PT ;  /* 0x0000000f0b007246 */ /* 0x000fe40003800100 */
[----:B------:R-:W-:-:S07]  /*a100*/  VIMNMX R2, R2, R11, !PT ;  /* 0x0000000b02027248 */ /* 0x000fce0007fe0100 */
.L_x_1033:
        /* <DEDUP_REMOVED lines=132> */
.L_x_1039:
[----:B------:R-:W-:-:S05]  /*a950*/  IMAD.U32 R10, RZ, RZ, UR42 ;  /* 0x0000002aff0a7e24 */ /* 0x000fca000f8e00ff */
[----:B------:R-:W-:-:S13]  /*a960*/  ISETP.NE.AND P6, PT, R10, 0x1, PT ;  /* 0x000000010a00780c */ /* 0x000fda0003fc5270 */
[----:B------:R-:W0:Y:S02]  /*a970*/  @P6 LDC.64 R148, c[0x0][0x9e8] ;  /* 0x00027a00ff946b82 */ /* 0x000e240000000a00 */
[----:B0-----:R-:W-:-:S05]  /*a980*/  @P6 IMAD.HI.U32 R148, R9, R148, RZ ;  /* 0x0000009409946227 */ /* 0x001fca00078e00ff */
[----:B------:R-:W-:-:S07]  /*a990*/  @P6 SHF.R.U32.HI R9, RZ, R149, R148 ;  /* 0x00000095ff096219 */ /* 0x000fce0000011694 */
.L_x_1040:
[----:B------:R-:W-:Y:S05]  /*a9a0*/  BSYNC B0 ;  /* 0x0000000000007941 */ /* 0x000fea0003800000 */
.L_x_1038:
[----:B------:R-:W-:-:S05]  /*a9b0*/  IMAD R9, R9, R10, R138 ;  /* 0x0000000a09097224 */ /* 0x000fca00078e028a */
[----:B------:R-:W-:Y:S02]  /*a9c0*/  VIADDMNMX R0, R9, R10, R0, PT ;  /* 0x0000000a09007246 */ /* 0x000fe40003800100 */
[----:B------:R-:W-:-:S07]  /*a9d0*/  VIMNMX R2, R2, R9, !PT ;  /* 0x0000000902027248 */ /* 0x000fce0007fe0100 */
.L_x_1037:
        /* <DEDUP_REMOVED lines=88> */
[----:B-1----:R-:W-:Y:S02]  /*af60*/  FMNMX.FTZ R20, R14, R9, !PT ;  /* 0x000000090e147209 */ /* 0x002fe40007810000 */
[----:B------:R-:W-:Y:S02]  /*af70*/  ISETP.GT.AND P1, PT, R2, 0x39, !P1 ;  /* 0x000000390200780c */ /* 0x000fe40004f24270 */
[C---:B------:R-:W-:Y:S01]  /*af80*/  ISETP.LT.OR P4, PT, R0.reuse, 0x52, P4 ;  /* 0x000000520000780c */ /* 0x040fe20002781670 */
[----:B------:R-:W1:Y:S01]  /*af90*/  SHFL.BFLY PT, R9, R20, 0x1, 0x1f ;  /* 0x0c201f0014097f89 */ /* 0x000e6200000e0000 */
[C---:B------:R-:W-:Y:S02]  /*afa0*/  ISETP.LT.OR P1, PT, R0.reuse, 0x3a, P1 ;  /* 0x0000003a0000780c */ /* 0x040fe40000f21670 */
[----:B------:R-:W-:-:S02]  /*afb0*/  ISETP.LT.OR P5, PT, R0, 0x59, P5 ;  /* 0x000000590000780c */ /* 0x000fc40002fa1670 */
[----:B------:R-:W-:Y:S02]  /*afc0*/  FSEL R119, R119, -INF , !P1 ;  /* 0xff80000077777808 */ /* 0x000fe40004800000 */
[----:B------:R-:W-:-:S04]  /*afd0*/  ISETP.NE.AND P1, PT, R156, RZ, PT ;  /* 0x000000ff9c00720c */ /* 0x000fc80003f25270 */
[----:B------:R-:W-:-:S04]  /*afe0*/  ISETP.GT.AND P1, PT, R2, 0x40, !P1 ;  /* 0x000000400200780c */ /* 0x000fc80004f24270 */
[----:B------:R-:W-:-:S04]  /*aff0*/  ISETP.LT.OR P1, PT, R0, 0x41, P1 ;  /* 0x000000410000780c */ /* 0x000fc80000f21670 */
[----:B------:R-:W-:Y:S02]  /*b000*/  FSEL R179, R122, -INF , !P1 ;  /* 0xff8000007ab37808 */ /* 0x000fe40004800000 */
[----:B------:R-:W-:Y:S02]  /*b010*/  ISETP.NE.AND P1, PT, R120, RZ, PT ;  /* 0x000000ff7800720c */ /* 0x000fe40003f25270 */
[----:B-1----:R-:W-:Y:S02]  /*b020*/  FMNMX.FTZ R9, R20, R9, !PT ;  /* 0x0000000914097209 */ /* 0x002fe40007810000 */
        /* <DEDUP_REMOVED lines=8> */
[----:B------:R-:W-:-:S04]  /*b0b0*/  ISETP.LT.OR P1, PT, R0, 0x4a, P1 ;  /* 0x0000004a0000780c */ /* 0x000fc80000f21670 */
[----:B------:R-:W-:Y:S02]  /*b0c0*/  FSEL R127, R127, -INF , !P1 ;  /* 0xff8000007f7f7808 */ /* 0x000fe40004800000 */
[----:B------:R-:W-:Y:S02]  /*b0d0*/  ISETP.GT.AND P1, PT, R2, RZ, !P6 ;  /* 0x000000ff0200720c */ /* 0x000fe40007724270 */
[----:B------:R-:W-:Y:S01]  /*b0e0*/  ISETP.NE.AND P6, PT, R88, RZ, PT ;  /* 0x000000ff5800720c */ /* 0x000fe20003fc5270 */
[----:B0-----:R-:W-:Y:S01]  /*b0f0*/  FMUL.FTZ R88, R9, R10 ;  /* 0x0000000a09587220 */ /* 0x001fe20000410000 */
[----:B------:R-:W-:Y:S02]  /*b100*/  ISETP.LT.OR P1, PT, R0, 0x1, P1 ;  /* 0x000000010000780c */ /* 0x000fe40000f21670 */
[----:B------:R-:W-:Y:S02]  /*b110*/  ISETP.GT.AND P2, PT, R2, 0x59, !P6 ;  /* 0x000000590200780c */ /* 0x000fe40007744270 */
[----:B------:R-:W-:-:S02]  /*b120*/  FSEL R90, R90, -INF , !P1 ;  /* 0xff8000005a5a7808 */ /* 0x000fc40004800000 */
[----:B------:R-:W-:Y:S02]  /*b130*/  FSETP.NEU.FTZ.AND P1, PT, R9, -INF , PT ;  /* 0xff8000000900780b */ /* 0x000fe40003f3d000 */
[----:B------:R-:W-:Y:S02]  /*b140*/  FMNMX.FTZ R14, R90, R13, !PT ;  /* 0x0000000d5a0e7209 */ /* 0x000fe40007810000 */
[----:B------:R-:W-:Y:S02]  /*b150*/  FSEL R88, R88, RZ, P1 ;  /* 0x000000ff58587208 */ /* 0x000fe40000800000 */
[----:B------:R-:W-:Y:S02]  /*b160*/  FMNMX.FTZ R14, R91, R14, !PT ;  /* 0x0000000e5b0e7209 */ /* 0x000fe40007810000 */
[----:B------:R-:W-:Y:S01]  /*b170*/  ISETP.LT.OR P2, PT, R0, 0x5a, P2 ;  /* 0x0000005a0000780c */ /* 0x000fe20001741670 */
        /* <DEDUP_REMOVED lines=16> */
[--C-:B------:R-:W-:Y:S01]  /*b280*/  FFMA.FTZ R89, R117, R10, -R88.reuse ;  /* 0x0000000a75597223 */ /* 0x100fe20000010858 */
[----:B------:R-:W-:Y:S01]  /*b290*/  FMNMX.FTZ R14, R153, R14, !PT ;  /* 0x0000000e990e7209 */ /* 0x000fe20007810000 */
        /* <DEDUP_REMOVED lines=10> */
[----:B------:R-:W-:Y:S01]  /*b340*/  FMUL.FTZ R117, R117, R10 ;  /* 0x0000000a75757220 */ /* 0x000fe20000410000 */
[----:B------:R-:W-:Y:S01]  /*b350*/  FMNMX.FTZ R14, R107, R14, !PT ;  /* 0x0000000e6b0e7209 */ /* 0x000fe20007810000 */
[-CC-:B------:R-:W-:Y:S01]  /*b360*/  FFMA.FTZ R145, R145, R10.reuse, -R88.reuse ;  /* 0x0000000a91917223 */ /* 0x180fe20000010858 */
[-CC-:B------:R-:W-:Y:S01]  /*b370*/  FFMA.FTZ R140, R93, R10.reuse, -R88.reuse ;  /* 0x0000000a5d8c7223 */ /* 0x180fe20000010858 */
[--C-:B------:R-:W-:Y:S01]  /*b380*/  FFMA.FTZ R136, R101, R10, -R88.reuse ;  /* 0x0000000a65887223 */ /* 0x100fe20000010858 */
[----:B------:R-:W-:Y:S01]  /*b390*/  FMNMX.FTZ R14, R157, R14, !PT ;  /* 0x0000000e9d0e7209 */ /* 0x000fe20007810000 */
[----:B------:R-:W-:Y:S01]  /*b3a0*/  MUFU.EX2 R156, R156 ;  /* 0x0000009c009c7308 */ /* 0x000fe20000000800 */
        /* <DEDUP_REMOVED lines=23> */
[----:B------:R-:W-:-:S05]  /*b520*/  FMNMX.FTZ R14, R135, R14, !PT ;  /* 0x0000000e870e7209 */ /* 0x000fca0007810000 */
[----:B------:R-:W0:Y:S01]  /*b530*/  SHFL.BFLY PT, R109, R14, 0x2, 0x1f ;  /* 0x0c401f000e6d7f89 */ /* 0x000e2200000e0000 */
[----:B------:R-:W-:Y:S08]  /*b540*/  MUFU.EX2 R148, R148 ;  /* 0x0000009400947308 */ /* 0x000ff00000000800 */
[----:B------:R-:W-:Y:S08]  /*b550*/  MUFU.EX2 R131, R143 ;  /* 0x0000008f00837308 */ /* 0x000ff00000000800 */
[----:B------:R-:W-:Y:S01]  /*b560*/  MUFU.EX2 R150, R150 ;  /* 0x0000009600967308 */ /* 0x000fe20000000800 */
[----:B0-----:R-:W-:Y:S01]  /*b570*/  FMNMX.FTZ R0, R14, R109, !PT ;  /* 0x0000006d0e007209 */ /* 0x001fe20007810000 */
[----:B------:R-:W-:-:S06]  /*b580*/  FFMA.FTZ R109, R125, R10, -R88 ;  /* 0x0000000a7d6d7223 */ /* 0x000fcc0000010858 */
[----:B------:R-:W-:Y:S01]  /*b590*/  MUFU.EX2 R105, R105 ;  /* 0x0000006900697308 */ /* 0x000fe20000000800 */
[----:B------:R-:W0:Y:S07]  /*b5a0*/  SHFL.BFLY PT, R113, R0, 0x1, 0x1f ;  /* 0x0c201f0000717f89 */ /* 0x000e2e00000e0000 */
[----:B------:R-:W-:Y:S08]  /*b5b0*/  MUFU.EX2 R144, R144 ;  /* 0x0000009000907308 */ /* 0x000ff00000000800 */
[----:B------:R-:W-:Y:S08]  /*b5c0*/  MUFU.EX2 R15, R15 ;  /* 0x0000000f000f7308 */ /* 0x000ff00000000800 */
[----:B------:R-:W-:Y:S01]  /*b5d0*/  MUFU.EX2 R146, R146 ;  /* 0x0000009200927308 */ /* 0x000fe20000000800 */
[----:B0-----:R-:W-:-:S04]  /*b5e0*/  FMNMX.FTZ R11, R0, R113, !PT ;  /* 0x00000071000b7209 */ /* 0x001fc80007810000 */
[C---:B------:R-:W-:Y:S01]  /*b5f0*/  FSETP.NEU.FTZ.AND P1, PT, R11.reuse, -INF , PT ;  /* 0xff8000000b00780b */ /* 0x040fe20003f3d000 */
[C---:B------:R-:W-:Y:S02]  /*b600*/  FMUL.FTZ R92, R11.reuse, R10 ;  /* 0x0000000a0b5c7220 */ /* 0x040fe40000410000 */
[----:B------:R-:W0:Y:S01]  /*b610*/  MUFU.EX2 R0, R117 ;  /* 0x0000007500007308 */ /* 0x000e220000000800 */
[----:B------:R-:W-:Y:S02]  /*b620*/  FSEL R2, R11, RZ, P1 ;  /* 0x000000ff0b027208 */ /* 0x000fe40000800000 */
[----:B------:R-:W-:-:S03]  /*b630*/  FSEL R92, R92, RZ, P1 ;  /* 0x000000ff5c5c7208 */ /* 0x000fc60000800000 */
[----:B------:R-:W-:Y:S02]  /*b640*/  FADD.FTZ R13, -R2, R13 ;  /* 0x0000000d020d7221 */ /* 0x000fe40000010100 */
[----:B------:R-:W-:Y:S01]  /*b650*/  MUFU.EX2 R89, R89 ;  /* 0x0000005900597308 */ /* 0x000fe20000000800 */
[-CC-:B------:R-:W-:Y:S01]  /*b660*/  FFMA.FTZ R113, R90, R10.reuse, -R92.reuse ;  /* 0x0000000a5a717223 */ /* 0x180fe2000001085c */
[-CC-:B------:R-:W-:Y:S01]  /*b670*/  FFMA.FTZ R12, R91, R10.reuse, -R92.reuse ;  /* 0x0000000a5b0c7223 */ /* 0x180fe2000001085c */
[-C--:B------:R-:W-:Y:S01]  /*b680*/  FMUL.FTZ R13, R13, R10.reuse ;  /* 0x0000000a0d0d7220 */ /* 0x080fe20000410000 */
[-CC-:B------:R-:W-:Y:S01]  /*b690*/  FFMA.FTZ R14, R149, R10.reuse, -R92.reuse ;  /* 0x0000000a950e7223 */ /* 0x180fe2000001085c */
[-CC-:B------:R-:W-:Y:S01]  /*b6a0*/  FFMA.FTZ R91, R95, R10.reuse, -R92.reuse ;  /* 0x0000000a5f5b7223 */ /* 0x180fe2000001085c */
[-CC-:B------:R-:W-:Y:S01]  /*b6b0*/  FFMA.FTZ R20, R151, R10.reuse, -R92.reuse ;  /* 0x0000000a97147223 */ /* 0x180fe2000001085c */
[-CC-:B------:R-:W-:Y:S01]  /*b6c0*/  FFMA.FTZ R95, R99, R10.reuse, -R92.reuse ;  /* 0x0000000a635f7223 */ /* 0x180fe2000001085c */
[----:B------:R-:W-:Y:S01]  /*b6d0*/  MUFU.EX2 R113, R113 ;  /* 0x0000007100717308 */ /* 0x000fe20000000800 */
[--C-:B------:R-:W-:Y:S01]  /*b6e0*/  FFMA.FTZ R99, R103, R10, -R92.reuse ;  /* 0x0000000a67637223 */ /* 0x100fe2000001085c */
[----:B0-----:R-:W-:Y:S01]  /*b6f0*/  FFMA.FTZ R103, R0, R8, R189 ;  /* 0x0000000800677223 */ /* 0x001fe200000100bd */
[-CC-:B------:R-:W-:Y:S01]  /*b700*/  FFMA.FTZ R88, R153, R10.reuse, -R92.reuse ;  /* 0x0000000a99587223 */ /* 0x180fe2000001085c */
[-CC-:B------:R-:W-:Y:S01]  /*b710*/  FFMA.FTZ R149, R155, R10.reuse, -R92.reuse ;  /* 0x0000000a9b957223 */ /* 0x180fe2000001085c */
[-CC-:B------:R-:W-:Y:S01]  /*b720*/  FFMA.FTZ R90, R107, R10.reuse, -R92.reuse ;  /* 0x0000000a6b5a7223 */ /* 0x180fe2000001085c */
[----:B------:R-:W-:Y:S01]  /*b730*/  FADD.FTZ R103, R156, R103 ;  /* 0x000000679c677221 */ /* 0x000fe20000010000 */
[-CC-:B------:R-:W-:Y:S01]  /*b740*/  FFMA.FTZ R151, R157, R10.reuse, -R92.reuse ;  /* 0x0000000a9d977223 */ /* 0x180fe2000001085c */
[----:B------:R-:W0:Y:S01]  /*b750*/  MUFU.EX2 R2, R13 ;  /* 0x0000000d00027308 */ /* 0x000e220000000800 */
[-CC-:B------:R-:W-:Y:S01]  /*b760*/  FFMA.FTZ R111, R111, R10.reuse, -R92.reuse ;  /* 0x0000000a6f6f7223 */ /* 0x180fe2000001085c */
[----:B------:R-:W-:Y:S01]  /*b770*/  FADD.FTZ R8, R158, R103 ;  /* 0x000000679e087221 */ /* 0x000fe20000010000 */
        /* <DEDUP_REMOVED lines=12> */
[----:B------:R-:W-:Y:S01]  /*b840*/  FFMA.FTZ R92, R135, R10, -R92 ;  /* 0x0000000a875c7223 */ /* 0x000fe2000001085c */
[----:B------:R-:W2:Y:S01]  /*b850*/  MUFU.EX2 R14, R14 ;  /* 0x0000000e000e7308 */ /* 0x000ea20000000800 */
[----:B0-----:R-:W-:-:S07]  /*b860*/  FFMA.FTZ R3, R2, R3, R113 ;  /* 0x0000000302037223 */ /* 0x001fce0000010071 */
        /* <DEDUP_REMOVED lines=11> */
[----:B-1----:R-:W-:Y:S01]  /*b920*/  FADD.FTZ R94, R20, R13 ;  /* 0x0000000d145e7221 */ /* 0x002fe20000010000 */
[----:B------:R-:W-:-:S04]  /*b930*/  FADD.FTZ R3, R137, R8 ;  /* 0x0000000889037221 */ /* 0x000fc80000010000 */
[----:B------:R-:W-:Y:S02]  /*b940*/  FADD.FTZ R8, R148, R3 ;  /* 0x0000000394087221 */ /* 0x000fe40000010000 */
[----:B------:R-:W1:Y:S01]  /*b950*/  MUFU.EX2 R99, R99 ;  /* 0x0000006300637308 */ /* 0x000e620000000800 */
[----:B--2---:R-:W-:-:S07]  /*b960*/  FADD.FTZ R13, R95, R94 ;  /* 0x0000005e5f0d7221 */ /* 0x004fce0000010000 */
[----:B------:R-:W2:Y:S01]  /*b970*/  MUFU.EX2 R149, R149 ;  /* 0x0000009500957308 */ /* 0x000ea20000000800 */
[----:B0-----:R-:W-:Y:S01]  /*b980*/  FADD.FTZ R94, R88, R13 ;  /* 0x0000000d585e7221 */ /* 0x001fe20000010000 */
[----:B------:R-:W-:-:S06]  /*b990*/  FADD.FTZ R13, R131, R8 ;  /* 0x00000008830d7221 */ /* 0x000fcc0000010000 */
[----:B------:R-:W0:Y:S01]  /*b9a0*/  MUFU.EX2 R90, R90 ;  /* 0x0000005a005a7308 */ /* 0x000e220000000800 */
[----:B-1----:R-:W-:-:S07]  /*b9b0*/  FADD.FTZ R94, R99, R94 ;  /* 0x0000005e635e7221 */ /* 0x002fce0000010000 */
[----:B------:R-:W1:Y:S01]  /*b9c0*/  MUFU.EX2 R151, R151 ;  /* 0x0000009700977308 */ /* 0x000e620000000800 */
[----:B--2---:R-:W-:Y:S01]  /*b9d0*/  FADD.FTZ R3, R149, R94 ;  /* 0x0000005e95037221 */ /* 0x004fe20000010000 */
[----:B------:R-:W-:-:S06]  /*b9e0*/  FADD.FTZ R94, R150, R13 ;  /* 0x0000000d965e7221 */ /* 0x000fcc0000010000 */
        /* <DEDUP_REMOVED lines=9> */
[----:B--2---:R-:W-:Y:S01]  /*ba80*/  FADD.FTZ R8, R111, R8 ;  /* 0x000000086f087221 */ /* 0x004fe20000010000 */
[----:B------:R-:W-:-:S06]  /*ba90*/  FADD.FTZ R3, R89, R94 ;  /* 0x0000005e59037221 */ /* 0x000fcc0000010000 */
        /* <DEDUP_REMOVED lines=35> */
[----:B--2---:R-:W-:Y:S01]  /*bcd0*/  FADD.FTZ R3, R13, R8 ;  /* 0x000000080d037221 */ /* 0x004fe20000010000 */
[----:B0-----:R-:W-:-:S03]  /*bce0*/  FADD.FTZ R8, R97, R94 ;  /* 0x0000005e61087221 */ /* 0x001fc60000010000 */
[----:B-1----:R-:W-:Y:S01]  /*bcf0*/  FADD.FTZ R3, R92, R3 ;  /* 0x000000035c037221 */ /* 0x002fe20000010000 */
[----:B------:R-:W-:Y:S06]  /*bd00*/  @!P0 BRA `(.L_x_1041) ;  /* 0x0000000000048947 */ /* 0x000fec0003800000 */
[----:B------:R-:W-:Y:S01]  /*bd10*/  BPT.TRAP 0x1 ;  /* 0x000000040000795c */ /* 0x000fe20000300000 */
.L_x_1041:
[----:B------:R-:W-:Y:S01]  /*bd20*/  UIADD3 UR5, UR5, 0x2a860, URZ ;  /* 0x0002a86005057890 */ /* 0x000fe2000fffe03f */
[----:B------:R-:W-:Y:S01]  /*bd30*/  ISETP.GT.AND P1, PT, R21, R23, PT ;  /* 0x000000171500720c */ /* 0x000fe20003f24270 */
[----:B------:R-:W-:Y:S01]  /*bd40*/  UMOV UR6, UR38 ;  /* 0x0000002600067c82 */ /* 0x000fe20008000000 */
[----:B------:R-:W-:Y:S01]  /*bd50*/  F2FP.F16.F32.PACK_AB R154, R137, R154 ;  /* 0x0000009a899a723e */ /* 0x000fe200000000ff */
[----:B------:R-:W-:Y:S01]  /*bd60*/  UPRMT UR5, UR60, 0x654, UR5 ;  /* 0x000006543c057896 */ /* 0x000fe20008000005 */
[----:B------:R-:W-:Y:S01]  /*bd70*/  F2FP.F16.F32.PACK_AB R137, R139, R185 ;  /* 0x000000b98b89723e */ /* 0x000fe200000000ff */
[----:B------:R-:W-:Y:S01]  /*bd80*/  UMOV UR4, UR39 ;  /* 0x0000002700047c82 */ /* 0x000fe20008000000 */
[----:B------:R-:W-:Y:S01]  /*bd90*/  F2FP.F16.F32.PACK_AB R157, R12, R113 ;  /* 0x000000710c9d723e */ /* 0x000fe200000000ff */
[----:B------:R-:W-:Y:S01]  /*bda0*/  VIADD R21, R21, 0xffffffff ;  /* 0xffffffff15157836 */ /* 0x000fe20000000000 */
[----:B------:R-:W-:Y:S01]  /*bdb0*/  F2FP.F16.F32.PACK_AB R152, R145, R152 ;  /* 0x000000989198723e */ /* 0x000fe200000000ff */
[----:B------:R-:W-:Y:S01]  /*bdc0*/  IMAD.MOV.U32 R12, RZ, RZ, R9 ;  /* 0x000000ffff0c7224 */ /* 0x000fe200078e0009 */
        /* <DEDUP_REMOVED lines=21> */
[----:B------:R-:W-:Y:S01]  /*bf20*/  F2FP.F16.F32.PACK_AB R138, R97, R138 ;  /* 0x0000008a618a723e */ /* 0x000fe200000000ff */
[----:B------:R-:W-:Y:S06]  /*bf30*/  @P1 BRA `(.L_x_1042) ;  /* 0xffffffd000ac1947 */ /* 0x000fec000383ffff */
.L_x_1023:
        /* <DEDUP_REMOVED lines=67> */
.L_x_1043:
[----:B------:R-:W-:Y:S01]  /*c370*/  ULEA UR5, UR39, UR40, 0x3 ;  /* 0x0000002827057291 */ /* 0x000fe2000f8e183f */
[----:B------:R-:W-:-:S05]  /*c380*/  IMAD.U32 R0, RZ, RZ, UR38 ;  /* 0x00000026ff007e24 */ /* 0x000fca000f8e00ff */
[----:B------:R-:W-:-:S04]  /*c390*/  SHF.L.U32 R0, R0, 0x1f, RZ ;  /* 0x0000001f00007819 */ /* 0x000fc800000006ff */
[----:B------:R0:W1:Y:S01]  /*c3a0*/  SYNCS.PHASECHK.TRANS64.TRYWAIT P1, [UR5+0x2a850], R0 ;  /* 0x02a85000ff0075a7 */ /* 0x0000620008020145 */
[----:B------:R-:W-:Y:S05]  /*c3b0*/  @!P0 BRA `(.L_x_1044) ;  /* 0x0000000000048947 */ /* 0x000fea0003800000 */
[----:B------:R-:W-:Y:S01]  /*c3c0*/  BPT.TRAP 0x1 ;  /* 0x000000040000795c */ /* 0x000fe20000300000 */
.L_x_1044:
[----:B-1----:R-:W-:Y:S05]  /*c3d0*/  @P1 BRA `(.L_x_1045) ;  /* 0x0000000000081947 */ /* 0x002fea0003800000 */
[----:B------:R-:W1:Y:S02]  /*c3e0*/  SYNCS.PHASECHK.TRANS64.TRYWAIT P1, [UR5+0x2a850], R0 ;  /* 0x02a85000ff0075a7 */ /* 0x000e640008020145 */
[----:B-1----:R-:W-:Y:S05]  /*c3f0*/  @!P1 BRA `(.L_x_1046) ;  /* 0x0000006c00089947 */ /* 0x002fea0003800000 */
.L_x_1045:
[----:B------:R-:W-:Y:S01]  /*c400*/  UIADD3 UR40, UR40, 0x400, URZ ;  /* 0x0000040028287890 */ /* 0x000fe2000fffe03f */
[----:B------:R-:W-:Y:S01]  /*c410*/  WARPGROUP.ARRIVE ;  /* 0x00000000000079c5 */ /* 0x000fe20000000000 */
[----:B------:R-:W-:Y:S01]  /*c420*/  UMOV UR7, 0x40000040 ;  /* 0x4000004000077882 */ /* 0x000fe20000000000 */
[----:B-1----:R-:W1:Y:S01]  /*c430*/  SHFL.BFLY PT, R5, R8, 0x2, 0x1f ;  /* 0x0c401f0008057f89 */ /* 0x002e6200000e0000 */
[----:B------:R-:W-:Y:S01]  /*c440*/  USHF.R.U32.HI UR40, URZ, 0x4, UR40 ;  /* 0x000000043f287899 */ /* 0x000fe20008011628 */
[----:B------:R-:W-:Y:S02]  /*c450*/  IMAD.MOV.U32 R4, RZ, RZ, RZ ;  /* 0x000000ffff047224 */ /* 0x000fe400078e00ff */
[----:B0-----:R-:W0:Y:S01]  /*c460*/  SHFL.BFLY PT, R0, R3, 0x2, 0x1f ;  /* 0x0c401f0003007f89 */ /* 0x001e2200000e0000 */
[----:B------:R-:W-:Y:S01]  /*c470*/  ULOP3.LUT UR40, UR40, 0x3fff, URZ, 0xc0, !UPT ;  /* 0x00003fff28287892 */ /* 0x000fe2000f8ec03f */
[----:B------:R-:W-:-:S03]  /*c480*/  IMAD.MOV.U32 R88, RZ, RZ, -0x800000 ;  /* 0xff800000ff587424 */ /* 0x000fc600078e00ff */
[----:B------:R-:W-:-:S04]  /*c490*/  ULOP3.LUT UR4, UR40, 0x3000000, URZ, 0xfc, !UPT ;  /* 0x0300000028047892 */ /* 0x000fc8000f8efc3f */
[----:B------:R-:W-:-:S07]  /*c4a0*/  UIMAD UR4, UR39, 0x600, UR4 ;  /* 0x00000600270478a4 */ /* 0x000fce000f8e0204 */
[----:B------:R-:W-:Y:S02]  /*c4b0*/  UMOV UR6, UR4 ;  /* 0x0000000400067c82 */ /* 0x000fe40008000000 */
[----:B------:R-:W-:Y:S01]  /*c4c0*/  HGMMA.64x128x16.F32 R24, R156, gdesc[UR4].tnspB, R24, gsb0 ;  /* 0x41e000049c187df0 */ /* 0x000fe20008000818 */
[----:B------:R-:W-:Y:S01]  /*c4d0*/  UIADD3 UR6, UR4, 0x80, URZ ;  /* 0x0000008004067890 */ /* 0x000fe2000fffe03f */
[----:B-1----:R-:W-:Y:S01]  /*c4e0*/  FADD.FTZ R5, R5, R8 ;  /* 0x0000000805057221 */ /* 0x002fe20000010000 */
[----:B------:R-:W-:Y:S01]  /*c4f0*/  UMOV UR7, 0x40000040 ;  /* 0x4000004000077882 */ /* 0x000fe20000000000 */
[----:B------:R-:W-:Y:S02]  /*c500*/  IMAD.MOV.U32 R8, RZ, RZ, RZ ;  /* 0x000000ffff087224 */ /* 0x000fe400078e00ff */
[----:B0-----:R-:W-:Y:S02]  /*c510*/  FADD.FTZ R2, R0, R3 ;  /* 0x0000000300027221 */ /* 0x001fe40000010000 */
[----:B------:R-:W0:Y:S04]  /*c520*/  SHFL.BFLY PT, R0, R5, 0x1, 0x1f ;  /* 0x0c201f0005007f89 */ /* 0x000e2800000e0000 */
[----:B------:R-:W1:Y:S01]  /*c530*/  SHFL.BFLY PT, R7, R2, 0x1, 0x1f ;  /* 0x0c201f0002077f89 */ /* 0x000e6200000e0000 */
[----:B0-----:R-:W-:Y:S01]  /*c540*/  FADD.FTZ R12, R5, R0 ;  /* 0x00000000050c7221 */ /* 0x001fe20000010000 */
[----:B------:R-:W-:-:S02]  /*c550*/  IMAD.MOV.U32 R0, RZ, RZ, -0x800000 ;  /* 0xff800000ff007424 */ /* 0x000fc400078e00ff */
[----:B-1----:R-:W-:Y:S02]  /*c560*/  FADD.FTZ R7, R2, R7 ;  /* 0x0000000702077221 */ /* 0x002fe40000010000 */
[----:B------:R-:W-:-:S03]  /*c570*/  FSETP.NE.FTZ.AND P1, PT, R12, RZ, PT ;  /* 0x000000ff0c00720b */ /* 0x000fc60003f35000 */
[----:B------:R-:W-:-:S10]  /*c580*/  FSETP.NE.FTZ.AND P2, PT, R7, RZ, PT ;  /* 0x000000ff0700720b */ /* 0x000fd40003f55000 */
[----:B------:R-:W0:Y:S01]  /*c590*/  @P1 MUFU.LG2 R3, R12 ;  /* 0x0000000c00031308 */ /* 0x000e220000000c00 */
[C---:B------:R-:W-:Y:S02]  /*c5a0*/  @P1 FMUL.FTZ R2, R10.reuse, 0.69314718246459960938 ;  /* 0x3f3172180a021820 */ /* 0x040fe40000410000 */
[----:B------:R-:W-:-:S05]  /*c5b0*/  @P2 FMUL.FTZ R5, R10, 0.69314718246459960938 ;  /* 0x3f3172180a052820 */ /* 0x000fca0000410000 */
        /* <DEDUP_REMOVED lines=34> */
.L_x_1047:
[----:B------:R-:W-:Y:S01]  /*c7e0*/  UIADD3 UR4, UR5, 0x2a860, URZ ;  /* 0x0002a86005047890 */ /* 0x000fe2000fffe03f */
[-C--:B------:R-:W-:Y:S01]  /*c7f0*/  FMUL.FTZ R89, R40, R4.reuse ;  /* 0x0000000428597220 */ /* 0x080fe20000410000 */
[----:B------:R-:W-:Y:S01]  /*c800*/  UIADD3 UR39, UR39, 0x1, URZ ;  /* 0x0000000127277890 */ /* 0x000fe2000fffe03f */
[-C--:B------:R-:W-:Y:S01]  /*c810*/  FMUL.FTZ R90, R41, R4.reuse ;  /* 0x00000004295a7220 */ /* 0x080fe20000410000 */
[----:B------:R-:W-:Y:S01]  /*c820*/  UPRMT UR4, UR60, 0x654, UR4 ;  /* 0x000006543c047896 */ /* 0x000fe20008000004 */
[-C--:B------:R-:W-:Y:S01]  /*c830*/  FMUL.FTZ R91, R45, R4.reuse ;  /* 0x000000042d5b7220 */ /* 0x080fe20000410000 */
[----:B------:R-:W-:Y:S01]  /*c840*/  UISETP.NE.AND UP0, UPT, UR39, 0x2, UPT ;  /* 0x000000022700788c */ /* 0x000fe2000bf05270 */
[----:B------:R-:W-:Y:S01]  /*c850*/  FMUL.FTZ R40, R48, R4 ;  /* 0x0000000430287220 */ /* 0x000fe20000410000 */
[-C--:B------:R-:W-:Y:S01]  /*c860*/  FMUL.FTZ R110, R26, R8.reuse ;  /* 0x000000081a6e7220 */ /* 0x080fe20000410000 */
[-C--:B------:R-:W-:Y:S01]  /*c870*/  FMUL.FTZ R98, R50, R8.reuse ;  /* 0x0000000832627220 */ /* 0x080fe20000410000 */
[-C--:B------:R-:W-:Y:S01]  /*c880*/  FMUL.FTZ R99, R51, R8.reuse ;  /* 0x0000000833637220 */ /* 0x080fe20000410000 */
[----:B------:R-:W-:Y:S01]  /*c890*/  FMUL.FTZ R97, R54, R8 ;  /* 0x0000000836617220 */ /* 0x000fe20000410000 */
[-C--:B------:R-:W-:Y:S01]  /*c8a0*/  FMUL.FTZ R3, R24, R4.reuse ;  /* 0x0000000418037220 */ /* 0x080fe20000410000 */
[----:B------:R-:W-:Y:S01]  /*c8b0*/  SYNCS.ARRIVE.TRANS64.RED.A1T0 RZ, [UR4], RZ ;  /* 0x000000ffffff79a7 */ /* 0x000fe20008100404 */
        /* <DEDUP_REMOVED lines=60> */
.L_x_969:
[----:B------:R-:W0:Y:S01]  /*cc80*/  S2R R2, SR_CgaCtaId ;  /* 0x0000000000027919 */ /* 0x000e220000008800 */
[----:B------:R-:W-:Y:S01]  /*cc90*/  MOV R23, 0x400 ;  /* 0x0000040000177802 */ /* 0x000fe20000000f00 */
[----:B------:R-:W-:Y:S01]  /*cca0*/  BSSY B0, `(.L_x_1048) ;  /* 0x00001bc000007945 */ /* 0x000fe20003800000 */
[----:B------:R-:W-:Y:S02]  /*ccb0*/  BAR.SYNC.DEFER_BLOCKING 0x5, 0x180 ;  /* 0x0146000000007b1d */ /* 0x000fe40000010000 */
[----:B0-----:R-:W-:-:S05]  /*ccc0*/  LEA R23, R2, R23, 0x18 ;  /* 0x0000001702177211 */ /* 0x001fca00078ec0ff */
[----:B------:R0:W1:Y:S01]  /*ccd0*/  LDS R16, [R23+0x2a8d0] ;  /* 0x02a8d00017107984 */ /* 0x0000620000000800 */
[----:B------:R-:W-:Y:S06]  /*cce0*/  BAR.ARV 0x4, 0x180 ;  /* 0x0106000000007b1d */ /* 0x000fec0000002000 */
[----:B------:R-:W-:Y:S05]  /*ccf0*/  @P0 BRA `(.L_x_1049) ;  /* 0x0000001000980947 */ /* 0x000fea0003800000 */
[----:B------:R-:W2:Y:S01]  /*cd00*/  S2R R2, SR_SWINHI ;  /* 0x0000000000027919 */ /* 0x000ea20000002f00 */
[----:B------:R-:W3:Y:S01]  /*cd10*/  LDC R57, c[0x0][0xbe8] ;  /* 0x0002fa00ff397b82 */ /* 0x000ee20000000800 */
[----:B------:R-:W-:Y:S01]  /*cd20*/  SHF.R.S32.HI R58, RZ, 0x1f, R164 ;  /* 0x0000001fff3a7819 */ /* 0x000fe200000114a4 */
[----:B------:R-:W-:Y:S01]  /*cd30*/  ULDC.64 UR4, c[0x0][0xb90] ;  /* 0x0002e40000047ab9 */ /* 0x000fe20000000a00 */
[----:B------:R-:W-:Y:S01]  /*cd40*/  F2FP.F16.F32.PACK_AB R7, R7, R26 ;  /* 0x0000001a0707723e */ /* 0x000fe200000000ff */
[----:B------:R-:W-:Y:S01]  /*cd50*/  IMAD.WIDE.U32 R12, R164, UR4, RZ ;  /* 0x00000004a40c7c25 */ /* 0x000fe2000f8e00ff */
[----:B------:R-:W-:Y:S01]  /*cd60*/  F2FP.F16.F32.PACK_AB R6, R29, R6 ;  /* 0x000000061d06723e */ /* 0x000fe200000000ff */
[----:B------:R-:W-:Y:S01]  /*cd70*/  ULDC UR6, c[0x0][0xa88] ;  /* 0x0002a20000067ab9 */ /* 0x000fe20000000800 */
[----:B------:R-:W-:Y:S01]  /*cd80*/  SHF.R.S32.HI R112, RZ, 0x1f, R162 ;  /* 0x0000001fff707819 */ /* 0x000fe200000114a2 */
[----:B------:R-:W-:Y:S01]  /*cd90*/  IMAD R9, R58, UR4, RZ ;  /* 0x000000043a097c24 */ /* 0x000fe2000f8e02ff */
[----:B------:R-:W-:-:S02]  /*cda0*/  F2FP.F16.F32.PACK_AB R80, R81, R80 ;  /* 0x000000505150723e */ /* 0x000fc400000000ff */
[----:B------:R-:W-:Y:S01]  /*cdb0*/  F2FP.F16.F32.PACK_AB R48, R41, R48 ;  /* 0x000000302930723e */ /* 0x000fe200000000ff */
[----:B------:R-:W-:Y:S01]  /*cdc0*/  IMAD R11, R164, UR5, R9 ;  /* 0x00000005a40b7c24 */ /* 0x000fe2000f8e0209 */
[----:B------:R-:W-:Y:S01]  /*cdd0*/  ULDC.64 UR4, c[0x0][0xb98] ;  /* 0x0002e60000047ab9 */ /* 0x000fe20000000a00 */
[----:B------:R-:W-:Y:S01]  /*cde0*/  IMAD R9, R165, 0x40, R160 ;  /* 0x00000040a5097824 */ /* 0x000fe200078e02a0 */
[----:B------:R-:W-:Y:S01]  /*cdf0*/  F2FP.F16.F32.PACK_AB R51, R54, R51 ;  /* 0x000000333633723e */ /* 0x000fe200000000ff */
[----:B------:R-:W-:Y:S01]  /*ce00*/  IMAD.IADD R13, R13, 0x1, R11 ;  /* 0x000000010d0d7824 */ /* 0x000fe200078e020b */
[----:B------:R-:W-:Y:S02]  /*ce10*/  F2FP.F16.F32.PACK_AB R81, R83, R82 ;  /* 0x000000525351723e */ /* 0x000fe400000000ff */
[----:B------:R-:W-:Y:S01]  /*ce20*/  F2FP.F16.F32.PACK_AB R82, R85, R84 ;  /* 0x000000545552723e */ /* 0x000fe200000000ff */
[----:B------:R-:W-:Y:S01]  /*ce30*/  IMAD.WIDE.U32 R12, R162, UR4, R12 ;  /* 0x00000004a20c7c25 */ /* 0x000fe2000f8e000c */
[----:B------:R-:W-:-:S02]  /*ce40*/  F2FP.F16.F32.PACK_AB R83, R87, R86 ;  /* 0x000000565753723e */ /* 0x000fc400000000ff */
[----:B------:R-:W-:Y:S02]  /*ce50*/  MOV R34, R23 ;  /* 0x0000001700227202 */ /* 0x000fe40000000f00 */
[----:B--2---:R-:W-:-:S03]  /*ce60*/  MOV R35, R2 ;  /* 0x0000000200237202 */ /* 0x004fc60000000f00 */
[----:B------:R-:W-:-:S04]  /*ce70*/  IMAD.WIDE R4, R171, 0x2, R34 ;  /* 0x00000002ab047825 */ /* 0x000fc800078e0222 */
[----:B------:R-:W-:Y:S01]  /*ce80*/  IMAD.WIDE R34, R9, 0x2, R34 ;  /* 0x0000000209227825 */ /* 0x000fe200078e0222 */
[C---:B------:R-:W-:Y:S02]  /*ce90*/  IADD3 R33, P2, R4.reuse, 0x4020, RZ ;  /* 0x0000402004217810 */ /* 0x040fe40007f5e0ff */
[C---:B------:R-:W-:Y:S02]  /*cea0*/  IADD3 R21, P6, R4.reuse, 0x20, RZ ;  /* 0x0000002004157810 */ /* 0x040fe40007fde0ff */
[----:B------:R-:W-:Y:S01]  /*ceb0*/  LOP3.LUT R10, R33, 0x380, RZ, 0xc0, !PT ;  /* 0x00000380210a7812 */ /* 0x000fe200078ec0ff */
[--C-:B------:R-:W-:Y:S01]  /*cec0*/  IMAD.X R39, RZ, RZ, R5.reuse, P2 ;  /* 0x000000ffff277224 */ /* 0x100fe200010e0605 */
[----:B------:R-:W-:Y:S01]  /*ced0*/  IADD3 R73, P1, R4, 0x4040, RZ ;  /* 0x0000404004497810 */ /* 0x000fe20007f3e0ff */
[--C-:B------:R-:W-:Y:S01]  /*cee0*/  IMAD.X R15, RZ, RZ, R5.reuse, P6 ;  /* 0x000000ffff0f7224 */ /* 0x100fe200030e0605 */
[----:B------:R-:W-:Y:S02]  /*cef0*/  SHF.R.U64 R10, R10, 0x3, RZ ;  /* 0x000000030a0a7819 */ /* 0x000fe400000012ff */
[----:B------:R-:W-:Y:S01]  /*cf00*/  IADD3 R31, P3, R4, 0x4000, RZ ;  /* 0x00004000041f7810 */ /* 0x000fe20007f7e0ff */
[----:B------:R-:W-:Y:S01]  /*cf10*/  IMAD.X R43, RZ, RZ, R5, P1 ;  /* 0x000000ffff2b7224 */ /* 0x000fe200008e0605 */
[----:B------:R-:W-:-:S02]  /*cf20*/  LOP3.LUT R38, R10, R33, RZ, 0x3c, !PT ;  /* 0x000000210a267212 */ /* 0x000fc400078e3cff */
[----:B------:R-:W-:Y:S01]  /*cf30*/  IADD3 R33, P6, R34, 0x1000, RZ ;  /* 0x0000100022217810 */ /* 0x000fe20007fde0ff */
[--C-:B------:R-:W-:Y:S01]  /*cf40*/  IMAD.X R37, RZ, RZ, R5.reuse, P3 ;  /* 0x000000ffff257224 */ /* 0x100fe200018e0605 */
[----:B---3--:R-:W-:Y:S02]  /*cf50*/  ISETP.NE.AND P1, PT, R57, 0x1, PT ;  /* 0x000000013900780c */ /* 0x008fe40003f25270 */
[----:B------:R-:W-:Y:S02]  /*cf60*/  LOP3.LUT R32, R33, 0x380, RZ, 0xc0, !PT ;  /* 0x0000038021207812 */ /* 0x000fe400078ec0ff */
[----:B------:R-:W-:Y:S02]  /*cf70*/  IADD3 R55, P4, R4, 0x60, RZ ;  /* 0x0000006004377810 */ /* 0x000fe40007f9e0ff */
[----:B------:R-:W-:Y:S02]  /*cf80*/  LOP3.LUT R14, R73, 0x380, RZ, 0xc0, !PT ;  /* 0x00000380490e7812 */ /* 0x000fe400078ec0ff */
[----:B------:R-:W-:Y:S01]  /*cf90*/  SHF.R.U64 R32, R32, 0x3, RZ ;  /* 0x0000000320207819 */ /* 0x000fe200000012ff */
[----:B------:R-:W-:Y:S01]  /*cfa0*/  IMAD.X R11, RZ, RZ, R5, P4 ;  /* 0x000000ffff0b7224 */ /* 0x000fe200020e0605 */
[----:B------:R-:W-:-:S02]  /*cfb0*/  LOP3.LUT R8, R31, 0x380, RZ, 0xc0, !PT ;  /* 0x000003801f087812 */ /* 0x000fc400078ec0ff */
[----:B------:R-:W-:Y:S01]  /*cfc0*/  SHF.R.U64 R14, R14, 0x3, RZ ;  /* 0x000000030e0e7819 */ /* 0x000fe200000012ff */
[----:B------:R-:W2:Y:S01]  /*cfd0*/  @P1 LDC R79, c[0x0][0xbf0] ;  /* 0x0002fc00ff4f1b82 */ /* 0x000ea20000000800 */
[----:B------:R-:W-:Y:S02]  /*cfe0*/  LOP3.LUT R32, R32, R33, RZ, 0x3c, !PT ;  /* 0x0000002120207212 */ /* 0x000fe400078e3cff */
[----:B------:R-:W-:Y:S02]  /*cff0*/  SHF.R.U64 R8, R8, 0x3, RZ ;  /* 0x0000000308087819 */ /* 0x000fe400000012ff */
[----:B------:R-:W-:Y:S02]  /*d000*/  IADD3 R33, P4, R34, 0x3000, RZ ;  /* 0x0000300022217810 */ /* 0x000fe40007f9e0ff */
[----:B------:R-:W-:Y:S02]  /*d010*/  LOP3.LUT R42, R14, R73, RZ, 0x3c, !PT ;  /* 0x000000490e2a7212 */ /* 0x000fe400078e3cff */
[----:B------:R-:W-:Y:S01]  /*d020*/  LOP3.LUT R36, R8, R31, RZ, 0x3c, !PT ;  /* 0x0000001f08247212 */ /* 0x000fe200078e3cff */
[----:B------:R-:W3:Y:S01]  /*d030*/  @P1 LDC R73, c[0x0][0xbec] ;  /* 0x0002fb00ff491b82 */ /* 0x000ee20000000800 */
[----:B------:R-:W-:Y:S01]  /*d040*/  LOP3.LUT R28, R33, 0x380, RZ, 0xc0, !PT ;  /* 0x00000380211c7812 */ /* 0x000fe200078ec0ff */
[----:B------:R-:W-:Y:S01]  /*d050*/  IMAD.X R29, RZ, RZ, R35, P4 ;  /* 0x000000ffff1d7224 */ /* 0x000fe200020e0623 */
[----:B------:R-:W-:-:S02]  /*d060*/  IADD3 R47, P0, R4, 0x4060, RZ ;  /* 0x00004060042f7810 */ /* 0x000fc40007f1e0ff */
[----:B------:R-:W-:Y:S02]  /*d070*/  LOP3.LUT R8, R55, 0x380, RZ, 0xc0, !PT ;  /* 0x0000038037087812 */ /* 0x000fe400078ec0ff */
[----:B------:R-:W-:Y:S02]  /*d080*/  SHF.R.U64 R28, R28, 0x3, RZ ;  /* 0x000000031c1c7819 */ /* 0x000fe400000012ff */
[----:B------:R-:W-:Y:S02]  /*d090*/  LOP3.LUT R46, R47, 0x380, RZ, 0xc0, !PT ;  /* 0x000003802f2e7812 */ /* 0x000fe400078ec0ff */
[----:B------:R-:W-:Y:S02]  /*d0a0*/  LOP3.LUT R9, R4, 0x380, RZ, 0xc0, !PT ;  /* 0x0000038004097812 */ /* 0x000fe400078ec0ff */
[----:B------:R-:W-:Y:S02]  /*d0b0*/  SHF.R.U64 R8, R8, 0x3, RZ ;  /* 0x0000000308087819 */ /* 0x000fe400000012ff */
[----:B------:R-:W-:Y:S01]  /*d0c0*/  LOP3.LUT R28, R28, R33, RZ, 0x3c, !PT ;  /* 0x000000211c1c7212 */ /* 0x000fe200078e3cff */
[----:B------:R-:W-:Y:S01]  /*d0d0*/  IMAD.X R33, RZ, RZ, R35, P6 ;  /* 0x000000ffff217224 */ /* 0x000fe200030e0623 */
[----:B------:R-:W-:-:S02]  /*d0e0*/  SHF.R.U64 R46, R46, 0x3, RZ ;  /* 0x000000032e2e7819 */ /* 0x000fc400000012ff */
[----:B------:R-:W-:Y:S02]  /*d0f0*/  SHF.R.U64 R9, R9, 0x3, RZ ;  /* 0x0000000309097819 */ /* 0x000fe400000012ff */
[----:B------:R-:W-:Y:S02]  /*d100*/  LOP3.LUT R10, R8, R55, RZ, 0x3c, !PT ;  /* 0x00000037080a7212 */ /* 0x000fe400078e3cff */
[----:B------:R-:W-:Y:S02]  /*d110*/  IADD3 R55, P6, R34, 0x7000, RZ ;  /* 0x0000700022377810 */ /* 0x000fe40007fde0ff */
[----:B------:R-:W-:Y:S02]  /*d120*/  IADD3 R25, P5, R4, 0x40, RZ ;  /* 0x0000004004197810 */ /* 0x000fe40007fbe0ff */
[----:B------:R-:W-:Y:S01]  /*d130*/  LOP3.LUT R46, R46, R47, RZ, 0x3c, !PT ;  /* 0x0000002f2e2e7212 */ /* 0x000fe200078e3cff */
[--C-:B------:R-:W-:Y:S01]  /*d140*/  IMAD.X R47, RZ, RZ, R5.reuse, P0 ;  /* 0x000000ffff2f7224 */ /* 0x100fe200000e0605 */
[----:B------:R-:W-:Y:S01]  /*d150*/  LOP3.LUT R4, R9, R4, RZ, 0x3c, !PT ;  /* 0x0000000409047212 */ /* 0x000fe200078e3cff */
[----:B------:R-:W-:Y:S01]  /*d160*/  IMAD.X R9, RZ, RZ, R5, P5 ;  /* 0x000000ffff097224 */ /* 0x000fe200028e0605 */
[----:B------:R-:W-:-:S02]  /*d170*/  LOP3.LUT R26, R55, 0x380, RZ, 0xc0, !PT ;  /* 0x00000380371a7812 */ /* 0x000fc400078ec0ff */
[----:B------:R-:W-:Y:S02]  /*d180*/  MOV R72, R4 ;  /* 0x0000000400487202 */ /* 0x000fe40000000f00 */
[----:B------:R-:W-:Y:S02]  /*d190*/  F2FP.F16.F32.PACK_AB R4, R96, R3 ;  /* 0x000000036004723e */ /* 0x000fe400000000ff */
[----:B------:R-:W-:Y:S02]  /*d1a0*/  SHF.R.U64 R26, R26, 0x3, RZ ;  /* 0x000000031a1a7819 */ /* 0x000fe400000012ff */
[----:B------:R-:W-:Y:S01]  /*d1b0*/  MOV R96, R46 ;  /* 0x0000002e00607202 */ /* 0x000fe20000000f00 */
[----:B------:R-:W-:Y:S01]  /*d1c0*/  IMAD.IADD R46, R22, 0x1, R17 ;  /* 0x00000001162e7824 */ /* 0x000fe200078e0211 */
[----:B------:R-:W-:Y:S02]  /*d1d0*/  LOP3.LUT R2, R21, 0x380, RZ, 0xc0, !PT ;  /* 0x0000038015027812 */ /* 0x000fe400078ec0ff */
[----:B------:R-:W-:-:S02]  /*d1e0*/  LOP3.LUT R26, R26, R55, RZ, 0x3c, !PT ;  /* 0x000000371a1a7212 */ /* 0x000fc400078e3cff */
[----:B------:R-:W-:Y:S01]  /*d1f0*/  MOV R55, R38 ;  /* 0x0000002600377202 */ /* 0x000fe20000000f00 */
[----:B---3--:R-:W-:Y:S01]  /*d200*/  @P1 IMAD.HI.U32 R38, R46, R73, RZ ;  /* 0x000000492e261227 */ /* 0x008fe200078e00ff */
[----:B------:R-:W-:Y:S02]  /*d210*/  SHF.R.U64 R2, R2, 0x3, RZ ;  /* 0x0000000302027819 */ /* 0x000fe400000012ff */
[----:B------:R-:W-:Y:S01]  /*d220*/  IADD3 R31, P5, R34, 0x2000, RZ ;  /* 0x00002000221f7810 */ /* 0x000fe20007fbe0ff */
[----:B------:R-:W-:Y:S01]  /*d230*/  IMAD.MOV.U32 R39, RZ, RZ, R46 ;  /* 0x000000ffff277224 */ /* 0x000fe200078e002e */
[----:B------:R-:W-:Y:S01]  /*d240*/  F2FP.F16.F32.PACK_AB R5, R27, R110 ;  /* 0x0000006e1b05723e */ /* 0x000fe200000000ff */
[----:B------:R-:W-:Y:S01]  /*d250*/  BAR.SYNC.DEFER_BLOCKING 0x1, 0x100 ;  /* 0x0044000000007b1d */ /* 0x000fe20000010000 */
[----:B--2---:R-:W-:Y:S01]  /*d260*/  @P1 SHF.R.U32.HI R39, RZ, R79, R38 ;  /* 0x0000004fff271219 */ /* 0x004fe20000011626 */
[----:B------:R-:W-:Y:S01]  /*d270*/  IMAD.IADD R38, R170, 0x1, R17 ;  /* 0x00000001aa267824 */ /* 0x000fe200078e0211 */
[----:B------:R-:W-:Y:S01]  /*d280*/  LOP3.LUT R14, R2, R21, RZ, 0x3c, !PT ;  /* 0x00000015020e7212 */ /* 0x000fe200078e3cff */
[----:B------:R-:W-:Y:S01]  /*d290*/  IMAD.X R27, RZ, RZ, R35, P6 ;  /* 0x000000ffff1b7224 */ /* 0x000fe200030e0623 */
[----:B------:R-:W-:-:S02]  /*d2a0*/  LOP3.LUT R2, R25, 0x380, RZ, 0xc0, !PT ;  /* 0x0000038019027812 */ /* 0x000fc400078ec0ff */
[----:B------:R-:W-:Y:S02]  /*d2b0*/  LOP3.LUT R30, R31, 0x380, RZ, 0xc0, !PT ;  /* 0x000003801f1e7812 */ /* 0x000fe400078ec0ff */
[----:B------:R-:W-:Y:S02]  /*d2c0*/  LOP3.LUT R3, R34, 0x380, RZ, 0xc0, !PT ;  /* 0x0000038022037812 */ /* 0x000fe400078ec0ff */
[----:B------:R-:W-:Y:S02]  /*d2d0*/  SHF.R.U64 R2, R2, 0x3, RZ ;  /* 0x0000000302027819 */ /* 0x000fe400000012ff */
[----:B------:R-:W-:Y:S02]  /*d2e0*/  SHF.R.U64 R30, R30, 0x3, RZ ;  /* 0x000000031e1e7819 */ /* 0x000fe400000012ff */
[----:B------:R-:W-:Y:S02]  /*d2f0*/  IADD3 R21, P0, R34, 0x6000, RZ ;  /* 0x0000600022157810 */ /* 0x000fe40007f1e0ff */
[----:B------:R-:W-:-:S02]  /*d300*/  SHF.R.U64 R3, R3, 0x3, RZ ;  /* 0x0000000303037819 */ /* 0x000fc400000012ff */
[----:B------:R-:W-:Y:S02]  /*d310*/  MOV R111, R10 ;  /* 0x0000000a006f7202 */ /* 0x000fe40000000f00 */
[----:B------:R-:W-:Y:S02]  /*d320*/  LOP3.LUT R8, R2, R25, RZ, 0x3c, !PT ;  /* 0x0000001902087212 */ /* 0x000fe400078e3cff */
[----:B------:R-:W-:Y:S01]  /*d330*/  LOP3.LUT R30, R30, R31, RZ, 0x3c, !PT ;  /* 0x0000001f1e1e7212 */ /* 0x000fe200078e3cff */
[----:B------:R2:W-:Y:S01]  /*d340*/  STSM.16.M88.4 [R72], R4 ;  /* 0x0000000448007844 */ /* 0x0005e20000000200 */
[C---:B------:R-:W-:Y:S02]  /*d350*/  IADD3 R31, P3, R34.reuse, 0x4000, RZ ;  /* 0x00004000221f7810 */ /* 0x040fe40007f7e0ff */
[----:B------:R-:W-:Y:S02]  /*d360*/  IADD3 R25, P2, R34, 0x5000, RZ ;  /* 0x0000500022197810 */ /* 0x000fe40007f5e0ff */
[----:B------:R-:W-:Y:S01]  /*d370*/  LOP3.LUT R34, R3, R34, RZ, 0x3c, !PT ;  /* 0x0000002203227212 */ /* 0x000fe200078e3cff */
[----:B------:R-:W-:Y:S01]  /*d380*/  IMAD.X R3, RZ, RZ, R35, P0 ;  /* 0x000000ffff037224 */ /* 0x000fe200000e0623 */
[----:B------:R-:W-:-:S02]  /*d390*/  IADD3 R12, P0, R39, R12, RZ ;  /* 0x0000000c270c7210 */ /* 0x000fc40007f1e0ff */
[----:B------:R-:W-:Y:S02]  /*d3a0*/  LOP3.LUT R2, R21, 0x380, RZ, 0xc0, !PT ;  /* 0x0000038015027812 */ /* 0x000fe400078ec0ff */
[----:B------:R-:W-:Y:S02]  /*d3b0*/  LOP3.LUT R24, R25, 0x380, RZ, 0xc0, !PT ;  /* 0x0000038019187812 */ /* 0x000fe400078ec0ff */
[----:B------:R-:W-:Y:S02]  /*d3c0*/  MOV R15, R14 ;  /* 0x0000000e000f7202 */ /* 0x000fe40000000f00 */
[----:B------:R-:W-:Y:S01]  /*d3d0*/  SHF.R.U64 R2, R2, 0x3, RZ ;  /* 0x0000000302027819 */ /* 0x000fe200000012ff */
[----:B--2---:R-:W-:Y:S01]  /*d3e0*/  IMAD.MOV R6, RZ, RZ, -R39 ;  /* 0x000000ffff067224 */ /* 0x004fe200078e0a27 */
[----:B------:R-:W-:Y:S01]  /*d3f0*/  F2FP.F16.F32.PACK_AB R7, R106, R105 ;  /* 0x000000696a07723e */ /* 0x000fe200000000ff */
[----:B------:R-:W-:Y:S01]  /*d400*/  IMAD R5, R112, UR4, RZ ;  /* 0x0000000470057c24 */ /* 0x000fe2000f8e02ff */
[----:B------:R-:W-:Y:S01]  /*d410*/  MOV R110, R36 ;  /* 0x00000024006e7202 */ /* 0x000fe20000000f00 */
[----:B------:R-:W-:Y:S01]  /*d420*/  IMAD R11, R57, R6, R46 ;  /* 0x00000006390b7224 */ /* 0x000fe200078e022e */
[----:B------:R-:W-:Y:S01]  /*d430*/  F2FP.F16.F32.PACK_AB R6, R95, R92 ;  /* 0x0000005c5f06723e */ /* 0x000fe200000000ff */
[----:B------:R-:W-:Y:S01]  /*d440*/  IMAD R4, R162, UR5, R5 ;  /* 0x00000005a2047c24 */ /* 0x000fe2000f8e0205 */
[----:B------:R-:W-:Y:S01]  /*d450*/  SHF.R.S32.HI R5, RZ, 0x1f, R39 ;  /* 0x0000001fff057819 */ /* 0x000fe20000011427 */
[----:B------:R-:W-:Y:S01]  /*d460*/  ULDC.64 UR4, c[0x0][0xb88] ;  /* 0x0002e20000047ab9 */ /* 0x000fe20000000a00 */
[----:B------:R-:W-:-:S02]  /*d470*/  SHF.R.S32.HI R10, RZ, 0x1f, R11 ;  /* 0x0000001fff0a7819 */ /* 0x000fc4000001140b */
[----:B------:R-:W-:Y:S02]  /*d480*/  IADD3.X R13, R5, R13, R4, P0, !PT ;  /* 0x0000000d050d7210 */ /* 0x000fe400007fe404 */
[----:B------:R-:W-:Y:S01]  /*d490*/  F2FP.F16.F32.PACK_AB R4, R93, R94 ;  /* 0x0000005e5d04723e */ /* 0x000fe200000000ff */
[----:B------:R-:W-:Y:S01]  /*d4a0*/  IMAD R10, R10, UR4, RZ ;  /* 0x000000040a0a7c24 */ /* 0x000fe2000f8e02ff */
[----:B------:R-:W-:Y:S01]  /*d4b0*/  F2FP.F16.F32.PACK_AB R5, R108, R107 ;  /* 0x0000006b6c05723e */ /* 0x000fe200000000ff */
[C---:B------:R-:W-:Y:S01]  /*d4c0*/  IMAD.WIDE.U32 R12, R11.reuse, UR4, R12 ;  /* 0x000000040b0c7c25 */ /* 0x040fe2000f8e000c */
[----:B------:R-:W-:Y:S02]  /*d4d0*/  MOV R14, R8 ;  /* 0x00000008000e7202 */ /* 0x000fe40000000f00 */
[----:B------:R-:W-:Y:S01]  /*d4e0*/  SHF.R.U64 R24, R24, 0x3, RZ ;  /* 0x0000000318187819 */ /* 0x000fe200000012ff */
[----:B------:R-:W-:Y:S01]  /*d4f0*/  IMAD R37, R11, UR5, R10 ;  /* 0x000000050b257c24 */ /* 0x000fe2000f8e020a */
[----:B------:R-:W-:Y:S01]  /*d500*/  F2FP.F16.F32.PACK_AB R8, R90, R89 ;  /* 0x000000595a08723e */ /* 0x000fe200000000ff */
[----:B------:R2:W-:Y:S01]  /*d510*/  STSM.16.M88.4 [R15], R4 ;  /* 0x000000040f007844 */ /* 0x0005e20000000200 */
[----:B------:R-:W-:Y:S01]  /*d520*/  LOP3.LUT R2, R2, R21, RZ, 0x3c, !PT ;  /* 0x0000001502027212 */ /* 0x000fe200078e3cff */
[----:B------:R-:W-:Y:S01]  /*d530*/  ULDC.64 UR4, c[0x0][0xb50] ;  /* 0x0002d40000047ab9 */ /* 0x000fe20000000a00 */
[----:B------:R-:W-:Y:S01]  /*d540*/  IMAD R89, R57, UR6, RZ ;  /* 0x0000000639597c24 */ /* 0x000fe2000f8e02ff */
[----:B------:R-:W-:Y:S01]  /*d550*/  LOP3.LUT P0, RZ, R167, 0x3, RZ, 0xc0, !PT ;  /* 0x00000003a7ff7812 */ /* 0x000fe2000780c0ff */
[----:B------:R-:W-:Y:S01]  /*d560*/  IMAD.X R21, RZ, RZ, R35, P3 ;  /* 0x000000ffff157224 */ /* 0x000fe200018e0623 */
[----:B------:R-:W-:-:S02]  /*d570*/  F2FP.F16.F32.PACK_AB R9, R103, R102 ;  /* 0x000000666709723e */ /* 0x000fc400000000ff */
[----:B------:R-:W-:Y:S02]  /*d580*/  F2FP.F16.F32.PACK_AB R10, R91, R44 ;  /* 0x0000002c5b0a723e */ /* 0x000fe400000000ff */
[----:B------:R-:W-:Y:S02]  /*d590*/  F2FP.F16.F32.PACK_AB R11, R104, R101 ;  /* 0x00000065680b723e */ /* 0x000fe400000000ff */
[----:B------:R-:W-:Y:S02]  /*d5a0*/  LEA R36, P3, R12, UR4, 0x2 ;  /* 0x000000040c247c11 */ /* 0x000fe4000f8610ff */
[----:B------:R-:W-:Y:S01]  /*d5b0*/  LOP3.LUT R24, R24, R25, RZ, 0x3c, !PT ;  /* 0x0000001918187212 */ /* 0x000fe200078e3cff */
[----:B------:R-:W-:Y:S01]  /*d5c0*/  IMAD.X R25, RZ, RZ, R35, P2 ;  /* 0x000000ffff197224 */ /* 0x000fe200010e0623 */
[C---:B------:R-:W-:Y:S01]  /*d5d0*/  ISETP.GE.OR P2, PT, R38.reuse, R89, P0 ;  /* 0x000000592600720c */ /* 0x040fe20000746670 */
[----:B--2---:R-:W-:Y:S01]  /*d5e0*/  VIADD R4, R38, 0x8 ;  /* 0x0000000826047836 */ /* 0x004fe20000000000 */
[----:B------:R2:W-:Y:S01]  /*d5f0*/  STSM.16.M88.4 [R14], R8 ;  /* 0x000000080e007844 */ /* 0x0005e20000000200 */
[----:B------:R-:W-:Y:S01]  /*d600*/  IMAD.IADD R5, R13, 0x1, R37 ;  /* 0x000000010d057824 */ /* 0x000fe200078e0225 */
[----:B------:R-:W-:-:S02]  /*d610*/  F2FP.F16.F32.PACK_AB R6, R53, R52 ;  /* 0x000000343506723e */ /* 0x000fc400000000ff */
[----:B------:R-:W-:Y:S01]  /*d620*/  ISETP.GE.OR P0, PT, R4, R89, P0 ;  /* 0x000000590400720c */ /* 0x000fe20000706670 */
[----:B------:R-:W-:Y:S01]  /*d630*/  SHFL.IDX PT, R72, R36, RZ, 0x1c1f ;  /* 0x001c1fff24487589 */ /* 0x000fe200000e0000 */
[----:B------:R-:W-:Y:S01]  /*d640*/  LEA.HI.X R37, R12, UR5, R5, 0x2, P3 ;  /* 0x000000050c257c11 */ /* 0x000fe200098f1405 */
[----:B------:R-:W-:Y:S01]  /*d650*/  ULDC.64 UR4, c[0x0][0xae8] ;  /* 0x0002ba0000047ab9 */ /* 0x000fe20000000a00 */
[----:B------:R-:W-:Y:S01]  /*d660*/  F2FP.F16.F32.PACK_AB R4, R49, R40 ;  /* 0x000000283104723e */ /* 0x000fe200000000ff */
[----:B------:R-:W-:Y:S01]  /*d670*/  SHFL.IDX PT, R78, R36, 0x1, 0x1c1f ;  /* 0x003c1f00244e7f89 */ /* 0x000fe200000e0000 */
[----:B------:R-:W-:Y:S02]  /*d680*/  F2FP.F16.F32.PACK_AB R5, R99, R98 ;  /* 0x000000626305723e */ /* 0x000fe400000000ff */
[----:B------:R-:W-:Y:S01]  /*d690*/  F2FP.F16.F32.PACK_AB R7, R100, R97 ;  /* 0x000000616407723e */ /* 0x000fe200000000ff */
[----:B------:R-:W3:Y:S01]  /*d6a0*/  SHFL.IDX PT, R73, R37, RZ, 0x1c1f ;  /* 0x001c1fff25497589 */ /* 0x000ee200000e0000 */
[----:B------:R-:W-:-:S02]  /*d6b0*/  F2FP.F16.F32.PACK_AB R12, R45, R56 ;  /* 0x000000382d0c723e */ /* 0x000fc400000000ff */
[----:B------:R-:W-:Y:S01]  /*d6c0*/  F2FP.F16.F32.PACK_AB R13, R59, R50 ;  /* 0x000000323b0d723e */ /* 0x000fe200000000ff */
[----:B------:R-:W-:Y:S01]  /*d6d0*/  STSM.16.M88.4 [R111], R4 ;  /* 0x000000046f007844 */ /* 0x000fe20000000200 */
[----:B--2---:R-:W-:Y:S02]  /*d6e0*/  F2FP.F16.F32.PACK_AB R14, R61, R60 ;  /* 0x0000003c3d0e723e */ /* 0x004fe400000000ff */
[----:B------:R-:W-:Y:S01]  /*d6f0*/  F2FP.F16.F32.PACK_AB R15, R63, R62 ;  /* 0x0000003e3f0f723e */ /* 0x000fe200000000ff */
[----:B------:R-:W2:Y:S01]  /*d700*/  SHFL.IDX PT, R79, R37, 0x1, 0x1c1f ;  /* 0x003c1f00254f7f89 */ /* 0x000ea200000e0000 */
[----:B------:R-:W-:Y:S02]  /*d710*/  F2FP.F16.F32.PACK_AB R8, R65, R64 ;  /* 0x000000404108723e */ /* 0x000fe400000000ff */
[----:B------:R-:W-:Y:S01]  /*d720*/  F2FP.F16.F32.PACK_AB R9, R67, R66 ;  /* 0x000000424309723e */ /* 0x000fe200000000ff */
[----:B------:R-:W-:Y:S01]  /*d730*/  STSM.16.M88.4 [R110], R12 ;  /* 0x0000000c6e007844 */ /* 0x000fe20000000200 */
[----:B------:R-:W-:-:S02]  /*d740*/  F2FP.F16.F32.PACK_AB R10, R69, R68 ;  /* 0x00000044450a723e */ /* 0x000fc400000000ff */
[----:B------:R-:W-:Y:S02]  /*d750*/  F2FP.F16.F32.PACK_AB R11, R71, R70 ;  /* 0x00000046470b723e */ /* 0x000fe400000000ff */
[----:B------:R-:W-:Y:S02]  /*d760*/  MOV R109, R42 ;  /* 0x0000002a006d7202 */ /* 0x000fe40000000f00 */
[----:B------:R-:W-:Y:S01]  /*d770*/  F2FP.F16.F32.PACK_AB R49, R75, R74 ;  /* 0x0000004a4b31723e */ /* 0x000fe200000000ff */
[----:B------:R-:W-:Y:S01]  /*d780*/  STSM.16.M88.4 [R55], R8 ;  /* 0x0000000837007844 */ /* 0x000fe20000000200 */
[----:B------:R-:W-:Y:S02]  /*d790*/  F2FP.F16.F32.PACK_AB R50, R77, R76 ;  /* 0x0000004c4d32723e */ /* 0x000fe400000000ff */
[----:B------:R-:W-:-:S03]  /*d7a0*/  LOP3.LUT R20, R31, 0x380, RZ, 0xc0, !PT ;  /* 0x000003801f147812 */ /* 0x000fc600078ec0ff */
[----:B------:R4:W-:Y:S01]  /*d7b0*/  STSM.16.M88.4 [R109], R48 ;  /* 0x000000306d007844 */ /* 0x0009e20000000200 */
[----:B------:R-:W-:-:S03]  /*d7c0*/  SHF.R.U64 R20, R20, 0x3, RZ ;  /* 0x0000000314147819 */ /* 0x000fc600000012ff */
[----:B------:R-:W-:Y:S01]  /*d7d0*/  STSM.16.M88.4 [R96], R80 ;  /* 0x0000005060007844 */ /* 0x000fe20000000200 */
[----:B------:R-:W-:Y:S01]  /*d7e0*/  LOP3.LUT R20, R20, R31, RZ, 0x3c, !PT ;  /* 0x0000001f14147212 */ /* 0x000fe200078e3cff */
[----:B------:R-:W-:Y:S01]  /*d7f0*/  IMAD.X R31, RZ, RZ, R35, P5 ;  /* 0x000000ffff1f7224 */ /* 0x000fe200028e0623 */
[----:B------:R-:W-:Y:S08]  /*d800*/  BAR.SYNC.DEFER_BLOCKING 0x1, 0x100 ;  /* 0x0044000000007b1d */ /* 0x000ff00000010000 */
[----:B----4-:R-:W4:Y:S08]  /*d810*/  @P1 LDC R49, c[0x0][0xbec] ;  /* 0x0002fb00ff311b82 */ /* 0x010f300000000800 */
[----:B------:R-:W0:Y:S01]  /*d820*/  @P1 LDC R51, c[0x0][0xbf0] ;  /* 0x0002fc00ff331b82 */ /* 0x000e220000000800 */
[----:B---3--:R-:W-:Y:S04]  /*d830*/  @!P2 ST.E desc[UR36][R72.64], R88 ;  /* 0x000000584800a985 */ /* 0x008fe8000c101924 */
[----:B--2---:R2:W-:Y:S04]  /*d840*/  @!P0 ST.E desc[UR36][R78.64], R0 ;  /* 0x000000004e008985 */ /* 0x0045e8000c101924 */
[----:B------:R3:W5:Y:S04]  /*d850*/  LD.E.128 R36, desc[UR36][R30.64] ;  /* 0x000000241e247980 */ /* 0x000768000c101d00 */
[----:B------:R1:W5:Y:S01]  /*d860*/  LD.E.128 R44, desc[UR36][R34.64] ;  /* 0x00000024222c7980 */ /* 0x000362000c101d00 */
[----:B--2---:R-:W-:-:S03]  /*d870*/  IMAD R0, R163, 0x20, R165 ;  /* 0x00000020a3007824 */ /* 0x004fc600078e02a5 */
[----:B------:R2:W5:Y:S01]  /*d880*/  LD.E.128 R4, desc[UR36][R28.64] ;  /* 0x000000241c047980 */ /* 0x000562000c101d00 */
[----:B---3--:R-:W-:-:S03]  /*d890*/  IMAD.IADD R30, R17, 0x1, R0 ;  /* 0x00000001111e7824 */ /* 0x008fc600078e0200 */
[----:B------:R3:W5:Y:S01]  /*d8a0*/  LD.E.128 R60, desc[UR36][R20.64] ;  /* 0x00000024143c7980 */ /* 0x000762000c101d00 */
[----:B-1----:R-:W-:Y:S02]  /*d8b0*/  IMAD R35, R58, UR4, RZ ;  /* 0x000000043a237c24 */ /* 0x002fe4000f8e02ff */
[----:B----4-:R-:W-:Y:S01]  /*d8c0*/  @P1 IMAD.HI.U32 R0, R30, R49, RZ ;  /* 0x000000311e001227 */ /* 0x010fe200078e00ff */
[----:B------:R1:W5:Y:S03]  /*d8d0*/  LD.E.128 R52, desc[UR36][R24.64] ;  /* 0x0000002418347980 */ /* 0x000366000c101d00 */
[C---:B------:R-:W-:Y:S01]  /*d8e0*/  IMAD R35, R164.reuse, UR5, R35 ;  /* 0x00000005a4237c24 */ /* 0x040fe2000f8e0223 */
[----:B------:R4:W5:Y:S01]  /*d8f0*/  LD.E.128 R12, desc[UR36][R2.64] ;  /* 0x00000024020c7980 */ /* 0x000962000c101d00 */
[----:B--2---:R-:W-:Y:S01]  /*d900*/  IMAD.WIDE.U32 R28, R164, UR4, RZ ;  /* 0x00000004a41c7c25 */ /* 0x004fe2000f8e00ff */
[----:B------:R-:W-:-:S02]  /*d910*/  ULDC.64 UR4, c[0x0][0xaf0] ;  /* 0x0002bc0000047ab9 */ /* 0x000fc40000000a00 */
[----:B------:R-:W5:Y:S01]  /*d920*/  LD.E.128 R40, desc[UR36][R32.64] ;  /* 0x0000002420287980 */ /* 0x000f62000c101d00 */
[----:B---3--:R-:W-:Y:S01]  /*d930*/  IMAD.MOV.U32 R21, RZ, RZ, R30 ;  /* 0x000000ffff157224 */ /* 0x008fe200078e001e */
[----:B0-----:R-:W-:Y:S01]  /*d940*/  @P1 SHF.R.U32.HI R21, RZ, R51, R0 ;  /* 0x00000033ff151219 */ /* 0x001fe20000011600 */
[----:B-1----:R-:W-:Y:S01]  /*d950*/  IMAD R25, R112, UR4, RZ ;  /* 0x0000000470197c24 */ /* 0x002fe2000f8e02ff */
[----:B------:R0:W5:Y:S01]  /*d960*/  LD.E.128 R8, desc[UR36][R26.64] ;  /* 0x000000241a087980 */ /* 0x000162000c101d00 */
[----:B----4-:R-:W-:Y:S02]  /*d970*/  IMAD.IADD R3, R29, 0x1, R35 ;  /* 0x000000011d037824 */ /* 0x010fe400078e0223 */
[----:B------:R-:W-:Y:S01]  /*d980*/  IMAD.MOV.U32 R2, RZ, RZ, R28 ;  /* 0x000000ffff027224 */ /* 0x000fe200078e001c */
[--C-:B------:R-:W-:Y:S01]  /*d990*/  SHF.R.S32.HI R0, RZ, 0x1f, R21.reuse ;  /* 0x0000001fff007819 */ /* 0x100fe20000011415 */
[----:B------:R-:W-:Y:S01]  /*d9a0*/  IMAD.MOV R20, RZ, RZ, -R21 ;  /* 0x000000ffff147224 */ /* 0x000fe200078e0a15 */
[----:B------:R-:W-:Y:S01]  /*d9b0*/  @!PT LDS RZ, [RZ] ;  /* 0x00000000fffff984 */ /* 0x000fe20000000800 */
[----:B------:R-:W-:Y:S01]  /*d9c0*/  @!PT LDS RZ, [RZ] ;  /* 0x00000000fffff984 */ /* 0x000fe20000000800 */
[----:B------:R-:W-:Y:S01]  /*d9d0*/  @!PT LDS RZ, [RZ] ;  /* 0x00000000fffff984 */ /* 0x000fe20000000800 */
[----:B------:R-:W-:Y:S01]  /*d9e0*/  @!PT LDS RZ, [RZ] ;  /* 0x00000000fffff984 */ /* 0x000fe20000000800 */
[----:B------:R1:W-:Y:S06]  /*d9f0*/  MEMBAR.ALL.CTA ;  /* 0x0000000000007992 */ /* 0x0003ec0000008000 */
[----:B-1----:R-:W1:Y:S01]  /*da00*/  FENCE.VIEW.ASYNC.S ;  /* 0x00000000000073c6 */ /* 0x002e620000000000 */
[----:B------:R-:W-:-:S02]  /*da10*/  IMAD R25, R162, UR5, R25 ;  /* 0x00000005a2197c24 */ /* 0x000fc4000f8e0219 */
[----:B------:R-:W-:Y:S01]  /*da20*/  IMAD.WIDE.U32 R2, R162, UR4, R2 ;  /* 0x00000004a2027c25 */ /* 0x000fe2000f8e0002 */
[----:B------:R-:W-:-:S03]  /*da30*/  ULDC.64 UR4, c[0x0][0xae0] ;  /* 0x0002b80000047ab9 */ /* 0x000fc60000000a00 */
[----:B------:R-:W-:Y:S02]  /*da40*/  IMAD R0, R0, UR4, RZ ;  /* 0x0000000400007c24 */ /* 0x000fe4000f8e02ff */
[----:B------:R-:W-:Y:S02]  /*da50*/  IMAD R57, R57, R20, R30 ;  /* 0x0000001439397224 */ /* 0x000fe400078e021e */
[----:B------:R-:W-:Y:S02]  /*da60*/  IMAD.IADD R3, R3, 0x1, R25 ;  /* 0x0000000103037824 */ /* 0x000fe400078e0219 */
[C---:B------:R-:W-:Y:S01]  /*da70*/  IMAD R25, R21.reuse, UR5, R0 ;  /* 0x0000000515197c24 */ /* 0x040fe2000f8e0200 */
[----:B------:R-:W-:Y:S01]  /*da80*/  SHF.R.S32.HI R0, RZ, 0x1f, R57 ;  /* 0x0000001fff007819 */ /* 0x000fe20000011439 */
[----:B------:R-:W-:Y:S01]  /*da90*/  IMAD.WIDE.U32 R2, R21, UR4, R2 ;  /* 0x0000000415027c25 */ /* 0x000fe2000f8e0002 */
[----:B------:R-:W-:-:S03]  /*daa0*/  ULDC.64 UR4, c[0x0][0xad8] ;  /* 0x0002b60000047ab9 */ /* 0x000fc60000000a00 */
[----:B------:R-:W-:Y:S02]  /*dab0*/  IMAD.IADD R3, R3, 0x1, R25 ;  /* 0x0000000103037824 */ /* 0x000fe400078e0219 */
[----:B------:R-:W-:Y:S02]  /*dac0*/  IMAD R20, R0, UR4, RZ ;  /* 0x0000000400147c24 */ /* 0x000fe4000f8e02ff */
[----:B0-----:R-:W-:Y:S02]  /*dad0*/  IMAD.IADD R26, R165, 0x1, R17 ;  /* 0x00000001a51a7824 */ /* 0x001fe400078e0211 */
[C---:B------:R-:W-:Y:S02]  /*dae0*/  IMAD R17, R57.reuse, UR5, R20 ;  /* 0x0000000539117c24 */ /* 0x040fe4000f8e0214 */
[----:B------:R-:W-:Y:S01]  /*daf0*/  IMAD.WIDE.U32 R2, R57, UR4, R2 ;  /* 0x0000000439027c25 */ /* 0x000fe2000f8e0002 */
[----:B------:R-:W-:Y:S01]  /*db00*/  ISETP.GE.AND P2, PT, R26, R89, PT ;  /* 0x000000591a00720c */ /* 0x000fe20003f46270 */
[----:B------:R-:W-:-:S02]  /*db10*/  ULDC.64 UR4, c[0x0][0xa80] ;  /* 0x0002a00000047ab9 */ /* 0x000fc40000000a00 */
[----:B------:R-:W-:Y:S02]  /*db20*/  VIADD R0, R26, 0x20 ;  /* 0x000000201a007836 */ /* 0x000fe40000000000 */
[----:B------:R-:W-:Y:S01]  /*db30*/  IMAD.IADD R3, R3, 0x1, R17 ;  /* 0x0000000103037824 */ /* 0x000fe200078e0211 */
[----:B------:R-:W-:Y:S01]  /*db40*/  LEA R17, P3, R2, UR4, 0x1 ;  /* 0x0000000402117c11 */ /* 0x000fe2000f8608ff */
[----:B------:R-:W-:Y:S01]  /*db50*/  VIADD R23, R23, 0x2a820 ;  /* 0x0002a82017177836 */ /* 0x000fe20000000000 */
[-C--:B------:R-:W-:Y:S01]  /*db60*/  ISETP.GE.AND P0, PT, R0, R89.reuse, PT ;  /* 0x000000590000720c */ /* 0x080fe20003f06270 */
[----:B------:R-:W-:Y:S01]  /*db70*/  VIADD R0, R26, 0x40 ;  /* 0x000000401a007836 */ /* 0x000fe20000000000 */
[----:B------:R-:W-:Y:S02]  /*db80*/  LEA.HI.X R24, R2, UR5, R3, 0x1, P3 ;  /* 0x0000000502187c11 */ /* 0x000fe400098f0c03 */
[----:B------:R-:W-:Y:S01]  /*db90*/  PRMT R23, RZ, 0x654, R23 ;  /* 0x00000654ff177816 */ /* 0x000fe20000000017 */
[----:B-1----:R0:W1:Y:S01]  /*dba0*/  SHFL.IDX PT, R20, R17, RZ, 0x181f ;  /* 0x00181fff11147589 */ /* 0x00206200000e0000 */
[----:B------:R-:W-:Y:S01]  /*dbb0*/  ISETP.GE.AND P1, PT, R0, R89, PT ;  /* 0x000000590000720c */ /* 0x000fe20003f26270 */
[----:B------:R-:W-:Y:S01]  /*dbc0*/  BSSY B1, `(.L_x_1050) ;  /* 0x000000d000017945 */ /* 0x000fe20003800000 */
[----:B------:R0:W-:Y:S01]  /*dbd0*/  SYNCS.ARRIVE.TRANS64.RED.A1T0 RZ, [R23+URZ], RZ ;  /* 0x000000ff17ff79a7 */ /* 0x0001e2000810043f */
[----:B------:R0:W2:Y:S02]  /*dbe0*/  SHFL.IDX PT, R0, R24, RZ, 0x181f ;  /* 0x00181fff18007589 */ /* 0x0000a400000e0000 */
[----:B------:R-:W-:Y:S08]  /*dbf0*/  @P2 BRA `(.L_x_1051) ;  /* 0x0000000000242947 */ /* 0x000ff00003800000 */
        /* <DEDUP_REMOVED lines=9> */
.L_x_1051:
[----:B------:R-:W-:Y:S05]  /*dc90*/  BSYNC B1 ;  /* 0x0000000000017941 */ /* 0x000fea0003800000 */
.L_x_1050:
        /* <DEDUP_REMOVED lines=13> */
.L_x_1053:
[----:B------:R-:W-:Y:S05]  /*dd70*/  BSYNC B1 ;  /* 0x0000000000017941 */ /* 0x000fea0003800000 */
.L_x_1052:
[----:B----4-:R4:W0:Y:S01]  /*dd80*/  SHFL.IDX PT, R0, R24, 0x2, 0x181f ;  /* 0x00581f0018007f89 */ /* 0x01082200000e0000 */
        /* <DEDUP_REMOVED lines=8> */
[-C--:B0-----:R-:W-:Y:S02]  /*de10*/  @!P2 LEA.HI.X R3, R160, R0.reuse, R173, 0x1, P0 ;  /* 0x00000000a003a211 */ /* 0x081fe400000f0cad */
[----:B------:R-:W-:-:S03]  /*de20*/  @!P3 LEA.HI.X R21, R161, R0, R172, 0x1, P1 ;  /* 0x00000000a115b211 */ /* 0x000fc600008f0cac */
[----:B-----5:R3:W-:Y:S04]  /*de30*/  @!P2 ST.E.128 desc[UR36][R2.64], R36 ;  /* 0x000000240200a985 */ /* 0x0207e8000c101d24 */
[----:B------:R3:W-:Y:S02]  /*de40*/  @!P3 ST.E.128 desc[UR36][R20.64], R12 ;  /* 0x0000000c1400b985 */ /* 0x0007e4000c101d24 */
.L_x_1055:
[----:B------:R-:W-:Y:S05]  /*de50*/  BSYNC B1 ;  /* 0x0000000000017941 */ /* 0x000fea0003800000 */
.L_x_1054:
[----:B0-----:R-:W-:Y:S01]  /*de60*/  VIADD R0, R26, 0x60 ;  /* 0x000000601a007836 */ /* 0x001fe20000000000 */
[----:B--2-4-:R-:W0:Y:S04]  /*de70*/  SHFL.IDX PT, R24, R24, 0x3, 0x181f ;  /* 0x00781f0018187f89 */ /* 0x014e2800000e0000 */
[----:B------:R-:W-:Y:S01]  /*de80*/  ISETP.GE.AND P0, PT, R0, R89, PT ;  /* 0x000000590000720c */ /* 0x000fe20003f06270 */
[----:B------:R-:W2:-:S12]  /*de90*/  SHFL.IDX PT, R17, R17, 0x3, 0x181f ;  /* 0x00781f0011117f89 */ /* 0x000e9800000e0000 */
[----:B------:R-:W-:Y:S05]  /*dea0*/  @P0 BRA `(.L_x_1056) ;  /* 0x00000008006c0947 */ /* 0x000fea0003800000 */
[----:B------:R-:W-:Y:S02]  /*deb0*/  ULDC UR4, c[0x0][0xac8] ;  /* 0x0002b20000047ab9 */ /* 0x000fe40000000800 */
[----:B------:R-:W-:-:S13]  /*dec0*/  ISETP.GE.AND P1, PT, R160, UR4, PT ;  /* 0x00000004a0007c0c */ /* 0x000fda000bf26270 */
[----:B--23--:R-:W-:-:S04]  /*ded0*/  @!P1 LEA R2, P0, R160, R17, 0x1 ;  /* 0x00000011a0029211 */ /* 0x00cfc800078008ff */
[----:B0-----:R-:W-:Y:S02]  /*dee0*/  @!P1 LEA.HI.X R3, R160, R24, R173, 0x1, P0 ;  /* 0x00000018a0039211 */ /* 0x001fe400000f0cad */
[----:B------:R-:W-:-:S03]  /*def0*/  ISETP.GE.AND P0, PT, R161, UR4, PT ;  /* 0x00000004a1007c0c */ /* 0x000fc6000bf06270 */
[----:B-----5:R4:W-:Y:S10]  /*df00*/  @!P1 ST.E.128 desc[UR36][R2.64], R4 ;  /* 0x0000000402009985 */ /* 0x0209f4000c101d24 */
[----:B------:R-:W-:Y:S05]  /*df10*/  @P0 BRA `(.L_x_1056) ;  /* 0x0000000800500947 */ /* 0x000fea0003800000 */
[----:B----4-:R-:W-:-:S04]  /*df20*/  LEA R2, P0, R161, R17, 0x1 ;  /* 0x00000011a1027211 */ /* 0x010fc800078008ff */
[----:B------:R-:W-:-:S05]  /*df30*/  LEA.HI.X R3, R161, R24, R172, 0x1, P0 ;  /* 0x00000018a1037211 */ /* 0x000fca00000f0cac */
[----:B------:R0:W-:Y:S01]  /*df40*/  ST.E.128 desc[UR36][R2.64], R8 ;  /* 0x0000000802007985 */ /* 0x0001e2000c101d24 */
[----:B------:R-:W-:Y:S05]  /*df50*/  BRA `(.L_x_1056) ;  /* 0x0000000800407947 */ /* 0x000fea0003800000 */
.L_x_1049:
[----:B------:R-:W2:Y:S01]  /*df60*/  LDC R11, c[0x0][0xbe8] ;  /* 0x0002fa00ff0b7b82 */ /* 0x000ea20000000800 */
[----:B------:R-:W-:Y:S01]  /*df70*/  ISETP.GE.AND P0, PT, R174, 0x80, PT ;  /* 0x00000080ae00780c */ /* 0x000fe20003f06270 */
[----:B------:R-:W-:Y:S01]  /*df80*/  IMAD R0, R163, 0x20, R165 ;  /* 0x00000020a3007824 */ /* 0x000fe200078e02a5 */
[----:B------:R-:W-:Y:S01]  /*df90*/  BSSY B1, `(.L_x_1057) ;  /* 0x000002e000017945 */ /* 0x000fe20003800000 */
[----:B------:R-:W-:Y:S02]  /*dfa0*/  SHF.R.S32.HI R6, RZ, 0x1f, R164 ;  /* 0x0000001fff067819 */ /* 0x000fe400000114a4 */
[----:B------:R-:W-:Y:S01]  /*dfb0*/  IMAD.IADD R12, R17, 0x1, R0 ;  /* 0x00000001110c7824 */ /* 0x000fe200078e0200 */
[----:B------:R-:W-:Y:S02]  /*dfc0*/  SHF.R.S32.HI R8, RZ, 0x1f, R162 ;  /* 0x0000001fff087819 */ /* 0x000fe400000114a2 */
[----:B--2---:R-:W-:-:S13]  /*dfd0*/  ISETP.NE.AND P1, PT, R11, 0x1, PT ;  /* 0x000000010b00780c */ /* 0x004fda0003f25270 */
[----:B------:R-:W2:Y:S08]  /*dfe0*/  @P1 LDC R13, c[0x0][0xbec] ;  /* 0x0002fb00ff0d1b82 */ /* 0x000eb00000000800 */
[----:B------:R-:W3:Y:S01]  /*dff0*/  @P1 LDC R15, c[0x0][0xbf0] ;  /* 0x0002fc00ff0f1b82 */ /* 0x000ee20000000800 */
[----:B------:R-:W-:Y:S05]  /*e000*/  @P0 BRA `(.L_x_1058) ;  /* 0x0000000000980947 */ /* 0x000fea0003800000 */
[----:B------:R-:W4:Y:S01]  /*e010*/  S2R R2, SR_TID.X ;  /* 0x0000000000027919 */ /* 0x000f220000002100 */
[----:B------:R-:W5:Y:S01]  /*e020*/  LDC R10, c[0x0][0xbe8] ;  /* 0x0002fa00ff0a7b82 */ /* 0x000f620000000800 */
[----:B------:R-:W-:Y:S02]  /*e030*/  ULDC UR4, c[0x0][0xa88] ;  /* 0x0002a20000047ab9 */ /* 0x000fe40000000800 */
[----:B-----5:R-:W-:Y:S01]  /*e040*/  IMAD R3, R10, UR4, RZ ;  /* 0x000000040a037c24 */ /* 0x020fe2000f8e02ff */
[----:B----4-:R-:W-:-:S04]  /*e050*/  IADD3 R4, R17, -0x80, R2 ;  /* 0xffffff8011047810 */ /* 0x010fc80007ffe002 */
[----:B------:R-:W-:-:S13]  /*e060*/  ISETP.GE.AND P0, PT, R4, R3, PT ;  /* 0x000000030400720c */ /* 0x000fda0003f06270 */
[----:B------:R-:W-:Y:S05]  /*e070*/  @P0 BRA `(.L_x_1058) ;  /* 0x00000000007c0947 */ /* 0x000fea0003800000 */
[----:B------:R-:W-:Y:S01]  /*e080*/  ISETP.NE.AND P0, PT, R10, 0x1, PT ;  /* 0x000000010a00780c */ /* 0x000fe20003f05270 */
[----:B------:R-:W-:Y:S01]  /*e090*/  ULDC.64 UR4, c[0x0][0xb90] ;  /* 0x0002e40000047ab9 */ /* 0x000fe20000000a00 */
[----:B------:R-:W-:Y:S02]  /*e0a0*/  IMAD.MOV.U32 R5, RZ, RZ, R4 ;  /* 0x000000ffff057224 */ /* 0x000fe400078e0004 */
[----:B------:R-:W-:-:S04]  /*e0b0*/  IMAD R7, R6, UR4, RZ ;  /* 0x0000000406077c24 */ /* 0x000fc8000f8e02ff */
[----:B------:R-:W-:-:S05]  /*e0c0*/  IMAD R7, R164, UR5, R7 ;  /* 0x00000005a4077c24 */ /* 0x000fca000f8e0207 */
[----:B------:R-:W4:Y:S08]  /*e0d0*/  @P0 LDC R3, c[0x0][0xbec] ;  /* 0x0002fb00ff030b82 */ /* 0x000f300000000800 */
[----:B------:R-:W5:Y:S01]  /*e0e0*/  @P0 LDC R9, c[0x0][0xbf0] ;  /* 0x0002fc00ff090b82 */ /* 0x000f620000000800 */
[----:B----4-:R-:W-:-:S04]  /*e0f0*/  @P0 IMAD.HI.U32 R0, R4, R3, RZ ;  /* 0x0000000304000227 */ /* 0x010fc800078e00ff */
[----:B------:R-:W-:Y:S01]  /*e100*/  IMAD.WIDE.U32 R2, R164, UR4, RZ ;  /* 0x00000004a4027c25 */ /* 0x000fe2000f8e00ff */
[----:B------:R-:W-:Y:S01]  /*e110*/  ULDC.64 UR4, c[0x0][0xb98] ;  /* 0x0002e60000047ab9 */ /* 0x000fe20000000a00 */
[----:B-----5:R-:W-:Y:S02]  /*e120*/  @P0 SHF.R.U32.HI R5, RZ, R9, R0 ;  /* 0x00000009ff050219 */ /* 0x020fe40000011600 */
[----:B------:R-:W-:Y:S02]  /*e130*/  IMAD.IADD R3, R3, 0x1, R7 ;  /* 0x0000000103037824 */ /* 0x000fe400078e0207 */
[----:B------:R-:W-:Y:S02]  /*e140*/  IMAD R9, R8, UR4, RZ ;  /* 0x0000000408097c24 */ /* 0x000fe4000f8e02ff */
[----:B------:R-:W-:Y:S02]  /*e150*/  IMAD.MOV R7, RZ, RZ, -R5 ;  /* 0x000000ffff077224 */ /* 0x000fe400078e0a05 */
[----:B------:R-:W-:-:S04]  /*e160*/  IMAD.WIDE.U32 R2, R162, UR4, R2 ;  /* 0x00000004a2027c25 */ /* 0x000fc8000f8e0002 */
[----:B------:R-:W-:Y:S01]  /*e170*/  IMAD R7, R10, R7, R4 ;  /* 0x000000070a077224 */ /* 0x000fe200078e0204 */
[----:B------:R-:W-:Y:S01]  /*e180*/  IADD3 R2, P0, R5, R2, RZ ;  /* 0x0000000205027210 */ /* 0x000fe20007f1e0ff */
[----:B------:R-:W-:Y:S01]  /*e190*/  IMAD R4, R162, UR5, R9 ;  /* 0x00000005a2047c24 */ /* 0x000fe2000f8e0209 */
[----:B------:R-:W-:Y:S01]  /*e1a0*/  SHF.R.S32.HI R9, RZ, 0x1f, R5 ;  /* 0x0000001fff097819 */ /* 0x000fe20000011405 */
[----:B------:R-:W-:Y:S01]  /*e1b0*/  ULDC.64 UR4, c[0x0][0xb88] ;  /* 0x0002e20000047ab9 */ /* 0x000fe20000000a00 */
        /* <DEDUP_REMOVED lines=11> */
.L_x_1058:
[----:B------:R-:W-:Y:S05]  /*e270*/  BSYNC B1 ;  /* 0x0000000000017941 */ /* 0x000fea0003800000 */
.L_x_1057:
[----:B------:R-:W-:Y:S01]  /*e280*/  ULDC.64 UR4, c[0x0][0xae8] ;  /* 0x0002ba0000047ab9 */ /* 0x000fe20000000a00 */
[----:B--2---:R-:W-:Y:S01]  /*e290*/  @P1 IMAD.HI.U32 R0, R12, R13, RZ ;  /* 0x0000000d0c001227 */ /* 0x004fe200078e00ff */
[----:B------:R-:W-:Y:S01]  /*e2a0*/  ULDC UR6, c[0x0][0xa88] ;  /* 0x0002a20000067ab9 */ /* 0x000fe20000000800 */
[----:B------:R-:W-:Y:S02]  /*e2b0*/  BSSY B1, `(.L_x_1059) ;  /* 0x0000030000017945 */ /* 0x000fe40003800000 */
[----:B----4-:R-:W-:Y:S02]  /*e2c0*/  IMAD R3, R6, UR4, RZ ;  /* 0x0000000406037c24 */ /* 0x010fe4000f8e02ff */
[----:B------:R-:W-:Y:S01]  /*e2d0*/  IMAD.MOV.U32 R5, RZ, RZ, R12 ;  /* 0x000000ffff057224 */ /* 0x000fe200078e000c */
[----:B---3--:R-:W-:Y:S01]  /*e2e0*/  @P1 SHF.R.U32.HI R5, RZ, R15, R0 ;  /* 0x0000000fff051219 */ /* 0x008fe20000011600 */
[C---:B------:R-:W-:Y:S02]  /*e2f0*/  IMAD R7, R164.reuse, UR5, R3 ;  /* 0x00000005a4077c24 */ /* 0x040fe4000f8e0203 */
[----:B------:R-:W-:Y:S01]  /*e300*/  IMAD.WIDE.U32 R2, R164, UR4, RZ ;  /* 0x00000004a4027c25 */ /* 0x000fe2000f8e00ff */
[----:B------:R-:W-:Y:S01]  /*e310*/  ULDC.64 UR4, c[0x0][0xaf0] ;  /* 0x0002bc0000047ab9 */ /* 0x000fe20000000a00 */
[----:B------:R-:W-:-:S02]  /*e320*/  SHF.R.S32.HI R0, RZ, 0x1f, R5 ;  /* 0x0000001fff007819 */ /* 0x000fc40000011405 */
[----:B------:R-:W-:Y:S02]  /*e330*/  IMAD R9, R8, UR4, RZ ;  /* 0x0000000408097c24 */ /* 0x000fe4000f8e02ff */
[----:B------:R-:W-:Y:S02]  /*e340*/  IMAD.IADD R3, R3, 0x1, R7 ;  /* 0x0000000103037824 */ /* 0x000fe400078e0207 */
[----:B------:R-:W-:Y:S02]  /*e350*/  IMAD.MOV R7, RZ, RZ, -R5 ;  /* 0x000000ffff077224 */ /* 0x000fe400078e0a05 */
[C---:B------:R-:W-:Y:S02]  /*e360*/  IMAD R9, R162.reuse, UR5, R9 ;  /* 0x00000005a2097c24 */ /* 0x040fe4000f8e0209 */
        /* <DEDUP_REMOVED lines=11> */
[----:B------:R-:W-:Y:S02]  /*e420*/  IMAD.IADD R6, R165, 0x1, R17 ;  /* 0x00000001a5067824 */ /* 0x000fe400078e0211 */
[----:B------:R-:W-:Y:S02]  /*e430*/  IMAD R11, R11, UR6, RZ ;  /* 0x000000060b0b7c24 */ /* 0x000fe4000f8e02ff */
[C---:B------:R-:W-:Y:S02]  /*e440*/  IMAD R5, R7.reuse, UR5, R4 ;  /* 0x0000000507057c24 */ /* 0x040fe4000f8e0204 */
[----:B------:R-:W-:Y:S01]  /*e450*/  IMAD.WIDE.U32 R2, R7, UR4, R2 ;  /* 0x0000000407027c25 */ /* 0x000fe2000f8e0002 */
[----:B------:R-:W-:Y:S01]  /*e460*/  ISETP.GE.AND P2, PT, R6, R11, PT ;  /* 0x0000000b0600720c */ /* 0x000fe20003f46270 */
[----:B------:R-:W-:-:S02]  /*e470*/  ULDC.64 UR4, c[0x0][0xa80] ;  /* 0x0002a00000047ab9 */ /* 0x000fc40000000a00 */
[----:B------:R-:W-:Y:S01]  /*e480*/  VIADD R0, R6, 0x20 ;  /* 0x0000002006007836 */ /* 0x000fe20000000000 */
[----:B------:R-:W-:Y:S01]  /*e490*/  LEA R4, P3, R2, UR4, 0x1 ;  /* 0x0000000402047c11 */ /* 0x000fe2000f8608ff */
[----:B------:R-:W-:-:S03]  /*e4a0*/  IMAD.IADD R3, R3, 0x1, R5 ;  /* 0x0000000103037824 */ /* 0x000fc600078e0205 */
[-C--:B------:R-:W-:Y:S01]  /*e4b0*/  ISETP.GE.AND P1, PT, R0, R11.reuse, PT ;  /* 0x0000000b0000720c */ /* 0x080fe20003f26270 */
[----:B------:R-:W-:Y:S01]  /*e4c0*/  VIADD R0, R6, 0x40 ;  /* 0x0000004006007836 */ /* 0x000fe20000000000 */
[----:B------:R-:W-:Y:S02]  /*e4d0*/  LEA.HI.X R5, R2, UR5, R3, 0x1, P3 ;  /* 0x0000000502057c11 */ /* 0x000fe400098f0c03 */
[----:B------:R2:W3:Y:S02]  /*e4e0*/  SHFL.IDX PT, R2, R4, RZ, 0x181f ;  /* 0x00181fff04027589 */ /* 0x0004e400000e0000 */
[----:B------:R-:W-:Y:S02]  /*e4f0*/  ISETP.GE.AND P0, PT, R0, R11, PT ;  /* 0x0000000b0000720c */ /* 0x000fe40003f06270 */
[----:B------:R2:W4:Y:S01]  /*e500*/  SHFL.IDX PT, R0, R5, RZ, 0x181f ;  /* 0x00181fff05007589 */ /* 0x00052200000e0000 */
[----:B------:R-:W-:Y:S10]  /*e510*/  @P2 BRA `(.L_x_1060) ;  /* 0x0000000000242947 */ /* 0x000ff40003800000 */
[----:B------:R-:W-:Y:S02]  /*e520*/  ULDC UR4, c[0x0][0xac8] ;  /* 0x0002b20000047ab9 */ /* 0x000fe40000000800 */
[----:B------:R-:W-:Y:S02]  /*e530*/  ISETP.GE.AND P4, PT, R160, UR4, PT ;  /* 0x00000004a0007c0c */ /* 0x000fe4000bf86270 */
[----:B------:R-:W-:-:S11]  /*e540*/  ISETP.GE.AND P5, PT, R161, UR4, PT ;  /* 0x00000004a1007c0c */ /* 0x000fd6000bfa6270 */
[CC--:B---3--:R-:W-:Y:S02]  /*e550*/  @!P4 LEA R8, P2, R160.reuse, R2.reuse, 0x1 ;  /* 0x00000002a008c211 */ /* 0x0c8fe400078408ff */
[C---:B------:R-:W-:Y:S02]  /*e560*/  @!P5 LEA R2, P3, R161.reuse, R2, 0x1 ;  /* 0x00000002a102d211 */ /* 0x040fe400078608ff */
[-C--:B----4-:R-:W-:Y:S02]  /*e570*/  @!P4 LEA.HI.X R9, R160, R0.reuse, R173, 0x1, P2 ;  /* 0x00000000a009c211 */ /* 0x090fe400010f0cad */
[----:B------:R-:W-:-:S03]  /*e580*/  @!P5 LEA.HI.X R3, R161, R0, R172, 0x1, P3 ;  /* 0x00000000a103d211 */ /* 0x000fc600018f0cac */
[----:B------:R3:W-:Y:S04]  /*e590*/  @!P4 ST.E.128 desc[UR36][R8.64], RZ ;  /* 0x000000ff0800c985 */ /* 0x0007e8000c101d24 */
[----:B------:R3:W-:Y:S02]  /*e5a0*/  @!P5 ST.E.128 desc[UR36][R2.64], RZ ;  /* 0x000000ff0200d985 */ /* 0x0007e4000c101d24 */
.L_x_1060:
[----:B------:R-:W-:Y:S05]  /*e5b0*/  BSYNC B1 ;  /* 0x0000000000017941 */ /* 0x000fea0003800000 */
.L_x_1059:
[----:B----4-:R4:W0:Y:S01]  /*e5c0*/  SHFL.IDX PT, R0, R5, 0x1, 0x181f ;  /* 0x00381f0005007f89 */ /* 0x01082200000e0000 */
[----:B------:R-:W-:Y:S03]  /*e5d0*/  BSSY B1, `(.L_x_1061) ;  /* 0x000000c000017945 */ /* 0x000fe60003800000 */
[----:B---3--:R4:W3:Y:S01]  /*e5e0*/  SHFL.IDX PT, R2, R4, 0x1, 0x181f ;  /* 0x00381f0004027f89 */ /* 0x0088e200000e0000 */
        /* <DEDUP_REMOVED lines=8> */
[----:B------:R0:W-:Y:S04]  /*e670*/  @!P3 ST.E.128 desc[UR36][R8.64], RZ ;  /* 0x000000ff0800b985 */ /* 0x0001e8000c101d24 */
[----:B------:R0:W-:Y:S02]  /*e680*/  @!P4 ST.E.128 desc[UR36][R2.64], RZ ;  /* 0x000000ff0200c985 */ /* 0x0001e4000c101d24 */
.L_x_1062:
[----:B------:R-:W-:Y:S05]  /*e690*/  BSYNC B1 ;  /* 0x0000000000017941 */ /* 0x000fea0003800000 */
.L_x_1061:
[----:B0-----:R0:W0:Y:S01]  /*e6a0*/  SHFL.IDX PT, R0, R5, 0x2, 0x181f ;  /* 0x00581f0005007f89 */ /* 0x00102200000e0000 */
[----:B------:R-:W-:Y:S03]  /*e6b0*/  BSSY B1, `(.L_x_1063) ;  /* 0x000000c000017945 */ /* 0x000fe60003800000 */
[----:B---3--:R3:W0:Y:S01]  /*e6c0*/  SHFL.IDX PT, R2, R4, 0x2, 0x181f ;  /* 0x00581f0004027f89 */ /* 0x00862200000e0000 */
        /* <DEDUP_REMOVED lines=10> */
.L_x_1064:
[----:B------:R-:W-:Y:S05]  /*e770*/  BSYNC B1 ;  /* 0x0000000000017941 */ /* 0x000fea0003800000 */
.L_x_1063:
[----:B0-----:R-:W-:Y:S01]  /*e780*/  VIADD R0, R6, 0x60 ;  /* 0x0000006006007836 */ /* 0x001fe20000000000 */
[----:B--2-4-:R-:W0:Y:S04]  /*e790*/  SHFL.IDX PT, R5, R5, 0x3, 0x181f ;  /* 0x00781f0005057f89 */ /* 0x014e2800000e0000 */
[----:B------:R-:W-:Y:S01]  /*e7a0*/  ISETP.GE.AND P0, PT, R0, R11, PT ;  /* 0x0000000b0000720c */ /* 0x000fe20003f06270 */
[----:B------:R2:W4:-:S12]  /*e7b0*/  SHFL.IDX PT, R2, R4, 0x3, 0x181f ;  /* 0x00781f0004027f89 */ /* 0x00051800000e0000 */
[----:B--2---:R-:W-:Y:S05]  /*e7c0*/  @P0 BRA `(.L_x_1056) ;  /* 0x0000000000240947 */ /* 0x004fea0003800000 */
        /* <DEDUP_REMOVED lines=9> */
.L_x_1056:
[----:B------:R-:W-:Y:S05]  /*e860*/  BSYNC B0 ;  /* 0x0000000000007941 */ /* 0x000fea0003800000 */
.L_x_1048:
[----:B------:R-:W-:Y:S02]  /*e870*/  ULDC UR4, c[0x0][0xc38] ;  /* 0x00030e0000047ab9 */ /* 0x000fe40000000800 */
[----:B-1----:R-:W-:-:S13]  /*e880*/  ISETP.GE.AND P0, PT, R16, UR4, PT ;  /* 0x0000000410007c0c */ /* 0x002fda000bf06270 */
[----:B------:R-:W-:Y:S05]  /*e890*/  @!P0 BRA `(.L_x_1065) ;  /* 0xffffff2400148947 */ /* 0x000fea000383ffff */
[----:B------:R-:W-:Y:S05]  /*e8a0*/  EXIT ;  /* 0x000000000000794d */ /* 0x000fea0003800000 */
.L_x_959:
[----:B------:R-:W-:-:S08]  /*e8b0*/  NOP ;  /* 0x0000000000007918 */ /* 0x000fd00000000000 */
[----:B0-----:R-:W0:-:S00]  /*e8c0*/  USETMAXREG.DEALLOC.CTAPOOL 0x28 ;  /* 0x00000028000079c8 */ /* 0x001e0000080e0500 */
[----:B0-----:R-:W-:-:S06]  /*e8d0*/  LOP3.LUT R0, R0, 0x3, RZ, 0xc0, !PT ;  /* 0x0000000300007812 */ /* 0x001fcc00078ec0ff */
[----:B------:R-:W0:Y:S01]  /*e8e0*/  S2UR UR9, SR_CTAID.X ;  /* 0x00000000000979c3 */ /* 0x000e220000002500 */
[----:B------:R-:W-:Y:S01]  /*e8f0*/  LOP3.LUT R19, R19, 0xfffff7ff, RZ, 0xc0, !PT ;  /* 0xfffff7ff13137812 */ /* 0x000fe200078ec0ff */
[----:B------:R-:W-:Y:S01]  /*e900*/  STL [R1], RZ ;  /* 0x000000ff01007387 */ /* 0x000fe20000100800 */
[----:B------:R-:W-:Y:S02]  /*e910*/  IMAD.MOV.U32 R23, RZ, RZ, RZ ;  /* 0x000000ffff177224 */ /* 0x000fe400078e00ff */
[----:B------:R-:W-:Y:S01]  /*e920*/  IMAD.MOV.U32 R26, RZ, RZ, 0x1 ;  /* 0x00000001ff1a7424 */ /* 0x000fe200078e00ff */
[----:B------:R1:W2:Y:S02]  /*e930*/  SHFL.IDX PT, R2, R0, RZ, 0x1f ;  /* 0x00001fff00027589 */ /* 0x0002a400000e0000 */
[----:B-1----:R-:W0:Y:S01]  /*e940*/  LDC R0, c[0x0][0xc38] ;  /* 0x00030e00ff007b82 */ /* 0x002e220000000800 */
[----:B--2---:R-:W-:-:S13]  /*e950*/  ISETP.NE.AND P0, PT, R2, RZ, PT ;  /* 0x000000ff0200720c */ /* 0x004fda0003f05270 */
[----:B------:R-:W-:Y:S01]  /*e960*/  @P0 LOP3.LUT R19, R19, 0x800, RZ, 0xfc, !PT ;  /* 0x0000080013130812 */ /* 0x000fe200078efcff */
[----:B------:R-:W-:Y:S06]  /*e970*/  @P0 BAR.ARV 0x4, 0x180 ;  /* 0x0106000000000b1d */ /* 0x000fec0000002000 */
[----:B0-----:R-:W-:-:S13]  /*e980*/  ISETP.LE.AND P0, PT, R0, UR9, PT ;  /* 0x0000000900007c0c */ /* 0x001fda000bf03270 */
[----:B------:R-:W-:Y:S05]  /*e990*/  @P0 BRA `(.L_x_1066) ;  /* 0x0000003c00f40947 */ /* 0x000fea0003800000 */
[----:B------:R-:W2:Y:S01]  /*e9a0*/  LDL R3, [R1+0x4] ;  /* 0x0000040001037983 */ /* 0x000ea20000100800 */
[----:B------:R-:W-:Y:S01]  /*e9b0*/  ULDC.64 UR38, c[0x0][0x2f0] ;  /* 0x0000bc0000267ab9 */ /* 0x000fe20000000a00 */
[----:B------:R-:W-:Y:S01]  /*e9c0*/  ULDC UR7, c[0x0][0x320] ;  /* 0x0000c80000077ab9 */ /* 0x000fe20000000800 */
[----:B------:R-:W-:Y:S01]  /*e9d0*/  LOP3.LUT R19, R19, 0xfffffffe, RZ, 0xc0, !PT ;  /* 0xfffffffe13137812 */ /* 0x000fe200078ec0ff */
[----:B------:R-:W0:Y:S01]  /*e9e0*/  S2R R5, SR_TID.X ;  /* 0x0000000000057919 */ /* 0x000e220000002100 */
[----:B------:R-:W-:Y:S01]  /*e9f0*/  ULDC UR8, c[0x0][0x2b8] ;  /* 0x0000ae0000087ab9 */ /* 0x000fe20000000800 */
[----:B------:R-:W1:Y:S01]  /*ea00*/  S2UR UR6, SR_CgaCtaId ;  /* 0x00000000000679c3 */ /* 0x000e620000008800 */
[----:B------:R-:W-:Y:S01]  /*ea10*/  LOP3.LUT R19, R19, 0xfffffff7, RZ, 0xc0, !PT ;  /* 0xfffffff713137812 */ /* 0x000fe200078ec0ff */
[----:B------:R-:W-:Y:S01]  /*ea20*/  ULDC.64 UR4, c[0x0][0x418] ;  /* 0x0001060000047ab9 */ /* 0x000fe20000000a00 */
[----:B------:R3:W-:Y:S01]  /*ea30*/  STL [R1], RZ ;  /* 0x000000ff01007387 */ /* 0x0007e20000100800 */
[----:B------:R-:W-:Y:S01]  /*ea40*/  UISETP.NE.U32.AND UP0, UPT, UR4, URZ, UPT ;  /* 0x0000003f0400728c */ /* 0x000fe2000bf05070 */
[----:B------:R-:W-:Y:S01]  /*ea50*/  IMAD.U32 R34, RZ, RZ, UR9 ;  /* 0x00000009ff227e24 */ /* 0x000fe2000f8e00ff */
[----:B------:R-:W-:Y:S01]  /*ea60*/  ULDC UR40, c[0x0][0x288] ;  /* 0x0000a20000287ab9 */ /* 0x000fe20000000800 */
[----:B------:R-:W-:Y:S01]  /*ea70*/  ULDC UR4, c[0x0][0x424] ;  /* 0x0001090000047ab9 */ /* 0x000fe20000000800 */
[----:B------:R-:W-:Y:S01]  /*ea80*/  UISETP.NE.AND.EX UP0, UPT, UR5, URZ, UPT, UP0 ;  /* 0x0000003f0500728c */ /* 0x000fe2000bf05300 */
[----:B------:R-:W-:Y:S01]  /*ea90*/  IMAD.MOV.U32 R26, RZ, RZ, 0x1 ;  /* 0x00000001ff1a7424 */ /* 0x000fe200078e00ff */
[----:B------:R-:W-:Y:S01]  /*eaa0*/  ULDC UR47, c[0x0][0xc] ;  /* 0x00000300002f7ab9 */ /* 0x000fe20000000800 */
[----:B------:R-:W-:Y:S01]  /*eab0*/  UMOV UR5, 0x400 ;  /* 0x0000040000057882 */ /* 0x000fe20000000000 */
[----:B------:R-:W-:Y:S01]  /*eac0*/  USEL UR4, UR4, 0x1, UP0 ;  /* 0x0000000104047887 */ /* 0x000fe20008000000 */
[----:B------:R-:W-:-:S03]  /*ead0*/  IMAD.MOV.U32 R23, RZ, RZ, RZ ;  /* 0x000000ffff177224 */ /* 0x000fc600078e00ff */
[----:B------:R-:W-:-:S04]  /*eae0*/  UIMAD UR38, UR4, UR38, URZ ;  /* 0x00000026042672a4 */ /* 0x000fc8000f8e023f */
[----:B------:R-:W-:Y:S02]  /*eaf0*/  UIADD3 UR4, UR38, 0x5f, URZ ;  /* 0x0000005f26047890 */ /* 0x000fe4000fffe03f */
[----:B------:R-:W-:Y:S02]  /*eb00*/  UIADD3 UR49, UR38, 0x1, -UR40 ;  /* 0x0000000126317890 */ /* 0x000fe4000fffe828 */
[----:B-1----:R-:W-:Y:S02]  /*eb10*/  ULEA UR6, UR6, UR5, 0x18 ;  /* 0x0000000506067291 */ /* 0x002fe4000f8ec03f */
[----:B------:R-:W-:Y:S01]  /*eb20*/  UIMAD.WIDE UR4, UR4, 0x2aaaaaab, URZ ;  /* 0x2aaaaaab040478a5 */ /* 0x000fe2000f8e023f */
[C---:B0-----:R-:W-:Y:S01]  /*eb30*/  IMAD.SHL.U32 R30, R5.reuse, 0x8, RZ ;  /* 0x00000008051e7824 */ /* 0x041fe200078e00ff */
[----:B------:R-:W-:Y:S02]  /*eb40*/  LOP3.LUT R4, R5, 0x7f, RZ, 0xc0, !PT ;  /* 0x0000007f05047812 */ /* 0x000fe400078ec0ff */
[----:B------:R-:W-:Y:S01]  /*eb50*/  IMAD.U32 R16, RZ, RZ, UR6 ;  /* 0x00000006ff107e24 */ /* 0x000fe2000f8e00ff */
[----:B------:R-:W-:Y:S01]  /*eb60*/  USHF.R.U32.HI UR41, URZ, 0x1f, UR5 ;  /* 0x0000001f3f297899 */ /* 0x000fe20008011605 */
[----:B------:R-:W-:-:S02]  /*eb70*/  LOP3.LUT R0, R30, 0x1f8, RZ, 0xc0, !PT ;  /* 0x000001f81e007812 */ /* 0x000fc400078ec0ff */
[----:B------:R-:W-:Y:S01]  /*eb80*/  LOP3.LUT R37, R30, 0x38, RZ, 0xc0, !PT ;  /* 0x000000381e257812 */ /* 0x000fe200078ec0ff */
[----:B------:R-:W-:Y:S01]  /*eb90*/  ULEA.HI.SX32 UR41, UR5, UR41, 0x1c ;  /* 0x0000002905297291 */ /* 0x000fe2000f8fe23f */
[----:B------:R-:W-:Y:S02]  /*eba0*/  SHF.R.U32.HI R36, RZ, 0x3, R4 ;  /* 0x00000003ff247819 */ /* 0x000fe40000011604 */
[----:B------:R-:W-:Y:S02]  /*ebb0*/  LOP3.LUT R2, R37, 0x80, RZ, 0xfc, !PT ;  /* 0x0000008025027812 */ /* 0x000fe400078efcff */
[----:B--2---:R-:W-:Y:S02]  /*ebc0*/  R2UR UR10, R3 ;  /* 0x00000000030a72ca */ /* 0x004fe400000e0000 */
[----:B------:R-:W-:Y:S02]  /*ebd0*/  LOP3.LUT R3, R0, 0x38, R5, 0x78, !PT ;  /* 0x0000003800037812 */ /* 0x000fe400078e7805 */
[----:B------:R-:W-:-:S02]  /*ebe0*/  LOP3.LUT R0, R37, 0x40, RZ, 0xfc, !PT ;  /* 0x0000004025007812 */ /* 0x000fc400078efcff */
[----:B------:R-:W-:Y:S01]  /*ebf0*/  LOP3.LUT R30, R3, 0x200, R30, 0xf8, !PT ;  /* 0x00000200031e7812 */ /* 0x000fe200078ef81e */
[----:B------:R-:W-:Y:S01]  /*ec00*/  IMAD.SHL.U32 R3, R5, 0x10, RZ ;  /* 0x0000001005037824 */ /* 0x000fe200078e00ff */
[C---:B------:R-:W-:Y:S02]  /*ec10*/  ISETP.GE.AND P0, PT, R0.reuse, UR39, PT ;  /* 0x0000002700007c0c */ /* 0x040fe4000bf06270 */
[----:B------:R-:W-:Y:S01]  /*ec20*/  ISETP.GE.AND P1, PT, R0, UR7, PT ;  /* 0x0000000700007c0c */ /* 0x000fe2000bf26270 */
[----:B------:R-:W-:Y:S02]  /*ec30*/  IMAD R31, R30, 0x2, R16 ;  /* 0x000000021e1f7824 */ /* 0x000fe400078e0210 */
[----:B------:R-:W-:-:S08]  /*ec40*/  ULOP3.LUT UR48, UR10, 0x2, URZ, 0xfc, !UPT ;  /* 0x000000020a307892 */ /* 0x000fd0000f8efc3f */
[----:B------:R-:W-:Y:S02]  /*ec50*/  @P0 LOP3.LUT R19, R19, 0x8, RZ, 0xfc, !PT ;  /* 0x0000000813130812 */ /* 0x000fe400078efcff */
[----:B------:R-:W-:Y:S02]  /*ec60*/  ISETP.GE.AND P0, PT, R0, UR8, PT ;  /* 0x0000000800007c0c */ /* 0x000fe4000bf06270 */
[----:B------:R-:W-:Y:S02]  /*ec70*/  @P1 LOP3.LUT R19, R19, 0x1, RZ, 0xfc, !PT ;  /* 0x0000000113131812 */ /* 0x000fe400078efcff */
[----:B------:R-:W-:Y:S02]  /*ec80*/  ISETP.GE.AND P1, PT, R2, UR8, PT ;  /* 0x0000000802007c0c */ /* 0x000fe4000bf26270 */
[----:B------:R-:W-:Y:S02]  /*ec90*/  LOP3.LUT R19, R19, 0xfffffdff, RZ, 0xc0, !PT ;  /* 0xfffffdff13137812 */ /* 0x000fe400078ec0ff */
[----:B------:R-:W-:-:S05]  /*eca0*/  LOP3.LUT R0, R36, 0x70, R3, 0xf8, !PT ;  /* 0x0000007024007812 */ /* 0x000fca00078ef803 */
[----:B------:R-:W-:Y:S02]  /*ecb0*/  @P0 LOP3.LUT R19, R19, 0x200, RZ, 0xfc, !PT ;  /* 0x0000020013130812 */ /* 0x000fe400078efcff */
[----:B------:R-:W-:Y:S02]  /*ecc0*/  ISETP.GE.AND P0, PT, R2, UR39, PT ;  /* 0x0000002702007c0c */ /* 0x000fe4000bf06270 */
[----:B------:R-:W-:-:S11]  /*ecd0*/  LOP3.LUT R19, R19, 0xfffffffb, RZ, 0xc0, !PT ;  /* 0xfffffffb13137812 */ /* 0x000fd600078ec0ff */
[----:B------:R-:W-:Y:S02]  /*ece0*/  @P0 LOP3.LUT R19, R19, 0x4, RZ, 0xfc, !PT ;  /* 0x0000000413130812 */ /* 0x000fe400078efcff */
[----:B------:R-:W-:Y:S01]  /*ecf0*/  ISETP.GE.AND P0, PT, R37, UR39, PT ;  /* 0x0000002725007c0c */ /* 0x000fe2000bf06270 */
[----:B------:R-:W-:Y:S01]  /*ed00*/  ULDC UR39, c[0x0][0x448] ;  /* 0x0001120000277ab9 */ /* 0x000fe20000000800 */
[----:B------:R-:W-:Y:S01]  /*ed10*/  LOP3.LUT R19, R19, 0xfffffeff, RZ, 0xc0, !PT ;  /* 0xfffffeff13137812 */ /* 0x000fe200078ec0ff */
[----:B------:R-:W-:Y:S02]  /*ed20*/  UIMAD UR39, UR39, UR40, URZ ;  /* 0x00000028272772a4 */ /* 0x000fe4000f8e023f */
[----:B------:R-:W-:Y:S01]  /*ed30*/  UIADD3 UR40, UR38, -UR40, URZ ;  /* 0x8000002826287290 */ /* 0x000fe2000fffe03f */
[----:B------:R-:W-:Y:S02]  /*ed40*/  @P1 LOP3.LUT R19, R19, 0x100, RZ, 0xfc, !PT ;  /* 0x0000010013131812 */ /* 0x000fe400078efcff */
[----:B------:R-:W-:-:S02]  /*ed50*/  ISETP.GE.AND P1, PT, R37, UR7, PT ;  /* 0x0000000725007c0c */ /* 0x000fc4000bf26270 */
[----:B------:R-:W-:-:S04]  /*ed60*/  LOP3.LUT R19, R19, 0xffffffef, RZ, 0xc0, !PT ;  /* 0xffffffef13137812 */ /* 0x000fc800078ec0ff */
[----:B------:R-:W-:Y:S02]  /*ed70*/  @P0 LOP3.LUT R19, R19, 0x10, RZ, 0xfc, !PT ;  /* 0x0000001013130812 */ /* 0x000fe400078efcff */
[----:B------:R-:W-:Y:S02]  /*ed80*/  ISETP.GE.AND P0, PT, R37, UR8, PT ;  /* 0x0000000825007c0c */ /* 0x000fe4000bf06270 */
[----:B------:R-:W-:-:S04]  /*ed90*/  LOP3.LUT R19, R19, 0xfffffbff, RZ, 0xc0, !PT ;  /* 0xfffffbff13137812 */ /* 0x000fc800078ec0ff */
[----:B------:R-:W-:-:S04]  /*eda0*/  LOP3.LUT R19, R19, 0xfffffffd, RZ, 0xc0, !PT ;  /* 0xfffffffd13137812 */ /* 0x000fc800078ec0ff */
[----:B------:R-:W-:-:S04]  /*edb0*/  @P1 LOP3.LUT R19, R19, 0x2, RZ, 0xfc, !PT ;  /* 0x0000000213131812 */ /* 0x000fc800078efcff */
[----:B---3--:R-:W-:-:S07]  /*edc0*/  @P0 LOP3.LUT R19, R19, 0x400, RZ, 0xfc, !PT ;  /* 0x0000040013130812 */ /* 0x008fce00078efcff */
.L_x_1121:
[----:B------:R-:W-:Y:S01]  /*edd0*/  ULDC UR7, c[0x0][0xc60] ;  /* 0x0003180000077ab9 */ /* 0x000fe20000000800 */
[C---:B------:R-:W-:Y:S01]  /*ede0*/  R2UR UR42, R34.reuse ;  /* 0x00000000222a72ca */ /* 0x040fe200000e0000 */
[----:B------:R-:W-:Y:S01]  /*edf0*/  UISETP.NE.AND UP0, UPT, UR7, 0x1, UPT ;  /* 0x000000010700788c */ /* 0x000fe2000bf05270 */
[----:B------:R-:W-:-:S10]  /*ee00*/  R2UR UR6, R34 ;  /* 0x00000000220672ca */ /* 0x000fd400000e0000 */
[----:B------:R-:W-:Y:S01]  /*ee10*/  @UP0 ULDC UR4, c[0x0][0xc64] ;  /* 0x0003190000040ab9 */ /* 0x000fe20000000800 */
[----:B------:R-:W-:Y:S01]  /*ee20*/  @UP0 ULDC UR8, c[0x0][0xc68] ;  /* 0x00031a0000080ab9 */ /* 0x000fe20000000800 */
[----:B------:R-:W-:-:S04]  /*ee30*/  UIMAD.WIDE.U32 UR4, UR42, UR4, URZ ;  /* 0x000000042a0472a5 */ /* 0x000fc8000f8e003f */
[----:B------:R-:W-:-:S03]  /*ee40*/  @UP0 USHF.R.U32.HI UR42, URZ, UR8, UR5 ;  /* 0x000000083f2a0299 */ /* 0x000fc60008011605 */
[----:B------:R-:W-:Y:S02]  /*ee50*/  ULDC UR4, c[0x0][0xc78] ;  /* 0x00031e0000047ab9 */ /* 0x000fe40000000800 */
[----:B------:R-:W-:Y:S02]  /*ee60*/  UISETP.GE.AND UP0, UPT, UR42, UR4, UPT ;  /* 0x000000042a00728c */ /* 0x000fe4000bf06270 */
[----:B------:R-:W-:-:S04]  /*ee70*/  UIADD3 UR4, -UR42, URZ, URZ ;  /* 0x0000003f2a047290 */ /* 0x000fc8000fffe13f */
[----:B------:R-:W-:Y:S01]  /*ee80*/  PLOP3.LUT P0, PT, PT, PT, UP0, 0x40, 0x0 ;  /* 0x000000000000781c */ /* 0x000fe20003f0e808 */
[----:B------:R-:W-:-:S12]  /*ee90*/  UIMAD UR7, UR7, UR4, UR6 ;  /* 0x00000004070772a4 */ /* 0x000fd8000f8e0206 */
[----:B0----5:R-:W-:Y:S05]  /*eea0*/  @P0 BRA `(.L_x_1067) ;  /* 0x0000000000200947 */ /* 0x021fea0003800000 */
[----:B------:R-:W-:Y:S01]  /*eeb0*/  ULDC UR8, c[0x0][0xc6c] ;  /* 0x00031b0000087ab9 */ /* 0x000fe20000000800 */
[----:B------:R-:W-:Y:S01]  /*eec0*/  UMOV UR6, UR7 ;  /* 0x0000000700067c82 */ /* 0x000fe20008000000 */
[----:B------:R-:W-:-:S11]  /*eed0*/  UISETP.NE.AND UP0, UPT, UR8, 0x1, UPT ;  /* 0x000000010800788c */ /* 0x000fd6000bf05270 */
[----:B------:R-:W-:Y:S02]  /*eee0*/  @UP0 ULDC.64 UR10, c[0x0][0xc70] ;  /* 0x00031c00000a0ab9 */ /* 0x000fe40000000a00 */
[----:B------:R-:W-:-:S04]  /*eef0*/  UIMAD.WIDE.U32 UR4, UR7, UR10, URZ ;  /* 0x0000000a070472a5 */ /* 0x000fc8000f8e003f */
[----:B------:R-:W-:-:S04]  /*ef00*/  @UP0 USHF.R.U32.HI UR6, URZ, UR11, UR5 ;  /* 0x0000000b3f060299 */ /* 0x000fc80008011605 */
[----:B------:R-:W-:Y:S01]  /*ef10*/  UIMAD UR4, UR6, UR8, URZ ;  /* 0x00000008060472a4 */ /* 0x000fe2000f8e023f */
[----:B------:R-:W-:Y:S11]  /*ef20*/  BRA `(.L_x_1068) ;  /* 0x00000000001c7947 */ /* 0x000ff60003800000 */
.L_x_1067:
[----:B------:R-:W-:Y:S01]  /*ef30*/  ULDC UR8, c[0x0][0xc54] ;  /* 0x0003150000087ab9 */ /* 0x000fe20000000800 */
[----:B------:R-:W-:Y:S01]  /*ef40*/  UMOV UR6, UR7 ;  /* 0x0000000700067c82 */ /* 0x000fe20008000000 */
[----:B------:R-:W-:-:S11]  /*ef50*/  UISETP.NE.AND UP0, UPT, UR8, 0x1, UPT ;  /* 0x000000010800788c */ /* 0x000fd6000bf05270 */
[----:B------:R-:W-:Y:S02]  /*ef60*/  @UP0 ULDC.64 UR10, c[0x0][0xc58] ;  /* 0x00031600000a0ab9 */ /* 0x000fe40000000a00 */
[----:B------:R-:W-:-:S04]  /*ef70*/  UIMAD.WIDE.U32 UR4, UR7, UR10, URZ ;  /* 0x0000000a070472a5 */ /* 0x000fc8000f8e003f */
[----:B------:R-:W-:-:S04]  /*ef80*/  @UP0 USHF.R.U32.HI UR6, URZ, UR11, UR5 ;  /* 0x0000000b3f060299 */ /* 0x000fc80008011605 */
[----:B------:R-:W-:-:S12]  /*ef90*/  UIMAD UR4, UR6, UR8, URZ ;  /* 0x00000008060472a4 */ /* 0x000fd8000f8e023f */
.L_x_1068:
[----:B------:R-:W-:Y:S01]  /*efa0*/  ULDC UR5, c[0x0][0xc48] ;  /* 0x0003120000057ab9 */ /* 0x000fe20000000800 */
[----:B------:R-:W-:Y:S01]  /*efb0*/  ULDC.64 UR8, c[0x0][0xa28] ;  /* 0x00028a0000087ab9 */ /* 0x000fe20000000a00 */
[----:B------:R-:W-:Y:S01]  /*efc0*/  UISETP.NE.AND UP1, UPT, UR5, 0x1, UPT ;  /* 0x000000010500788c */ /* 0x000fe2000bf25270 */
[----:B------:R-:W-:Y:S01]  /*efd0*/  IMAD.MOV.U32 R32, RZ, RZ, RZ ;  /* 0x000000ffff207224 */ /* 0x000fe200078e00ff */
[----:B------:R-:W-:Y:S02]  /*efe0*/  UIADD3 UR4, UR7, -UR4, URZ ;  /* 0x8000000407047290 */ /* 0x000fe4000fffe03f */
[----:B------:R-:W-:Y:S01]  /*eff0*/  UISETP.NE.U32.AND UP0, UPT, UR8, URZ, UPT ;  /* 0x0000003f0800728c */ /* 0x000fe2000bf05070 */
[----:B------:R-:W-:Y:S02]  /*f000*/  ULDC UR5, c[0x0][0xc54] ;  /* 0x0003150000057ab9 */ /* 0x000fe40000000800 */
[----:B------:R-:W-:Y:S02]  /*f010*/  UIMAD UR42, UR42, UR5, UR4 ;  /* 0x000000052a2a72a4 */ /* 0x000fe4000f8e0204 */
[----:B------:R-:W-:-:S02]  /*f020*/  UISETP.NE.AND.EX UP0, UPT, UR9, URZ, UPT, UP0 ;  /* 0x0000003f0900728c */ /* 0x000fc4000bf05300 */
[----:B------:R-:W-:Y:S01]  /*f030*/  @UP1 ULDC UR4, c[0x0][0xc4c] ;  /* 0x0003130000041ab9 */ /* 0x000fe20000000800 */
[----:B------:R-:W-:Y:S01]  /*f040*/  @UP1 ULDC UR7, c[0x0][0xc50] ;  /* 0x0003140000071ab9 */ /* 0x000fe20000000800 */
[----:B------:R-:W-:Y:S02]  /*f050*/  UIMAD.WIDE.U32 UR4, UR42, UR4, URZ ;  /* 0x000000042a0472a5 */ /* 0x000fe4000f8e003f */
[----:B------:R-:W-:Y:S01]  /*f060*/  UMOV UR43, UR42 ;  /* 0x0000002a002b7c82 */ /* 0x000fe20008000000 */
[----:B------:R-:W-:Y:S01]  /*f070*/  ULOP3.LUT UR6, UR6, 0x1ffffff, URZ, 0x3c, !UPT ;  /* 0x01ffffff06067892 */ /* 0x000fe2000f8e3c3f */
[----:B------:R-:W-:Y:S01]  /*f080*/  PLOP3.LUT P0, PT, PT, PT, UP0, 0x80, 0x0 ;  /* 0x000000000000781c */ /* 0x000fe20003f0f008 */
[----:B------:R-:W-:-:S03]  /*f090*/  @UP1 USHF.R.U32.HI UR43, URZ, UR7, UR5 ;  /* 0x000000073f2b1299 */ /* 0x000fc60008011605 */
[----:B------:R-:W-:Y:S02]  /*f0a0*/  @UP0 ULDC.64 UR4, c[0x0][0xa28] ;  /* 0x00028a0000040ab9 */ /* 0x000fe40000000a00 */
[----:B------:R-:W-:-:S06]  /*f0b0*/  @UP0 UIMAD.WIDE UR4, UR43, 0x4, UR4 ;  /* 0x000000042b0408a5 */ /* 0x000fcc000f8e0204 */
[----:B------:R-:W-:Y:S01]  /*f0c0*/  IMAD.U32 R3, RZ, RZ, UR5 ;  /* 0x00000005ff037e24 */ /* 0x000fe2000f8e00ff */
[----:B------:R-:W-:Y:S01]  /*f0d0*/  ULDC UR5, c[0x0][0x448] ;  /* 0x0001120000057ab9 */ /* 0x000fe20000000800 */
[----:B------:R-:W-:Y:S01]  /*f0e0*/  IMAD.U32 R2, RZ, RZ, UR4 ;  /* 0x00000004ff027e24 */ /* 0x000fe2000f8e00ff */
[----:B------:R-:W-:Y:S01]  /*f0f0*/  ULDC UR4, c[0x0][0xc3c] ;  /* 0x00030f0000047ab9 */ /* 0x000fe20000000800 */
[----:B------:R-:W-:Y:S02]  /*f100*/  UISETP.NE.AND UP2, UPT, UR5, 0x1, UPT ;  /* 0x000000010500788c */ /* 0x000fe4000bf45270 */
[----:B------:R-:W-:Y:S01]  /*f110*/  UIADD3 UR6, UR6, UR4, URZ ;  /* 0x0000000406067290 */ /* 0x000fe2000fffe03f */
[----:B------:R0:W5:Y:S01]  /*f120*/  @P0 LDG.E R32, desc[UR36][R2.64] ;  /* 0x0000002402200981 */ /* 0x000162000c1e1900 */
[----:B------:R-:W-:Y:S02]  /*f130*/  UP2UR UR50, UPR, URZ, 0x4 ;  /* 0x000000043f327883 */ /* 0x000fe40008000000 */
[----:B------:R-:W-:-:S04]  /*f140*/  USHF.L.U32 UR44, UR6, 0x7, URZ ;  /* 0x00000007062c7899 */ /* 0x000fc8000800063f */
[----:B------:R-:W-:Y:S01]  /*f150*/  UIADD3 UR6, UR44, 0x7f, URZ ;  /* 0x0000007f2c067890 */ /* 0x000fe2000fffe03f */
[----:B------:R-:W-:Y:S01]  /*f160*/  @UP2 ULDC UR4, c[0x0][0x44c] ;  /* 0x0001130000042ab9 */ /* 0x000fe20000000800 */
[----:B------:R-:W-:Y:S02]  /*f170*/  @UP2 ULDC UR7, c[0x0][0x450] ;  /* 0x0001140000072ab9 */ /* 0x000fe40000000800 */
[----:B------:R-:W-:-:S04]  /*f180*/  UIMAD.WIDE.U32 UR4, UR6, UR4, URZ ;  /* 0x00000004060472a5 */ /* 0x000fc8000f8e003f */
[----:B------:R-:W-:-:S03]  /*f190*/  @UP2 USHF.R.U32.HI UR6, URZ, UR7, UR5 ;  /* 0x000000073f062299 */ /* 0x000fc60008011605 */
[----:B------:R-:W-:Y:S01]  /*f1a0*/  ULDC.64 UR4, c[0x0][0x9e0] ;  /* 0x0002780000047ab9 */ /* 0x000fe20000000a00 */
[----:B------:R-:W-:Y:S02]  /*f1b0*/  UIADD3 UR6, UR49, UR6, URZ ;  /* 0x0000000631067290 */ /* 0x000fe4000fffe03f */
[----:B------:R-:W-:Y:S02]  /*f1c0*/  UISETP.GE.AND UP0, UPT, UR5, 0x1, UPT ;  /* 0x000000010500788c */ /* 0x000fe4000bf06270 */
[----:B------:R-:W-:-:S04]  /*f1d0*/  UIADD3 UR4, UR6, UR4, URZ ;  /* 0x0000000406047290 */ /* 0x000fc8000fffe03f */
[----:B------:R-:W-:-:S13]  /*f1e0*/  PLOP3.LUT P0, PT, PT, PT, UP0, 0x40, 0x0 ;  /* 0x000000000000781c */ /* 0x000fda0003f0e808 */
[----:B0-----:R-:W-:Y:S05]  /*f1f0*/  @P0 BRA `(.L_x_1069) ;  /* 0x0000000000440947 */ /* 0x001fea0003800000 */
[----:B------:R-:W-:Y:S01]  /*f200*/  ISETP.LT.AND P0, PT, RZ, UR6, PT ;  /* 0x00000006ff007c0c */ /* 0x000fe2000bf01270 */
[----:B------:R-:W-:-:S12]  /*f210*/  UIADD3 UR8, UR6, -0x1, URZ ;  /* 0xffffffff06087890 */ /* 0x000fd8000fffe03f */
[----:B------:R-:W-:Y:S05]  /*f220*/  @P0 BRA `(.L_x_1070) ;  /* 0x00000000001c0947 */ /* 0x000fea0003800000 */
[----:B------:R-:W-:Y:S02]  /*f230*/  UISETP.NE.AND UP1, UPT, UR5, 0x1, UPT ;  /* 0x000000010500788c */ /* 0x000fe4000bf25270 */
[----:B------:R-:W-:-:S09]  /*f240*/  UIADD3 UR8, -UR6, URZ, URZ ;  /* 0x0000003f06087290 */ /* 0x000fd2000fffe13f */
[----:B------:R-:W-:Y:S02]  /*f250*/  @UP1 ULDC.64 UR10, c[0x0][0x9e8] ;  /* 0x00027a00000a1ab9 */ /* 0x000fe40000000a00 */
[----:B------:R-:W-:-:S04]  /*f260*/  UIMAD.WIDE.U32 UR6, UR8, UR10, URZ ;  /* 0x0000000a080672a5 */ /* 0x000fc8000f8e003f */
[----:B------:R-:W-:-:S04]  /*f270*/  @UP1 USHF.R.U32.HI UR8, URZ, UR11, UR7 ;  /* 0x0000000b3f081299 */ /* 0x000fc80008011607 */
[----:B------:R-:W-:Y:S01]  /*f280*/  ULOP3.LUT UR8, URZ, UR8, URZ, 0x33, !UPT ;  /* 0x000000083f087292 */ /* 0x000fe2000f8e333f */
[----:B------:R-:W-:Y:S11]  /*f290*/  BRA `(.L_x_1071) ;  /* 0x0000000000107947 */ /* 0x000ff60003800000 */
.L_x_1070:
[----:B------:R-:W-:-:S11]  /*f2a0*/  UISETP.NE.AND UP1, UPT, UR5, 0x1, UPT ;  /* 0x000000010500788c */ /* 0x000fd6000bf25270 */
[----:B------:R-:W-:Y:S02]  /*f2b0*/  @UP1 ULDC.64 UR10, c[0x0][0x9e8] ;  /* 0x00027a00000a1ab9 */ /* 0x000fe40000000a00 */
[----:B------:R-:W-:-:S04]  /*f2c0*/  UIMAD.WIDE.U32 UR6, UR8, UR10, URZ ;  /* 0x0000000a080672a5 */ /* 0x000fc8000f8e003f */
[----:B------:R-:W-:-:S12]  /*f2d0*/  @UP1 USHF.R.U32.HI UR8, URZ, UR11, UR7 ;  /* 0x0000000b3f081299 */ /* 0x000fd80008011607 */
.L_x_1071:
[----:B------:R-:W-:-:S04]  /*f2e0*/  UIMAD UR8, UR8, UR5, UR5 ;  /* 0x00000005080872a4 */ /* 0x000fc8000f8e0205 */
[----:B------:R-:W-:-:S04]  /*f2f0*/  UISETP.LT.AND UP1, UPT, UR4, UR8, UPT ;  /* 0x000000080400728c */ /* 0x000fc8000bf21270 */
[----:B------:R-:W-:-:S12]  /*f300*/  USEL UR4, UR4, UR8, UP1 ;  /* 0x0000000804047287 */ /* 0x000fd80008800000 */
.L_x_1069:
[----:B------:R-:W-:Y:S01]  /*f310*/  UISETP.NE.AND UP1, UPT, UR50, URZ, UPT ;  /* 0x0000003f3200728c */ /* 0x000fe2000bf25270 */
[----:B------:R-:W-:Y:S01]  /*f320*/  PLOP3.LUT P0, PT, PT, PT, UP0, 0x40, 0x0 ;  /* 0x000000000000781c */ /* 0x000fe20003f0e808 */
[----:B------:R-:W-:Y:S01]  /*f330*/  UIADD3 UR6, UR4, 0x5f, URZ ;  /* 0x0000005f04067890 */ /* 0x000fe2000fffe03f */
[----:B------:R-:W-:-:S03]  /*f340*/  UMOV UR10, UR44 ;  /* 0x0000002c000a7c82 */ /* 0x000fc60008000000 */
[----:B------:R-:W-:-:S04]  /*f350*/  UIMAD.WIDE UR6, UR6, 0x2aaaaaab, URZ ;  /* 0x2aaaaaab060678a5 */ /* 0x000fc8000f8e023f */
[----:B------:R-:W-:Y:S01]  /*f360*/  USHF.R.U32.HI UR4, URZ, 0x1f, UR7 ;  /* 0x0000001f3f047899 */ /* 0x000fe20008011607 */
[----:B------:R-:W-:Y:S02]  /*f370*/  @UP1 ULDC UR8, c[0x0][0x44c] ;  /* 0x0001130000081ab9 */ /* 0x000fe40000000800 */
[----:B------:R-:W-:Y:S01]  /*f380*/  @UP1 ULDC UR6, c[0x0][0x450] ;  /* 0x0001140000061ab9 */ /* 0x000fe20000000800 */
[----:B------:R-:W-:Y:S02]  /*f390*/  UIMAD.WIDE.U32 UR8, UR44, UR8, URZ ;  /* 0x000000082c0872a5 */ /* 0x000fe4000f8e003f */
[----:B------:R-:W-:Y:S02]  /*f3a0*/  ULEA.HI.SX32 UR4, UR7, UR4, 0x1c ;  /* 0x0000000407047291 */ /* 0x000fe4000f8fe23f */
[----:B------:R-:W-:Y:S02]  /*f3b0*/  @UP1 USHF.R.U32.HI UR10, URZ, UR6, UR9 ;  /* 0x000000063f0a1299 */ /* 0x000fe40008011609 */
[----:B------:R-:W-:-:S02]  /*f3c0*/  UISETP.LT.AND UP1, UPT, UR41, UR4, UPT ;  /* 0x000000042900728c */ /* 0x000fc4000bf21270 */
[----:B------:R-:W-:Y:S01]  /*f3d0*/  UIADD3 UR6, UR40, UR10, URZ ;  /* 0x0000000a28067290 */ /* 0x000fe2000fffe03f */
[----:B------:R-:W-:Y:S01]  /*f3e0*/  ULDC UR8, c[0x0][0x9dc] ;  /* 0x0002770000087ab9 */ /* 0x000fe20000000800 */
[----:B------:R-:W-:Y:S02]  /*f3f0*/  USEL UR45, UR41, UR4, UP1 ;  /* 0x00000004292d7287 */ /* 0x000fe40008800000 */
[----:B------:R-:W-:Y:S01]  /*f400*/  UIADD3 UR8, UR6, -UR8, URZ ;  /* 0x8000000806087290 */ /* 0x000fe2000fffe03f */
[----:B------:R-:W-:Y:S11]  /*f410*/  @P0 BRA `(.L_x_1072) ;  /* 0x0000000000480947 */ /* 0x000ff60003800000 */
[----:B------:R-:W-:Y:S02]  /*f420*/  UMOV UR4, UR6 ;  /* 0x0000000600047c82 */ /* 0x000fe40008000000 */
[----:B------:R-:W-:-:S06]  /*f430*/  UISETP.GT.AND UP0, UPT, UR4, -0x1, UPT ;  /* 0xffffffff0400788c */ /* 0x000fcc000bf04270 */
[----:B------:R-:W-:-:S13]  /*f440*/  PLOP3.LUT P0, PT, PT, PT, UP0, 0x80, 0x0 ;  /* 0x000000000000781c */ /* 0x000fda0003f0f008 */
[----:B------:R-:W-:Y:S05]  /*f450*/  @P0 BRA `(.L_x_1073) ;  /* 0x00000000001c0947 */ /* 0x000fea0003800000 */
[----:B------:R-:W-:Y:S02]  /*f460*/  UISETP.NE.AND UP0, UPT, UR5, 0x1, UPT ;  /* 0x000000010500788c */ /* 0x000fe4000bf05270 */
[----:B------:R-:W-:-:S09]  /*f470*/  ULOP3.LUT UR4, URZ, UR4, URZ, 0x33, !UPT ;  /* 0x000000043f047292 */ /* 0x000fd2000f8e333f */
[----:B------:R-:W-:Y:S02]  /*f480*/  @UP0 ULDC.64 UR10, c[0x0][0x9e8] ;  /* 0x00027a00000a0ab9 */ /* 0x000fe40000000a00 */
[----:B------:R-:W-:-:S04]  /*f490*/  UIMAD.WIDE.U32 UR6, UR4, UR10, URZ ;  /* 0x0000000a040672a5 */ /* 0x000fc8000f8e003f */
[----:B------:R-:W-:-:S04]  /*f4a0*/  @UP0 USHF.R.U32.HI UR4, URZ, UR11, UR7 ;  /* 0x0000000b3f040299 */ /* 0x000fc80008011607 */
[----:B------:R-:W-:Y:S01]  /*f4b0*/  ULOP3.LUT UR4, URZ, UR4, URZ, 0x33, !UPT ;  /* 0x000000043f047292 */ /* 0x000fe2000f8e333f */
[----:B------:R-:W-:Y:S11]  /*f4c0*/  BRA `(.L_x_1074) ;  /* 0x0000000000107947 */ /* 0x000ff60003800000 */
.L_x_1073:
[----:B------:R-:W-:-:S11]  /*f4d0*/  UISETP.NE.AND UP0, UPT, UR5, 0x1, UPT ;  /* 0x000000010500788c */ /* 0x000fd6000bf05270 */
[----:B------:R-:W-:Y:S02]  /*f4e0*/  @UP0 ULDC.64 UR10, c[0x0][0x9e8] ;  /* 0x00027a00000a0ab9 */ /* 0x000fe40000000a00 */
[----:B------:R-:W-:-:S04]  /*f4f0*/  UIMAD.WIDE.U32 UR6, UR4, UR10, URZ ;  /* 0x0000000a040672a5 */ /* 0x000fc8000f8e003f */
[----:B------:R-:W-:-:S12]  /*f500*/  @UP0 USHF.R.U32.HI UR4, URZ, UR11, UR7 ;  /* 0x0000000b3f040299 */ /* 0x000fd80008011607 */
.L_x_1074:
[----:B------:R-:W-:-:S04]  /*f510*/  UIMAD UR4, UR4, UR5, URZ ;  /* 0x00000005040472a4 */ /* 0x000fc8000f8e023f */
[----:B------:R-:W-:-:S04]  /*f520*/  UISETP.LT.AND UP0, UPT, UR8, UR4, UPT ;  /* 0x000000040800728c */ /* 0x000fc8000bf01270 */
[----:B------:R-:W-:-:S12]  /*f530*/  USEL UR8, UR8, UR4, !UP0 ;  /* 0x0000000408087287 */ /* 0x000fd8000c000000 */
.L_x_1072:
[----:B------:R-:W-:Y:S01]  /*f540*/  UIMAD.WIDE UR4, UR8, 0x2aaaaaab, URZ ;  /* 0x2aaaaaab080478a5 */ /* 0x000fe2000f8e023f */
[----:B------:R-:W-:Y:S03]  /*f550*/  BSSY B7, `(.L_x_1075) ;  /* 0x0000328000077945 */ /* 0x000fe60003800000 */
[----:B------:R-:W-:-:S04]  /*f560*/  USHF.R.U32.HI UR4, URZ, 0x1f, UR5 ;  /* 0x0000001f3f047899 */ /* 0x000fc80008011605 */
[----:B------:R-:W-:-:S04]  /*f570*/  ULEA.HI.SX32 UR4, UR5, UR4, 0x1c ;  /* 0x0000000405047291 */ /* 0x000fc8000f8fe23f */
[----:B------:R-:W-:-:S04]  /*f580*/  UISETP.LT.AND UP0, UPT, URZ, UR4, UPT ;  /* 0x000000043f00728c */ /* 0x000fc8000bf01270 */
[----:B------:R-:W-:-:S04]  /*f590*/  USEL UR46, URZ, UR4, !UP0 ;  /* 0x000000043f2e7287 */ /* 0x000fc8000c000000 */
[----:B------:R-:W-:-:S06]  /*f5a0*/  UISETP.GT.AND UP0, UPT, UR45, UR46, UPT ;  /* 0x0000002e2d00728c */ /* 0x000fcc000bf04270 */
[----:B------:R-:W-:-:S13]  /*f5b0*/  PLOP3.LUT P0, PT, PT, PT, UP0, 0x80, 0x0 ;  /* 0x000000000000781c */ /* 0x000fda0003f0f008 */
[----:B------:R-:W-:Y:S05]  /*f5c0*/  @P0 BRA `(.L_x_1076) ;  /* 0x0000000000440947 */ /* 0x000fea0003800000 */
[----:B------:R-:W0:Y:S02]  /*f5d0*/  S2R R0, SR_TID.X ;  /* 0x0000000000007919 */ /* 0x000e240000002100 */
[----:B0-----:R-:W-:-:S04]  /*f5e0*/  LOP3.LUT R0, R0, 0x7f, RZ, 0xc0, !PT ;  /* 0x0000007f00007812 */ /* 0x001fc800078ec0ff */
[----:B------:R-:W-:-:S13]  /*f5f0*/  ISETP.NE.AND P2, PT, R0, RZ, PT ;  /* 0x000000ff0000720c */ /* 0x000fda0003f45270 */
[----:B------:R-:W-:Y:S05]  /*f600*/  @P2 BRA `(.L_x_1077) ;  /* 0x0000003000702947 */ /* 0x000fea0003800000 */
[----:B------:R-:W0:Y:S01]  /*f610*/  S2R R7, SR_LANEID ;  /* 0x0000000000077919 */ /* 0x000e220000000000 */
[----:B------:R-:W-:Y:S01]  /*f620*/  VOTEU.ANY UR4, UPT, PT ;  /* 0x0000000000047886 */ /* 0x000fe200038e0100 */
[----:B------:R-:W1:Y:S01]  /*f630*/  LDC.64 R2, c[0x0][0xc80] ;  /* 0x00032000ff027b82 */ /* 0x000e620000000a00 */
[----:B------:R-:W0:Y:S08]  /*f640*/  FLO.U32 R0, UR4 ;  /* 0x0000000400007d00 */ /* 0x000e3000080e0000 */
[----:B------:R-:W1:Y:S01]  /*f650*/  POPC R5, UR4 ;  /* 0x0000000400057d09 */ /* 0x000e620008000000 */
[----:B0-----:R-:W-:-:S13]  /*f660*/  ISETP.EQ.U32.AND P0, PT, R0, R7, PT ;  /* 0x000000070000720c */ /* 0x001fda0003f02070 */
[----:B-1----:R-:W2:Y:S01]  /*f670*/  @P0 ATOMG.E.ADD.STRONG.GPU PT, R3, desc[UR36][R2.64], R5 ;  /* 0x00000005020309a8 */ /* 0x002ea200081ee1e4 */
[----:B------:R-:W0:Y:S02]  /*f680*/  S2R R4, SR_LTMASK ;  /* 0x0000000000047919 */ /* 0x000e240000003900 */
[----:B0-----:R-:W-:-:S04]  /*f690*/  LOP3.LUT R4, R4, UR4, RZ, 0xc0, !PT ;  /* 0x0000000404047c12 */ /* 0x001fc8000f8ec0ff */
[----:B------:R-:W0:Y:S01]  /*f6a0*/  POPC R7, R4 ;  /* 0x0000000400077309 */ /* 0x000e220000000000 */
[----:B--2---:R-:W0:Y:S02]  /*f6b0*/  SHFL.IDX PT, R0, R3, R0, 0x1f ;  /* 0x00001f0003007589 */ /* 0x004e2400000e0000 */
[----:B0-----:R-:W-:Y:S01]  /*f6c0*/  IADD3 R34, R0, UR47, R7 ;  /* 0x0000002f00227c10 */ /* 0x001fe2000fffe007 */
[----:B------:R-:W-:Y:S06]  /*f6d0*/  BRA `(.L_x_1077) ;  /* 0x00000030003c7947 */ /* 0x000fec0003800000 */
.L_x_1076:
[----:B------:R-:W-:Y:S01]  /*f6e0*/  VIADD R0, R16, 0x18400 ;  /* 0x0001840010007836 */ /* 0x000fe20000000000 */
[----:B------:R-:W-:Y:S04]  /*f6f0*/  BSSY B6, `(.L_x_1078) ;  /* 0x0000013000067945 */ /* 0x000fe80003800000 */
[----:B------:R-:W-:-:S13]  /*f700*/  LOP3.LUT P0, RZ, R0, 0x3ff, RZ, 0xc0, !PT ;  /* 0x000003ff00ff7812 */ /* 0x000fda000780c0ff */
[----:B------:R-:W-:Y:S05]  /*f710*/  @!P0 BRA `(.L_x_1079) ;  /* 0x0000000000408947 */ /* 0x000fea0003800000 */
[----:B------:R-:W-:Y:S01]  /*f720*/  MOV R2, 0x0 ;  /* 0x0000000000027802 */ /* 0x000fe20000000f00 */
[----:B------:R-:W-:Y:S01]  /*f730*/  ULDC.64 UR4, c[0x4][0x90] ;  /* 0x0100240000047ab9 */ /* 0x000fe20000000a00 */
[----:B------:R-:W-:Y:S01]  /*f740*/  ULDC.64 UR6, c[0x4][0x98] ;  /* 0x0100260000067ab9 */ /* 0x000fe20000000a00 */
[----:B------:R-:W-:Y:S02]  /*f750*/  IMAD.U32 R4, RZ, RZ, UR4 ;  /* 0x00000004ff047e24 */ /* 0x000fe4000f8e00ff */
[----:B------:R-:W-:Y:S01]  /*f760*/  IMAD.U32 R5, RZ, RZ, UR5 ;  /* 0x00000005ff057e24 */ /* 0x000fe2000f8e00ff */
[----:B------:R-:W0:Y:S01]  /*f770*/  LDC.64 R2, c[0x4][R2] ;  /* 0x0100000002027b82 */ /* 0x000e220000000a00 */
[----:B------:R-:W-:Y:S01]  /*f780*/  ULDC.64 UR4, c[0x4][0x8] ;  /* 0x0100020000047ab9 */ /* 0x000fe20000000a00 */
[----:B------:R-:W-:Y:S02]  /*f790*/  IMAD.U32 R6, RZ, RZ, UR6 ;  /* 0x00000006ff067e24 */ /* 0x000fe4000f8e00ff */
[----:B------:R-:W-:-:S02]  /*f7a0*/  IMAD.U32 R7, RZ, RZ, UR7 ;  /* 0x00000007ff077e24 */ /* 0x000fc4000f8e00ff */
[----:B------:R-:W-:Y:S02]  /*f7b0*/  IMAD.U32 R10, RZ, RZ, UR4 ;  /* 0x00000004ff0a7e24 */ /* 0x000fe4000f8e00ff */
[----:B------:R-:W-:Y:S02]  /*f7c0*/  IMAD.U32 R11, RZ, RZ, UR5 ;  /* 0x00000005ff0b7e24 */ /* 0x000fe4000f8e00ff */
[----:B------:R-:W-:Y:S02]  /*f7d0*/  IMAD.MOV.U32 R8, RZ, RZ, 0x70 ;  /* 0x00000070ff087424 */ /* 0x000fe400078e00ff */
[----:B------:R-:W-:Y:S02]  /*f7e0*/  IMAD.MOV.U32 R12, RZ, RZ, 0x1 ;  /* 0x00000001ff0c7424 */ /* 0x000fe400078e00ff */
[----:B------:R-:W-:-:S07]  /*f7f0*/  IMAD.MOV.U32 R13, RZ, RZ, RZ ;  /* 0x000000ffff0d7224 */ /* 0x000fce00078e00ff */
[----:B------:R-:W-:-:S07]  /*f800*/  LEPC R20, `(.L_x_1079) ;  /* 0x000000001014794e */ /* 0x000fce0000000000 */
[----:B0----5:R-:W-:Y:S05]  /*f810*/  CALL.ABS.NOINC R2 ;  /* 0x0000000002007343 */ /* 0x021fea0003c00000 */
.L_x_1079:
[----:B------:R-:W-:Y:S05]  /*f820*/  BSYNC B6 ;  /* 0x0000000000067941 */ /* 0x000fea0003800000 */
.L_x_1078:
[----:B------:R-:W-:Y:S01]  /*f830*/  VIADD R0, R16, 0x400 ;  /* 0x0000040010007836 */ /* 0x000fe20000000000 */
[----:B------:R-:W-:Y:S04]  /*f840*/  BSSY B6, `(.L_x_1080) ;  /* 0x0000022000067945 */ /* 0x000fe80003800000 */
        /* <DEDUP_REMOVED lines=17> */
[----:B-1---5:R-:W-:Y:S05]  /*f960*/  CALL.ABS.NOINC R2 ;  /* 0x0000000002007343 */ /* 0x022fea0003c00000 */
.L_x_1082:
[----:B------:R0:W1:Y:S01]  /*f970*/  LDC.64 R2, c[0x4][R17] ;  /* 0x0100000011027b82 */ /* 0x0000620000000a00 */
[----:B------:R-:W-:Y:S01]  /*f980*/  ULDC.64 UR4, c[0x4][0x90] ;  /* 0x0100240000047ab9 */ /* 0x000fe20000000a00 */
[----:B------:R-:W-:Y:S01]  /*f990*/  ULDC.64 UR6, c[0x4][0x98] ;  /* 0x0100260000067ab9 */ /* 0x000fe20000000a00 */
[----:B------:R-:W-:Y:S02]  /*f9a0*/  IMAD.U32 R4, RZ, RZ, UR4 ;  /* 0x00000004ff047e24 */ /* 0x000fe4000f8e00ff */
        /* <DEDUP_REMOVED lines=11> */
.L_x_1081:
[----:B------:R-:W-:Y:S05]  /*fa60*/  BSYNC B6 ;  /* 0x0000000000067941 */ /* 0x000fea0003800000 */
.L_x_1080:
[----:B------:R-:W-:Y:S01]  /*fa70*/  ULDC.64 UR4, c[0x0][0x9f8] ;  /* 0x00027e0000047ab9 */ /* 0x000fe20000000a00 */
[----:B------:R-:W-:Y:S01]  /*fa80*/  IMAD.U32 R29, RZ, RZ, UR43 ;  /* 0x0000002bff1d7e24 */ /* 0x000fe2000f8e00ff */
[----:B------:R-:W-:Y:S01]  /*fa90*/  UISETP.NE.U32.AND UP0, UPT, UR4, URZ, UPT ;  /* 0x0000003f0400728c */ /* 0x000fe2000bf05070 */
[----:B------:R-:W0:Y:S03]  /*faa0*/  LDC R10, c[0x0][0x430] ;  /* 0x00010c00ff0a7b82 */ /* 0x000e260000000800 */
[----:B------:R-:W-:-:S06]  /*fab0*/  UISETP.NE.AND.EX UP0, UPT, UR5, URZ, UPT, UP0 ;  /* 0x0000003f0500728c */ /* 0x000fcc000bf05300 */
[----:B------:R-:W-:-:S05]  /*fac0*/  PLOP3.LUT P0, PT, PT, PT, UP0, 0x80, 0x0 ;  /* 0x000000000000781c */ /* 0x000fca0003f0f008 */
[----:B------:R-:W-:Y:S02]  /*fad0*/  @UP0 ULDC.64 UR4, c[0x0][0x9f8] ;  /* 0x00027e0000040ab9 */ /* 0x000fe40000000a00 */
[----:B------:R-:W-:-:S06]  /*fae0*/  @UP0 UIMAD.WIDE UR4, UR43, 0x4, UR4 ;  /* 0x000000042b0408a5 */ /* 0x000fcc000f8e0204 */
[----:B------:R-:W-:Y:S01]  /*faf0*/  IMAD.U32 R2, RZ, RZ, UR4 ;  /* 0x00000004ff027e24 */ /* 0x000fe2000f8e00ff */
[----:B------:R-:W-:Y:S01]  /*fb00*/  ULDC UR4, c[0x0][0xc48] ;  /* 0x0003120000047ab9 */ /* 0x000fe20000000800 */
[----:B------:R-:W-:-:S05]  /*fb10*/  IMAD.U32 R3, RZ, RZ, UR5 ;  /* 0x00000005ff037e24 */ /* 0x000fca000f8e00ff */
[----:B------:R1:W5:Y:S01]  /*fb20*/  @P0 LDG.E R29, desc[UR36][R2.64] ;  /* 0x00000024021d0981 */ /* 0x000362000c1e1900 */
[----:B------:R-:W-:Y:S01]  /*fb30*/  UMOV UR5, 0xffffffff ;  /* 0xffffffff00057882 */ /* 0x000fe20000000000 */
[----:B------:R-:W-:Y:S02]  /*fb40*/  IMAD.U32 R22, RZ, RZ, UR4 ;  /* 0x00000004ff167e24 */ /* 0x000fe4000f8e00ff */
[----:B------:R-:W-:Y:S05]  /*fb50*/  BRA.DIV UR5, `(.L_x_1083) ;  /* 0x0000003605487947 */ /* 0x000fea000b800000 */
.L_x_1137:
[----:B------:R-:W2:Y:S01]  /*fb60*/  S2R R0, SR_TID.X ;  /* 0x0000000000007919 */ /* 0x000ea20000002100 */
[----:B------:R-:W-:Y:S01]  /*fb70*/  UIADD3 UR4, UR45, -0x1, URZ ;  /* 0xffffffff2d047890 */ /* 0x000fe2000fffe03f */
[----:B0-----:R-:W-:Y:S02]  /*fb80*/  ISETP.NE.AND P1, PT, R10, 0x1, PT ;  /* 0x000000010a00780c */ /* 0x001fe40003f25270 */
[----:B-----5:R-:W-:Y:S02]  /*fb90*/  SHF.R.S32.HI R33, RZ, 0x1f, R29 ;  /* 0x0000001fff217819 */ /* 0x020fe4000001141d */
[----:B------:R-:W-:Y:S01]  /*fba0*/  LOP3.LUT R19, R19, 0xffffff7f, RZ, 0xc0, !PT ;  /* 0xffffff7f13137812 */ /* 0x000fe200078ec0ff */
[----:B------:R-:W-:-:S08]  /*fbb0*/  IMAD.U32 R7, RZ, RZ, UR4 ;  /* 0x00000004ff077e24 */ /* 0x000fd0000f8e00ff */
[----:B-1----:R-:W0:Y:S01]  /*fbc0*/  @P1 LDC R3, c[0x0][0x434] ;  /* 0x00010d00ff031b82 */ /* 0x002e220000000800 */
[----:B------:R-:W-:-:S07]  /*fbd0*/  @P1 LOP3.LUT R19, R19, 0x80, RZ, 0xfc, !PT ;  /* 0x0000008013131812 */ /* 0x000fce00078efcff */
[----:B------:R-:W1:Y:S01]  /*fbe0*/  @P1 LDC R5, c[0x0][0x438] ;  /* 0x00010e00ff051b82 */ /* 0x000e620000000800 */
[----:B--2---:R-:W-:-:S05]  /*fbf0*/  IMAD.SHL.U32 R8, R0, 0x10, RZ ;  /* 0x0000001000087824 */ /* 0x004fca00078e00ff */
[----:B------:R-:W-:-:S05]  /*fc00*/  LOP3.LUT R8, R36, 0x70, R8, 0xf8, !PT ;  /* 0x0000007024087812 */ /* 0x000fca00078ef808 */
[----:B------:R-:W-:-:S04]  /*fc10*/  IMAD R7, R7, 0x60, R8 ;  /* 0x0000006007077824 */ /* 0x000fc800078e0208 */
[C---:B------:R-:W-:Y:S01]  /*fc20*/  IMAD.IADD R0, R7.reuse, 0x1, R32 ;  /* 0x0000000107007824 */ /* 0x040fe200078e0220 */
[----:B------:R-:W-:-:S03]  /*fc30*/  ISETP.GE.AND P0, PT, R7, UR38, PT ;  /* 0x0000002607007c0c */ /* 0x000fc6000bf06270 */
[----:B0-----:R-:W-:Y:S01]  /*fc40*/  @P1 IMAD.HI.U32 R2, R0, R3, RZ ;  /* 0x0000000300021227 */ /* 0x001fe200078e00ff */
[----:B------:R-:W-:-:S03]  /*fc50*/  ISETP.GT.U32.OR P0, PT, R8, 0x5f, P0 ;  /* 0x0000005f0800780c */ /* 0x000fc60000704470 */
[----:B------:R-:W-:Y:S01]  /*fc60*/  IMAD.MOV.U32 R9, RZ, RZ, R0 ;  /* 0x000000ffff097224 */ /* 0x000fe200078e0000 */
[----:B-1----:R-:W-:-:S09]  /*fc70*/  @P1 SHF.R.U32.HI R9, RZ, R5, R2 ;  /* 0x00000005ff091219 */ /* 0x002fd20000011602 */
[----:B------:R-:W0:Y:S01]  /*fc80*/  @!P0 LDC.64 R6, c[0x0][0x428] ;  /* 0x00010a00ff068b82 */ /* 0x000e220000000a00 */
[----:B------:R-:W-:-:S07]  /*fc90*/  @!P0 SHF.R.S32.HI R3, RZ, 0x1f, R9 ;  /* 0x0000001fff038819 */ /* 0x000fce0000011409 */
[----:B------:R-:W1:Y:S01]  /*fca0*/  @!P0 LDC.64 R4, c[0x0][0x418] ;  /* 0x00010600ff048b82 */ /* 0x000e620000000a00 */
[----:B0-----:R-:W-:-:S04]  /*fcb0*/  @!P0 IMAD R2, R33, R6, RZ ;  /* 0x0000000621028224 */ /* 0x001fc800078e02ff */
[----:B------:R-:W-:Y:S02]  /*fcc0*/  @!P0 IMAD R7, R29, R7, R2 ;  /* 0x000000071d078224 */ /* 0x000fe400078e0202 */
[----:B------:R-:W-:-:S04]  /*fcd0*/  @!P0 IMAD.MOV.U32 R2, RZ, RZ, R9 ;  /* 0x000000ffff028224 */ /* 0x000fc800078e0009 */
[----:B------:R-:W-:-:S04]  /*fce0*/  @!P0 IMAD.WIDE.U32 R2, R29, R6, R2 ;  /* 0x000000061d028225 */ /* 0x000fc800078e0002 */
[----:B------:R-:W-:Y:S01]  /*fcf0*/  @!P0 IMAD.IADD R3, R3, 0x1, R7 ;  /* 0x0000000103038824 */ /* 0x000fe200078e0207 */
[----:B-1----:R-:W-:Y:S01]  /*fd00*/  @!P0 LEA R4, P1, R2, R4, 0x2 ;  /* 0x0000000402048211 */ /* 0x002fe200078210ff */
[----:B------:R-:W-:-:S03]  /*fd10*/  IMAD.MOV.U32 R6, RZ, RZ, RZ ;  /* 0x000000ffff067224 */ /* 0x000fc600078e00ff */
[----:B------:R-:W-:Y:S01]  /*fd20*/  @!P0 LEA.HI.X R5, R2, R5, R3, 0x2, P1 ;  /* 0x0000000502058211 */ /* 0x000fe200008f1403 */
[----:B------:R-:W-:-:S04]  /*fd30*/  IMAD.MOV R7, RZ, RZ, -R9 ;  /* 0x000000ffff077224 */ /* 0x000fc800078e0a09 */
[----:B------:R0:W5:Y:S01]  /*fd40*/  @!P0 LDG.E R6, desc[UR36][R4.64] ;  /* 0x0000002404068981 */ /* 0x000162000c1e1900 */
[----:B------:R-:W-:Y:S01]  /*fd50*/  ISETP.GT.U32.AND P0, PT, R8, 0x5f, PT ;  /* 0x0000005f0800780c */ /* 0x000fe20003f04070 */
[----:B------:R-:W-:Y:S01]  /*fd60*/  IMAD R3, RZ, RZ, -UR43 ;  /* 0x8000002bff037e24 */ /* 0x000fe2000f8e02ff */
[----:B------:R-:W-:Y:S01]  /*fd70*/  LOP3.LUT R19, R19, 0xffffffbf, RZ, 0xc0, !PT ;  /* 0xffffffbf13137812 */ /* 0x000fe200078ec0ff */
[----:B------:R-:W-:Y:S02]  /*fd80*/  IMAD.U32 R24, RZ, RZ, UR4 ;  /* 0x00000004ff187e24 */ /* 0x000fe4000f8e00ff */
[----:B------:R-:W-:Y:S02]  /*fd90*/  IMAD R22, R22, R3, UR42 ;  /* 0x0000002a16167e24 */ /* 0x000fe4000f8e0203 */
[----:B0-----:R-:W-:-:S03]  /*fda0*/  IMAD R5, R10, R7, R0 ;  /* 0x000000070a057224 */ /* 0x001fc600078e0200 */
[----:B------:R-:W-:Y:S01]  /*fdb0*/  SHF.R.S32.HI R28, RZ, 0x1f, R22 ;  /* 0x0000001fff1c7819 */ /* 0x000fe20000011416 */
[----:B------:R-:W-:-:S05]  /*fdc0*/  IMAD.U32 R0, RZ, RZ, UR48 ;  /* 0x00000030ff007e24 */ /* 0x000fca000f8e00ff */
[----:B------:R-:W-:-:S13]  /*fdd0*/  ISETP.NE.AND P2, PT, R0, 0x3, PT ;  /* 0x000000030000780c */ /* 0x000fda0003f45270 */
[----:B------:R-:W-:-:S04]  /*fde0*/  @P2 LOP3.LUT R19, R19, 0x40, RZ, 0xfc, !PT ;  /* 0x0000004013132812 */ /* 0x000fc800078efcff */
[----:B------:R-:W-:-:S04]  /*fdf0*/  LOP3.LUT R19, R19, 0xffffffdf, RZ, 0xc0, !PT ;  /* 0xffffffdf13137812 */ /* 0x000fc800078ec0ff */
[----:B------:R-:W-:Y:S01]  /*fe00*/  @P0 LOP3.LUT R19, R19, 0x20, RZ, 0xfc, !PT ;  /* 0x0000002013130812 */ /* 0x000fe200078efcff */
[----:B------:R-:W-:Y:S06]  /*fe10*/  @!P2 BRA `(.L_x_1084) ;  /* 0x000000000004a947 */ /* 0x000fec0003800000 */
[----:B------:R-:W-:Y:S01]  /*fe20*/  BPT.TRAP 0x1 ;  /* 0x000000040000795c */ /* 0x000fe20000300000 */
.L_x_1084:
[----:B------:R-:W-:Y:S01]  /*fe30*/  SHF.R.S32.HI R7, RZ, 0x1f, R5 ;  /* 0x0000001fff077819 */ /* 0x000fe20000011405 */
[----:B------:R-:W-:Y:S01]  /*fe40*/  ULDC.64 UR4, c[0x0][0x328] ;  /* 0x0000ca0000047ab9 */ /* 0x000fe20000000a00 */
[----:B-----5:R-:W-:Y:S01]  /*fe50*/  SHF.R.S32.HI R4, RZ, 0x1f, R6 ;  /* 0x0000001fff047819 */ /* 0x020fe20000011406 */
[----:B------:R-:W-:Y:S01]  /*fe60*/  IMAD.WIDE.U32 R2, R5, UR4, RZ ;  /* 0x0000000405027c25 */ /* 0x000fe2000f8e00ff */
[----:B------:R-:W-:Y:S03]  /*fe70*/  BSSY B0, `(.L_x_1085) ;  /* 0x0000015000007945 */ /* 0x000fe60003800000 */
[----:B------:R-:W-:-:S04]  /*fe80*/  IMAD R0, R7, UR4, RZ ;  /* 0x0000000407007c24 */ /* 0x000fc8000f8e02ff */
[----:B------:R-:W-:Y:S01]  /*fe90*/  IMAD R9, R5, UR5, R0 ;  /* 0x0000000505097c24 */ /* 0x000fe2000f8e0200 */
[----:B------:R-:W-:Y:S01]  /*fea0*/  ULDC.64 UR4, c[0x0][0x338] ;  /* 0x0000ce0000047ab9 */ /* 0x000fe20000000a00 */
[----:B------:R-:W-:Y:S02]  /*feb0*/  IMAD R0, R23, 0x8, R16 ;  /* 0x0000000817007824 */ /* 0x000fe400078e0210 */
[----:B------:R-:W-:Y:S02]  /*fec0*/  IMAD.IADD R3, R3, 0x1, R9 ;  /* 0x0000000103037824 */ /* 0x000fe400078e0209 */
[----:B------:R-:W-:Y:S02]  /*fed0*/  IMAD R9, R4, UR4, RZ ;  /* 0x0000000404097c24 */ /* 0x000fe4000f8e02ff */
[----:B------:R-:W-:-:S04]  /*fee0*/  IMAD.WIDE.U32 R2, R6, UR4, R2 ;  /* 0x0000000406027c25 */ /* 0x000fc8000f8e0002 */
        /* <DEDUP_REMOVED lines=9> */
[----:B------:R-:W-:Y:S02]  /*ff80*/  LEA.HI.X R18, R2, UR5, R3, 0x1, P0 ;  /* 0x0000000502127c11 */ /* 0x000fe400080f0c03 */
[----:B------:R-:W-:-:S04]  /*ff90*/  SHF.L.U32 R3, R26, 0x1f, RZ ;  /* 0x0000001f1a037819 */ /* 0x000fc800000006ff */
[----:B------:R-:W0:Y:S02]  /*ffa0*/  SYNCS.PHASECHK.TRANS64.TRYWAIT P0, [R0+URZ+0x2a840], R3 ;  /* 0x02a84003000075a7 */ /* 0x000e24000800017f */
[----:B0-----:R-:W-:Y:S05]  /*ffb0*/  @!P0 BRA `(.L_x_1086) ;  /* 0x00000030005c8947 */ /* 0x001fea0003800000 */
.L_x_1138:
[----:B------:R-:W-:Y:S05]  /*ffc0*/  BSYNC B0 ;  /* 0x0000000000007941 */ /* 0x000fea0003800000 */
.L_x_1085:
[----:B------:R-:W-:Y:S01]  /*ffd0*/  ULDC.64 UR4, c[0x0][0x300] ;  /* 0x0000c00000047ab9 */ /* 0x000fe20000000a00 */
[----:B------:R-:W-:Y:S01]  /*ffe0*/  LOP3.LUT P4, RZ, R19, 0x10, RZ, 0xc0, !PT ;  /* 0x0000001013ff7812 */ /* 0x000fe2000788c0ff */
        /* <DEDUP_REMOVED lines=10> */
[----:B------:R-:W-:Y:S01]  /*10090*/  ULDC.64 UR4, c[0x0][0x308] ;  /* 0x0000c20000047ab9 */ /* 0x000fe20000000a00 */
[----:B------:R-:W-:Y:S02]  /*100a0*/  IMAD.MOV.U32 R7, RZ, RZ, -0x60 ;  /* 0xffffffa0ff077424 */ /* 0x000fe400078e00ff */
[----:B------:R-:W-:Y:S02]  /*100b0*/  IMAD.IADD R3, R3, 0x1, R5 ;  /* 0x0000000103037824 */ /* 0x000fe400078e0205 */
[----:B------:R-:W-:Y:S02]  /*100c0*/  IMAD R5, R28, UR4, RZ ;  /* 0x000000041c057c24 */ /* 0x000fe4000f8e02ff */
[----:B------:R-:W-:-:S04]  /*100d0*/  IMAD.WIDE.U32 R2, R22, UR4, R2 ;  /* 0x0000000416027c25 */ /* 0x000fc8000f8e0002 */
[----:B------:R-:W-:Y:S01]  /*100e0*/  IMAD R5, R22, UR5, R5 ;  /* 0x0000000516057c24 */ /* 0x000fe2000f8e0205 */
[----:B------:R-:W-:Y:S01]  /*100f0*/  ULDC.64 UR4, c[0x0][0x2e8] ;  /* 0x0000ba0000047ab9 */ /* 0x000fe20000000a00 */
[----:B------:R-:W-:Y:S01]  /*10100*/  IMAD R7, R24, R7, UR38 ;  /* 0x0000002618077e24 */ /* 0x000fe2000f8e0207 */
[C---:B------:R-:W-:Y:S01]  /*10110*/  LEA R4, P0, R2.reuse, UR4, 0x1 ;  /* 0x0000000402047c11 */ /* 0x040fe2000f8008ff */
[----:B------:R-:W-:Y:S01]  /*10120*/  IMAD.IADD R3, R3, 0x1, R5 ;  /* 0x0000000103037824 */ /* 0x000fe200078e0205 */
[----:B------:R-:W-:Y:S01]  /*10130*/  UMOV UR4, 0xffffffff ;  /* 0xffffffff00047882 */ /* 0x000fe20000000000 */
[----:B------:R-:W-:Y:S02]  /*10140*/  IMAD.IADD R7, R7, 0x1, -R36 ;  /* 0x0000000107077824 */ /* 0x000fe400078e0a24 */
[----:B------:R-:W-:Y:S01]  /*10150*/  IMAD R5, R23, 0x4800, R30 ;  /* 0x0000480017057824 */ /* 0x000fe200078e021e */
[----:B------:R-:W-:Y:S02]  /*10160*/  LEA.HI.X R6, R2, UR5, R3, 0x1, P0 ;  /* 0x0000000502067c11 */ /* 0x000fe400080f0c03 */
[----:B------:R-:W-:Y:S01]  /*10170*/  ISETP.GE.AND P0, PT, R7, 0x1, PT ;  /* 0x000000010700780c */ /* 0x000fe20003f06270 */
[----:B------:R-:W-:-:S12]  /*10180*/  BRA.DIV UR4, `(.L_x_1087) ;  /* 0x0000002e04fc7947 */ /* 0x000fd8000b800000 */
[----:B------:R-:W0:Y:S01]  /*10190*/  SHFL.IDX PT, R14, R4, RZ, 0x181f ;  /* 0x00181fff040e7589 */ /* 0x000e2200000e0000 */
[----:B------:R-:W-:-:S03]  /*101a0*/  @P0 IMAD R9, R5, 0x2, R16 ;  /* 0x0000000205090824 */ /* 0x000fc600078e0210 */
[----:B------:R-:W1:Y:S04]  /*101b0*/  SHFL.IDX PT, R2, R6, RZ, 0x181f ;  /* 0x00181fff06027589 */ /* 0x000e6800000e0000 */
[----:B------:R-:W-:Y:S01]  /*101c0*/  SHFL.IDX PT, R8, R6, 0x1, 0x181f ;  /* 0x00381f0006087f89 */ /* 0x000fe200000e0000 */
[----:B0-----:R-:W-:-:S05]  /*101d0*/  @P0 LEA R14, P1, R37, R14, 0x1 ;  /* 0x0000000e250e0211 */ /* 0x001fca00078208ff */
[----:B-1----:R-:W-:Y:S02]  /*101e0*/  @P0 IMAD.X R3, RZ, RZ, R2, P1 ;  /* 0x000000ffff030224 */ /* 0x002fe400008e0602 */
[----:B------:R-:W-:Y:S02]  /*101f0*/  @P0 IMAD.MOV.U32 R2, RZ, RZ, R14 ;  /* 0x000000ffff020224 */ /* 0x000fe400078e000e */
[----:B------:R-:W0:Y:S04]  /*10200*/  SHFL.IDX PT, R14, R4, 0x1, 0x181f ;  /* 0x00381f00040e7f89 */ /* 0x000e2800000e0000 */
[----:B------:R-:W-:Y:S04]  /*10210*/  @P0 LDGSTS.E.BYPASS.LTC128B.128 [R9+0x18400], desc[UR36][R2.64], !P4 ;  /* 0x1840000002090fae */ /* 0x000fe8000e101d64 */
[----:B------:R-:W-:Y:S04]  /*10220*/  @P0 LDGSTS.E.BYPASS.LTC128B.128 [R9+0x1b400], desc[UR36][R2.64+0x80], !P3 ;  /* 0x1b40008002090fae */ /* 0x000fe8000d901d64 */
[----:B------:R1:W-:Y:S01]  /*10230*/  @P0 LDGSTS.E.BYPASS.LTC128B.128 [R9+0x1e400], desc[UR36][R2.64+0x100], !P2 ;  /* 0x1e40010002090fae */ /* 0x0003e2000d101d64 */
[----:B------:R-:W-:-:S13]  /*10240*/  ISETP.GE.AND P0, PT, R7, 0x11, PT ;  /* 0x000000110700780c */ /* 0x000fda0003f06270 */
[----:B0-----:R-:W-:Y:S01]  /*10250*/  @P0 LEA R14, P1, R37, R14, 0x1 ;  /* 0x0000000e250e0211 */ /* 0x001fe200078208ff */
[----:B------:R-:W-:-:S04]  /*10260*/  @P0 IMAD R25, R5, 0x2, R16 ;  /* 0x0000000205190824 */ /* 0x000fc800078e0210 */
[----:B------:R-:W-:Y:S02]  /*10270*/  @P0 IMAD.X R21, RZ, RZ, R8, P1 ;  /* 0x000000ffff150224 */ /* 0x000fe400008e0608 */
[----:B-1----:R-:W-:Y:S01]  /*10280*/  @P0 IMAD.MOV.U32 R2, RZ, RZ, R14 ;  /* 0x000000ffff020224 */ /* 0x002fe200078e000e */
[----:B------:R-:W-:Y:S01]  /*10290*/  SHFL.IDX PT, R8, R6, 0x2, 0x181f ;  /* 0x00581f0006087f89 */ /* 0x000fe200000e0000 */
[----:B------:R-:W-:-:S03]  /*102a0*/  @P0 IMAD.MOV.U32 R3, RZ, RZ, R21 ;  /* 0x000000ffff030224 */ /* 0x000fc600078e0015 */
        /* <DEDUP_REMOVED lines=31> */
[----:B------:R0:W1:Y:S01]  /*104a0*/  SHFL.IDX PT, R8, R6, 0x5, 0x181f ;  /* 0x00b81f0006087f89 */ /* 0x00006200000e0000 */
[----:B------:R-:W-:-:S03]  /*104b0*/  @P0 IMAD.MOV.U32 R3, RZ, RZ, R9 ;  /* 0x000000ffff030224 */ /* 0x000fc600078e0009 */
[----:B------:R0:W2:Y:S04]  /*104c0*/  SHFL.IDX PT, R14, R4, 0x5, 0x181f ;  /* 0x00b81f00040e7f89 */ /* 0x0000a800000e0000 */
[----:B------:R0:W-:Y:S04]  /*104d0*/  @P0 LDGSTS.E.BYPASS.LTC128B.128 [R21+0x1a400], desc[UR36][R2.64], !P4 ;  /* 0x1a40000002150fae */ /* 0x0001e8000e101d64 */
[----:B------:R0:W-:Y:S04]  /*104e0*/  @P0 LDGSTS.E.BYPASS.LTC128B.128 [R21+0x1d400], desc[UR36][R2.64+0x80], !P3 ;  /* 0x1d40008002150fae */ /* 0x0001e8000d901d64 */
[----:B------:R0:W-:Y:S02]  /*104f0*/  @P0 LDGSTS.E.BYPASS.LTC128B.128 [R21+0x20400], desc[UR36][R2.64+0x100], !P2 ;  /* 0x2040010002150fae */ /* 0x0001e4000d101d64 */
.L_x_1152:
[----:B------:R-:W-:-:S13]  /*10500*/  ISETP.GE.AND P0, PT, R7, 0x51, PT ;  /* 0x000000510700780c */ /* 0x000fda0003f06270 */
[----:B0-2---:R-:W-:Y:S01]  /*10510*/  @P0 LEA R2, P1, R37, R14, 0x1 ;  /* 0x0000000e25020211 */ /* 0x005fe200078208ff */
[----:B------:R-:W-:-:S04]  /*10520*/  @P0 IMAD R5, R5, 0x2, R16 ;  /* 0x0000000205050824 */ /* 0x000fc800078e0210 */
[----:B-1----:R-:W-:-:S05]  /*10530*/  @P0 IMAD.X R3, RZ, RZ, R8, P1 ;  /* 0x000000ffff030224 */ /* 0x002fca00008e0608 */
        /* <DEDUP_REMOVED lines=8> */
.L_x_1088:
        /* <DEDUP_REMOVED lines=10> */
.L_x_1089:
[----:B------:R1:W-:Y:S02]  /*10660*/  SYNCS.ARRIVE.TRANS64.A1T0 RZ, [R0+URZ+0x2a830], RZ ;  /* 0x02a830ff00ff79a7 */ /* 0x0003e4000810003f */
[----:B------:R-:W-:Y:S05]  /*10670*/  WARPSYNC.ALL ;  /* 0x0000000000007948 */ /* 0x000fea0003800000 */
[----:B------:R-:W-:Y:S01]  /*10680*/  BSSY B6, `(.L_x_1090) ;  /* 0x0000015000067945 */ /* 0x000fe20003800000 */
[----:B-1----:R-:W-:Y:S01]  /*10690*/  VIADD R0, R16, 0xc400 ;  /* 0x0000c40010007836 */ /* 0x002fe20000000000 */
[----:B------:R-:W-:Y:S04]  /*106a0*/  BAR.SYNC.DEFER_BLOCKING 0x8, 0x180 ;  /* 0x0206000000007b1d */ /* 0x000fe80000010000 */
[----:B------:R-:W-:-:S13]  /*106b0*/  LOP3.LUT P0, RZ, R0, 0x3ff, RZ, 0xc0, !PT ;  /* 0x000003ff00ff7812 */ /* 0x000fda000780c0ff */
[----:B------:R-:W-:Y:S05]  /*106c0*/  @!P0 BRA `(.L_x_1091) ;  /* 0x0000000000408947 */ /* 0x000fea0003800000 */
[----:B0-----:R-:W-:Y:S01]  /*106d0*/  MOV R2, 0x0 ;  /* 0x0000000000027802 */ /* 0x001fe20000000f00 */
[----:B------:R-:W-:Y:S01]  /*106e0*/  ULDC.64 UR6, c[0x4][0x90] ;  /* 0x0100240000067ab9 */ /* 0x000fe20000000a00 */
[----:B------:R-:W-:Y:S01]  /*106f0*/  ULDC.64 UR8, c[0x4][0x98] ;  /* 0x0100260000087ab9 */ /* 0x000fe20000000a00 */
[----:B------:R-:W-:Y:S01]  /*10700*/  ULDC.64 UR4, c[0x4][0x20] ;  /* 0x0100080000047ab9 */ /* 0x000fe20000000a00 */
[----:B------:R-:W-:Y:S02]  /*10710*/  IMAD.U32 R4, RZ, RZ, UR6 ;  /* 0x00000006ff047e24 */ /* 0x000fe4000f8e00ff */
[----:B------:R-:W0:Y:S01]  /*10720*/  LDC.64 R2, c[0x4][R2] ;  /* 0x0100000002027b82 */ /* 0x000e220000000a00 */
[----:B------:R-:W-:Y:S02]  /*10730*/  IMAD.U32 R5, RZ, RZ, UR7 ;  /* 0x00000007ff057e24 */ /* 0x000fe4000f8e00ff */
        /* <DEDUP_REMOVED lines=8> */
[----:B0-----:R-:W-:Y:S05]  /*107c0*/  CALL.ABS.NOINC R2 ;  /* 0x0000000002007343 */ /* 0x001fea0003c00000 */
.L_x_1091:
[----:B------:R-:W-:Y:S05]  /*107d0*/  BSYNC B6 ;  /* 0x0000000000067941 */ /* 0x000fea0003800000 */
.L_x_1090:
[----:B0-----:R-:W0:Y:S01]  /*107e0*/  S2R R2, SR_TID.X ;  /* 0x0000000000027919 */ /* 0x001e220000002100 */
[----:B------:R-:W-:Y:S01]  /*107f0*/  UISETP.NE.AND UP0, UPT, UR50, URZ, UPT ;  /* 0x0000003f3200728c */ /* 0x000fe2000bf05270 */
[----:B------:R-:W-:Y:S01]  /*10800*/  R2UR UR6, R28 ;  /* 0x000000001c0672ca */ /* 0x000fe200000e0000 */
[----:B------:R-:W-:Y:S01]  /*10810*/  ULDC.64 UR8, c[0x0][0x2d8] ;  /* 0x0000b60000087ab9 */ /* 0x000fe20000000a00 */
[----:B------:R-:W-:Y:S02]  /*10820*/  R2UR UR7, R22 ;  /* 0x00000000160772ca */ /* 0x000fe400000e0000 */
[C---:B------:R-:W-:Y:S02]  /*10830*/  LOP3.LUT P3, RZ, R19.reuse, 0x400, RZ, 0xc0, !PT ;  /* 0x0000040013ff7812 */ /* 0x040fe4000786c0ff */
[----:B------:R-:W-:Y:S02]  /*10840*/  PLOP3.LUT P0, PT, PT, PT, UP0, 0x80, 0x0 ;  /* 0x000000000000781c */ /* 0x000fe40003f0f008 */
[----:B------:R-:W-:-:S02]  /*10850*/  LOP3.LUT P4, RZ, R19, 0x200, RZ, 0xc0, !PT ;  /* 0x0000020013ff7812 */ /* 0x000fc4000788c0ff */
[----:B------:R-:W-:Y:S01]  /*10860*/  @UP0 ULDC UR4, c[0x0][0x44c] ;  /* 0x0001130000040ab9 */ /* 0x000fe20000000800 */
[----:B------:R-:W-:Y:S02]  /*10870*/  LOP3.LUT P5, RZ, R19, 0x100, RZ, 0xc0, !PT ;  /* 0x0000010013ff7812 */ /* 0x000fe400078ac0ff */
[----:B------:R-:W-:-:S04]  /*10880*/  UIMAD UR6, UR6, UR8, URZ ;  /* 0x00000008060672a4 */ /* 0x000fc8000f8e023f */
[----:B------:R-:W-:Y:S02]  /*10890*/  UIMAD UR7, UR7, UR9, UR6 ;  /* 0x00000009070772a4 */ /* 0x000fe4000f8e0206 */
[----:B------:R-:W-:Y:S01]  /*108a0*/  USHF.R.S32.HI UR6, URZ, 0x1f, UR43 ;  /* 0x0000001f3f067899 */ /* 0x000fe2000801142b */
[----:B0-----:R-:W-:-:S05]  /*108b0*/  IMAD.SHL.U32 R2, R2, 0x10, RZ ;  /* 0x0000001002027824 */ /* 0x001fca00078e00ff */
[----:B------:R-:W-:-:S05]  /*108c0*/  LOP3.LUT R2, R36, 0x70, R2, 0xf8, !PT ;  /* 0x0000007024027812 */ /* 0x000fca00078ef802 */
[----:B------:R-:W-:-:S04]  /*108d0*/  VIADD R0, R2, UR44 ;  /* 0x0000002c02007c36 */ /* 0x000fc80008000000 */
[----:B------:R-:W-:Y:S01]  /*108e0*/  @P0 IMAD.HI.U32 R3, R0, UR4, RZ ;  /* 0x0000000400030c27 */ /* 0x000fe2000f8e00ff */
[----:B------:R-:W-:Y:S01]  /*108f0*/  PLOP3.LUT P0, PT, PT, PT, UP0, 0x80, 0x0 ;  /* 0x000000000000781c */ /* 0x000fe20003f0f008 */
[----:B------:R-:W-:Y:S02]  /*10900*/  @UP0 ULDC UR4, c[0x0][0x450] ;  /* 0x0001140000040ab9 */ /* 0x000fe40000000800 */
[----:B------:R-:W-:-:S10]  /*10910*/  IMAD.MOV.U32 R2, RZ, RZ, R0 ;  /* 0x000000ffff027224 */ /* 0x000fd400078e0000 */
[----:B------:R-:W-:Y:S02]  /*10920*/  @P0 SHF.R.U32.HI R2, RZ, UR4, R3 ;  /* 0x00000004ff020c19 */ /* 0x000fe40008011603 */
[----:B------:R-:W-:-:S03]  /*10930*/  R2UR UR4, R22 ;  /* 0x00000000160472ca */ /* 0x000fc600000e0000 */
[----:B------:R-:W-:-:S10]  /*10940*/  IMAD.MOV R5, RZ, RZ, -R2 ;  /* 0x000000ffff057224 */ /* 0x000fd400078e0a02 */
[----:B------:R-:W-:-:S03]  /*10950*/  UIMAD.WIDE.U32 UR4, UR4, UR8, URZ ;  /* 0x00000008040472a5 */ /* 0x000fc6000f8e003f */
[----:B------:R-:W-:Y:S01]  /*10960*/  ULDC.64 UR8, c[0x0][0x2e0] ;  /* 0x0000b80000087ab9 */ /* 0x000fe20000000a00 */
[----:B------:R-:W-:Y:S02]  /*10970*/  UIADD3 UR5, UR5, UR7, URZ ;  /* 0x0000000705057290 */ /* 0x000fe4000fffe03f */
[----:B------:R-:W-:Y:S01]  /*10980*/  UIMAD UR6, UR6, UR8, URZ ;  /* 0x00000008060672a4 */ /* 0x000fe2000f8e023f */
[----:B------:R-:W-:Y:S01]  /*10990*/  ULDC UR7, c[0x0][0x448] ;  /* 0x0001120000077ab9 */ /* 0x000fe20000000800 */
[----:B------:R-:W-:Y:S01]  /*109a0*/  UIMAD.WIDE.U32 UR4, UR43, UR8, UR4 ;  /* 0x000000082b0472a5 */ /* 0x000fe2000f8e0004 */
[----:B------:R-:W-:Y:S01]  /*109b0*/  IMAD R5, R5, UR7, R0 ;  /* 0x0000000705057c24 */ /* 0x000fe2000f8e0200 */
[----:B------:R-:W-:Y:S01]  /*109c0*/  UIMAD UR6, UR43, UR9, UR6 ;  /* 0x000000092b0672a4 */ /* 0x000fe2000f8e0206 */
[----:B------:R-:W-:Y:S02]  /*109d0*/  SHF.R.S32.HI R0, RZ, 0x1f, R2 ;  /* 0x0000001fff007819 */ /* 0x000fe40000011402 */
[----:B------:R-:W-:Y:S01]  /*109e0*/  ULDC.64 UR8, c[0x0][0x2d0] ;  /* 0x0000b40000087ab9 */ /* 0x000fe20000000a00 */
[----:B------:R-:W-:Y:S01]  /*109f0*/  UIADD3 UR5, UR5, UR6, URZ ;  /* 0x0000000605057290 */ /* 0x000fe2000fffe03f */
[----:B------:R-:W-:-:S02]  /*10a00*/  IMAD.U32 R9, RZ, RZ, UR8 ;  /* 0x00000008ff097e24 */ /* 0x000fc4000f8e00ff */
[----:B------:R-:W-:Y:S01]  /*10a10*/  IMAD R3, R0, UR8, RZ ;  /* 0x0000000800037c24 */ /* 0x000fe2000f8e02ff */
[----:B------:R-:W-:-:S03]  /*10a20*/  SHF.R.S32.HI R0, RZ, 0x1f, R5 ;  /* 0x0000001fff007819 */ /* 0x000fc60000011405 */
[C---:B------:R-:W-:Y:S02]  /*10a30*/  IMAD R7, R2.reuse, UR9, R3 ;  /* 0x0000000902077c24 */ /* 0x040fe4000f8e0203 */
[----:B------:R-:W-:Y:S01]  /*10a40*/  IMAD.WIDE.U32 R2, R2, R9, UR4 ;  /* 0x0000000402027e25 */ /* 0x000fe2000f8e0009 */
        /* <DEDUP_REMOVED lines=11> */
[----:B------:R-:W0:Y:S01]  /*10b00*/  SHFL.IDX PT, R14, R0, RZ, 0x181f ;  /* 0x00181fff000e7589 */ /* 0x000e2200000e0000 */
[----:B------:R-:W-:-:S03]  /*10b10*/  VIADD R4, R36, UR44 ;  /* 0x0000002c24047c36 */ /* 0x000fc60008000000 */
[----:B------:R-:W1:Y:S01]  /*10b20*/  SHFL.IDX PT, R2, R5, RZ, 0x181f ;  /* 0x00181fff05027589 */ /* 0x000e6200000e0000 */
[C---:B------:R-:W-:Y:S01]  /*10b30*/  VIADD R7, R4.reuse, 0x10 ;  /* 0x0000001004077836 */ /* 0x040fe20000000000 */
[----:B------:R-:W-:Y:S02]  /*10b40*/  ISETP.GE.AND P0, PT, R4, UR39, PT ;  /* 0x0000002704007c0c */ /* 0x000fe4000bf06270 */
[----:B------:R-:W-:Y:S11]  /*10b50*/  SHFL.IDX PT, R6, R5, 0x1, 0x181f ;  /* 0x00381f0005067f89 */ /* 0x000ff600000e0000 */
        /* <DEDUP_REMOVED lines=12> */
[----:B------:R-:W-:Y:S02]  /*10c20*/  @!P0 IMAD.MOV.U32 R3, RZ, RZ, R7 ;  /* 0x000000ffff038224 */ /* 0x000fe400078e0007 */
[----:B------:R-:W-:Y:S01]  /*10c30*/  VIADD R7, R4, 0x20 ;  /* 0x0000002004077836 */ /* 0x000fe20000000000 */
        /* <DEDUP_REMOVED lines=58> */
.L_x_1169:
[----:B------:R-:W-:-:S05]  /*10fe0*/  VIADD R4, R4, 0x70 ;  /* 0x0000007004047836 */ /* 0x000fca0000000000 */
[----:B------:R-:W-:-:S13]  /*10ff0*/  ISETP.GE.AND P0, PT, R4, UR39, PT ;  /* 0x0000002704007c0c */ /* 0x000fda000bf06270 */
[----:B0-2---:R-:W-:-:S05]  /*11000*/  @!P0 LEA R2, P1, R37, R14, 0x1 ;  /* 0x0000000e25028211 */ /* 0x005fca00078208ff */
[----:B-1----:R-:W-:-:S05]  /*11010*/  @!P0 IMAD.X R3, RZ, RZ, R6, P1 ;  /* 0x000000ffff038224 */ /* 0x002fca00008e0606 */
[----:B------:R-:W-:Y:S01]  /*11020*/  @!PT LDS RZ, [RZ] ;  /* 0x00000000fffff984 */ /* 0x000fe20000000800 */
[----:B------:R-:W-:Y:S01]  /*11030*/  @!PT LDS RZ, [RZ] ;  /* 0x00000000fffff984 */ /* 0x000fe20000000800 */
[----:B------:R-:W-:Y:S01]  /*11040*/  @!PT LDS RZ, [RZ] ;  /* 0x00000000fffff984 */ /* 0x000fe20000000800 */
[----:B------:R0:W-:Y:S04]  /*11050*/  @!P0 LDGSTS.E.BYPASS.LTC128B.128 [R31+0xfc00], desc[UR36][R2.64], !P3 ;  /* 0x0fc00000021f8fae */ /* 0x0001e8000d901d64 */
[----:B------:R0:W-:Y:S04]  /*11060*/  @!P0 LDGSTS.E.BYPASS.LTC128B.128 [R31+0x13c00], desc[UR36][R2.64+0x80], !P4 ;  /* 0x13c00080021f8fae */ /* 0x0001e8000e101d64 */
[----:B------:R0:W-:Y:S01]  /*11070*/  @!P0 LDGSTS.E.BYPASS.LTC128B.128 [R31+0x17c00], desc[UR36][R2.64+0x100], !P5 ;  /* 0x17c00100021f8fae */ /* 0x0001e2000e901d64 */
[----:B------:R-:W-:Y:S01]  /*11080*/  PLOP3.LUT P0, PT, PT, PT, PT, 0x80, 0x0 ;  /* 0x000000000000781c */ /* 0x000fe20003f0f070 */
[----:B------:R-:W-:-:S12]  /*11090*/  NOP ;  /* 0x0000000000007918 */ /* 0x000fd80000000000 */
.L_x_1093:
[----:B------:R-:W-:Y:S02]  /*110a0*/  PLOP3.LUT P1, PT, P1, P0, PT, 0xa2, 0x0 ;  /* 0x000000000000781c */ /* 0x000fe40000f21472 */
[----:B------:R-:W-:-:S08]  /*110b0*/  @P0 R2UR P1, UR4, R16 ;  /* 0x00000000100402ca */ /* 0x000fd00000020000 */
[----:B------:R-:W-:-:S05]  /*110c0*/  @P0 PLOP3.LUT P0, PT, P1, PT, PT, 0x80, 0x0 ;  /* 0x000000000000081c */ /* 0x000fca0000f0f070 */
[----:B------:R-:W-:Y:S01]  /*110d0*/  @!P1 SYNCS.ARRIVE.TRANS64.RED.A0T1 RZ, [UR4+0x2a800], RZ ;  /* 0x02a800ffffff99a7 */ /* 0x000fe20008200404 */
[----:B------:R-:W-:Y:S07]  /*110e0*/  @!P1 ARRIVES.LDGSTSBAR.64.TRANSCNT [UR4+0x2a800] ;  /* 0x02a80000ff0099b0 */ /* 0x000fee0008000a84 */
[----:B------:R-:W-:Y:S05]  /*110f0*/  @P0 BRA.U.ANY `(.L_x_1093) ;  /* 0xfffffffd00e80947 */ /* 0x000fea000393ffff */
[----:B0-----:R-:W2:Y:S02]  /*11100*/  LDL.LU R2, [R1] ;  /* 0x0000000001027983 */ /* 0x001ea40000300800 */
[----:B--2---:R-:W-:-:S05]  /*11110*/  VIADD R2, R2, 0x1 ;  /* 0x0000000102027836 */ /* 0x004fca0000000000 */
[----:B------:R0:W-:Y:S01]  /*11120*/  STL [R1], R2 ;  /* 0x0000000201007387 */ /* 0x0001e20000100800 */
        /* <DEDUP_REMOVED lines=9> */
.L_x_1170:
[----:B------:R-:W-:Y:S05]  /*111c0*/  BSYNC B0 ;  /* 0x0000000000007941 */ /* 0x000fea0003800000 */
.L_x_1094:
[----:B------:R-:W-:-:S04]  /*111d0*/  UIADD3 UR4, UR45, -0x2, URZ ;  /* 0xfffffffe2d047890 */ /* 0x000fc8000fffe03f */
[----:B------:R-:W-:-:S06]  /*111e0*/  UISETP.GE.AND UP0, UPT, UR4, UR46, UPT ;  /* 0x0000002e0400728c */ /* 0x000fcc000bf06270 */
[----:B------:R-:W-:-:S13]  /*111f0*/  PLOP3.LUT P0, PT, PT, PT, UP0, 0x40, 0x0 ;  /* 0x000000000000781c */ /* 0x000fda0003f0e808 */
[----:B------:R-:W-:Y:S05]  /*11200*/  @P0 BRA `(.L_x_1096) ;  /* 0x0000000c00c80947 */ /* 0x000fea0003800000 */
[----:B------:R-:W-:Y:S01]  /*11210*/  BSSY B0, `(.L_x_1096) ;  /* 0x00000f1000007945 */ /* 0x000fe20003800000 */
[----:B------:R-:W-:Y:S02]  /*11220*/  IMAD.MOV.U32 R9, RZ, RZ, R23 ;  /* 0x000000ffff097224 */ /* 0x000fe400078e0017 */
[----:B------:R-:W-:Y:S02]  /*11230*/  IMAD.MOV.U32 R20, RZ, RZ, R26 ;  /* 0x000000ffff147224 */ /* 0x000fe400078e001a */
[----:B------:R-:W-:Y:S02]  /*11240*/  IMAD.MOV.U32 R27, RZ, RZ, R24 ;  /* 0x000000ffff1b7224 */ /* 0x000fe400078e0018 */
[----:B------:R-:W-:-:S07]  /*11250*/  IMAD.U32 R8, RZ, RZ, UR4 ;  /* 0x00000004ff087e24 */ /* 0x000fce000f8e00ff */
.L_x_1109:
[----:B0-----:R-:W0:Y:S01]  /*11260*/  LDC R3, c[0x0][0x430] ;  /* 0x00010c00ff037b82 */ /* 0x001e220000000800 */
[----:B------:R-:W1:Y:S01]  /*11270*/  S2R R0, SR_TID.X ;  /* 0x0000000000007919 */ /* 0x000e620000002100 */
[----:B------:R-:W-:Y:S01]  /*11280*/  IMAD R10, R8, 0x60, R32 ;  /* 0x00000060080a7824 */ /* 0x000fe200078e0220 */
[----:B------:R-:W-:Y:S01]  /*11290*/  LOP3.LUT P1, RZ, R19, 0x40, RZ, 0xc0, !PT ;  /* 0x0000004013ff7812 */ /* 0x000fe2000782c0ff */
[----:B------:R-:W-:Y:S01]  /*112a0*/  VIADD R23, R9, 0x1 ;  /* 0x0000000109177836 */ /* 0x000fe20000000000 */
[----:B0-----:R-:W-:Y:S01]  /*112b0*/  ISETP.NE.AND P0, PT, R3, 0x1, PT ;  /* 0x000000010300780c */ /* 0x001fe20003f05270 */
[----:B-1----:R-:W-:-:S12]  /*112c0*/  IMAD.SHL.U32 R0, R0, 0x10, RZ ;  /* 0x0000001000007824 */ /* 0x002fd800078e00ff */
[----:B------:R-:W0:Y:S01]  /*112d0*/  @P0 LDC R3, c[0x0][0x434] ;  /* 0x00010d00ff030b82 */ /* 0x000e220000000800 */
[----:B------:R-:W-:-:S04]  /*112e0*/  LOP3.LUT R0, R36, 0x70, R0, 0xf8, !PT ;  /* 0x0000007024007812 */ /* 0x000fc800078ef800 */
[C---:B------:R-:W-:Y:S01]  /*112f0*/  ISETP.GT.U32.AND P2, PT, R0.reuse, 0x5f, PT ;  /* 0x0000005f0000780c */ /* 0x040fe20003f44070 */
[----:B------:R-:W-:Y:S02]  /*11300*/  IMAD.IADD R10, R0, 0x1, R10 ;  /* 0x00000001000a7824 */ /* 0x000fe400078e020a */
[----:B------:R-:W1:Y:S02]  /*11310*/  @P0 LDC R5, c[0x0][0x438] ;  /* 0x00010e00ff050b82 */ /* 0x000e640000000800 */
[----:B------:R-:W-:-:S08]  /*11320*/  IMAD.MOV.U32 R11, RZ, RZ, R10 ;  /* 0x000000ffff0b7224 */ /* 0x000fd000078e000a */
[----:B------:R-:W2:Y:S01]  /*11330*/  @!P2 LDC.64 R6, c[0x0][0x428] ;  /* 0x00010a00ff06ab82 */ /* 0x000ea20000000a00 */
[----:B0-----:R-:W-:-:S05]  /*11340*/  @P0 IMAD.HI.U32 R0, R10, R3, RZ ;  /* 0x000000030a000227 */ /* 0x001fca00078e00ff */
[----:B-1----:R-:W-:Y:S02]  /*11350*/  @P0 SHF.R.U32.HI R11, RZ, R5, R0 ;  /* 0x00000005ff0b0219 */ /* 0x002fe40000011600 */
[----:B------:R-:W0:Y:S02]  /*11360*/  @!P2 LDC.64 R4, c[0x0][0x418] ;  /* 0x00010600ff04ab82 */ /* 0x000e240000000a00 */
[--C-:B------:R-:W-:Y:S01]  /*11370*/  @!P2 SHF.R.S32.HI R3, RZ, 0x1f, R11.reuse ;  /* 0x0000001fff03a819 */ /* 0x100fe2000001140b */
[----:B------:R-:W-:Y:S02]  /*11380*/  @!P2 IMAD.MOV.U32 R2, RZ, RZ, R11 ;  /* 0x000000ffff02a224 */ /* 0x000fe400078e000b */
[-C--:B--2---:R-:W-:Y:S02]  /*11390*/  @!P2 IMAD R0, R33, R6.reuse, RZ ;  /* 0x000000062100a224 */ /* 0x084fe400078e02ff */
[----:B------:R-:W-:-:S04]  /*113a0*/  @!P2 IMAD.WIDE.U32 R2, R29, R6, R2 ;  /* 0x000000061d02a225 */ /* 0x000fc800078e0002 */
[----:B------:R-:W-:-:S04]  /*113b0*/  @!P2 IMAD R7, R29, R7, R0 ;  /* 0x000000071d07a224 */ /* 0x000fc800078e0200 */
[----:B------:R-:W-:Y:S01]  /*113c0*/  @!P2 IMAD.IADD R0, R7, 0x1, R3 ;  /* 0x000000010700a824 */ /* 0x000fe200078e0203 */
[----:B0-----:R-:W-:-:S04]  /*113d0*/  @!P2 LEA R4, P0, R2, R4, 0x2 ;  /* 0x000000040204a211 */ /* 0x001fc800078010ff */
[----:B------:R-:W-:Y:S01]  /*113e0*/  @!P2 LEA.HI.X R5, R2, R5, R0, 0x2, P0 ;  /* 0x000000050205a211 */ /* 0x000fe200000f1400 */
[----:B------:R-:W-:Y:S01]  /*113f0*/  IMAD.MOV.U32 R0, RZ, RZ, RZ ;  /* 0x000000ffff007224 */ /* 0x000fe200078e00ff */
[C---:B------:R-:W-:Y:S01]  /*11400*/  ISETP.NE.AND P0, PT, R23.reuse, 0x2, PT ;  /* 0x000000021700780c */ /* 0x040fe20003f05270 */
[----:B------:R-:W-:Y:S01]  /*11410*/  IMAD.MOV R7, RZ, RZ, -R11 ;  /* 0x000000ffff077224 */ /* 0x000fe200078e0a0b */
[----:B------:R-:W-:Y:S05]  /*11420*/  YIELD ;  /* 0x0000000000007946 */ /* 0x000fea0003800000 */
[----:B------:R-:W-:Y:S01]  /*11430*/  ULDC UR4, c[0x0][0x430] ;  /* 0x00010c0000047ab9 */ /* 0x000fe20000000800 */
[----:B------:R-:W-:Y:S01]  /*11440*/  SEL R3, RZ, 0x1, P0 ;  /* 0x00000001ff037807 */ /* 0x000fe20000000000 */
[----:B------:R0:W5:Y:S01]  /*11450*/  @!P2 LDG.E R0, desc[UR36][R4.64] ;  /* 0x000000240400a981 */ /* 0x000162000c1e1900 */
[----:B------:R-:W-:Y:S01]  /*11460*/  SEL R23, R23, RZ, P0 ;  /* 0x000000ff17177207 */ /* 0x000fe20000000000 */
[----:B------:R-:W-:Y:S01]  /*11470*/  IMAD.MOV.U32 R24, RZ, RZ, R8 ;  /* 0x000000ffff187224 */ /* 0x000fe200078e0008 */
[----:B------:R-:W-:Y:S01]  /*11480*/  LOP3.LUT R26, R20, R3, RZ, 0x3c, !PT ;  /* 0x00000003141a7212 */ /* 0x000fe200078e3cff */
[----:B0-----:R-:W-:Y:S01]  /*11490*/  IMAD R4, R7, UR4, R10 ;  /* 0x0000000407047c24 */ /* 0x001fe2000f8e020a */
[----:B------:R-:W-:Y:S06]  /*114a0*/  @!P1 BRA `(.L_x_1097) ;  /* 0x0000000000049947 */ /* 0x000fec0003800000 */
[----:B------:R-:W-:Y:S01]  /*114b0*/  BPT.TRAP 0x1 ;  /* 0x000000040000795c */ /* 0x000fe20000300000 */
.L_x_1097:
[----:B------:R-:W-:Y:S01]  /*114c0*/  IMAD R6, R23, 0x8, R16 ;  /* 0x0000000817067824 */ /* 0x000fe200078e0210 */
[----:B------:R-:W-:Y:S01]  /*114d0*/  SHF.L.U32 R3, R26, 0x1f, RZ ;  /* 0x0000001f1a037819 */ /* 0x000fe200000006ff */
[----:B------:R-:W-:Y:S03]  /*114e0*/  BSSY B1, `(.L_x_1098) ;  /* 0x0000003000017945 */ /* 0x000fe60003800000 */
[----:B------:R-:W0:Y:S02]  /*114f0*/  SYNCS.PHASECHK.TRANS64.TRYWAIT P0, [R6+URZ+0x2a840], R3 ;  /* 0x02a84003060075a7 */ /* 0x000e24000800017f */
[----:B0-----:R-:W-:Y:S05]  /*11500*/  @!P0 BRA `(.L_x_1099) ;  /* 0x0000002c00c08947 */ /* 0x001fea0003800000 */
.L_x_1171:
[----:B------:R-:W-:Y:S05]  /*11510*/  BSYNC B1 ;  /* 0x0000000000017941 */ /* 0x000fea0003800000 */
.L_x_1098:
[----:B------:R-:W-:Y:S01]  /*11520*/  SHF.R.S32.HI R21, RZ, 0x1f, R4 ;  /* 0x0000001fff157819 */ /* 0x000fe20000011404 */
[----:B------:R-:W-:Y:S01]  /*11530*/  ULDC.64 UR4, c[0x0][0x300] ;  /* 0x0000c00000047ab9 */ /* 0x000fe20000000a00 */
[----:B-----5:R-:W-:Y:S01]  /*11540*/  SHF.R.S32.HI R25, RZ, 0x1f, R0 ;  /* 0x0000001fff197819 */ /* 0x020fe20000011400 */
[----:B------:R-:W-:Y:S01]  /*11550*/  IMAD R8, R23, 0x4800, R30 ;  /* 0x0000480017087824 */ /* 0x000fe200078e021e */
[----:B------:R-:W-:Y:S01]  /*11560*/  LOP3.LUT P3, RZ, R19, 0x10, RZ, 0xc0, !PT ;  /* 0x0000001013ff7812 */ /* 0x000fe2000786c0ff */
        /* <DEDUP_REMOVED lines=22> */
[----:B------:R-:W-:Y:S02]  /*116d0*/  IMAD.SHL.U32 R5, R37, 0x2, RZ ;  /* 0x0000000225057824 */ /* 0x000fe400078e00ff */
[----:B------:R-:W-:Y:S01]  /*116e0*/  IMAD R8, R8, 0x2, R16 ;  /* 0x0000000208087824 */ /* 0x000fe200078e0210 */
        /* <DEDUP_REMOVED lines=10> */
[----:B------:R-:W0:Y:S02]  /*11790*/  SHFL.IDX PT, R14, R7, 0x2, 0x181f ;  /* 0x00581f00070e7f89 */ /* 0x000e2400000e0000 */
[----:B-1----:R-:W-:-:S05]  /*117a0*/  IMAD.X R3, RZ, RZ, R3, P0 ;  /* 0x000000ffff037224 */ /* 0x002fca00000e0603 */
        /* <DEDUP_REMOVED lines=24> */
.L_x_1185:
[----:B0-2---:R-:W-:-:S05]  /*11930*/  IADD3 R2, P0, R14, R5, RZ ;  /* 0x000000050e027210 */ /* 0x005fca0007f1e0ff */
[----:B-1----:R-:W-:Y:S01]  /*11940*/  IMAD.X R3, RZ, RZ, R35, P0 ;  /* 0x000000ffff037224 */ /* 0x002fe200000e0623 */
        /* <DEDUP_REMOVED lines=8> */
.L_x_1101:
        /* <DEDUP_REMOVED lines=10> */
.L_x_1102:
[----:B------:R1:W-:Y:S01]  /*11a70*/  SYNCS.ARRIVE.TRANS64.A1T0 RZ, [R6+URZ+0x2a830], RZ ;  /* 0x02a830ff06ff79a7 */ /* 0x0003e2000810003f */
[----:B------:R-:W-:Y:S05]  /*11a80*/  @!P2 BRA `(.L_x_1103) ;  /* 0x000000000004a947 */ /* 0x000fea0003800000 */
[----:B------:R-:W-:Y:S01]  /*11a90*/  BPT.TRAP 0x1 ;  /* 0x000000040000795c */ /* 0x000fe20000300000 */
.L_x_1103:
[----:B0-----:R-:W-:Y:S01]  /*11aa0*/  SHF.L.U32 R3, R20, 0x1f, RZ ;  /* 0x0000001f14037819 */ /* 0x001fe200000006ff */
[----:B-1----:R-:W-:Y:S01]  /*11ab0*/  IMAD R6, R9, 0x8, R16 ;  /* 0x0000000809067824 */ /* 0x002fe200078e0210 */
[----:B------:R-:W-:Y:S03]  /*11ac0*/  BSSY B1, `(.L_x_1104) ;  /* 0x0000003000017945 */ /* 0x000fe60003800000 */
[----:B------:R-:W0:Y:S02]  /*11ad0*/  SYNCS.PHASECHK.TRANS64.TRYWAIT P0, [R6+URZ+0x2a860], R3 ;  /* 0x02a86003060075a7 */ /* 0x000e24000800017f */
[----:B0-----:R-:W-:Y:S05]  /*11ae0*/  @!P0 BRA `(.L_x_1105) ;  /* 0x0000003000148947 */ /* 0x001fea0003800000 */
.L_x_1186:
[----:B------:R-:W-:Y:S05]  /*11af0*/  BSYNC B1 ;  /* 0x0000000000017941 */ /* 0x000fea0003800000 */
.L_x_1104:
[----:B------:R-:W-:Y:S01]  /*11b00*/  IMAD.MOV.U32 R2, RZ, RZ, -0x60 ;  /* 0xffffffa0ff027424 */ /* 0x000fe200078e00ff */
[----:B------:R-:W-:Y:S01]  /*11b10*/  UMOV UR4, 0xffffffff ;  /* 0xffffffff00047882 */ /* 0x000fe20000000000 */
[----:B------:R-:W-:Y:S01]  /*11b20*/  LOP3.LUT P2, RZ, R19, 0x2, RZ, 0xc0, !PT ;  /* 0x0000000213ff7812 */ /* 0x000fe2000784c0ff */
[----:B------:R-:W-:Y:S01]  /*11b30*/  IMAD R7, R9, 0x3000, R30 ;  /* 0x0000300009077824 */ /* 0x000fe200078e021e */
[----:B------:R-:W-:Y:S01]  /*11b40*/  LOP3.LUT P1, RZ, R19, 0x1, RZ, 0xc0, !PT ;  /* 0x0000000113ff7812 */ /* 0x000fe2000782c0ff */
[----:B0-----:R-:W-:-:S04]  /*11b50*/  IMAD R3, R27, R2, UR38 ;  /* 0x000000261b037e24 */ /* 0x001fc8000f8e0202 */
[----:B------:R-:W-:Y:S01]  /*11b60*/  IMAD.IADD R8, R3, 0x1, -R36 ;  /* 0x0000000103087824 */ /* 0x000fe200078e0a24 */
[----:B------:R-:W-:Y:S07]  /*11b70*/  BRA.DIV UR4, `(.L_x_1106) ;  /* 0x0000003204047947 */ /* 0x000fee000b800000 */
[----:B------:R-:W0:Y:S01]  /*11b80*/  SHFL.IDX PT, R14, R17, RZ, 0x181f ;  /* 0x00181fff110e7589 */ /* 0x000e2200000e0000 */
[----:B------:R-:W-:-:S03]  /*11b90*/  IMAD R7, R7, 0x2, R16 ;  /* 0x0000000207077824 */ /* 0x000fc600078e0210 */
[----:B------:R-:W1:Y:S01]  /*11ba0*/  SHFL.IDX PT, R3, R18, RZ, 0x181f ;  /* 0x00181fff12037589 */ /* 0x000e6200000e0000 */
[----:B0-----:R-:W-:-:S03]  /*11bb0*/  IADD3 R2, P0, R14, R5, RZ ;  /* 0x000000050e027210 */ /* 0x001fc60007f1e0ff */
[----:B------:R-:W0:Y:S02]  /*11bc0*/  SHFL.IDX PT, R14, R17, 0x1, 0x181f ;  /* 0x00381f00110e7f89 */ /* 0x000e2400000e0000 */
[----:B-1----:R-:W-:Y:S01]  /*11bd0*/  IMAD.X R3, RZ, RZ, R3, P0 ;  /* 0x000000ffff037224 */ /* 0x002fe200000e0603 */
[----:B------:R-:W-:-:S13]  /*11be0*/  ISETP.LT.OR P0, PT, R8, 0x1, P2 ;  /* 0x000000010800780c */ /* 0x000fda0001701670 */
[----:B------:R-:W-:Y:S01]  /*11bf0*/  LDGSTS.E.BYPASS.LTC128B.128 [R7+0x400], desc[UR36][R2.64], !P0 ;  /* 0x0040000002077fae */ /* 0x000fe2000c101d64 */
[----:B------:R-:W-:-:S13]  /*11c00*/  ISETP.LT.OR P0, PT, R8, 0x1, P1 ;  /* 0x000000010800780c */ /* 0x000fda0000f01670 */
[----:B------:R1:W-:Y:S04]  /*11c10*/  LDGSTS.E.BYPASS.LTC128B.128 [R7+0x3400], desc[UR36][R2.64+0x80], !P0 ;  /* 0x0340008002077fae */ /* 0x0003e8000c101d64 */
[----:B-1----:R-:W1:Y:S01]  /*11c20*/  SHFL.IDX PT, R3, R18, 0x1, 0x181f ;  /* 0x00381f0012037f89 */ /* 0x002e6200000e0000 */
        /* <DEDUP_REMOVED lines=25> */
[----:B------:R-:W2:Y:S04]  /*11dc0*/  SHFL.IDX PT, R18, R18, 0x5, 0x181f ;  /* 0x00b81f0012127f89 */ /* 0x000ea800000e0000 */
[----:B------:R3:W4:Y:S01]  /*11dd0*/  SHFL.IDX PT, R14, R17, 0x5, 0x181f ;  /* 0x00b81f00110e7f89 */ /* 0x00072200000e0000 */
[----:B-1----:R-:W-:Y:S01]  /*11de0*/  IMAD.X R3, RZ, RZ, R3, P0 ;  /* 0x000000ffff037224 */ /* 0x002fe200000e0603 */
[----:B------:R-:W-:-:S13]  /*11df0*/  ISETP.LT.OR P0, PT, R8, 0x41, P2 ;  /* 0x000000410800780c */ /* 0x000fda0001701670 */
[----:B------:R3:W-:Y:S01]  /*11e00*/  LDGSTS.E.BYPASS.LTC128B.128 [R7+0x2400], desc[UR36][R2.64], !P0 ;  /* 0x0240000002077fae */ /* 0x0007e2000c101d64 */
[----:B------:R-:W-:-:S13]  /*11e10*/  ISETP.LT.OR P0, PT, R8, 0x41, P1 ;  /* 0x000000410800780c */ /* 0x000fda0000f01670 */
[----:B--2-4-:R3:W-:Y:S02]  /*11e20*/  LDGSTS.E.BYPASS.LTC128B.128 [R7+0x5400], desc[UR36][R2.64+0x80], !P0 ;  /* 0x0540008002077fae */ /* 0x0147e4000c101d64 */
.L_x_1200:
[----:B0--3--:R-:W-:Y:S01]  /*11e30*/  IADD3 R2, P0, R14, R5, RZ ;  /* 0x000000050e027210 */ /* 0x009fe20007f1e0ff */
[----:B------:R-:W-:Y:S02]  /*11e40*/  ULDC.64 UR4, c[0x0][0x328] ;  /* 0x0000ca0000047ab9 */ /* 0x000fe40000000a00 */
[----:B------:R-:W-:Y:S02]  /*11e50*/  IMAD R21, R21, UR4, RZ ;  /* 0x0000000415157c24 */ /* 0x000fe4000f8e02ff */
[----:B------:R-:W-:Y:S01]  /*11e60*/  IMAD.X R3, RZ, RZ, R18, P0 ;  /* 0x000000ffff037224 */ /* 0x000fe200000e0612 */
        /* <DEDUP_REMOVED lines=17> */
.L_x_1107:
        /* <DEDUP_REMOVED lines=10> */
.L_x_1108:
        /* <DEDUP_REMOVED lines=8> */
[C---:B------:R-:W-:Y:S01]  /*120a0*/  LEA R17, P0, R2.reuse, UR4, 0x1 ;  /* 0x0000000402117c11 */ /* 0x040fe2000f8008ff */
[----:B------:R-:W-:Y:S02]  /*120b0*/  IMAD.IADD R3, R5, 0x1, R3 ;  /* 0x0000000105037824 */ /* 0x000fe400078e0203 */
[----:B------:R-:W-:Y:S02]  /*120c0*/  IMAD.MOV.U32 R9, RZ, RZ, R23 ;  /* 0x000000ffff097224 */ /* 0x000fe400078e0017 */
[----:B------:R-:W-:Y:S01]  /*120d0*/  IMAD.MOV.U32 R20, RZ, RZ, R26 ;  /* 0x000000ffff147224 */ /* 0x000fe200078e001a */
[----:B------:R-:W-:Y:S01]  /*120e0*/  LEA.HI.X R18, R2, UR5, R3, 0x1, P0 ;  /* 0x0000000502127c11 */ /* 0x000fe200080f0c03 */
[----:B------:R-:W-:Y:S01]  /*120f0*/  IMAD.MOV.U32 R27, RZ, RZ, R24 ;  /* 0x000000ffff1b7224 */ /* 0x000fe200078e0018 */
[----:B------:R-:W-:-:S13]  /*12100*/  ISETP.GT.AND P0, PT, R24, UR46, PT ;  /* 0x0000002e18007c0c */ /* 0x000fda000bf04270 */
[----:B-1----:R-:W-:Y:S05]  /*12110*/  @P0 BRA `(.L_x_1109) ;  /* 0xfffffff000500947 */ /* 0x002fea000383ffff */
[----:B------:R-:W-:Y:S05]  /*12120*/  BSYNC B0 ;  /* 0x0000000000007941 */ /* 0x000fea0003800000 */
.L_x_1096:
        /* <DEDUP_REMOVED lines=8> */
[----:B------:R-:W1:Y:S08]  /*121b0*/  FLO.U32 R0, UR4 ;  /* 0x0000000400007d00 */ /* 0x000e7000080e0000 */
[----:B------:R-:W0:Y:S01]  /*121c0*/  POPC R5, UR4 ;  /* 0x0000000400057d09 */ /* 0x000e220008000000 */
[----:B-1----:R-:W-:-:S13]  /*121d0*/  ISETP.EQ.U32.AND P0, PT, R0, R7, PT ;  /* 0x000000070000720c */ /* 0x002fda0003f02070 */
[----:B0-----:R-:W2:Y:S01]  /*121e0*/  @P0 ATOMG.E.ADD.STRONG.GPU PT, R3, desc[UR36][R2.64], R5 ;  /* 0x00000005020309a8 */ /* 0x001ea200081ee1e4 */
[----:B------:R-:W0:Y:S02]  /*121f0*/  S2R R4, SR_LTMASK ;  /* 0x0000000000047919 */ /* 0x000e240000003900 */
[----:B0-----:R-:W-:-:S04]  /*12200*/  LOP3.LUT R4, R4, UR4, RZ, 0xc0, !PT ;  /* 0x0000000404047c12 */ /* 0x001fc8000f8ec0ff */
[----:B------:R-:W0:Y:S01]  /*12210*/  POPC R7, R4 ;  /* 0x0000000400077309 */ /* 0x000e220000000000 */
[----:B--2---:R-:W0:Y:S02]  /*12220*/  SHFL.IDX PT, R0, R3, R0, 0x1f ;  /* 0x00001f0003007589 */ /* 0x004e2400000e0000 */
[----:B0-----:R-:W-:-:S07]  /*12230*/  IADD3 R34, R0, UR47, R7 ;  /* 0x0000002f00227c10 */ /* 0x001fce000fffe007 */
.L_x_1111:
[----:B------:R-:W-:Y:S05]  /*12240*/  BSYNC B0 ;  /* 0x0000000000007941 */ /* 0x000fea0003800000 */
.L_x_1110:
[----:B------:R-:W-:-:S13]  /*12250*/  LOP3.LUT P0, RZ, R19, 0x40, RZ, 0xc0, !PT ;  /* 0x0000004013ff7812 */ /* 0x000fda000780c0ff */
[----:B------:R-:W-:Y:S05]  /*12260*/  @!P0 BRA `(.L_x_1112) ;  /* 0x0000000000048947 */ /* 0x000fea0003800000 */
[----:B------:R-:W-:Y:S01]  /*12270*/  BPT.TRAP 0x1 ;  /* 0x000000040000795c */ /* 0x000fe20000300000 */
.L_x_1112:
[----:B------:R-:W-:Y:S01]  /*12280*/  IMAD R4, R23, 0x8, R16 ;  /* 0x0000000817047824 */ /* 0x000fe200078e0210 */
[----:B0-----:R-:W-:Y:S01]  /*12290*/  SHF.L.U32 R3, R26, 0x1f, RZ ;  /* 0x0000001f1a037819 */ /* 0x001fe200000006ff */
[----:B------:R-:W-:Y:S01]  /*122a0*/  IMAD.MOV.U32 R5, RZ, RZ, -0x60 ;  /* 0xffffffa0ff057424 */ /* 0x000fe200078e00ff */
[----:B------:R-:W-:Y:S02]  /*122b0*/  BSSY B0, `(.L_x_1113) ;  /* 0x0000004000007945 */ /* 0x000fe40003800000 */
[----:B------:R-:W0:Y:S01]  /*122c0*/  SYNCS.PHASECHK.TRANS64.TRYWAIT P0, [R4+URZ+0x2a860], R3 ;  /* 0x02a86003040075a7 */ /* 0x000e22000800017f */
[----:B------:R-:W-:Y:S01]  /*122d0*/  IMAD R5, R24, R5, UR38 ;  /* 0x0000002618057e24 */ /* 0x000fe2000f8e0205 */
[----:B0-----:R-:W-:Y:S06]  /*122e0*/  @!P0 BRA `(.L_x_1114) ;  /* 0x0000002c00fc8947 */ /* 0x001fec0003800000 */
.L_x_1201:
[----:B------:R-:W-:Y:S05]  /*122f0*/  BSYNC B0 ;  /* 0x0000000000007941 */ /* 0x000fea0003800000 */
.L_x_1113:
        /* <DEDUP_REMOVED lines=10> */
[----:B------:R-:W1:Y:S03]  /*123a0*/  SHFL.IDX PT, R14, R17, 0x1, 0x181f ;  /* 0x00381f00110e7f89 */ /* 0x000e6600000e0000 */
[----:B0-----:R-:W-:Y:S01]  /*123b0*/  IMAD.X R3, RZ, RZ, R0, P0 ;  /* 0x000000ffff037224 */ /* 0x001fe200000e0600 */
[----:B------:R-:W-:Y:S01]  /*123c0*/  ISETP.LT.OR P0, PT, R5, 0x1, P3 ;  /* 0x000000010500780c */ /* 0x000fe20001f01670 */
[----:B------:R-:W-:Y:S02]  /*123d0*/  IMAD R0, R7, 0x2, R16 ;  /* 0x0000000207007824 */ /* 0x000fe400078e0210 */
[----:B------:R-:W0:Y:S10]  /*123e0*/  SHFL.IDX PT, R7, R18, 0x1, 0x181f ;  /* 0x00381f0012077f89 */ /* 0x000e3400000e0000 */
        /* <DEDUP_REMOVED lines=28> */
[----:B------:R1:W2:Y:S03]  /*125b0*/  SHFL.IDX PT, R14, R17, 0x5, 0x181f ;  /* 0x00b81f00110e7f89 */ /* 0x0002a600000e0000 */
[----:B0-----:R-:W-:Y:S01]  /*125c0*/  IMAD.X R3, RZ, RZ, R7, P0 ;  /* 0x000000ffff037224 */ /* 0x001fe200000e0607 */
[----:B------:R-:W-:Y:S01]  /*125d0*/  ISETP.LT.OR P0, PT, R5, 0x41, P3 ;  /* 0x000000410500780c */ /* 0x000fe20001f01670 */
[----:B------:R1:W3:-:S12]  /*125e0*/  SHFL.IDX PT, R7, R18, 0x5, 0x181f ;  /* 0x00b81f0012077f89 */ /* 0x0002d800000e0000 */
[----:B------:R1:W-:Y:S01]  /*125f0*/  LDGSTS.E.BYPASS.LTC128B.128 [R0+0x2400], desc[UR36][R2.64], !P0 ;  /* 0x0240000002007fae */ /* 0x0003e2000c101d64 */
[----:B------:R-:W-:-:S13]  /*12600*/  ISETP.LT.OR P0, PT, R5, 0x41, P1 ;  /* 0x000000410500780c */ /* 0x000fda0000f01670 */
[----:B--23--:R1:W-:Y:S02]  /*12610*/  LDGSTS.E.BYPASS.LTC128B.128 [R0+0x5400], desc[UR36][R2.64+0x80], !P0 ;  /* 0x0540008002007fae */ /* 0x00c3e4000c101d64 */
.L_x_1215:
        /* <DEDUP_REMOVED lines=11> */
.L_x_1116:
        /* <DEDUP_REMOVED lines=10> */
.L_x_1117:
[----:B------:R1:W-:Y:S01]  /*12770*/  SYNCS.ARRIVE.TRANS64.A1T0 RZ, [R4+URZ+0x2a850], RZ ;  /* 0x02a850ff04ff79a7 */ /* 0x0003e2000810003f */
[----:B------:R-:W-:-:S05]  /*12780*/  VIADD R23, R23, 0x1 ;  /* 0x0000000117177836 */ /* 0x000fca0000000000 */
[----:B------:R-:W-:-:S04]  /*12790*/  ISETP.NE.AND P0, PT, R23, 0x2, PT ;  /* 0x000000021700780c */ /* 0x000fc80003f05270 */
[----:B0-----:R-:W-:Y:S02]  /*127a0*/  SEL R3, RZ, 0x1, P0 ;  /* 0x00000001ff037807 */ /* 0x001fe40000000000 */
[----:B------:R-:W-:Y:S02]  /*127b0*/  SEL R23, R23, RZ, P0 ;  /* 0x000000ff17177207 */ /* 0x000fe40000000000 */
[----:B-1----:R-:W-:-:S07]  /*127c0*/  LOP3.LUT R26, R26, R3, RZ, 0x3c, !PT ;  /* 0x000000031a1a7212 */ /* 0x002fce00078e3cff */
.L_x_1077:
[----:B------:R-:W-:Y:S05]  /*127d0*/  BSYNC B7 ;  /* 0x0000000000077941 */ /* 0x000fea0003800000 */
.L_x_1075:
[----:B------:R-:W-:-:S13]  /*127e0*/  LOP3.LUT P0, RZ, R19, 0x800, RZ, 0xc0, !PT ;  /* 0x0000080013ff7812 */ /* 0x000fda000780c0ff */
[----:B------:R-:W-:Y:S05]  /*127f0*/  @!P0 BRA `(.L_x_1118) ;  /* 0x0000000000248947 */ /* 0x000fea0003800000 */
[----:B------:R-:W-:Y:S05]  /*12800*/  WARPSYNC.ALL ;  /* 0x0000000000007948 */ /* 0x000fea0003800000 */
[----:B------:R-:W0:Y:S08]  /*12810*/  S2UR UR5, SR_CgaCtaId ;  /* 0x00000000000579c3 */ /* 0x000e300000008800 */
[----:B------:R-:W-:Y:S06]  /*12820*/  BAR.SYNC.DEFER_BLOCKING 0x5, 0x180 ;  /* 0x0146000000007b1d */ /* 0x000fec0000010000 */
[----:B------:R-:W-:-:S02]  /*12830*/  UMOV UR4, 0x400 ;  /* 0x0000040000047882 */ /* 0x000fc40000000000 */
[----:B0-----:R-:W-:-:S06]  /*12840*/  ULEA UR4, UR5, UR4, 0x18 ;  /* 0x0000000405047291 */ /* 0x001fcc000f8ec03f */
[----:B------:R-:W-:-:S05]  /*12850*/  IMAD.U32 R16, RZ, RZ, UR4 ;  /* 0x00000004ff107e24 */ /* 0x000fca000f8e00ff */
[----:B------:R0:W1:Y:S01]  /*12860*/  LDS R34, [R16+0x2a8d0] ;  /* 0x02a8d00010227984 */ /* 0x0000620000000800 */
[----:B------:R-:W-:Y:S06]  /*12870*/  BAR.ARV 0x4, 0x180 ;  /* 0x0106000000007b1d */ /* 0x000fec0000002000 */
[----:B------:R-:W-:Y:S05]  /*12880*/  BRA `(.L_x_1119) ;  /* 0x00000000002c7947 */ /* 0x000fea0003800000 */
.L_x_1118:
[----:B------:R-:W-:-:S03]  /*12890*/  UMOV UR4, 0xffffffff ;  /* 0xffffffff00047882 */ /* 0x000fc60000000000 */
[----:B------:R-:W-:Y:S05]  /*128a0*/  BRA.DIV UR4, `(.L_x_1120) ;  /* 0x0000003204a87947 */ /* 0x000fea000b800000 */
[----:B------:R0:W1:Y:S02]  /*128b0*/  SHFL.IDX PT, R14, R34, RZ, 0x1f ;  /* 0x00001fff220e7589 */ /* 0x00006400000e0000 */
.L_x_1218:
[----:B------:R-:W2:Y:S01]  /*128c0*/  @!P2 S2R R3, SR_CgaCtaId ;  /* 0x000000000003a919 */ /* 0x000ea20000008800 */
[----:B------:R-:W-:Y:S05]  /*128d0*/  WARPSYNC.ALL ;  /* 0x0000000000007948 */ /* 0x000fea0003800000 */
[----:B------:R-:W-:Y:S01]  /*128e0*/  BAR.SYNC.DEFER_BLOCKING 0x4, 0x180 ;  /* 0x0106000000007b1d */ /* 0x000fe20000010000 */
[----:B------:R-:W-:-:S04]  /*128f0*/  @!P2 MOV R0, 0x400 ;  /* 0x000004000000a802 */ /* 0x000fc80000000f00 */
[----:B--2---:R-:W-:-:S05]  /*12900*/  @!P2 LEA R16, R3, R0, 0x18 ;  /* 0x000000000310a211 */ /* 0x004fca00078ec0ff */
[----:B------:R0:W-:Y:S02]  /*12910*/  @!P2 STS [R16+0x2a8d0], R34 ;  /* 0x02a8d0221000a388 */ /* 0x0001e40000000800 */
[----:B01----:R-:W-:Y:S01]  /*12920*/  IMAD.MOV.U32 R34, RZ, RZ, R14 ;  /* 0x000000ffff227224 */ /* 0x003fe200078e000e */
[----:B------:R-:W-:Y:S06]  /*12930*/  BAR.ARV 0x5, 0x180 ;  /* 0x0146000000007b1d */ /* 0x000fec0000002000 */
.L_x_1119:
[----:B------:R-:W-:Y:S02]  /*12940*/  ULDC UR4, c[0x0][0xc38] ;  /* 0x00030e0000047ab9 */ /* 0x000fe40000000800 */
[----:B-1----:R-:W-:-:S13]  /*12950*/  ISETP.GE.AND P0, PT, R34, UR4, PT ;  /* 0x0000000422007c0c */ /* 0x002fda000bf06270 */
[----:B------:R-:W-:Y:S05]  /*12960*/  @!P0 BRA `(.L_x_1121) ;  /* 0xffffffc400188947 */ /* 0x000fea000383ffff */
.L_x_1066:
[----:B------:R-:W2:Y:S01]  /*12970*/  LDL.LU R0, [R1] ;  /* 0x0000000001007983 */ /* 0x000ea20000300800 */
[----:B------:R-:W-:Y:S01]  /*12980*/  BSSY B0, `(.L_x_1122) ;  /* 0x000000b000007945 */ /* 0x000fe20003800000 */
[----:B------:R-:W1:Y:S01]  /*12990*/  S2R R5, SR_CgaCtaId ;  /* 0x0000000000057919 */ /* 0x000e620000008800 */
[----:B--2---:R-:W-:-:S05]  /*129a0*/  VIADD R0, R0, 0x1 ;  /* 0x0000000100007836 */ /* 0x004fca0000000000 */
[----:B------:R-:W-:-:S04]  /*129b0*/  LEA.HI R2, R0, R0, RZ, 0x1 ;  /* 0x0000000000027211 */ /* 0x000fc800078f08ff */
[----:B------:R-:W-:Y:S02]  /*129c0*/  LOP3.LUT R3, R2, 0xfffffffe, RZ, 0xc0, !PT ;  /* 0xfffffffe02037812 */ /* 0x000fe400078ec0ff */
[----:B------:R-:W-:-:S03]  /*129d0*/  MOV R2, 0x400 ;  /* 0x0000040000027802 */ /* 0x000fc60000000f00 */
[----:B------:R-:W-:Y:S01]  /*129e0*/  IMAD.IADD R0, R0, 0x1, -R3 ;  /* 0x0000000100007824 */ /* 0x000fe200078e0a03 */
[----:B-1----:R-:W-:-:S04]  /*129f0*/  LEA R4, R5, R2, 0x18 ;  /* 0x0000000205047211 */ /* 0x002fc800078ec0ff */
[----:B------:R-:W-:-:S04]  /*12a00*/  SHF.L.U32 R0, R0, 0x1f, RZ ;  /* 0x0000001f00007819 */ /* 0x000fc800000006ff */
[----:B------:R-:W1:Y:S02]  /*12a10*/  SYNCS.PHASECHK.TRANS64.TRYWAIT P0, [R4+URZ+0x2a820], R0 ;  /* 0x02a82000040075a7 */ /* 0x000e64000800017f */
[----:B-1----:R-:W-:Y:S05]  /*12a20*/  @!P0 BRA `(.L_x_1123) ;  /* 0x0000003000708947 */ /* 0x002fea0003800000 */
.L_x_1219:
[----:B------:R-:W-:Y:S05]  /*12a30*/  BSYNC B0 ;  /* 0x0000000000007941 */ /* 0x000fea0003800000 */
.L_x_1122:
[----:B------:R-:W-:-:S03]  /*12a40*/  UMOV UR4, 0xffffffff ;  /* 0xffffffff00047882 */ /* 0x000fc60000000000 */
[----:B------:R-:W-:Y:S05]  /*12a50*/  BRA.DIV UR4, `(.L_x_1124) ;  /* 0x0000003204787947 */ /* 0x000fea000b800000 */
[----:B-1----:R-:W1:Y:S02]  /*12a60*/  S2R R0, SR_TID.X ;  /* 0x0000000000007919 */ /* 0x002e640000002100 */
[----:B-1----:R-:W-:-:S04]  /*12a70*/  SHF.R.U32.HI R0, RZ, 0x5, R0 ;  /* 0x00000005ff007819 */ /* 0x002fc80000011600 */
[----:B------:R-:W-:-:S05]  /*12a80*/  LOP3.LUT R0, R0, 0x3, RZ, 0xc0, !PT ;  /* 0x0000000300007812 */ /* 0x000fca00078ec0ff */
[----:B------:R1:W2:Y:S02]  /*12a90*/  SHFL.IDX PT, R14, R0, RZ, 0x1f ;  /* 0x00001fff000e7589 */ /* 0x0002a400000e0000 */
.L_x_1222:
[----:B--2---:R-:W-:Y:S01]  /*12aa0*/  ISETP.NE.AND P0, PT, R14, RZ, PT ;  /* 0x000000ff0e00720c */ /* 0x004fe20003f05270 */
[----:B------:R-:W-:-:S12]  /*12ab0*/  BSSY B0, `(.L_x_1125) ;  /* 0x0000026000007945 */ /* 0x000fd80003800000 */
[----:B------:R-:W-:Y:S05]  /*12ac0*/  @P0 BRA `(.L_x_1126) ;  /* 0x0000000000900947 */ /* 0x000fea0003800000 */
[----:B------:R-:W-:-:S03]  /*12ad0*/  UMOV UR4, 0xffffffff ;  /* 0xffffffff00047882 */ /* 0x000fc60000000000 */
[----:B------:R-:W-:Y:S05]  /*12ae0*/  BRA.DIV UR4, `(.L_x_1127) ;  /* 0x0000003204887947 */ /* 0x000fea000b800000 */
[----:B------:R-:W-:-:S13]  /*12af0*/  ELECT P6, URZ, PT ;  /* 0x00000000003f782f */ /* 0x000fda00038c0000 */
.L_x_1225:
[----:B------:R-:W-:Y:S05]  /*12b00*/  @!P6 BRA `(.L_x_1126) ;  /* 0x000000000080e947 */ /* 0x000fea0003800000 */
[----:B-1----:R-:W2:Y:S02]  /*12b10*/  LDL R0, [R1+0x4] ;  /* 0x0000040001007983 */ /* 0x002ea40000100800 */
[----:B--2---:R-:W-:-:S13]  /*12b20*/  R2UR UR4, R0 ;  /* 0x00000000000472ca */ /* 0x004fda00000e0000 */
[----:B------:R-:W-:-:S06]  /*12b30*/  ULOP3.LUT UR4, UR4, 0x2, URZ, 0xfc, !UPT ;  /* 0x0000000204047892 */ /* 0x000fcc000f8efc3f */
[----:B------:R-:W-:-:S05]  /*12b40*/  IMAD.U32 R0, RZ, RZ, UR4 ;  /* 0x00000004ff007e24 */ /* 0x000fca000f8e00ff */
[----:B------:R-:W-:-:S13]  /*12b50*/  ISETP.NE.AND P0, PT, R0, 0x3, PT ;  /* 0x000000030000780c */ /* 0x000fda0003f05270 */
[----:B------:R-:W-:Y:S05]  /*12b60*/  @!P0 BRA `(.L_x_1128) ;  /* 0x0000000000048947 */ /* 0x000fea0003800000 */
[----:B------:R-:W-:Y:S01]  /*12b70*/  BPT.TRAP 0x1 ;  /* 0x000000040000795c */ /* 0x000fe20000300000 */
.L_x_1128:
[C---:B------:R-:W-:Y:S01]  /*12b80*/  IMAD R5, R23.reuse, 0x8, R4 ;  /* 0x0000000817057824 */ /* 0x040fe200078e0204 */
[----:B------:R-:W-:Y:S01]  /*12b90*/  SHF.L.U32 R0, R26, 0x1f, RZ ;  /* 0x0000001f1a007819 */ /* 0x000fe200000006ff */
[----:B------:R-:W-:-:S03]  /*12ba0*/  VIADD R23, R23, 0x1 ;  /* 0x0000000117177836 */ /* 0x000fc60000000000 */
[----:B------:R-:W1:Y:S02]  /*12bb0*/  SYNCS.PHASECHK.TRANS64.TRYWAIT P1, [R5+URZ+0x2a840], R0 ;  /* 0x02a84000050075a7 */ /* 0x000e64000802017f */
[----:B------:R-:W-:-:S04]  /*12bc0*/  ISETP.NE.AND P2, PT, R23, 0x2, PT ;  /* 0x000000021700780c */ /* 0x000fc80003f45270 */
[----:B------:R-:W-:Y:S01]  /*12bd0*/  SEL R3, RZ, 0x1, P2 ;  /* 0x00000001ff037807 */ /* 0x000fe20001000000 */
[----:B-1----:R-:W-:Y:S08]  /*12be0*/  @!P1 BRA `(.L_x_1129) ;  /* 0x0000003000689947 */ /* 0x002ff00003800000 */
.L_x_1226:
[----:B------:R-:W-:Y:S02]  /*12bf0*/  SEL R23, R23, RZ, P2 ;  /* 0x000000ff17177207 */ /* 0x000fe40001000000 */
[----:B------:R-:W-:Y:S01]  /*12c00*/  LOP3.LUT R2, R26, R3, RZ, 0x3c, !PT ;  /* 0x000000031a027212 */ /* 0x000fe200078e3cff */
[----:B------:R-:W-:Y:S06]  /*12c10*/  @!P0 BRA `(.L_x_1130) ;  /* 0x0000000000048947 */ /* 0x000fec0003800000 */
[----:B------:R-:W-:Y:S01]  /*12c20*/  BPT.TRAP 0x1 ;  /* 0x000000040000795c */ /* 0x000fe20000300000 */
.L_x_1130:
[----:B------:R-:W-:Y:S01]  /*12c30*/  IMAD R23, R23, 0x8, R4 ;  /* 0x0000000817177824 */ /* 0x000fe200078e0204 */
[----:B------:R-:W-:-:S04]  /*12c40*/  SHF.L.U32 R2, R2, 0x1f, RZ ;  /* 0x0000001f02027819 */ /* 0x000fc800000006ff */
[----:B------:R-:W2:Y:S02]  /*12c50*/  SYNCS.PHASECHK.TRANS64.TRYWAIT P1, [R23+URZ+0x2a840], R2 ;  /* 0x02a84002170075a7 */ /* 0x000ea4000802017f */
[----:B--2---:R-:W-:Y:S05]  /*12c60*/  @!P1 BRA `(.L_x_1131) ;  /* 0x00000030005c9947 */ /* 0x004fea0003800000 */
.L_x_1227:
[----:B------:R-:W-:Y:S05]  /*12c70*/  @!P0 BRA `(.L_x_1132) ;  /* 0x0000000000048947 */ /* 0x000fea0003800000 */
[----:B------:R-:W-:Y:S01]  /*12c80*/  BPT.TRAP 0x1 ;  /* 0x000000040000795c */ /* 0x000fe20000300000 */
.L_x_1132:
[----:B------:R-:W3:Y:S02]  /*12c90*/  SYNCS.PHASECHK.TRANS64.TRYWAIT P1, [R5+URZ+0x2a860], R0 ;  /* 0x02a86000050075a7 */ /* 0x000ee4000802017f */
[----:B---3--:R-:W-:Y:S05]  /*12ca0*/  @!P1 BRA `(.L_x_1133) ;  /* 0x0000003000609947 */ /* 0x008fea0003800000 */
.L_x_1228:
[----:B------:R-:W-:Y:S05]  /*12cb0*/  @!P0 BRA `(.L_x_1134) ;  /* 0x0000000000048947 */ /* 0x000fea0003800000 */
[----:B------:R-:W-:Y:S01]  /*12cc0*/  BPT.TRAP 0x1 ;  /* 0x000000040000795c */ /* 0x000fe20000300000 */
.L_x_1134:
[----:B----4-:R4:W0:Y:S02]  /*12cd0*/  SYNCS.PHASECHK.TRANS64.TRYWAIT P0, [R23+URZ+0x2a860], R2 ;  /* 0x02a86002170075a7 */ /* 0x010824000800017f */
[----:B0-----:R-:W-:Y:S05]  /*12ce0*/  @!P0 NANOSLEEP.SYNCS 0x989680 ;  /* 0x009896800000895d */ /* 0x001fea0003900000 */
[----:B------:R-:W0:Y:S02]  /*12cf0*/  @!P0 SYNCS.PHASECHK.TRANS64 P0, [R23+URZ+0x2a860], R2 ;  /* 0x02a86002170085a7 */ /* 0x000e24000800007f */
[----:B0-----:R-:W-:Y:S05]  /*12d00*/  @!P0 BRA `(.L_x_1134) ;  /* 0xfffffffc00f08947 */ /* 0x001fea000383ffff */
.L_x_1126:
[----:B------:R-:W-:Y:S05]  /*12d10*/  BSYNC B0 ;  /* 0x0000000000007941 */ /* 0x000fea0003800000 */
.L_x_1125:
[----:B------:R-:W-:Y:S05]  /*12d20*/  EXIT ;  /* 0x000000000000794d */ /* 0x000fea0003800000 */
.L_x_971:
[----:B0-----:R-:W-:-:S04]  /*12d30*/  IMAD.U32 R3, RZ, RZ, UR40 ;  /* 0x00000028ff037e24 */ /* 0x001fc8000f8e00ff */
[----:B------:R0:W1:Y:S03]  /*12d40*/  SYNCS.PHASECHK.TRANS64.TRYWAIT P1, [R3+URZ+0x2a800], R0 ;  /* 0x02a80000030075a7 */ /* 0x000066000802017f */
[----:B-1----:R-:W-:Y:S05]  /*12d50*/  @!P1 NANOSLEEP.SYNCS 0x989680 ;  /* 0x009896800000995d */ /* 0x002fea0003900000 */
[----:B------:R-:W1:Y:S02]  /*12d60*/  @!P1 SYNCS.PHASECHK.TRANS64 P1, [R3+URZ+0x2a800], R0 ;  /* 0x02a80000030095a7 */ /* 0x000e64000802007f */
[----:B-1----:R-:W-:Y:S05]  /*12d70*/  @!P1 BRA `(.L_x_971) ;  /* 0xfffffffc00ec9947 */ /* 0x002fea000383ffff */
[----:B------:R-:W-:Y:S05]  /*12d80*/  BRA `(.L_x_1135) ;  /* 0xfffffeec00007947 */ /* 0x000fea000383ffff */
.L_x_975:
[----:B-1----:R1:W2:Y:S02]  /*12d90*/  SYNCS.PHASECHK.TRANS64.TRYWAIT P1, [R3+URZ+0x2a830], R0 ;  /* 0x02a83000030075a7 */ /* 0x0022a4000802017f */
[----:B--2---:R-:W-:Y:S05]  /*12da0*/  @!P1 NANOSLEEP.SYNCS 0x989680 ;  /* 0x009896800000995d */ /* 0x004fea0003900000 */
[----:B------:R-:W2:Y:S02]  /*12db0*/  @!P1 SYNCS.PHASECHK.TRANS64 P1, [R3+URZ+0x2a830], R0 ;  /* 0x02a83000030095a7 */ /* 0x000ea4000802007f */
[----:B--2---:R-:W-:Y:S05]  /*12dc0*/  @!P1 BRA `(.L_x_975) ;  /* 0xfffffffc00f09947 */ /* 0x004fea000383ffff */
[----:B------:R-:W-:Y:S05]  /*12dd0*/  BRA `(.L_x_974) ;  /* 0xfffffeec001c7947 */ /* 0x000fea000383ffff */
.L_x_992:
[----:B-1----:R-:W-:-:S04]  /*12de0*/  IMAD.U32 R10, RZ, RZ, UR6 ;  /* 0x00000006ff0a7e24 */ /* 0x002fc8000f8e00ff */
[----:B------:R1:W2:Y:S03]  /*12df0*/  SYNCS.PHASECHK.TRANS64.TRYWAIT P1, [R10+URZ+0x2a830], R9 ;  /* 0x02a830090a0075a7 */ /* 0x0002a6000802017f */
[----:B--2---:R-:W-:Y:S05]  /*12e00*/  @!P1 NANOSLEEP.SYNCS 0x989680 ;  /* 0x009896800000995d */ /* 0x004fea0003900000 */
[----:B------:R-:W2:Y:S02]  /*12e10*/  @!P1 SYNCS.PHASECHK.TRANS64 P1, [R10+URZ+0x2a830], R9 ;  /* 0x02a830090a0095a7 */ /* 0x000ea4000802007f */
[----:B--2---:R-:W-:Y:S05]  /*12e20*/  @!P1 BRA `(.L_x_992) ;  /* 0xfffffffc00ec9947 */ /* 0x004fea000383ffff */
[----:B------:R-:W-:Y:S05]  /*12e30*/  BRA `(.L_x_991) ;  /* 0xffffff1800187947 */ /* 0x000fea000383ffff */
.L_x_996:
[----:B01----:R-:W-:-:S04]  /*12e40*/  IMAD.U32 R9, RZ, RZ, UR5 ;  /* 0x00000005ff097e24 */ /* 0x003fc8000f8e00ff */
[----:B------:R0:W1:Y:S03]  /*12e50*/  SYNCS.PHASECHK.TRANS64.TRYWAIT P1, [R9+URZ+0x2a850], R0 ;  /* 0x02a85000090075a7 */ /* 0x000066000802017f */
[----:B-1----:R-:W-:Y:S05]  /*12e60*/  @!P1 NANOSLEEP.SYNCS 0x989680 ;  /* 0x009896800000995d */ /* 0x002fea0003900000 */
[----:B------:R-:W1:Y:S02]  /*12e70*/  @!P1 SYNCS.PHASECHK.TRANS64 P1, [R9+URZ+0x2a850], R0 ;  /* 0x02a85000090095a7 */ /* 0x000e64000802007f */
[----:B-1----:R-:W-:Y:S05]  /*12e80*/  @!P1 BRA `(.L_x_996) ;  /* 0xfffffffc00ec9947 */ /* 0x002fea000383ffff */
[----:B------:R-:W-:Y:S05]  /*12e90*/  BRA `(.L_x_995) ;  /* 0xffffff2000407947 */ /* 0x000fea000383ffff */
.L_x_1015:
[----:B-1----:R-:W-:-:S04]  /*12ea0*/  IMAD.U32 R10, RZ, RZ, UR6 ;  /* 0x00000006ff0a7e24 */ /* 0x002fc8000f8e00ff */
[----:B------:R1:W2:Y:S03]  /*12eb0*/  SYNCS.PHASECHK.TRANS64.TRYWAIT P1, [R10+URZ+0x2a830], R9 ;  /* 0x02a830090a0075a7 */ /* 0x0002a6000802017f */
[----:B--2---:R-:W-:Y:S05]  /*12ec0*/  @!P1 NANOSLEEP.SYNCS 0x989680 ;  /* 0x009896800000995d */ /* 0x004fea0003900000 */
[----:B------:R-:W2:Y:S02]  /*12ed0*/  @!P1 SYNCS.PHASECHK.TRANS64 P1, [R10+URZ+0x2a830], R9 ;  /* 0x02a830090a0095a7 */ /* 0x000ea4000802007f */
[----:B--2---:R-:W-:Y:S05]  /*12ee0*/  @!P1 BRA `(.L_x_1015) ;  /* 0xfffffffc00ec9947 */ /* 0x004fea000383ffff */
[----:B------:R-:W-:Y:S05]  /*12ef0*/  BRA `(.L_x_1014) ;  /* 0xffffff4400dc7947 */ /* 0x000fea000383ffff */
.L_x_1019:
[----:B01----:R-:W-:-:S04]  /*12f00*/  IMAD.U32 R9, RZ, RZ, UR5 ;  /* 0x00000005ff097e24 */ /* 0x003fc8000f8e00ff */
[----:B------:R0:W1:Y:S03]  /*12f10*/  SYNCS.PHASECHK.TRANS64.TRYWAIT P1, [R9+URZ+0x2a850], R0 ;  /* 0x02a85000090075a7 */ /* 0x000066000802017f */
[----:B-1----:R-:W-:Y:S05]  /*12f20*/  @!P1 NANOSLEEP.SYNCS 0x989680 ;  /* 0x009896800000995d */ /* 0x002fea0003900000 */
[----:B------:R-:W1:Y:S02]  /*12f30*/  @!P1 SYNCS.PHASECHK.TRANS64 P1, [R9+URZ+0x2a850], R0 ;  /* 0x02a85000090095a7 */ /* 0x000e64000802007f */
[----:B-1----:R-:W-:Y:S05]  /*12f40*/  @!P1 BRA `(.L_x_1019) ;  /* 0xfffffffc00ec9947 */ /* 0x002fea000383ffff */
[----:B------:R-:W-:Y:S05]  /*12f50*/  BRA `(.L_x_1018) ;  /* 0xffffff5000047947 */ /* 0x000fea000383ffff */
.L_x_1027:
[----:B-1----:R-:W-:-:S04]  /*12f60*/  IMAD.U32 R10, RZ, RZ, UR5 ;  /* 0x00000005ff0a7e24 */ /* 0x002fc8000f8e00ff */
[----:B------:R1:W2:Y:S03]  /*12f70*/  SYNCS.PHASECHK.TRANS64.TRYWAIT P1, [R10+URZ+0x2a830], R9 ;  /* 0x02a830090a0075a7 */ /* 0x0002a6000802017f */
[----:B--2---:R-:W-:Y:S05]  /*12f80*/  @!P1 NANOSLEEP.SYNCS 0x989680 ;  /* 0x009896800000995d */ /* 0x004fea0003900000 */
[----:B------:R-:W2:Y:S02]  /*12f90*/  @!P1 SYNCS.PHASECHK.TRANS64 P1, [R10+URZ+0x2a830], R9 ;  /* 0x02a830090a0095a7 */ /* 0x000ea4000802007f */
[----:B--2---:R-:W-:Y:S05]  /*12fa0*/  @!P1 BRA `(.L_x_1027) ;  /* 0xfffffffc00ec9947 */ /* 0x004fea000383ffff */
[----:B------:R-:W-:Y:S05]  /*12fb0*/  BRA `(.L_x_1026) ;  /* 0xffffff6000d07947 */ /* 0x000fea000383ffff */
.L_x_1031:
[----:B01----:R-:W-:-:S04]  /*12fc0*/  IMAD.U32 R9, RZ, RZ, UR5 ;  /* 0x00000005ff097e24 */ /* 0x003fc8000f8e00ff */
[----:B------:R0:W1:Y:S03]  /*12fd0*/  SYNCS.PHASECHK.TRANS64.TRYWAIT P1, [R9+URZ+0x2a850], R0 ;  /* 0x02a85000090075a7 */ /* 0x000066000802017f */
[----:B-1----:R-:W-:Y:S05]  /*12fe0*/  @!P1 NANOSLEEP.SYNCS 0x989680 ;  /* 0x009896800000995d */ /* 0x002fea0003900000 */
[----:B------:R-:W1:Y:S02]  /*12ff0*/  @!P1 SYNCS.PHASECHK.TRANS64 P1, [R9+URZ+0x2a850], R0 ;  /* 0x02a85000090095a7 */ /* 0x000e64000802007f */
[----:B-1----:R-:W-:Y:S05]  /*13000*/  @!P1 BRA `(.L_x_1031) ;  /* 0xfffffffc00ec9947 */ /* 0x002fea000383ffff */
[----:B------:R-:W-:Y:S05]  /*13010*/  BRA `(.L_x_1030) ;  /* 0xffffff6800f87947 */ /* 0x000fea000383ffff */
.L_x_1046:
[----:B-1----:R-:W-:-:S04]  /*13020*/  IMAD.U32 R5, RZ, RZ, UR5 ;  /* 0x00000005ff057e24 */ /* 0x002fc8000f8e00ff */
[----:B------:R1:W2:Y:S03]  /*13030*/  SYNCS.PHASECHK.TRANS64.TRYWAIT P1, [R5+URZ+0x2a850], R0 ;  /* 0x02a85000050075a7 */ /* 0x0002a6000802017f */
[----:B--2---:R-:W-:Y:S05]  /*13040*/  @!P1 NANOSLEEP.SYNCS 0x989680 ;  /* 0x009896800000995d */ /* 0x004fea0003900000 */
[----:B------:R-:W2:Y:S02]  /*13050*/  @!P1 SYNCS.PHASECHK.TRANS64 P1, [R5+URZ+0x2a850], R0 ;  /* 0x02a85000050095a7 */ /* 0x000ea4000802007f */
[----:B--2---:R-:W-:Y:S05]  /*13060*/  @!P1 BRA `(.L_x_1046) ;  /* 0xfffffffc00ec9947 */ /* 0x004fea000383ffff */
[----:B------:R-:W-:Y:S05]  /*13070*/  BRA `(.L_x_1045) ;  /* 0xffffff9000e07947 */ /* 0x000fea000383ffff */
.L_x_1083:
[----:B------:R-:W2:Y:S01]  /*13080*/  S2R R17, SR_TID.X ;  /* 0x0000000000117919 */ /* 0x000ea20000002100 */
[----:B------:R-:W-:Y:S02]  /*13090*/  IMAD.MOV.U32 R12, RZ, RZ, RZ ;  /* 0x000000ffff0c7224 */ /* 0x000fe400078e00ff */
[----:B------:R-:W-:Y:S02]  /*130a0*/  IMAD.MOV.U32 R11, RZ, RZ, 0x1f ;  /* 0x0000001fff0b7424 */ /* 0x000fe400078e00ff */
[----:B------:R-:W-:Y:S01]  /*130b0*/  IMAD.MOV.U32 R15, RZ, RZ, -0x1 ;  /* 0xffffffffff0f7424 */ /* 0x000fe200078e00ff */
[----:B--2---:R-:W-:-:S04]  /*130c0*/  SHF.R.U32.HI R17, RZ, 0x5, R17 ;  /* 0x00000005ff117819 */ /* 0x004fc80000011611 */
[----:B------:R-:W-:-:S05]  /*130d0*/  LOP3.LUT R17, R17, 0x3, RZ, 0xc0, !PT ;  /* 0x0000000311117812 */ /* 0x000fca00078ec0ff */
[----:B------:R-:W-:-:S07]  /*130e0*/  IMAD.MOV.U32 R13, RZ, RZ, R17 ;  /* 0x000000ffff0d7224 */ /* 0x000fce00078e0011 */
[----:B01---5:R-:W-:Y:S05]  /*130f0*/  WARPSYNC.COLLECTIVE R15, `(.L_x_1136) ;  /* 0x000000000f087348 */ /* 0x023fea0003c00000 */
[----:B------:R2:W3:Y:S02]  /*13100*/  SHFL.IDX P6, R14, R13, R12, R11 ;  /* 0x0000000c0d0e7389 */ /* 0x0004e400000c000b */
[----:B0123-5:R-:W-:Y:S01]  /*13110*/  ENDCOLLECTIVE ;  /* 0x000000000000791b */ /* 0x02ffe20003800000 */
.L_x_1136:
[----:B------:R-:W-:Y:S05]  /*13120*/  BRA `(.L_x_1137) ;  /* 0xffffffc8008c7947 */ /* 0x000fea000383ffff */
.L_x_1086:
[----:B0-----:R0:W1:Y:S02]  /*13130*/  SYNCS.PHASECHK.TRANS64.TRYWAIT P0, [R0+URZ+0x2a840], R3 ;  /* 0x02a84003000075a7 */ /* 0x001064000800017f */
[----:B-1----:R-:W-:Y:S05]  /*13140*/  @!P0 NANOSLEEP.SYNCS 0x989680 ;  /* 0x009896800000895d */ /* 0x002fea0003900000 */
[----:B------:R-:W1:Y:S02]  /*13150*/  @!P0 SYNCS.PHASECHK.TRANS64 P0, [R0+URZ+0x2a840], R3 ;  /* 0x02a84003000085a7 */ /* 0x000e64000800007f */
[----:B-1----:R-:W-:Y:S05]  /*13160*/  @!P0 BRA `(.L_x_1086) ;  /* 0xfffffffc00f08947 */ /* 0x002fea000383ffff */
[----:B------:R-:W-:Y:S05]  /*13170*/  BRA `(.L_x_1138) ;  /* 0xffffffcc00907947 */ /* 0x000fea000383ffff */
.L_x_1087:
[----:B------:R-:W-:Y:S01]  /*13180*/  BSSY B0, `(.L_x_1139) ;  /* 0x0000008000007945 */ /* 0x000fe20003800000 */
[----:B------:R-:W-:Y:S02]  /*13190*/  IMAD.MOV.U32 R13, RZ, RZ, R6 ;  /* 0x000000ffff0d7224 */ /* 0x000fe400078e0006 */
[----:B------:R-:W-:Y:S02]  /*131a0*/  IMAD.MOV.U32 R12, RZ, RZ, RZ ;  /* 0x000000ffff0c7224 */ /* 0x000fe400078e00ff */
[----:B------:R-:W-:Y:S02]  /*131b0*/  IMAD.MOV.U32 R11, RZ, RZ, 0x181f ;  /* 0x0000181fff0b7424 */ /* 0x000fe400078e00ff */
[----:B------:R-:W-:-:S07]  /*131c0*/  IMAD.MOV.U32 R15, RZ, RZ, -0x1 ;  /* 0xffffffffff0f7424 */ /* 0x000fce00078e00ff */
[----:B------:R-:W-:Y:S05]  /*131d0*/  WARPSYNC.COLLECTIVE R15, `(.L_x_1140) ;  /* 0x000000000f087348 */ /* 0x000fea0003c00000 */
[----:B------:R0:W1:Y:S02]  /*131e0*/  SHFL.IDX P6, R14, R13, R12, R11 ;  /* 0x0000000c0d0e7389 */ /* 0x00006400000c000b */
[----:B01----:R-:W-:Y:S01]  /*131f0*/  ENDCOLLECTIVE ;  /* 0x000000000000791b */ /* 0x003fe20003800000 */
.L_x_1140:
[----:B------:R-:W-:Y:S05]  /*13200*/  BSYNC B0 ;  /* 0x0000000000007941 */ /* 0x000fea0003800000 */
.L_x_1139:
[----:B------:R-:W-:Y:S02]  /*13210*/  IMAD.MOV.U32 R13, RZ, RZ, R4 ;  /* 0x000000ffff0d7224 */ /* 0x000fe400078e0004 */
[----:B------:R-:W-:Y:S02]  /*13220*/  IMAD.MOV.U32 R12, RZ, RZ, RZ ;  /* 0x000000ffff0c7224 */ /* 0x000fe400078e00ff */
[----:B------:R-:W-:Y:S02]  /*13230*/  IMAD.MOV.U32 R11, RZ, RZ, 0x181f ;  /* 0x0000181fff0b7424 */ /* 0x000fe400078e00ff */
[----:B------:R-:W-:Y:S02]  /*13240*/  IMAD.MOV.U32 R15, RZ, RZ, -0x1 ;  /* 0xffffffffff0f7424 */ /* 0x000fe400078e00ff */
[----:B------:R-:W-:Y:S02]  /*13250*/  IMAD.MOV.U32 R2, RZ, RZ, R14 ;  /* 0x000000ffff027224 */ /* 0x000fe400078e000e */
[----:B------:R-:W-:-:S07]  /*13260*/  @P0 IMAD R9, R5, 0x2, R16 ;  /* 0x0000000205090824 */ /* 0x000fce00078e0210 */
[----:B------:R-:W-:Y:S05]  /*13270*/  WARPSYNC.COLLECTIVE R15, `(.L_x_1141) ;  /* 0x000000000f087348 */ /* 0x000fea0003c00000 */
[----:B------:R0:W1:Y:S02]  /*13280*/  SHFL.IDX P6, R14, R13, R12, R11 ;  /* 0x0000000c0d0e7389 */ /* 0x00006400000c000b */
[----:B01----:R-:W-:Y:S01]  /*13290*/  ENDCOLLECTIVE ;  /* 0x000000000000791b */ /* 0x003fe20003800000 */
.L_x_1141:
[----:B------:R-:W-:Y:S02]  /*132a0*/  IMAD.MOV.U32 R13, RZ, RZ, R6 ;  /* 0x000000ffff0d7224 */ /* 0x000fe400078e0006 */
[----:B------:R-:W-:Y:S01]  /*132b0*/  IMAD.MOV.U32 R12, RZ, RZ, 0x1 ;  /* 0x00000001ff0c7424 */ /* 0x000fe200078e00ff */
[----:B------:R-:W-:-:S05]  /*132c0*/  @P0 LEA R14, P1, R37, R14, 0x1 ;  /* 0x0000000e250e0211 */ /* 0x000fca00078208ff */
[----:B------:R-:W-:Y:S02]  /*132d0*/  @P0 IMAD.X R3, RZ, RZ, R2, P1 ;  /* 0x000000ffff030224 */ /* 0x000fe400008e0602 */
[----:B------:R-:W-:-:S07]  /*132e0*/  @P0 IMAD.MOV.U32 R2, RZ, RZ, R14 ;  /* 0x000000ffff020224 */ /* 0x000fce00078e000e */
[----:B------:R-:W-:Y:S05]  /*132f0*/  WARPSYNC.COLLECTIVE R15, `(.L_x_1142) ;  /* 0x000000000f087348 */ /* 0x000fea0003c00000 */
[----:B------:R0:W1:Y:S02]  /*13300*/  SHFL.IDX P6, R14, R13, R12, R11 ;  /* 0x0000000c0d0e7389 */ /* 0x00006400000c000b */
[----:B01----:R-:W-:Y:S01]  /*13310*/  ENDCOLLECTIVE ;  /* 0x000000000000791b */ /* 0x003fe20003800000 */
.L_x_1142:
        /* <DEDUP_REMOVED lines=12> */
.L_x_1143:
[----:B------:R-:W-:Y:S02]  /*133e0*/  @P0 IMAD R25, R5, 0x2, R16 ;  /* 0x0000000205190824 */ /* 0x000fe400078e0210 */
[----:B------:R-:W-:Y:S02]  /*133f0*/  IMAD.MOV.U32 R13, RZ, RZ, R6 ;  /* 0x000000ffff0d7224 */ /* 0x000fe400078e0006 */
[----:B------:R-:W-:Y:S01]  /*13400*/  IMAD.MOV.U32 R12, RZ, RZ, 0x2 ;  /* 0x00000002ff0c7424 */ /* 0x000fe200078e00ff */
[----:B------:R-:W-:-:S05]  /*13410*/  @P0 LEA R14, P1, R37, R14, 0x1 ;  /* 0x0000000e250e0211 */ /* 0x000fca00078208ff */
[----:B------:R-:W-:-:S08]  /*13420*/  @P0 IMAD.MOV.U32 R2, RZ, RZ, R14 ;  /* 0x000000ffff020224 */ /* 0x000fd000078e000e */
[----:B------:R-:W-:Y:S05]  /*13430*/  WARPSYNC.COLLECTIVE R15, `(.L_x_1144) ;  /* 0x000000000f087348 */ /* 0x000fea0003c00000 */
[----:B------:R0:W1:Y:S02]  /*13440*/  SHFL.IDX P6, R14, R13, R12, R11 ;  /* 0x0000000c0d0e7389 */ /* 0x00006400000c000b */
[----:B01----:R-:W-:Y:S01]  /*13450*/  ENDCOLLECTIVE ;  /* 0x000000000000791b */ /* 0x003fe20003800000 */
.L_x_1144:
        /* <DEDUP_REMOVED lines=9> */
[----:B------:R-:W-:Y:S01]  /*134f0*/  ISETP.GE.AND P0, PT, R7, 0x21, PT ;  /* 0x000000210700780c */ /* 0x000fe20003f06270 */
[----:B------:R-:W-:-:S12]  /*13500*/  IMAD.MOV.U32 R8, RZ, RZ, R14 ;  /* 0x000000ffff087224 */ /* 0x000fd800078e000e */
[----:B0-----:R-:W-:Y:S05]  /*13510*/  WARPSYNC.COLLECTIVE R15, `(.L_x_1145) ;  /* 0x000000000f087348 */ /* 0x001fea0003c00000 */
[----:B------:R1:W2:Y:S02]  /*13520*/  SHFL.IDX P6, R14, R13, R12, R11 ;  /* 0x0000000c0d0e7389 */ /* 0x0002a400000c000b */
[----:B012---:R-:W-:Y:S01]  /*13530*/  ENDCOLLECTIVE ;  /* 0x000000000000791b */ /* 0x007fe20003800000 */
.L_x_1145:
        /* <DEDUP_REMOVED lines=8> */
.L_x_1146:
        /* <DEDUP_REMOVED lines=14> */
.L_x_1147:
        /* <DEDUP_REMOVED lines=8> */
.L_x_1148:
        /* <DEDUP_REMOVED lines=14> */
.L_x_1149:
        /* <DEDUP_REMOVED lines=8> */
.L_x_1150:
        /* <DEDUP_REMOVED lines=13> */
.L_x_1151:
[----:B------:R-:W-:Y:S05]  /*13950*/  BRA `(.L_x_1152) ;  /* 0xffffffc800e87947 */ /* 0x000fea000383ffff */
.L_x_1092:
[----:B------:R-:W-:Y:S02]  /*13960*/  IMAD.MOV.U32 R13, RZ, RZ, R5 ;  /* 0x000000ffff0d7224 */ /* 0x000fe400078e0005 */
[----:B------:R-:W-:Y:S02]  /*13970*/  IMAD.MOV.U32 R12, RZ, RZ, RZ ;  /* 0x000000ffff0c7224 */ /* 0x000fe400078e00ff */
[----:B------:R-:W-:Y:S02]  /*13980*/  IMAD.MOV.U32 R11, RZ, RZ, 0x181f ;  /* 0x0000181fff0b7424 */ /* 0x000fe400078e00ff */
[----:B------:R-:W-:Y:S02]  /*13990*/  IMAD.MOV.U32 R15, RZ, RZ, -0x1 ;  /* 0xffffffffff0f7424 */ /* 0x000fe400078e00ff */
[----:B------:R-:W-:-:S07]  /*139a0*/  VIADD R4, R36, UR44 ;  /* 0x0000002c24047c36 */ /* 0x000fce0008000000 */
[----:B------:R-:W-:Y:S05]  /*139b0*/  WARPSYNC.COLLECTIVE R15, `(.L_x_1153) ;  /* 0x000000000f087348 */ /* 0x000fea0003c00000 */
[----:B------:R0:W1:Y:S02]  /*139c0*/  SHFL.IDX P6, R14, R13, R12, R11 ;  /* 0x0000000c0d0e7389 */ /* 0x00006400000c000b */
[----:B01----:R-:W-:Y:S01]  /*139d0*/  ENDCOLLECTIVE ;  /* 0x000000000000791b */ /* 0x003fe20003800000 */
.L_x_1153:
[C---:B------:R-:W-:Y:S01]  /*139e0*/  VIADD R6, R4.reuse, 0x10 ;  /* 0x0000001004067836 */ /* 0x040fe20000000000 */
[----:B------:R-:W-:Y:S01]  /*139f0*/  ISETP.GE.AND P0, PT, R4, UR39, PT ;  /* 0x0000002704007c0c */ /* 0x000fe2000bf06270 */
[----:B------:R-:W-:Y:S02]  /*13a00*/  IMAD.MOV.U32 R13, RZ, RZ, R0 ;  /* 0x000000ffff0d7224 */ /* 0x000fe400078e0000 */
[----:B------:R-:W-:-:S10]  /*13a10*/  IMAD.MOV.U32 R2, RZ, RZ, R14 ;  /* 0x000000ffff027224 */ /* 0x000fd400078e000e */
[----:B------:R-:W-:Y:S05]  /*13a20*/  WARPSYNC.COLLECTIVE R15, `(.L_x_1154) ;  /* 0x000000000f087348 */ /* 0x000fea0003c00000 */
[----:B------:R0:W1:Y:S02]  /*13a30*/  SHFL.IDX P6, R14, R13, R12, R11 ;  /* 0x0000000c0d0e7389 */ /* 0x00006400000c000b */
[----:B01----:R-:W-:Y:S01]  /*13a40*/  ENDCOLLECTIVE ;  /* 0x000000000000791b */ /* 0x003fe20003800000 */
.L_x_1154:
[----:B------:R-:W-:Y:S02]  /*13a50*/  IMAD.MOV.U32 R13, RZ, RZ, R5 ;  /* 0x000000ffff0d7224 */ /* 0x000fe400078e0005 */
[----:B------:R-:W-:Y:S01]  /*13a60*/  IMAD.MOV.U32 R12, RZ, RZ, 0x1 ;  /* 0x00000001ff0c7424 */ /* 0x000fe200078e00ff */
[----:B------:R-:W-:-:S05]  /*13a70*/  @!P0 LEA R14, P1, R37, R14, 0x1 ;  /* 0x0000000e250e8211 */ /* 0x000fca00078208ff */
[----:B------:R-:W-:Y:S02]  /*13a80*/  @!P0 IMAD.X R3, RZ, RZ, R2, P1 ;  /* 0x000000ffff038224 */ /* 0x000fe400008e0602 */
[----:B------:R-:W-:-:S07]  /*13a90*/  @!P0 IMAD.MOV.U32 R2, RZ, RZ, R14 ;  /* 0x000000ffff028224 */ /* 0x000fce00078e000e */
[----:B------:R-:W-:Y:S05]  /*13aa0*/  WARPSYNC.COLLECTIVE R15, `(.L_x_1155) ;  /* 0x000000000f087348 */ /* 0x000fea0003c00000 */
[----:B------:R0:W1:Y:S02]  /*13ab0*/  SHFL.IDX P6, R14, R13, R12, R11 ;  /* 0x0000000c0d0e7389 */ /* 0x00006400000c000b */
[----:B01----:R-:W-:Y:S01]  /*13ac0*/  ENDCOLLECTIVE ;  /* 0x000000000000791b */ /* 0x003fe20003800000 */
.L_x_1155:
[----:B------:R-:W-:Y:S01]  /*13ad0*/  @!PT LDS RZ, [RZ] ;  /* 0x00000000fffff984 */ /* 0x000fe20000000800 */
[----:B------:R-:W-:Y:S01]  /*13ae0*/  @!PT LDS RZ, [RZ] ;  /* 0x00000000fffff984 */ /* 0x000fe20000000800 */
[----:B------:R-:W-:Y:S01]  /*13af0*/  @!PT LDS RZ, [RZ] ;  /* 0x00000000fffff984 */ /* 0x000fe20000000800 */
[----:B------:R0:W-:Y:S04]  /*13b00*/  @!P0 LDGSTS.E.BYPASS.LTC128B.128 [R31+0xc400], desc[UR36][R2.64], !P3 ;  /* 0x0c400000021f8fae */ /* 0x0001e8000d901d64 */
[----:B------:R0:W-:Y:S04]  /*13b10*/  @!P0 LDGSTS.E.BYPASS.LTC128B.128 [R31+0x10400], desc[UR36][R2.64+0x80], !P4 ;  /* 0x10400080021f8fae */ /* 0x0001e8000e101d64 */
[----:B------:R0:W-:Y:S01]  /*13b20*/  @!P0 LDGSTS.E.BYPASS.LTC128B.128 [R31+0x14400], desc[UR36][R2.64+0x100], !P5 ;  /* 0x14400100021f8fae */ /* 0x0001e2000e901d64 */
[----:B------:R-:W-:Y:S01]  /*13b30*/  ISETP.GE.AND P0, PT, R6, UR39, PT ;  /* 0x0000002706007c0c */ /* 0x000fe2000bf06270 */
[----:B------:R-:W-:-:S02]  /*13b40*/  IMAD.MOV.U32 R13, RZ, RZ, R0 ;  /* 0x000000ffff0d7224 */ /* 0x000fc400078e0000 */
[----:B------:R-:W-:-:S10]  /*13b50*/  IMAD.MOV.U32 R6, RZ, RZ, R14 ;  /* 0x000000ffff067224 */ /* 0x000fd400078e000e */
[----:B0-----:R-:W-:Y:S05]  /*13b60*/  WARPSYNC.COLLECTIVE R15, `(.L_x_1156) ;  /* 0x000000000f087348 */ /* 0x001fea0003c00000 */
[----:B------:R1:W2:Y:S02]  /*13b70*/  SHFL.IDX P6, R14, R13, R12, R11 ;  /* 0x0000000c0d0e7389 */ /* 0x0002a400000c000b */
[----:B012---:R-:W-:Y:S01]  /*13b80*/  ENDCOLLECTIVE ;  /* 0x000000000000791b */ /* 0x007fe20003800000 */
.L_x_1156:
[----:B------:R-:W-:Y:S02]  /*13b90*/  IMAD.MOV.U32 R13, RZ, RZ, R5 ;  /* 0x000000ffff0d7224 */ /* 0x000fe400078e0005 */
[----:B------:R-:W-:Y:S01]  /*13ba0*/  IMAD.MOV.U32 R12, RZ, RZ, 0x2 ;  /* 0x00000002ff0c7424 */ /* 0x000fe200078e00ff */
[----:B------:R-:W-:-:S05]  /*13bb0*/  @!P0 LEA R14, P1, R37, R14, 0x1 ;  /* 0x0000000e250e8211 */ /* 0x000fca00078208ff */
[----:B------:R-:W-:-:S08]  /*13bc0*/  @!P0 IMAD.MOV.U32 R2, RZ, RZ, R14 ;  /* 0x000000ffff028224 */ /* 0x000fd000078e000e */
[----:B------:R-:W-:Y:S05]  /*13bd0*/  WARPSYNC.COLLECTIVE R15, `(.L_x_1157) ;  /* 0x000000000f087348 */ /* 0x000fea0003c00000 */
[----:B------:R0:W1:Y:S02]  /*13be0*/  SHFL.IDX P6, R14, R13, R12, R11 ;  /* 0x0000000c0d0e7389 */ /* 0x00006400000c000b */
[----:B01----:R-:W-:Y:S01]  /*13bf0*/  ENDCOLLECTIVE ;  /* 0x000000000000791b */ /* 0x003fe20003800000 */
.L_x_1157:
[----:B------:R-:W-:Y:S02]  /*13c00*/  @!P0 IMAD.X R7, RZ, RZ, R6, P1 ;  /* 0x000000ffff078224 */ /* 0x000fe400008e0606 */
[----:B------:R-:W-:Y:S02]  /*13c10*/  VIADD R6, R4, 0x20 ;  /* 0x0000002004067836 */ /* 0x000fe40000000000 */
[----:B------:R-:W-:-:S05]  /*13c20*/  @!P0 IMAD.MOV.U32 R3, RZ, RZ, R7 ;  /* 0x000000ffff038224 */ /* 0x000fca00078e0007 */
[----:B------:R-:W-:Y:S01]  /*13c30*/  @!PT LDS RZ, [RZ] ;  /* 0x00000000fffff984 */ /* 0x000fe20000000800 */
[----:B------:R-:W-:Y:S01]  /*13c40*/  @!PT LDS RZ, [RZ] ;  /* 0x00000000fffff984 */ /* 0x000fe20000000800 */
[----:B------:R-:W-:Y:S01]  /*13c50*/  @!PT LDS RZ, [RZ] ;  /* 0x00000000fffff984 */ /* 0x000fe20000000800 */
[----:B------:R0:W-:Y:S01]  /*13c60*/  @!P0 LDGSTS.E.BYPASS.LTC128B.128 [R31+0xcc00], desc[UR36][R2.64], !P3 ;  /* 0x0cc00000021f8fae */ /* 0x0001e2000d901d64 */
[----:B------:R-:W-:-:S03]  /*13c70*/  IMAD.MOV.U32 R13, RZ, RZ, R0 ;  /* 0x000000ffff0d7224 */ /* 0x000fc600078e0000 */
[----:B------:R0:W-:Y:S04]  /*13c80*/  @!P0 LDGSTS.E.BYPASS.LTC128B.128 [R31+0x10c00], desc[UR36][R2.64+0x80], !P4 ;  /* 0x10c00080021f8fae */ /* 0x0001e8000e101d64 */
[----:B------:R0:W-:Y:S01]  /*13c90*/  @!P0 LDGSTS.E.BYPASS.LTC128B.128 [R31+0x14c00], desc[UR36][R2.64+0x100], !P5 ;  /* 0x14c00100021f8fae */ /* 0x0001e2000e901d64 */
[----:B------:R-:W-:Y:S01]  /*13ca0*/  ISETP.GE.AND P0, PT, R6, UR39, PT ;  /* 0x0000002706007c0c */ /* 0x000fe2000bf06270 */
[----:B------:R-:W-:-:S12]  /*13cb0*/  IMAD.MOV.U32 R6, RZ, RZ, R14 ;  /* 0x000000ffff067224 */ /* 0x000fd800078e000e */
[----:B0-----:R-:W-:Y:S05]  /*13cc0*/  WARPSYNC.COLLECTIVE R15, `(.L_x_1158) ;  /* 0x000000000f087348 */ /* 0x001fea0003c00000 */
[----:B------:R1:W2:Y:S02]  /*13cd0*/  SHFL.IDX P6, R14, R13, R12, R11 ;  /* 0x0000000c0d0e7389 */ /* 0x0002a400000c000b */
[----:B012---:R-:W-:Y:S01]  /*13ce0*/  ENDCOLLECTIVE ;  /* 0x000000000000791b */ /* 0x007fe20003800000 */
.L_x_1158:
[----:B------:R-:W-:Y:S02]  /*13cf0*/  IMAD.MOV.U32 R13, RZ, RZ, R5 ;  /* 0x000000ffff0d7224 */ /* 0x000fe400078e0005 */
[----:B------:R-:W-:Y:S01]  /*13d00*/  IMAD.MOV.U32 R12, RZ, RZ, 0x3 ;  /* 0x00000003ff0c7424 */ /* 0x000fe200078e00ff */
[----:B------:R-:W-:-:S05]  /*13d10*/  @!P0 LEA R14, P1, R37, R14, 0x1 ;  /* 0x0000000e250e8211 */ /* 0x000fca00078208ff */
[----:B------:R-:W-:-:S08]  /*13d20*/  @!P0 IMAD.MOV.U32 R2, RZ, RZ, R14 ;  /* 0x000000ffff028224 */ /* 0x000fd000078e000e */
[----:B------:R-:W-:Y:S05]  /*13d30*/  WARPSYNC.COLLECTIVE R15, `(.L_x_1159) ;  /* 0x000000000f087348 */ /* 0x000fea0003c00000 */
[----:B------:R0:W1:Y:S02]  /*13d40*/  SHFL.IDX P6, R14, R13, R12, R11 ;  /* 0x0000000c0d0e7389 */ /* 0x00006400000c000b */
[----:B01----:R-:W-:Y:S01]  /*13d50*/  ENDCOLLECTIVE ;  /* 0x000000000000791b */ /* 0x003fe20003800000 */
.L_x_1159:
        /* <DEDUP_REMOVED lines=15> */
.L_x_1160:
[----:B------:R-:W-:Y:S02]  /*13e50*/  IMAD.MOV.U32 R13, RZ, RZ, R5 ;  /* 0x000000ffff0d7224 */ /* 0x000fe400078e0005 */
[----:B------:R-:W-:Y:S01]  /*13e60*/  IMAD.MOV.U32 R12, RZ, RZ, 0x4 ;  /* 0x00000004ff0c7424 */ /* 0x000fe200078e00ff */
[----:B------:R-:W-:-:S05]  /*13e70*/  @!P0 LEA R14, P1, R37, R14, 0x1 ;  /* 0x0000000e250e8211 */ /* 0x000fca00078208ff */
[----:B------:R-:W-:-:S08]  /*13e80*/  @!P0 IMAD.MOV.U32 R2, RZ, RZ, R14 ;  /* 0x000000ffff028224 */ /* 0x000fd000078e000e */
[----:B------:R-:W-:Y:S05]  /*13e90*/  WARPSYNC.COLLECTIVE R15, `(.L_x_1161) ;  /* 0x000000000f087348 */ /* 0x000fea0003c00000 */
[----:B------:R0:W1:Y:S02]  /*13ea0*/  SHFL.IDX P6, R14, R13, R12, R11 ;  /* 0x0000000c0d0e7389 */ /* 0x00006400000c000b */
[----:B01----:R-:W-:Y:S01]  /*13eb0*/  ENDCOLLECTIVE ;  /* 0x000000000000791b */ /* 0x003fe20003800000 */
.L_x_1161:
        /* <DEDUP_REMOVED lines=15> */
.L_x_1162:
[----:B------:R-:W-:Y:S02]  /*13fb0*/  IMAD.MOV.U32 R13, RZ, RZ, R5 ;  /* 0x000000ffff0d7224 */ /* 0x000fe400078e0005 */
[----:B------:R-:W-:Y:S01]  /*13fc0*/  IMAD.MOV.U32 R12, RZ, RZ, 0x5 ;  /* 0x00000005ff0c7424 */ /* 0x000fe200078e00ff */
[----:B------:R-:W-:-:S05]  /*13fd0*/  @!P0 LEA R14, P1, R37, R14, 0x1 ;  /* 0x0000000e250e8211 */ /* 0x000fca00078208ff */
[----:B------:R-:W-:-:S08]  /*13fe0*/  @!P0 IMAD.MOV.U32 R2, RZ, RZ, R14 ;  /* 0x000000ffff028224 */ /* 0x000fd000078e000e */
[----:B------:R-:W-:Y:S05]  /*13ff0*/  WARPSYNC.COLLECTIVE R15, `(.L_x_1163) ;  /* 0x000000000f087348 */ /* 0x000fea0003c00000 */
[----:B------:R0:W1:Y:S02]  /*14000*/  SHFL.IDX P6, R14, R13, R12, R11 ;  /* 0x0000000c0d0e7389 */ /* 0x00006400000c000b */
[----:B01----:R-:W-:Y:S01]  /*14010*/  ENDCOLLECTIVE ;  /* 0x000000000000791b */ /* 0x003fe20003800000 */
.L_x_1163:
        /* <DEDUP_REMOVED lines=15> */
.L_x_1164:
[----:B------:R-:W-:Y:S02]  /*14110*/  IMAD.MOV.U32 R13, RZ, RZ, R5 ;  /* 0x000000ffff0d7224 */ /* 0x000fe400078e0005 */
[----:B------:R-:W-:Y:S01]  /*14120*/  IMAD.MOV.U32 R12, RZ, RZ, 0x6 ;  /* 0x00000006ff0c7424 */ /* 0x000fe200078e00ff */
[----:B------:R-:W-:-:S05]  /*14130*/  @!P0 LEA R14, P1, R37, R14, 0x1 ;  /* 0x0000000e250e8211 */ /* 0x000fca00078208ff */
[----:B------:R-:W-:-:S08]  /*14140*/  @!P0 IMAD.MOV.U32 R2, RZ, RZ, R14 ;  /* 0x000000ffff028224 */ /* 0x000fd000078e000e */
[----:B------:R-:W-:Y:S05]  /*14150*/  WARPSYNC.COLLECTIVE R15, `(.L_x_1165) ;  /* 0x000000000f087348 */ /* 0x000fea0003c00000 */
[----:B------:R0:W1:Y:S02]  /*14160*/  SHFL.IDX P6, R14, R13, R12, R11 ;  /* 0x0000000c0d0e7389 */ /* 0x00006400000c000b */
[----:B01----:R-:W-:Y:S01]  /*14170*/  ENDCOLLECTIVE ;  /* 0x000000000000791b */ /* 0x003fe20003800000 */
.L_x_1165:
        /* <DEDUP_REMOVED lines=15> */
.L_x_1166:
[----:B------:R-:W-:Y:S02]  /*14270*/  IMAD.MOV.U32 R13, RZ, RZ, R5 ;  /* 0x000000ffff0d7224 */ /* 0x000fe400078e0005 */
[----:B------:R-:W-:Y:S01]  /*14280*/  IMAD.MOV.U32 R12, RZ, RZ, 0x7 ;  /* 0x00000007ff0c7424 */ /* 0x000fe200078e00ff */
[----:B------:R-:W-:-:S05]  /*14290*/  @!P0 LEA R14, P1, R37, R14, 0x1 ;  /* 0x0000000e250e8211 */ /* 0x000fca00078208ff */
[----:B------:R-:W-:-:S08]  /*142a0*/  @!P0 IMAD.MOV.U32 R2, RZ, RZ, R14 ;  /* 0x000000ffff028224 */ /* 0x000fd000078e000e */
[----:B------:R-:W-:Y:S05]  /*142b0*/  WARPSYNC.COLLECTIVE R15, `(.L_x_1167) ;  /* 0x000000000f087348 */ /* 0x000fea0003c00000 */
[----:B------:R0:W1:Y:S02]  /*142c0*/  SHFL.IDX P6, R14, R13, R12, R11 ;  /* 0x0000000c0d0e7389 */ /* 0x00006400000c000b */
[----:B01----:R-:W-:Y:S01]  /*142d0*/  ENDCOLLECTIVE ;  /* 0x000000000000791b */ /* 0x003fe20003800000 */
.L_x_1167:
[----:B------:R-:W-:-:S04]  /*142e0*/  @!P0 IMAD.X R7, RZ, RZ, R6, P1 ;  /* 0x000000ffff078224 */ /* 0x000fc800008e0606 */
        /* <DEDUP_REMOVED lines=8> */
[----:B------:R-:W-:-:S07]  /*14370*/  IMAD.MOV.U32 R6, RZ, RZ, R14 ;  /* 0x000000ffff067224 */ /* 0x000fce00078e000e */
[----:B0-----:R-:W-:Y:S05]  /*14380*/  WARPSYNC.COLLECTIVE R15, `(.L_x_1168) ;  /* 0x000000000f087348 */ /* 0x001fea0003c00000 */
[----:B------:R1:W2:Y:S02]  /*14390*/  SHFL.IDX P6, R14, R13, R12, R11 ;  /* 0x0000000c0d0e7389 */ /* 0x0002a400000c000b */
[----:B012---:R-:W-:Y:S01]  /*143a0*/  ENDCOLLECTIVE ;  /* 0x000000000000791b */ /* 0x007fe20003800000 */
.L_x_1168:
[----:B------:R-:W-:Y:S05]  /*143b0*/  BRA `(.L_x_1169) ;  /* 0xffffffcc00087947 */ /* 0x000fea000383ffff */
.L_x_1095:
[----:B0-----:R0:W1:Y:S02]  /*143c0*/  SYNCS.PHASECHK.TRANS64.TRYWAIT P0, [R16+URZ+0x2a820], R3 ;  /* 0x02a82003100075a7 */ /* 0x001064000800017f */
[----:B-1----:R-:W-:Y:S05]  /*143d0*/  @!P0 NANOSLEEP.SYNCS 0x989680 ;  /* 0x009896800000895d */ /* 0x002fea0003900000 */
[----:B------:R-:W1:Y:S02]  /*143e0*/  @!P0 SYNCS.PHASECHK.TRANS64 P0, [R16+URZ+0x2a820], R3 ;  /* 0x02a82003100085a7 */ /* 0x000e64000800007f */
[----:B-1----:R-:W-:Y:S05]  /*143f0*/  @!P0 BRA `(.L_x_1095) ;  /* 0xfffffffc00f08947 */ /* 0x002fea000383ffff */
[----:B------:R-:W-:Y:S05]  /*14400*/  BRA `(.L_x_1170) ;  /* 0xffffffcc006c7947 */ /* 0x000fea000383ffff */
.L_x_1099:
[----:B0-----:R0:W1:Y:S02]  /*14410*/  SYNCS.PHASECHK.TRANS64.TRYWAIT P0, [R6+URZ+0x2a840], R3 ;  /* 0x02a84003060075a7 */ /* 0x001064000800017f */
[----:B-1----:R-:W-:Y:S05]  /*14420*/  @!P0 NANOSLEEP.SYNCS 0x989680 ;  /* 0x009896800000895d */ /* 0x002fea0003900000 */
[----:B------:R-:W1:Y:S02]  /*14430*/  @!P0 SYNCS.PHASECHK.TRANS64 P0, [R6+URZ+0x2a840], R3 ;  /* 0x02a84003060085a7 */ /* 0x000e64000800007f */
[----:B-1----:R-:W-:Y:S05]  /*14440*/  @!P0 BRA `(.L_x_1099) ;  /* 0xfffffffc00f08947 */ /* 0x002fea000383ffff */
[----:B------:R-:W-:Y:S05]  /*14450*/  BRA `(.L_x_1171) ;  /* 0xffffffd0002c7947 */ /* 0x000fea000383ffff */
.L_x_1100:
        /* <DEDUP_REMOVED lines=8> */
.L_x_1173:
[----:B------:R-:W-:Y:S05]  /*144e0*/  BSYNC B1 ;  /* 0x0000000000017941 */ /* 0x000fea0003800000 */
.L_x_1172:
[----:B------:R-:W-:Y:S02]  /*144f0*/  IMAD.MOV.U32 R13, RZ, RZ, R7 ;  /* 0x000000ffff0d7224 */ /* 0x000fe400078e0007 */
[----:B------:R-:W-:Y:S02]  /*14500*/  IMAD.MOV.U32 R12, RZ, RZ, RZ ;  /* 0x000000ffff0c7224 */ /* 0x000fe400078e00ff */
[----:B------:R-:W-:Y:S02]  /*14510*/  IMAD.MOV.U32 R11, RZ, RZ, 0x181f ;  /* 0x0000181fff0b7424 */ /* 0x000fe400078e00ff */
[----:B------:R-:W-:Y:S02]  /*14520*/  IMAD.MOV.U32 R15, RZ, RZ, -0x1 ;  /* 0xffffffffff0f7424 */ /* 0x000fe400078e00ff */
[----:B------:R-:W-:Y:S02]  /*14530*/  IMAD.MOV.U32 R3, RZ, RZ, R14 ;  /* 0x000000ffff037224 */ /* 0x000fe400078e000e */
[----:B------:R-:W-:-:S07]  /*14540*/  IMAD.SHL.U32 R5, R37, 0x2, RZ ;  /* 0x0000000225057824 */ /* 0x000fce00078e00ff */
[----:B------:R-:W-:Y:S05]  /*14550*/  WARPSYNC.COLLECTIVE R15, `(.L_x_1174) ;  /* 0x000000000f087348 */ /* 0x000fea0003c00000 */
[----:B------:R0:W1:Y:S02]  /*14560*/  SHFL.IDX P6, R14, R13, R12, R11 ;  /* 0x0000000c0d0e7389 */ /* 0x00006400000c000b */
[----:B01----:R-:W-:Y:S01]  /*14570*/  ENDCOLLECTIVE ;  /* 0x000000000000791b */ /* 0x003fe20003800000 */
.L_x_1174:
[----:B------:R-:W-:Y:S02]  /*14580*/  IMAD R8, R8, 0x2, R16 ;  /* 0x0000000208087824 */ /* 0x000fe400078e0210 */
[----:B------:R-:W-:Y:S02]  /*14590*/  IMAD.MOV.U32 R13, RZ, RZ, R10 ;  /* 0x000000ffff0d7224 */ /* 0x000fe400078e000a */
[----:B------:R-:W-:Y:S01]  /*145a0*/  IMAD.MOV.U32 R12, RZ, RZ, 0x1 ;  /* 0x00000001ff0c7424 */ /* 0x000fe200078e00ff */
[----:B------:R-:W-:-:S13]  /*145b0*/  IADD3 R2, P0, R14, R5, RZ ;  /* 0x000000050e027210 */ /* 0x000fda0007f1e0ff */
[----:B------:R-:W-:Y:S05]  /*145c0*/  WARPSYNC.COLLECTIVE R15, `(.L_x_1175) ;  /* 0x000000000f087348 */ /* 0x000fea0003c00000 */
[----:B------:R0:W1:Y:S02]  /*145d0*/  SHFL.IDX P6, R14, R13, R12, R11 ;  /* 0x0000000c0d0e7389 */ /* 0x00006400000c000b */
[----:B01----:R-:W-:Y:S01]  /*145e0*/  ENDCOLLECTIVE ;  /* 0x000000000000791b */ /* 0x003fe20003800000 */
.L_x_1175:
[----:B------:R-:W-:-:S05]  /*145f0*/  IMAD.X R3, RZ, RZ, R3, P0 ;  /* 0x000000ffff037224 */ /* 0x000fca00000e0603 */
[----:B------:R-:W-:Y:S01]  /*14600*/  @!PT LDS RZ, [RZ] ;  /* 0x00000000fffff984 */ /* 0x000fe20000000800 */
[----:B------:R-:W-:Y:S01]  /*14610*/  @!PT LDS RZ, [RZ] ;  /* 0x00000000fffff984 */ /* 0x000fe20000000800 */
[----:B------:R-:W-:Y:S01]  /*14620*/  @!PT LDS RZ, [RZ] ;  /* 0x00000000fffff984 */ /* 0x000fe20000000800 */
[----:B------:R-:W-:Y:S04]  /*14630*/  LDGSTS.E.BYPASS.LTC128B.128 [R8+0x18400], desc[UR36][R2.64], !P3 ;  /* 0x1840000002087fae */ /* 0x000fe8000d901d64 */
[----:B------:R-:W-:Y:S01]  /*14640*/  LDGSTS.E.BYPASS.LTC128B.128 [R8+0x1b400], desc[UR36][R2.64+0x80], !P2 ;  /* 0x1b40008002087fae */ /* 0x000fe2000d101d64 */
[----:B------:R-:W-:-:S03]  /*14650*/  IMAD.MOV.U32 R13, RZ, RZ, R7 ;  /* 0x000000ffff0d7224 */ /* 0x000fc600078e0007 */
[----:B------:R0:W-:Y:S02]  /*14660*/  LDGSTS.E.BYPASS.LTC128B.128 [R8+0x1e400], desc[UR36][R2.64+0x100], !P1 ;  /* 0x1e40010002087fae */ /* 0x0001e4000c901d64 */
[----:B0-----:R-:W-:-:S07]  /*14670*/  IMAD.MOV.U32 R3, RZ, RZ, R14 ;  /* 0x000000ffff037224 */ /* 0x001fce00078e000e */
[----:B------:R-:W-:Y:S05]  /*14680*/  WARPSYNC.COLLECTIVE R15, `(.L_x_1176) ;  /* 0x000000000f087348 */ /* 0x000fea0003c00000 */
[----:B------:R0:W1:Y:S02]  /*14690*/  SHFL.IDX P6, R14, R13, R12, R11 ;  /* 0x0000000c0d0e7389 */ /* 0x00006400000c000b */
[----:B01----:R-:W-:Y:S01]  /*146a0*/  ENDCOLLECTIVE ;  /* 0x000000000000791b */ /* 0x003fe20003800000 */
.L_x_1176:
[----:B------:R-:W-:Y:S02]  /*146b0*/  IMAD.MOV.U32 R13, RZ, RZ, R10 ;  /* 0x000000ffff0d7224 */ /* 0x000fe400078e000a */
[----:B------:R-:W-:Y:S01]  /*146c0*/  IMAD.MOV.U32 R12, RZ, RZ, 0x2 ;  /* 0x00000002ff0c7424 */ /* 0x000fe200078e00ff */
[----:B------:R-:W-:-:S13]  /*146d0*/  IADD3 R2, P0, R14, R5, RZ ;  /* 0x000000050e027210 */ /* 0x000fda0007f1e0ff */
[----:B------:R-:W-:Y:S05]  /*146e0*/  WARPSYNC.COLLECTIVE R15, `(.L_x_1177) ;  /* 0x000000000f087348 */ /* 0x000fea0003c00000 */
[----:B------:R0:W1:Y:S02]  /*146f0*/  SHFL.IDX P6, R14, R13, R12, R11 ;  /* 0x0000000c0d0e7389 */ /* 0x00006400000c000b */
[----:B01----:R-:W-:Y:S01]  /*14700*/  ENDCOLLECTIVE ;  /* 0x000000000000791b */ /* 0x003fe20003800000 */
.L_x_1177:
        /* <DEDUP_REMOVED lines=12> */
.L_x_1178:
[----:B------:R-:W-:Y:S02]  /*147d0*/  IMAD.MOV.U32 R13, RZ, RZ, R10 ;  /* 0x000000ffff0d7224 */ /* 0x000fe400078e000a */
[----:B------:R-:W-:Y:S01]  /*147e0*/  IMAD.MOV.U32 R12, RZ, RZ, 0x3 ;  /* 0x00000003ff0c7424 */ /* 0x000fe200078e00ff */
[----:B------:R-:W-:-:S13]  /*147f0*/  IADD3 R2, P0, R14, R5, RZ ;  /* 0x000000050e027210 */ /* 0x000fda0007f1e0ff */
[----:B------:R-:W-:Y:S05]  /*14800*/  WARPSYNC.COLLECTIVE R15, `(.L_x_1179) ;  /* 0x000000000f087348 */ /* 0x000fea0003c00000 */
[----:B------:R0:W1:Y:S02]  /*14810*/  SHFL.IDX P6, R14, R13, R12, R11 ;  /* 0x0000000c0d0e7389 */ /* 0x00006400000c000b */
[----:B01----:R-:W-:Y:S01]  /*14820*/  ENDCOLLECTIVE ;  /* 0x000000000000791b */ /* 0x003fe20003800000 */
.L_x_1179:
        /* <DEDUP_REMOVED lines=12> */
.L_x_1180:
[----:B------:R-:W-:Y:S02]  /*148f0*/  IMAD.MOV.U32 R13, RZ, RZ, R10 ;  /* 0x000000ffff0d7224 */ /* 0x000fe400078e000a */
[----:B------:R-:W-:Y:S01]  /*14900*/  IMAD.MOV.U32 R12, RZ, RZ, 0x4 ;  /* 0x00000004ff0c7424 */ /* 0x000fe200078e00ff */
[----:B------:R-:W-:-:S13]  /*14910*/  IADD3 R2, P0, R14, R5, RZ ;  /* 0x000000050e027210 */ /* 0x000fda0007f1e0ff */
[----:B------:R-:W-:Y:S05]  /*14920*/  WARPSYNC.COLLECTIVE R15, `(.L_x_1181) ;  /* 0x000000000f087348 */ /* 0x000fea0003c00000 */
[----:B------:R0:W1:Y:S02]  /*14930*/  SHFL.IDX P6, R14, R13, R12, R11 ;  /* 0x0000000c0d0e7389 */ /* 0x00006400000c000b */
[----:B01----:R-:W-:Y:S01]  /*14940*/  ENDCOLLECTIVE ;  /* 0x000000000000791b */ /* 0x003fe20003800000 */
.L_x_1181:
        /* <DEDUP_REMOVED lines=12> */
.L_x_1182:
[----:B------:R-:W-:Y:S02]  /*14a10*/  IMAD.MOV.U32 R13, RZ, RZ, R10 ;  /* 0x000000ffff0d7224 */ /* 0x000fe400078e000a */
[----:B------:R-:W-:Y:S01]  /*14a20*/  IMAD.MOV.U32 R12, RZ, RZ, 0x5 ;  /* 0x00000005ff0c7424 */ /* 0x000fe200078e00ff */
[----:B------:R-:W-:-:S13]  /*14a30*/  IADD3 R2, P0, R14, R5, RZ ;  /* 0x000000050e027210 */ /* 0x000fda0007f1e0ff */
[----:B------:R-:W-:Y:S05]  /*14a40*/  WARPSYNC.COLLECTIVE R15, `(.L_x_1183) ;  /* 0x000000000f087348 */ /* 0x000fea0003c00000 */
[----:B------:R0:W1:Y:S02]  /*14a50*/  SHFL.IDX P6, R14, R13, R12, R11 ;  /* 0x0000000c0d0e7389 */ /* 0x00006400000c000b */
[----:B01----:R-:W-:Y:S01]  /*14a60*/  ENDCOLLECTIVE ;  /* 0x000000000000791b */ /* 0x003fe20003800000 */
.L_x_1183:
        /* <DEDUP_REMOVED lines=12> */
.L_x_1184:
[----:B------:R-:W-:Y:S05]  /*14b30*/  BRA `(.L_x_1185) ;  /* 0xffffffcc007c7947 */ /* 0x000fea000383ffff */
.L_x_1105:
[----:B0-----:R0:W1:Y:S02]  /*14b40*/  SYNCS.PHASECHK.TRANS64.TRYWAIT P0, [R6+URZ+0x2a860], R3 ;  /* 0x02a86003060075a7 */ /* 0x001064000800017f */
[----:B-1----:R-:W-:Y:S05]  /*14b50*/  @!P0 NANOSLEEP.SYNCS 0x989680 ;  /* 0x009896800000895d */ /* 0x002fea0003900000 */
[----:B------:R-:W1:Y:S02]  /*14b60*/  @!P0 SYNCS.PHASECHK.TRANS64 P0, [R6+URZ+0x2a860], R3 ;  /* 0x02a86003060085a7 */ /* 0x000e64000800007f */
[----:B-1----:R-:W-:Y:S05]  /*14b70*/  @!P0 BRA `(.L_x_1105) ;  /* 0xfffffffc00f08947 */ /* 0x002fea000383ffff */
[----:B------:R-:W-:Y:S05]  /*14b80*/  BRA `(.L_x_1186) ;  /* 0xffffffcc00d87947 */ /* 0x000fea000383ffff */
.L_x_1106:
        /* <DEDUP_REMOVED lines=8> */
.L_x_1188:
[----:B------:R-:W-:Y:S05]  /*14c10*/  BSYNC B1 ;  /* 0x0000000000017941 */ /* 0x000fea0003800000 */
.L_x_1187:
[----:B------:R-:W-:Y:S02]  /*14c20*/  IMAD.MOV.U32 R13, RZ, RZ, R17 ;  /* 0x000000ffff0d7224 */ /* 0x000fe400078e0011 */
[----:B------:R-:W-:Y:S02]  /*14c30*/  IMAD.MOV.U32 R12, RZ, RZ, RZ ;  /* 0x000000ffff0c7224 */ /* 0x000fe400078e00ff */
[----:B------:R-:W-:Y:S02]  /*14c40*/  IMAD.MOV.U32 R11, RZ, RZ, 0x181f ;  /* 0x0000181fff0b7424 */ /* 0x000fe400078e00ff */
[----:B------:R-:W-:Y:S02]  /*14c50*/  IMAD.MOV.U32 R15, RZ, RZ, -0x1 ;  /* 0xffffffffff0f7424 */ /* 0x000fe400078e00ff */
[----:B------:R-:W-:Y:S02]  /*14c60*/  IMAD.MOV.U32 R3, RZ, RZ, R14 ;  /* 0x000000ffff037224 */ /* 0x000fe400078e000e */
[----:B------:R-:W-:-:S07]  /*14c70*/  IMAD R7, R7, 0x2, R16 ;  /* 0x0000000207077824 */ /* 0x000fce00078e0210 */
[----:B------:R-:W-:Y:S05]  /*14c80*/  WARPSYNC.COLLECTIVE R15, `(.L_x_1189) ;  /* 0x000000000f087348 */ /* 0x000fea0003c00000 */
[----:B------:R0:W1:Y:S02]  /*14c90*/  SHFL.IDX P6, R14, R13, R12, R11 ;  /* 0x0000000c0d0e7389 */ /* 0x00006400000c000b */
[----:B01----:R-:W-:Y:S01]  /*14ca0*/  ENDCOLLECTIVE ;  /* 0x000000000000791b */ /* 0x003fe20003800000 */
.L_x_1189:
[----:B------:R-:W-:Y:S02]  /*14cb0*/  IMAD.MOV.U32 R13, RZ, RZ, R18 ;  /* 0x000000ffff0d7224 */ /* 0x000fe400078e0012 */
[----:B------:R-:W-:Y:S01]  /*14cc0*/  IMAD.MOV.U32 R12, RZ, RZ, 0x1 ;  /* 0x00000001ff0c7424 */ /* 0x000fe200078e00ff */
[----:B------:R-:W-:-:S13]  /*14cd0*/  IADD3 R2, P0, R14, R5, RZ ;  /* 0x000000050e027210 */ /* 0x000fda0007f1e0ff */
[----:B------:R-:W-:Y:S05]  /*14ce0*/  WARPSYNC.COLLECTIVE R15, `(.L_x_1190) ;  /* 0x000000000f087348 */ /* 0x000fea0003c00000 */
[----:B------:R0:W1:Y:S02]  /*14cf0*/  SHFL.IDX P6, R14, R13, R12, R11 ;  /* 0x0000000c0d0e7389 */ /* 0x00006400000c000b */
[----:B01----:R-:W-:Y:S01]  /*14d00*/  ENDCOLLECTIVE ;  /* 0x000000000000791b */ /* 0x003fe20003800000 */
.L_x_1190:
        /* <DEDUP_REMOVED lines=13> */
.L_x_1191:
[----:B------:R-:W-:Y:S02]  /*14de0*/  IMAD.MOV.U32 R13, RZ, RZ, R18 ;  /* 0x000000ffff0d7224 */ /* 0x000fe400078e0012 */
[----:B------:R-:W-:Y:S01]  /*14df0*/  IMAD.MOV.U32 R12, RZ, RZ, 0x2 ;  /* 0x00000002ff0c7424 */ /* 0x000fe200078e00ff */
[----:B------:R-:W-:-:S13]  /*14e00*/  IADD3 R2, P0, R14, R5, RZ ;  /* 0x000000050e027210 */ /* 0x000fda0007f1e0ff */
[----:B------:R-:W-:Y:S05]  /*14e10*/  WARPSYNC.COLLECTIVE R15, `(.L_x_1192) ;  /* 0x000000000f087348 */ /* 0x000fea0003c00000 */
[----:B------:R0:W1:Y:S02]  /*14e20*/  SHFL.IDX P6, R14, R13, R12, R11 ;  /* 0x0000000c0d0e7389 */ /* 0x00006400000c000b */
[----:B01----:R-:W-:Y:S01]  /*14e30*/  ENDCOLLECTIVE ;  /* 0x000000000000791b */ /* 0x003fe20003800000 */
.L_x_1192:
        /* <DEDUP_REMOVED lines=13> */
.L_x_1193:
[----:B------:R-:W-:Y:S02]  /*14f10*/  IMAD.MOV.U32 R13, RZ, RZ, R18 ;  /* 0x000000ffff0d7224 */ /* 0x000fe400078e0012 */
[----:B------:R-:W-:Y:S01]  /*14f20*/  IMAD.MOV.U32 R12, RZ, RZ, 0x3 ;  /* 0x00000003ff0c7424 */ /* 0x000fe200078e00ff */
[----:B------:R-:W-:-:S13]  /*14f30*/  IADD3 R2, P0, R14, R5, RZ ;  /* 0x000000050e027210 */ /* 0x000fda0007f1e0ff */
[----:B------:R-:W-:Y:S05]  /*14f40*/  WARPSYNC.COLLECTIVE R15, `(.L_x_1194) ;  /* 0x000000000f087348 */ /* 0x000fea0003c00000 */
[----:B------:R0:W1:Y:S02]  /*14f50*/  SHFL.IDX P6, R14, R13, R12, R11 ;  /* 0x0000000c0d0e7389 */ /* 0x00006400000c000b */
[----:B01----:R-:W-:Y:S01]  /*14f60*/  ENDCOLLECTIVE ;  /* 0x000000000000791b */ /* 0x003fe20003800000 */
.L_x_1194:
        /* <DEDUP_REMOVED lines=13> */
.L_x_1195:
[----:B------:R-:W-:Y:S02]  /*15040*/  IMAD.MOV.U32 R13, RZ, RZ, R18 ;  /* 0x000000ffff0d7224 */ /* 0x000fe400078e0012 */
[----:B------:R-:W-:Y:S01]  /*15050*/  IMAD.MOV.U32 R12, RZ, RZ, 0x4 ;  /* 0x00000004ff0c7424 */ /* 0x000fe200078e00ff */
[----:B------:R-:W-:-:S13]  /*15060*/  IADD3 R2, P0, R14, R5, RZ ;  /* 0x000000050e027210 */ /* 0x000fda0007f1e0ff */
[----:B------:R-:W-:Y:S05]  /*15070*/  WARPSYNC.COLLECTIVE R15, `(.L_x_1196) ;  /* 0x000000000f087348 */ /* 0x000fea0003c00000 */
[----:B------:R0:W1:Y:S02]  /*15080*/  SHFL.IDX P6, R14, R13, R12, R11 ;  /* 0x0000000c0d0e7389 */ /* 0x00006400000c000b */
[----:B01----:R-:W-:Y:S01]  /*15090*/  ENDCOLLECTIVE ;  /* 0x000000000000791b */ /* 0x003fe20003800000 */
.L_x_1196:
        /* <DEDUP_REMOVED lines=13> */
.L_x_1197:
[----:B------:R-:W-:Y:S02]  /*15170*/  IMAD.MOV.U32 R13, RZ, RZ, R18 ;  /* 0x000000ffff0d7224 */ /* 0x000fe400078e0012 */
[----:B------:R-:W-:Y:S01]  /*15180*/  IMAD.MOV.U32 R12, RZ, RZ, 0x5 ;  /* 0x00000005ff0c7424 */ /* 0x000fe200078e00ff */
[----:B------:R-:W-:-:S13]  /*15190*/  IADD3 R2, P0, R14, R5, RZ ;  /* 0x000000050e027210 */ /* 0x000fda0007f1e0ff */
[----:B------:R-:W-:Y:S05]  /*151a0*/  WARPSYNC.COLLECTIVE R15, `(.L_x_1198) ;  /* 0x000000000f087348 */ /* 0x000fea0003c00000 */
[----:B------:R0:W1:Y:S02]  /*151b0*/  SHFL.IDX P6, R14, R13, R12, R11 ;  /* 0x0000000c0d0e7389 */ /* 0x00006400000c000b */
[----:B01----:R-:W-:Y:S01]  /*151c0*/  ENDCOLLECTIVE ;  /* 0x000000000000791b */ /* 0x003fe20003800000 */
.L_x_1198:
        /* <DEDUP_REMOVED lines=12> */
.L_x_1199:
[----:B------:R-:W-:Y:S01]  /*15290*/  @!PT LDS RZ, [RZ] ;  /* 0x00000000fffff984 */ /* 0x000fe20000000800 */
[----:B------:R-:W-:Y:S01]  /*152a0*/  @!PT LDS RZ, [RZ] ;  /* 0x00000000fffff984 */ /* 0x000fe20000000800 */
[----:B------:R-:W-:Y:S01]  /*152b0*/  @!PT LDS RZ, [RZ] ;  /* 0x00000000fffff984 */ /* 0x000fe20000000800 */
[----:B------:R0:W-:Y:S01]  /*152c0*/  LDGSTS.E.BYPASS.LTC128B.128 [R7+0x5400], desc[UR36][R2.64+0x80], !P0 ;  /* 0x0540008002077fae */ /* 0x0001e2000c101d64 */
[----:B------:R-:W-:Y:S05]  /*152d0*/  BRA `(.L_x_1200) ;  /* 0xffffffc800d47947 */ /* 0x000fea000383ffff */
.L_x_1114:
[----:B0-----:R0:W1:Y:S02]  /*152e0*/  SYNCS.PHASECHK.TRANS64.TRYWAIT P0, [R4+URZ+0x2a860], R3 ;  /* 0x02a86003040075a7 */ /* 0x001064000800017f */
[----:B-1----:R-:W-:Y:S05]  /*152f0*/  @!P0 NANOSLEEP.SYNCS 0x989680 ;  /* 0x009896800000895d */ /* 0x002fea0003900000 */
[----:B------:R-:W1:Y:S02]  /*15300*/  @!P0 SYNCS.PHASECHK.TRANS64 P0, [R4+URZ+0x2a860], R3 ;  /* 0x02a86003040085a7 */ /* 0x000e64000800007f */
[----:B-1----:R-:W-:Y:S05]  /*15310*/  @!P0 BRA `(.L_x_1114) ;  /* 0xfffffffc00f08947 */ /* 0x002fea000383ffff */
[----:B------:R-:W-:Y:S05]  /*15320*/  BRA `(.L_x_1201) ;  /* 0xffffffcc00f07947 */ /* 0x000fea000383ffff */
.L_x_1115:
[----:B------:R-:W-:Y:S01]  /*15330*/  BSSY B0, `(.L_x_1202) ;  /* 0x0000008000007945 */ /* 0x000fe20003800000 */
[----:B------:R-:W-:Y:S02]  /*15340*/  IMAD.MOV.U32 R13, RZ, RZ, R18 ;  /* 0x000000ffff0d7224 */ /* 0x000fe400078e0012 */
[----:B------:R-:W-:Y:S02]  /*15350*/  IMAD.MOV.U32 R12, RZ, RZ, RZ ;  /* 0x000000ffff0c7224 */ /* 0x000fe400078e00ff */
[----:B------:R-:W-:Y:S02]  /*15360*/  IMAD.MOV.U32 R11, RZ, RZ, 0x181f ;  /* 0x0000181fff0b7424 */ /* 0x000fe400078e00ff */
[----:B------:R-:W-:-:S07]  /*15370*/  IMAD.MOV.U32 R15, RZ, RZ, -0x1 ;  /* 0xffffffffff0f7424 */ /* 0x000fce00078e00ff */
[----:B0-----:R-:W-:Y:S05]  /*15380*/  WARPSYNC.COLLECTIVE R15, `(.L_x_1203) ;  /* 0x000000000f087348 */ /* 0x001fea0003c00000 */
[----:B------:R1:W2:Y:S02]  /*15390*/  SHFL.IDX P6, R14, R13, R12, R11 ;  /* 0x0000000c0d0e7389 */ /* 0x0002a400000c000b */
[----:B012---:R-:W-:Y:S01]  /*153a0*/  ENDCOLLECTIVE ;  /* 0x000000000000791b */ /* 0x007fe20003800000 */
.L_x_1203:
[----:B------:R-:W-:Y:S05]  /*153b0*/  BSYNC B0 ;  /* 0x0000000000007941 */ /* 0x000fea0003800000 */
.L_x_1202:
        /* <DEDUP_REMOVED lines=9> */
.L_x_1204:
[----:B------:R-:W-:Y:S02]  /*15450*/  IMAD.MOV.U32 R13, RZ, RZ, R18 ;  /* 0x000000ffff0d7224 */ /* 0x000fe400078e0012 */
[----:B------:R-:W-:Y:S01]  /*15460*/  IMAD.MOV.U32 R12, RZ, RZ, 0x1 ;  /* 0x00000001ff0c7424 */ /* 0x000fe200078e00ff */
[----:B------:R-:W-:-:S13]  /*15470*/  IADD3 R2, P0, R14, R6, RZ ;  /* 0x000000060e027210 */ /* 0x000fda0007f1e0ff */
[----:B------:R-:W-:Y:S05]  /*15480*/  WARPSYNC.COLLECTIVE R15, `(.L_x_1205) ;  /* 0x000000000f087348 */ /* 0x000fea0003c00000 */
[----:B------:R0:W1:Y:S02]  /*15490*/  SHFL.IDX P6, R14, R13, R12, R11 ;  /* 0x0000000c0d0e7389 */ /* 0x00006400000c000b */
[----:B01----:R-:W-:Y:S01]  /*154a0*/  ENDCOLLECTIVE ;  /* 0x000000000000791b */ /* 0x003fe20003800000 */
.L_x_1205:
[----:B------:R-:W-:Y:S01]  /*154b0*/  IMAD.X R3, RZ, RZ, R0, P0 ;  /* 0x000000ffff037224 */ /* 0x000fe200000e0600 */
[----:B------:R-:W-:Y:S01]  /*154c0*/  ISETP.LT.OR P0, PT, R5, 0x1, P3 ;  /* 0x000000010500780c */ /* 0x000fe20001f01670 */
[----:B------:R-:W-:Y:S02]  /*154d0*/  IMAD R0, R7, 0x2, R16 ;  /* 0x0000000207007824 */ /* 0x000fe400078e0210 */
[----:B------:R-:W-:-:S10]  /*154e0*/  IMAD.MOV.U32 R13, RZ, RZ, R17 ;  /* 0x000000ffff0d7224 */ /* 0x000fd400078e0011 */
        /* <DEDUP_REMOVED lines=9> */
.L_x_1206:
        /* <DEDUP_REMOVED lines=10> */
.L_x_1207:
        /* <DEDUP_REMOVED lines=12> */
.L_x_1208:
        /* <DEDUP_REMOVED lines=10> */
.L_x_1209:
        /* <DEDUP_REMOVED lines=12> */
.L_x_1210:
        /* <DEDUP_REMOVED lines=10> */
.L_x_1211:
        /* <DEDUP_REMOVED lines=12> */
.L_x_1212:
        /* <DEDUP_REMOVED lines=10> */
.L_x_1213:
        /* <DEDUP_REMOVED lines=12> */
.L_x_1214:
[----:B------:R-:W-:Y:S01]  /*15b00*/  @!PT LDS RZ, [RZ] ;  /* 0x00000000fffff984 */ /* 0x000fe20000000800 */
[----:B------:R-:W-:Y:S01]  /*15b10*/  @!PT LDS RZ, [RZ] ;  /* 0x00000000fffff984 */ /* 0x000fe20000000800 */
[----:B------:R-:W-:Y:S01]  /*15b20*/  @!PT LDS RZ, [RZ] ;  /* 0x00000000fffff984 */ /* 0x000fe20000000800 */
[----:B------:R0:W-:Y:S01]  /*15b30*/  LDGSTS.E.BYPASS.LTC128B.128 [R0+0x5400], desc[UR36][R2.64+0x80], !P0 ;  /* 0x0540008002007fae */ /* 0x0001e2000c101d64 */
[----:B------:R-:W-:Y:S05]  /*15b40*/  BRA `(.L_x_1215) ;  /* 0xffffffc800b47947 */ /* 0x000fea000383ffff */
.L_x_1120:
[----:B------:R-:W-:Y:S01]  /*15b50*/  BSSY B0, `(.L_x_1216) ;  /* 0x0000008000007945 */ /* 0x000fe20003800000 */
[----:B------:R-:W-:Y:S02]  /*15b60*/  IMAD.MOV.U32 R13, RZ, RZ, R34 ;  /* 0x000000ffff0d7224 */ /* 0x000fe400078e0022 */
[----:B------:R-:W-:Y:S02]  /*15b70*/  IMAD.MOV.U32 R12, RZ, RZ, RZ ;  /* 0x000000ffff0c7224 */ /* 0x000fe400078e00ff */
[----:B------:R-:W-:Y:S02]  /*15b80*/  IMAD.MOV.U32 R11, RZ, RZ, 0x1f ;  /* 0x0000001fff0b7424 */ /* 0x000fe400078e00ff */
[----:B------:R-:W-:-:S07]  /*15b90*/  IMAD.MOV.U32 R15, RZ, RZ, -0x1 ;  /* 0xffffffffff0f7424 */ /* 0x000fce00078e00ff */
[----:B-----5:R-:W-:Y:S05]  /*15ba0*/  WARPSYNC.COLLECTIVE R15, `(.L_x_1217) ;  /* 0x000000000f087348 */ /* 0x020fea0003c00000 */
[----:B------:R0:W1:Y:S02]  /*15bb0*/  SHFL.IDX P6, R14, R13, R12, R11 ;  /* 0x0000000c0d0e7389 */ /* 0x00006400000c000b */
[----:B01---5:R-:W-:Y:S01]  /*15bc0*/  ENDCOLLECTIVE ;  /* 0x000000000000791b */ /* 0x023fe20003800000 */
.L_x_1217:
[----:B------:R-:W-:Y:S05]  /*15bd0*/  BSYNC B0 ;  /* 0x0000000000007941 */ /* 0x000fea0003800000 */
.L_x_1216:
[----:B------:R-:W-:Y:S05]  /*15be0*/  BRA `(.L_x_1218) ;  /* 0xffffffcc00347947 */ /* 0x000fea000383ffff */
.L_x_1123:
[----:B-1----:R1:W2:Y:S02]  /*15bf0*/  SYNCS.PHASECHK.TRANS64.TRYWAIT P0, [R4+URZ+0x2a820], R0 ;  /* 0x02a82000040075a7 */ /* 0x0022a4000800017f */
[----:B--2---:R-:W-:Y:S05]  /*15c00*/  @!P0 NANOSLEEP.SYNCS 0x989680 ;  /* 0x009896800000895d */ /* 0x004fea0003900000 */
[----:B------:R-:W2:Y:S02]  /*15c10*/  @!P0 SYNCS.PHASECHK.TRANS64 P0, [R4+URZ+0x2a820], R0 ;  /* 0x02a82000040085a7 */ /* 0x000ea4000800007f */
[----:B--2---:R-:W-:Y:S05]  /*15c20*/  @!P0 BRA `(.L_x_1123) ;  /* 0xfffffffc00f08947 */ /* 0x004fea000383ffff */
[----:B------:R-:W-:Y:S05]  /*15c30*/  BRA `(.L_x_1219) ;  /* 0xffffffcc007c7947 */ /* 0x000fea000383ffff */
.L_x_1124:
[----:B------:R-:W2:Y:S01]  /*15c40*/  S2R R2, SR_TID.X ;  /* 0x0000000000027919 */ /* 0x000ea20000002100 */
[----:B------:R-:W-:Y:S01]  /*15c50*/  BSSY B0, `(.L_x_1220) ;  /* 0x000000a000007945 */ /* 0x000fe20003800000 */
        /* <DEDUP_REMOVED lines=9> */
.L_x_1221:
[----:B------:R-:W-:Y:S05]  /*15cf0*/  BSYNC B0 ;  /* 0x0000000000007941 */ /* 0x000fea0003800000 */
.L_x_1220:
[----:B------:R-:W-:Y:S05]  /*15d00*/  BRA `(.L_x_1222) ;  /* 0xffffffcc00647947 */ /* 0x000fea000383ffff */
.L_x_1127:
[----:B------:R-:W-:Y:S01]  /*15d10*/  BSSY B1, `(.L_x_1223) ;  /* 0x0000006000017945 */ /* 0x000fe20003800000 */
[----:B------:R-:W-:-:S07]  /*15d20*/  IMAD.MOV.U32 R15, RZ, RZ, -0x1 ;  /* 0xffffffffff0f7424 */ /* 0x000fce00078e00ff */
[----:B01---5:R-:W-:Y:S05]  /*15d30*/  WARPSYNC.COLLECTIVE R15, `(.L_x_1224) ;  /* 0x000000000f0c7348 */ /* 0x023fea0003c00000 */
[----:B------:R-:W-:Y:S02]  /*15d40*/  ELECT P6, UR62, PT ;  /* 0x00000000003e782f */ /* 0x000fe400038c0000 */
[----:B------:R-:W-:Y:S01]  /*15d50*/  MOV R14, UR62 ;  /* 0x0000003e000e7c02 */ /* 0x000fe20008000f00 */
[----:B01---5:R-:W-:Y:S10]  /*15d60*/  ENDCOLLECTIVE ;  /* 0x000000000000791b */ /* 0x023ff40003800000 */
.L_x_1224:
[----:B------:R-:W-:Y:S05]  /*15d70*/  BSYNC B1 ;  /* 0x0000000000017941 */ /* 0x000fea0003800000 */
.L_x_1223:
[----:B------:R-:W-:Y:S05]  /*15d80*/  BRA `(.L_x_1225) ;  /* 0xffffffcc005c7947 */ /* 0x000fea000383ffff */
.L_x_1129:
[----:B-1----:R1:W2:Y:S02]  /*15d90*/  SYNCS.PHASECHK.TRANS64.TRYWAIT P1, [R5+URZ+0x2a840], R0 ;  /* 0x02a84000050075a7 */ /* 0x0022a4000802017f */
[----:B--2---:R-:W-:Y:S05]  /*15da0*/  @!P1 NANOSLEEP.SYNCS 0x989680 ;  /* 0x009896800000995d */ /* 0x004fea0003900000 */
[----:B------:R-:W2:Y:S02]  /*15db0*/  @!P1 SYNCS.PHASECHK.TRANS64 P1, [R5+URZ+0x2a840], R0 ;  /* 0x02a84000050095a7 */ /* 0x000ea4000802007f */
[----:B--2---:R-:W-:Y:S05]  /*15dc0*/  @!P1 BRA `(.L_x_1129) ;  /* 0xfffffffc00f09947 */ /* 0x004fea000383ffff */
[----:B------:R-:W-:Y:S05]  /*15dd0*/  BRA `(.L_x_1226) ;  /* 0xffffffcc00847947 */ /* 0x000fea000383ffff */
.L_x_1131:
[----:B--2---:R2:W3:Y:S02]  /*15de0*/  SYNCS.PHASECHK.TRANS64.TRYWAIT P1, [R23+URZ+0x2a840], R2 ;  /* 0x02a84002170075a7 */ /* 0x0044e4000802017f */
[----:B---3--:R-:W-:Y:S05]  /*15df0*/  @!P1 NANOSLEEP.SYNCS 0x989680 ;  /* 0x009896800000995d */ /* 0x008fea0003900000 */
[----:B------:R-:W3:Y:S02]  /*15e00*/  @!P1 SYNCS.PHASECHK.TRANS64 P1, [R23+URZ+0x2a840], R2 ;  /* 0x02a84002170095a7 */ /* 0x000ee4000802007f */
[----:B---3--:R-:W-:Y:S05]  /*15e10*/  @!P1 BRA `(.L_x_1131) ;  /* 0xfffffffc00f09947 */ /* 0x008fea000383ffff */
[----:B------:R-:W-:Y:S05]  /*15e20*/  BRA `(.L_x_1227) ;  /* 0xffffffcc00907947 */ /* 0x000fea000383ffff */
.L_x_1133:
[----:B---3--:R3:W4:Y:S02]  /*15e30*/  SYNCS.PHASECHK.TRANS64.TRYWAIT P1, [R5+URZ+0x2a860], R0 ;  /* 0x02a86000050075a7 */ /* 0x008724000802017f */
[----:B----4-:R-:W-:Y:S05]  /*15e40*/  @!P1 NANOSLEEP.SYNCS 0x989680 ;  /* 0x009896800000995d */ /* 0x010fea0003900000 */
[----:B------:R-:W4:Y:S02]  /*15e50*/  @!P1 SYNCS.PHASECHK.TRANS64 P1, [R5+URZ+0x2a860], R0 ;  /* 0x02a86000050095a7 */ /* 0x000f24000802007f */
[----:B----4-:R-:W-:Y:S05]  /*15e60*/  @!P1 BRA `(.L_x_1133) ;  /* 0xfffffffc00f09947 */ /* 0x010fea000383ffff */
[----:B------:R-:W-:Y:S05]  /*15e70*/  BRA `(.L_x_1228) ;  /* 0xffffffcc008c7947 */ /* 0x000fea000383ffff */
.L_x_1229:
        /* <DEDUP_REMOVED lines=16> */
.L_x_3229:


//--------------------- .text._ZN7cutlass13device_kernelIN5flash11enable_sm90INS1_16FlashAttnFwdSm90INS1_25CollectiveMainloopFwdSm90ILi2EN4cute5tupleIJNS5_1CILi1EEES8_S8_EEENS6_IJNS7_ILi128EEENS7_ILi96EEENS7_ILi192EEEEEELi128ENS_6half_tEfNS_4arch4Sm90ELb0ELb1ELb0ELb1ELb1ELb0ELb0ELb1ELb1ELb1ELb0ELb0EEENS1_21CollectiveEpilogueFwdINS6_IJSA_SA_SB_EEES9_SE_SG_Li256ELb1ELb1ELb0ELb0EEENS1_36VarlenDynamicPersistentTileSchedulerILi128ELi96ELi256ELi128ELb0ELb1ELb1ELb1ELb0ELb1EEEEEEEEEvNT_6ParamsE --------------------------
	.section	.text._ZN7cutlass13device_kernelIN5flash11enable_sm90INS1_16FlashAttnFwdSm90INS1_25CollectiveMainloopFwdSm90ILi2EN4cute5tupleIJNS5_1CILi1EEES8_S8_EEENS6_IJNS7_ILi128EEENS7_ILi96EEENS7_ILi192EEEEEELi128ENS_6half_tEfNS_4arch4Sm90ELb0ELb1ELb0ELb1ELb1ELb0ELb0ELb1ELb1ELb1ELb0ELb0EEENS1_21CollectiveEpilogueFwdINS6_IJSA_SA_SB_EEES9_SE_SG_Li256ELb1ELb1ELb0ELb0EEENS1_36VarlenDynamicPersistentTileSchedulerILi128ELi96ELi256ELi128ELb0ELb1ELb1ELb1ELb0ELb1EEEEEEEEEvNT_6ParamsE,"ax",@progbits
	.align	128
.text._ZN7cutlass13device_kernelIN5flash11enable_sm90INS1_16FlashAttnFwdSm90INS1_25CollectiveMainloopFwdSm90ILi2EN4cute5tupleIJNS5_1CILi1EEES8_S8_EEENS6_IJNS7_ILi128EEENS7_ILi96EEENS7_ILi192EEEEEELi128ENS_6half_tEfNS_4arch4Sm90ELb0ELb1ELb0ELb1ELb1ELb0ELb0ELb1ELb1ELb1ELb0ELb0EEENS1_21CollectiveEpilogueFwdINS6_IJSA_SA_SB_EEES9_SE_SG_Li256ELb1ELb1ELb0ELb0EEENS1_36VarlenDynamicPersistentTileSchedulerILi128ELi96ELi256ELi128ELb0ELb1ELb1ELb1ELb0ELb1EEEEEEEEEvNT_6ParamsE:
        .type           _ZN7cutlass13device_kernelIN5flash11enable_sm90INS1_16FlashAttnFwdSm90INS1_25CollectiveMainloopFwdSm90ILi2EN4cute5tupleIJNS5_1CILi1EEES8_S8_EEENS6_IJNS7_ILi128EEENS7_ILi96EEENS7_ILi192EEEEEELi128ENS_6half_tEfNS_4arch4Sm90ELb0ELb1ELb0ELb1ELb1ELb0ELb0ELb1ELb1ELb1ELb0ELb0EEENS1_21CollectiveEpilogueFwdINS6_IJSA_SA_SB_EEES9_SE_SG_Li256ELb1ELb1ELb0ELb0EEENS1_36VarlenDynamicPersistentTileSchedulerILi128ELi96ELi256ELi128ELb0ELb1ELb1ELb1ELb0ELb1EEEEEEEEEvNT_6ParamsE,@function
        .size           _ZN7cutlass13device_kernelIN5flash11enable_sm90INS1_16FlashAttnFwdSm90INS1_25CollectiveMainloopFwdSm90ILi2EN4cute5tupleIJNS5_1CILi1EEES8_S8_EEENS6_IJNS7_ILi128EEENS7_ILi96EEENS7_ILi192EEEEEELi128ENS_6half_tEfNS_4arch4Sm90ELb0ELb1ELb0ELb1ELb1ELb0ELb0ELb1ELb1ELb1ELb0ELb0EEENS1_21CollectiveEpilogueFwdINS6_IJSA_SA_SB_EEES9_SE_SG_Li256ELb1ELb1ELb0ELb0EEENS1_36VarlenDynamicPersistentTileSchedulerILi128ELi96ELi256ELi128ELb0ELb1ELb1ELb1ELb0ELb1EEEEEEEEEvNT_6ParamsE,(.L_x_3230 - _ZN7cutlass13device_kernelIN5flash11enable_sm90INS1_16FlashAttnFwdSm90INS1_25CollectiveMainloopFwdSm90ILi2EN4cute5tupleIJNS5_1CILi1EEES8_S8_EEENS6_IJNS7_ILi128EEENS7_ILi96EEENS7_ILi192EEEEEELi128ENS_6half_tEfNS_4arch4Sm90ELb0ELb1ELb0ELb1ELb1ELb0ELb0ELb1ELb1ELb1ELb0ELb0EEENS1_21CollectiveEpilogueFwdINS6_IJSA_SA_SB_EEES9_SE_SG_Li256ELb1ELb1ELb0ELb0EEENS1_36VarlenDynamicPersistentTileSchedulerILi128ELi96ELi256ELi128ELb0ELb1ELb1ELb1ELb0ELb1EEEEEEEEEvNT_6ParamsE)
        .other          _ZN7cutlass13device_kernelIN5flash11enable_sm90INS1_16FlashAttnFwdSm90INS1_25CollectiveMainloopFwdSm90ILi2EN4cute5tupleIJNS5_1CILi1EEES8_S8_EEENS6_IJNS7_ILi128EEENS7_ILi96EEENS7_ILi192EEEEEELi128ENS_6half_tEfNS_4arch4Sm90ELb0ELb1ELb0ELb1ELb1ELb0ELb0ELb1ELb1ELb1ELb0ELb0EEENS1_21CollectiveEpilogueFwdINS6_IJSA_SA_SB_EEES9_SE_SG_Li256ELb1ELb1ELb0ELb0EEENS1_36VarlenDynamicPersistentTileSchedulerILi128ELi96ELi256ELi128ELb0ELb1ELb1ELb1ELb0ELb1EEEEEEEEEvNT_6ParamsE,@"STO_CUDA_ENTRY STV_DEFAULT"
_ZN7cutlass13device_kernelIN5flash11enable_sm90INS1_16FlashAttnFwdSm90INS1_25CollectiveMainloopFwdSm90ILi2EN4cute5tupleIJNS5_1CILi1EEES8_S8_EEENS6_IJNS7_ILi128EEENS7_ILi96EEENS7_ILi192EEEEEELi128ENS_6half_tEfNS_4arch4Sm90ELb0ELb1ELb0ELb1ELb1ELb0ELb0ELb1ELb1ELb1ELb0ELb0EEENS1_21CollectiveEpilogueFwdINS6_IJSA_SA_SB_EEES9_SE_SG_Li256ELb1ELb1ELb0ELb0EEENS1_36VarlenDynamicPersistentTileSchedulerILi128ELi96ELi256ELi128ELb0ELb1ELb1ELb1ELb0ELb1EEEEEEEEEvNT_6ParamsE:
        /* <DEDUP_REMOVED lines=45> */
.L_x_1230:
        /* <DEDUP_REMOVED lines=22> */
.L_x_1231:
        /* <DEDUP_REMOVED lines=18> */
.L_x_1232:
        /* <DEDUP_REMOVED lines=22> */
.L_x_1233:
        /* <DEDUP_REMOVED lines=23> */
.L_x_1234:
        /* <DEDUP_REMOVED lines=10> */
.L_x_1236:
[----:B------:R-:W-:-:S08]  /*08c0*/  NOP ;  /* 0x0000000000007918 */ /* 0x000fd00000000000 */
[----:B------:R-:W1:Y:S02]  /*08d0*/  USETMAXREG.TRY_ALLOC.CTAPOOL UP0, 0xe8 ;  /* 0x000000e8000079c8 */ /* 0x000e640008000600 */
[----:B-1----:R-:W-:-:S13]  /*08e0*/  PLOP3.LUT P0, PT, PT, PT, UP0, 0x80, 0x0 ;  /* 0x000000000000781c */ /* 0x002fda0003f0f008 */
[----:B------:R-:W-:Y:S05]  /*08f0*/  @!P0 BRA `(.L_x_1236) ;  /* 0xfffffffc00f08947 */ /* 0x000fea000383ffff */
[----:B------:R-:W1:Y:S08]  /*0900*/  S2UR UR5, SR_CgaCtaId ;  /* 0x00000000000579c3 */ /* 0x000e700000008800 */
[----:B------:R-:W-:Y:S06]  /*0910*/  BAR.ARV 0x8, 0x180 ;  /* 0x0206000000007b1d */ /* 0x000fec0000002000 */
[----:B------:R-:W-:-:S02]  /*0920*/  UMOV UR4, 0x400 ;  /* 0x0000040000047882 */ /* 0x000fc40000000000 */
[----:B------:R-:W-:Y:S01]  /*0930*/  BAR.SYNC.DEFER_BLOCKING 0x5, 0x180 ;  /* 0x0146000000007b1d */ /* 0x000fe20000010000 */
[----:B-1----:R-:W-:-:S09]  /*0940*/  ULEA UR4, UR5, UR4, 0x18 ;  /* 0x0000000405047291 */ /* 0x002fd2000f8ec03f */
[----:B------:R-:W1:Y:S01]  /*0950*/  LDS.128 R44, [UR4+0x2a8d0] ;  /* 0x02a8d004ff2c7984 */ /* 0x000e620008000c00 */
[----:B------:R-:W-:Y:S01]  /*0960*/  ULDC UR4, c[0x0][0xc3c] ;  /* 0x00030f0000047ab9 */ /* 0x000fe20000000800 */
[----:B------:R-:W-:Y:S06]  /*0970*/  BAR.ARV 0x4, 0x180 ;  /* 0x0106000000007b1d */ /* 0x000fec0000002000 */
[----:B-1----:R-:W-:-:S13]  /*0980*/  ISETP.GE.AND P0, PT, R47, UR4, PT ;  /* 0x000000042f007c0c */ /* 0x002fda000bf06270 */
[----:B------:R-:W-:Y:S05]  /*0990*/  @P0 EXIT ;  /* 0x000000000000094d */ /* 0x000fea0003800000 */
[----:B0-----:R-:W2:Y:S01]  /*09a0*/  LDL R2, [R1+0x18] ;  /* 0x0000180001027983 */ /* 0x001ea20000100800 */
[----:B------:R-:W-:Y:S01]  /*09b0*/  IMAD.MOV.U32 R166, RZ, RZ, RZ ;  /* 0x000000ffffa67224 */ /* 0x000fe200078e00ff */
[----:B------:R-:W-:Y:S01]  /*09c0*/  UMOV UR38, URZ ;  /* 0x0000003f00267c82 */ /* 0x000fe20008000000 */
[----:B------:R-:W-:Y:S01]  /*09d0*/  UMOV UR39, URZ ;  /* 0x0000003f00277c82 */ /* 0x000fe20008000000 */
[----:B------:R-:W0:Y:S02]  /*09e0*/  S2R R0, SR_TID.X ;  /* 0x0000000000007919 */ /* 0x000e240000002100 */
[----:B0-----:R-:W-:-:S05]  /*09f0*/  VIADD R174, R0, 0xffffff80 ;  /* 0xffffff8000ae7836 */ /* 0x001fca0000000000 */
[----:B------:R-:W-:-:S04]  /*0a00*/  SHF.R.S32.HI R3, RZ, 0x1f, R174 ;  /* 0x0000001fff037819 */ /* 0x000fc800000114ae */
[CC--:B------:R-:W-:Y:S02]  /*0a10*/  LEA.HI R0, R3.reuse, R174.reuse, RZ, 0x7 ;  /* 0x000000ae03007211 */ /* 0x0c0fe400078f38ff */
[CC--:B------:R-:W-:Y:S02]  /*0a20*/  LEA.HI R4, R3.reuse, R174.reuse, RZ, 0x5 ;  /* 0x000000ae03047211 */ /* 0x0c0fe400078f28ff */
[----:B------:R-:W-:Y:S02]  /*0a30*/  LOP3.LUT R167, R0, 0xffffff80, RZ, 0xc0, !PT ;  /* 0xffffff8000a77812 */ /* 0x000fe400078ec0ff */
[----:B------:R-:W-:Y:S01]  /*0a40*/  LEA.HI R11, R3, R174, RZ, 0x2 ;  /* 0x000000ae030b7211 */ /* 0x000fe200078f10ff */
[----:B------:R-:W-:Y:S01]  /*0a50*/  IMAD.SHL.U32 R4, R4, 0x20, RZ ;  /* 0x0000002004047824 */ /* 0x000fe200078e00ff */
[----:B------:R-:W-:Y:S01]  /*0a60*/  SHF.R.S32.HI R169, RZ, 0x7, R0 ;  /* 0x00000007ffa97819 */ /* 0x000fe20000011400 */
[----:B------:R-:W-:Y:S01]  /*0a70*/  IMAD.IADD R167, R174, 0x1, -R167 ;  /* 0x00000001aea77824 */ /* 0x000fe200078e0aa7 */
[----:B------:R-:W-:-:S02]  /*0a80*/  LOP3.LUT R11, R11, 0xfffffffc, RZ, 0xc0, !PT ;  /* 0xfffffffc0b0b7812 */ /* 0x000fc400078ec0ff */
[----:B------:R-:W-:Y:S02]  /*0a90*/  LOP3.LUT R4, R4, 0xfffffc00, RZ, 0xc0, !PT ;  /* 0xfffffc0004047812 */ /* 0x000fe400078ec0ff */
[----:B------:R-:W-:Y:S01]  /*0aa0*/  SHF.R.S32.HI R6, RZ, 0x1f, R167 ;  /* 0x0000001fff067819 */ /* 0x000fe200000114a7 */
[----:B------:R-:W-:Y:S01]  /*0ab0*/  IMAD.IADD R11, R174, 0x1, -R11 ;  /* 0x00000001ae0b7824 */ /* 0x000fe200078e0a0b */
[----:B------:R-:W-:Y:S02]  /*0ac0*/  LEA.HI R0, R0, R169, RZ, 0x1 ;  /* 0x000000a900007211 */ /* 0x000fe400078f08ff */
[CC--:B------:R-:W-:Y:S02]  /*0ad0*/  LEA.HI R8, R6.reuse, R167.reuse, RZ, 0x2 ;  /* 0x000000a706087211 */ /* 0x0c0fe400078f10ff */
[----:B------:R-:W-:Y:S02]  /*0ae0*/  LEA.HI R6, R6, R167, RZ, 0x5 ;  /* 0x000000a706067211 */ /* 0x000fe400078f28ff */
[----:B------:R-:W-:-:S02]  /*0af0*/  SHF.R.S32.HI R9, RZ, 0x2, R8 ;  /* 0x00000002ff097819 */ /* 0x000fc40000011408 */
[----:B------:R-:W-:Y:S02]  /*0b00*/  SHF.R.S32.HI R10, RZ, 0x1f, R8 ;  /* 0x0000001fff0a7819 */ /* 0x000fe40000011408 */
[----:B------:R-:W-:Y:S02]  /*0b10*/  SHF.R.S32.HI R6, RZ, 0x5, R6 ;  /* 0x00000005ff067819 */ /* 0x000fe40000011406 */
[----:B------:R-:W-:Y:S02]  /*0b20*/  LEA.HI R10, R10, R9, RZ, 0x3 ;  /* 0x000000090a0a7211 */ /* 0x000fe400078f18ff */
[----:B------:R-:W-:Y:S02]  /*0b30*/  LOP3.LUT R0, R0, 0x3fffffe, RZ, 0xc0, !PT ;  /* 0x03fffffe00007812 */ /* 0x000fe400078ec0ff */
[----:B------:R-:W-:Y:S02]  /*0b40*/  LOP3.LUT R10, R10, 0xfffffff8, RZ, 0xc0, !PT ;  /* 0xfffffff80a0a7812 */ /* 0x000fe400078ec0ff */
[----:B------:R-:W-:Y:S01]  /*0b50*/  LOP3.LUT R8, R8, 0x7ffffffc, RZ, 0xc0, !PT ;  /* 0x7ffffffc08087812 */ /* 0x000fe200078ec0ff */
[----:B------:R-:W-:-:S02]  /*0b60*/  IMAD.IADD R0, R169, 0x1, -R0 ;  /* 0x00000001a9007824 */ /* 0x000fc400078e0a00 */
[----:B------:R-:W-:Y:S02]  /*0b70*/  IMAD.IADD R9, R9, 0x1, -R10 ;  /* 0x0000000109097824 */ /* 0x000fe400078e0a0a */
[----:B------:R-:W-:Y:S02]  /*0b80*/  IMAD.IADD R19, R167, 0x1, -R8 ;  /* 0x00000001a7137824 */ /* 0x000fe400078e0a08 */
[----:B------:R-:W-:-:S04]  /*0b90*/  IMAD R9, R6, 0x10, R9 ;  /* 0x0000001006097824 */ /* 0x000fc800078e0209 */
[----:B------:R-:W-:Y:S01]  /*0ba0*/  IMAD R170, R0, 0x40, R9 ;  /* 0x0000004000aa7824 */ /* 0x000fe200078e0209 */
[----:B--2---:R-:W-:Y:S02]  /*0bb0*/  R2UR UR4, R2 ;  /* 0x00000000020472ca */ /* 0x004fe400000e0000 */
[CC--:B------:R-:W-:Y:S02]  /*0bc0*/  LEA.HI R2, R3.reuse, R174.reuse, RZ, 0x4 ;  /* 0x000000ae03027211 */ /* 0x0c0fe400078f20ff */
[----:B------:R-:W-:Y:S02]  /*0bd0*/  LEA.HI R3, R3, R174, RZ, 0x3 ;  /* 0x000000ae03037211 */ /* 0x000fe400078f18ff */
[----:B------:R-:W-:Y:S02]  /*0be0*/  SHF.R.S32.HI R7, RZ, 0x4, R2 ;  /* 0x00000004ff077819 */ /* 0x000fe40000011402 */
[C---:B------:R-:W-:Y:S02]  /*0bf0*/  LOP3.LUT R5, R2.reuse, 0x3fffff0, RZ, 0xc0, !PT ;  /* 0x03fffff002057812 */ /* 0x040fe400078ec0ff */
[----:B------:R-:W-:-:S02]  /*0c00*/  LEA.HI R2, R2, R7, RZ, 0x1 ;  /* 0x0000000702027211 */ /* 0x000fc400078f08ff */
[----:B------:R-:W-:Y:S01]  /*0c10*/  SHF.R.S32.HI R165, RZ, 0x3, R3 ;  /* 0x00000003ffa57819 */ /* 0x000fe20000011403 */
[----:B------:R-:W-:Y:S01]  /*0c20*/  IMAD.IADD R5, R174, 0x1, -R5 ;  /* 0x00000001ae057824 */ /* 0x000fe200078e0a05 */
[----:B------:R-:W-:Y:S01]  /*0c30*/  LOP3.LUT R2, R2, 0x1ffffffe, RZ, 0xc0, !PT ;  /* 0x1ffffffe02027812 */ /* 0x000fe200078ec0ff */
[----:B------:R-:W-:Y:S02]  /*0c40*/  ULOP3.LUT UR61, UR4, 0x1, URZ, 0xfc, !UPT ;  /* 0x00000001043d7892 */ /* 0x000fe4000f8efc3f */
[----:B------:R-:W-:Y:S01]  /*0c50*/  IMAD R5, R5, 0x40, R4 ;  /* 0x0000004005057824 */ /* 0x000fe200078e0204 */
[----:B------:R-:W-:Y:S01]  /*0c60*/  LEA.HI R4, R11, R11, RZ, 0x1 ;  /* 0x0000000b0b047211 */ /* 0x000fe200078f08ff */
[----:B------:R-:W-:Y:S01]  /*0c70*/  IMAD.IADD R2, R7, 0x1, -R2 ;  /* 0x0000000107027824 */ /* 0x000fe200078e0a02 */
[----:B------:R-:W-:Y:S02]  /*0c80*/  LOP3.LUT R7, R3, 0xfffffff8, RZ, 0xc0, !PT ;  /* 0xfffffff803077812 */ /* 0x000fe400078ec0ff */
[----:B------:R-:W-:Y:S01]  /*0c90*/  LOP3.LUT R4, R4, 0x1ffffffe, RZ, 0xc0, !PT ;  /* 0x1ffffffe04047812 */ /* 0x000fe200078ec0ff */
[----:B------:R-:W-:-:S02]  /*0ca0*/  IMAD R171, R2, 0x8, R5 ;  /* 0x0000000802ab7824 */ /* 0x000fc400078e0205 */
[----:B------:R-:W-:Y:S02]  /*0cb0*/  IMAD.IADD R162, R174, 0x1, -R7 ;  /* 0x00000001aea27824 */ /* 0x000fe400078e0a07 */
[----:B------:R-:W-:Y:S02]  /*0cc0*/  IMAD.IADD R11, R11, 0x1, -R4 ;  /* 0x000000010b0b7824 */ /* 0x000fe400078e0a04 */
[----:B------:R-:W-:Y:S02]  /*0cd0*/  IMAD.SHL.U32 R160, R162, 0x8, RZ ;  /* 0x00000008a2a07824 */ /* 0x000fe400078e00ff */
[----:B------:R-:W-:Y:S02]  /*0ce0*/  IMAD R22, R11, 0x8, R170 ;  /* 0x000000080b167824 */ /* 0x000fe400078e02aa */
[----:B------:R-:W-:Y:S01]  /*0cf0*/  VIADD R161, R160, 0x40 ;  /* 0x00000040a0a17836 */ /* 0x000fe20000000000 */
[----:B------:R-:W-:-:S04]  /*0d00*/  SHF.R.S32.HI R173, RZ, 0x1f, R160 ;  /* 0x0000001fffad7819 */ /* 0x000fc800000114a0 */
[----:B------:R-:W-:-:S07]  /*0d10*/  SHF.R.S32.HI R172, RZ, 0x1f, R161 ;  /* 0x0000001fffac7819 */ /* 0x000fce00000114a1 */
.L_x_1344:
[----:B0---4-:R-:W0:Y:S01]  /*0d20*/  LDC.64 R2, c[0x0][0xa28] ;  /* 0x00028a00ff027b82 */ /* 0x011e220000000a00 */
[----:B------:R-:W-:Y:S01]  /*0d30*/  IMAD.MOV.U32 R7, RZ, RZ, RZ ;  /* 0x000000ffff077224 */ /* 0x000fe200078e00ff */
[----:B------:R-:W-:Y:S01]  /*0d40*/  ULDC.64 UR4, c[0x0][0x418] ;  /* 0x0001060000047ab9 */ /* 0x000fe20000000a00 */
[----:B------:R-:W-:-:S05]  /*0d50*/  ULDC.64 UR6, c[0x0][0xa20] ;  /* 0x0002880000067ab9 */ /* 0x000fca0000000a00 */
[----:B--2---:R-:W1:Y:S01]  /*0d60*/  LDC.64 R4, c[0x0][0xa18] ;  /* 0x00028600ff047b82 */ /* 0x004e620000000a00 */
[----:B0-----:R-:W-:-:S04]  /*0d70*/  ISETP.NE.U32.AND P0, PT, R2, RZ, PT ;  /* 0x000000ff0200720c */ /* 0x001fc80003f05070 */
[----:B------:R-:W-:Y:S02]  /*0d80*/  ISETP.NE.AND.EX P0, PT, R3, RZ, PT, P0 ;  /* 0x000000ff0300720c */ /* 0x000fe40003f05300 */
[----:B-1----:R-:W-:-:S04]  /*0d90*/  ISETP.NE.U32.AND P1, PT, R4, RZ, PT ;  /* 0x000000ff0400720c */ /* 0x002fc80003f25070 */
[----:B------:R-:W-:-:S07]  /*0da0*/  ISETP.NE.AND.EX P1, PT, R5, RZ, PT, P1 ;  /* 0x000000ff0500720c */ /* 0x000fce0003f25310 */
[----:B------:R-:W0:Y:S08]  /*0db0*/  @P0 LDC.64 R2, c[0x0][0xa28] ;  /* 0x00028a00ff020b82 */ /* 0x000e300000000a00 */
[----:B------:R-:W1:Y:S01]  /*0dc0*/  @P1 LDC.64 R4, c[0x0][0xa18] ;  /* 0x00028600ff041b82 */ /* 0x000e620000000a00 */
[----:B0-----:R-:W-:-:S05]  /*0dd0*/  @P0 IMAD.WIDE R2, R47, 0x4, R2 ;  /* 0x000000042f020825 */ /* 0x001fca00078e0202 */
[----:B------:R0:W5:Y:S01]  /*0de0*/  @P0 LDG.E R7, desc[UR36][R2.64] ;  /* 0x0000002402070981 */ /* 0x000162000c1e1900 */
[----:B-1----:R-:W-:-:S05]  /*0df0*/  @P1 IMAD.WIDE R4, R47, 0x4, R4 ;  /* 0x000000042f041825 */ /* 0x002fca00078e0204 */
[----:B------:R0:W5:Y:S01]  /*0e00*/  @P1 LDG.E R17, desc[UR36][R4.64] ;  /* 0x0000002404111981 */ /* 0x000162000c1e1900 */
[----:B------:R-:W-:Y:S01]  /*0e10*/  UISETP.NE.U32.AND UP0, UPT, UR4, URZ, UPT ;  /* 0x0000003f0400728c */ /* 0x000fe2000bf05070 */
[----:B------:R-:W-:Y:S01]  /*0e20*/  ISETP.NE.U32.AND P2, PT, RZ, UR6, PT ;  /* 0x00000006ff007c0c */ /* 0x000fe2000bf45070 */
[----:B------:R-:W-:Y:S01]  /*0e30*/  IMAD.MOV.U32 R163, RZ, RZ, R46 ;  /* 0x000000ffffa37224 */ /* 0x000fe200078e002e */
[----:B------:R-:W-:Y:S01]  /*0e40*/  ULDC UR4, c[0x0][0x424] ;  /* 0x0001090000047ab9 */ /* 0x000fe20000000800 */
[----:B------:R-:W-:Y:S01]  /*0e50*/  UISETP.NE.AND.EX UP0, UPT, UR5, URZ, UPT, UP0 ;  /* 0x0000003f0500728c */ /* 0x000fe2000bf05300 */
[----:B------:R-:W-:Y:S02]  /*0e60*/  ISETP.NE.AND.EX P2, PT, RZ, UR7, PT, P2 ;  /* 0x00000007ff007c0c */ /* 0x000fe4000bf45320 */
[----:B------:R-:W-:Y:S01]  /*0e70*/  ULDC UR5, c[0x0][0x2f0] ;  /* 0x0000bc0000057ab9 */ /* 0x000fe20000000800 */
[----:B------:R-:W-:-:S04]  /*0e80*/  USEL UR4, UR4, 0x1, UP0 ;  /* 0x0000000104047887 */ /* 0x000fc80008000000 */
[----:B------:R-:W-:Y:S01]  /*0e90*/  UIMAD UR4, UR4, UR5, URZ ;  /* 0x00000005040472a4 */ /* 0x000fe2000f8e023f */
[----:B0--3--:R-:W-:Y:S11]  /*0ea0*/  @P1 BRA `(.L_x_1237) ;  /* 0x0000000000281947 */ /* 0x009ff60003800000 */
[----:B------:R-:W-:Y:S01]  /*0eb0*/  ULDC.64 UR6, c[0x0][0xa00] ;  /* 0x0002800000067ab9 */ /* 0x000fe20000000a00 */
[----:B-----5:R-:W0:Y:S01]  /*0ec0*/  LDC R17, c[0x0][0x288] ;  /* 0x0000a200ff117b82 */ /* 0x020e220000000800 */
[----:B------:R-:W-:-:S04]  /*0ed0*/  ISETP.NE.U32.AND P0, PT, RZ, UR6, PT ;  /* 0x00000006ff007c0c */ /* 0x000fc8000bf05070 */
[----:B------:R-:W-:-:S13]  /*0ee0*/  ISETP.NE.AND.EX P0, PT, RZ, UR7, PT, P0 ;  /* 0x00000007ff007c0c */ /* 0x000fda000bf05300 */
[----:B------:R-:W-:Y:S05]  /*0ef0*/  @!P0 BRA `(.L_x_1237) ;  /* 0x0000000000148947 */ /* 0x000fea0003800000 */
[----:B------:R-:W1:Y:S02]  /*0f00*/  LDC.64 R2, c[0x0][0xa00] ;  /* 0x00028000ff027b82 */ /* 0x000e640000000a00 */
[----:B-1----:R-:W-:-:S05]  /*0f10*/  IMAD.WIDE R2, R47, 0x4, R2 ;  /* 0x000000042f027825 */ /* 0x002fca00078e0202 */
[----:B0-----:R-:W2:Y:S04]  /*0f20*/  LDG.E R17, desc[UR36][R2.64] ;  /* 0x0000002402117981 */ /* 0x001ea8000c1e1900 */
[----:B------:R-:W2:Y:S02]  /*0f30*/  LDG.E R0, desc[UR36][R2.64+0x4] ;  /* 0x0000042402007981 */ /* 0x000ea4000c1e1900 */
[----:B--2---:R-:W-:-:S07]  /*0f40*/  IMAD.IADD R17, R0, 0x1, -R17 ;  /* 0x0000000100117824 */ /* 0x004fce00078e0a11 */
.L_x_1237:
[----:B------:R-:W-:Y:S02]  /*0f50*/  IMAD.U32 R16, RZ, RZ, UR4 ;  /* 0x00000004ff107e24 */ /* 0x000fe4000f8e00ff */
[----:B------:R-:W-:Y:S01]  /*0f60*/  IMAD.MOV.U32 R164, RZ, RZ, R47 ;  /* 0x000000ffffa47224 */ /* 0x000fe200078e002f */
[----:B------:R-:W-:Y:S06]  /*0f70*/  @!P2 BRA `(.L_x_1238) ;  /* 0x000000000010a947 */ /* 0x000fec0003800000 */
[----:B------:R-:W1:Y:S02]  /*0f80*/  LDC.64 R2, c[0x0][0xa20] ;  /* 0x00028800ff027b82 */ /* 0x000e640000000a00 */
[----:B-1----:R-:W-:-:S05]  /*0f90*/  IMAD.WIDE R2, R47, 0x4, R2 ;  /* 0x000000042f027825 */ /* 0x002fca00078e0202 */
[----:B------:R1:W5:Y:S01]  /*0fa0*/  LDG.E R16, desc[UR36][R2.64] ;  /* 0x0000002402107981 */ /* 0x000362000c1e1900 */
[----:B------:R-:W-:Y:S05]  /*0fb0*/  BRA `(.L_x_1239) ;  /* 0x0000000000247947 */ /* 0x000fea0003800000 */
.L_x_1238:
[----:B------:R-:W-:Y:S02]  /*0fc0*/  ULDC.64 UR4, c[0x0][0xa08] ;  /* 0x0002820000047ab9 */ /* 0x000fe40000000a00 */
[----:B------:R-:W-:-:S04]  /*0fd0*/  ISETP.NE.U32.AND P0, PT, RZ, UR4, PT ;  /* 0x00000004ff007c0c */ /* 0x000fc8000bf05070 */
[----:B------:R-:W-:-:S13]  /*0fe0*/  ISETP.NE.AND.EX P0, PT, RZ, UR5, PT, P0 ;  /* 0x00000005ff007c0c */ /* 0x000fda000bf05300 */
[----:B------:R-:W-:Y:S05]  /*0ff0*/  @!P0 BRA `(.L_x_1239) ;  /* 0x0000000000148947 */ /* 0x000fea0003800000 */
[----:B------:R-:W1:Y:S02]  /*1000*/  LDC.64 R2, c[0x0][0xa08] ;  /* 0x00028200ff027b82 */ /* 0x000e640000000a00 */
[----:B-1----:R-:W-:-:S05]  /*1010*/  IMAD.WIDE R2, R47, 0x4, R2 ;  /* 0x000000042f027825 */ /* 0x002fca00078e0202 */
[----:B------:R-:W2:Y:S04]  /*1020*/  LDG.E R16, desc[UR36][R2.64] ;  /* 0x0000002402107981 */ /* 0x000ea8000c1e1900 */
[----:B------:R-:W2:Y:S02]  /*1030*/  LDG.E R5, desc[UR36][R2.64+0x4] ;  /* 0x0000042402057981 */ /* 0x000ea4000c1e1900 */
[----:B--2---:R-:W-:-:S07]  /*1040*/  IMAD.IADD R16, R5, 0x1, -R16 ;  /* 0x0000000105107824 */ /* 0x004fce00078e0a10 */
.L_x_1239:
[----:B------:R-:W2:Y:S01]  /*1050*/  LDL.LU R4, [R1] ;  /* 0x0000000001047983 */ /* 0x000ea20000300800 */
[----:B------:R-:W3:Y:S01]  /*1060*/  LDC R168, c[0x0][0x448] ;  /* 0x00011200ffa87b82 */ /* 0x000ee20000000800 */
[----:B------:R-:W-:Y:S02]  /*1070*/  IMAD.SHL.U32 R18, R45, 0x80, RZ ;  /* 0x000000802d127824 */ /* 0x000fe400078e00ff */
[----:B-----5:R-:W-:Y:S02]  /*1080*/  IMAD.IADD R16, R16, 0x1, -R7 ;  /* 0x0000000110107824 */ /* 0x020fe400078e0a07 */
[----:B------:R-:W-:-:S03]  /*1090*/  VIADD R0, R18, 0x7f ;  /* 0x0000007f12007836 */ /* 0x000fc60000000000 */
[----:B------:R-:W4:Y:S01]  /*10a0*/  LDC.64 R8, c[0x0][0x9e0] ;  /* 0x00027800ff087b82 */ /* 0x000f220000000a00 */
[----:B---3--:R-:W-:Y:S02]  /*10b0*/  ISETP.NE.AND P2, PT, R168, 0x1, PT ;  /* 0x00000001a800780c */ /* 0x008fe40003f45270 */
[----:B----4-:R-:W-:-:S11]  /*10c0*/  ISETP.GE.AND P1, PT, R9, 0x1, PT ;  /* 0x000000010900780c */ /* 0x010fd60003f26270 */
[----:B-1----:R-:W1:Y:S08]  /*10d0*/  @P2 LDC R3, c[0x0][0x44c] ;  /* 0x00011300ff032b82 */ /* 0x002e700000000800 */
[----:B------:R-:W3:Y:S01]  /*10e0*/  @P2 LDC R5, c[0x0][0x450] ;  /* 0x00011400ff052b82 */ /* 0x000ee20000000800 */
[----:B-1----:R-:W-:Y:S01]  /*10f0*/  @P2 IMAD.HI.U32 R2, R0, R3, RZ ;  /* 0x0000000300022227 */ /* 0x002fe200078e00ff */
[----:B0-----:R-:W-:-:S04]  /*1100*/  IADD3 R3, R16, 0x1, -R17 ;  /* 0x0000000110037810 */ /* 0x001fc80007ffe811 */
[----:B---3--:R-:W-:-:S05]  /*1110*/  @P2 SHF.R.U32.HI R0, RZ, R5, R2 ;  /* 0x00000005ff002219 */ /* 0x008fca0000011602 */
[----:B------:R-:W-:-:S04]  /*1120*/  IMAD.IADD R3, R3, 0x1, R0 ;  /* 0x0000000103037824 */ /* 0x000fc800078e0200 */
[----:B------:R-:W-:Y:S01]  /*1130*/  IMAD.IADD R0, R3, 0x1, R8 ;  /* 0x0000000103007824 */ /* 0x000fe200078e0208 */
[----:B--2---:R-:W-:-:S04]  /*1140*/  LOP3.LUT R4, R4, 0xffefffff, RZ, 0xc0, !PT ;  /* 0xffefffff04047812 */ /* 0x004fc800078ec0ff */
[----:B------:R-:W-:-:S04]  /*1150*/  @P2 LOP3.LUT R4, R4, 0x100000, RZ, 0xfc, !PT ;  /* 0x0010000004042812 */ /* 0x000fc800078efcff */
[----:B------:R-:W-:-:S04]  /*1160*/  LOP3.LUT R4, R4, 0xfff7ffff, RZ, 0xc0, !PT ;  /* 0xfff7ffff04047812 */ /* 0x000fc800078ec0ff */
[----:B------:R-:W-:-:S05]  /*1170*/  @P1 LOP3.LUT R4, R4, 0x80000, RZ, 0xfc, !PT ;  /* 0x0008000004041812 */ /* 0x000fca00078efcff */
[----:B------:R0:W-:Y:S01]  /*1180*/  STL [R1], R4 ;  /* 0x0000000401007387 */ /* 0x0001e20000100800 */
[----:B------:R-:W-:Y:S05]  /*1190*/  @!P1 BRA `(.L_x_1240) ;  /* 0x0000000000409947 */ /* 0x000fea0003800000 */
[C---:B------:R-:W-:Y:S01]  /*11a0*/  ISETP.GT.AND P0, PT, R3.reuse, RZ, PT ;  /* 0x000000ff0300720c */ /* 0x040fe20003f04270 */
[----:B------:R-:W-:-:S12]  /*11b0*/  VIADD R2, R3, 0xffffffff ;  /* 0xffffffff03027836 */ /* 0x000fd80000000000 */
[----:B------:R-:W-:Y:S05]  /*11c0*/  @P0 BRA `(.L_x_1241) ;  /* 0x00000000001c0947 */ /* 0x000fea0003800000 */
[----:B------:R-:W-:Y:S01]  /*11d0*/  ISETP.NE.AND P0, PT, R9, 0x1, PT ;  /* 0x000000010900780c */ /* 0x000fe20003f05270 */
[----:B------:R-:W-:-:S12]  /*11e0*/  IMAD.MOV R3, RZ, RZ, -R3 ;  /* 0x000000ffff037224 */ /* 0x000fd800078e0a03 */
[----:B0-----:R-:W0:Y:S02]  /*11f0*/  @P0 LDC.64 R4, c[0x0][0x9e8] ;  /* 0x00027a00ff040b82 */ /* 0x001e240000000a00 */
[----:B0-----:R-:W-:-:S05]  /*1200*/  @P0 IMAD.HI.U32 R2, R3, R4, RZ ;  /* 0x0000000403020227 */ /* 0x001fca00078e00ff */
[----:B------:R-:W-:-:S04]  /*1210*/  @P0 SHF.R.U32.HI R3, RZ, R5, R2 ;  /* 0x00000005ff030219 */ /* 0x000fc80000011602 */
[----:B------:R-:W-:Y:S01]  /*1220*/  LOP3.LUT R2, RZ, R3, RZ, 0x33, !PT ;  /* 0x00000003ff027212 */ /* 0x000fe200078e33ff */
[----:B------:R-:W-:Y:S06]  /*1230*/  BRA `(.L_x_1242) ;  /* 0x0000000000107947 */ /* 0x000fec0003800000 */
.L_x_1241:
[----:B------:R-:W-:-:S13]  /*1240*/  ISETP.NE.AND P0, PT, R9, 0x1, PT ;  /* 0x000000010900780c */ /* 0x000fda0003f05270 */
[----:B0-----:R-:W0:Y:S02]  /*1250*/  @P0 LDC.64 R4, c[0x0][0x9e8] ;  /* 0x00027a00ff040b82 */ /* 0x001e240000000a00 */
[----:B0-----:R-:W-:-:S05]  /*1260*/  @P0 IMAD.HI.U32 R4, R2, R4, RZ ;  /* 0x0000000402040227 */ /* 0x001fca00078e00ff */
[----:B------:R-:W-:-:S07]  /*1270*/  @P0 SHF.R.U32.HI R2, RZ, R5, R4 ;  /* 0x00000005ff020219 */ /* 0x000fce0000011604 */
.L_x_1242:
[----:B------:R-:W-:-:S05]  /*1280*/  IMAD R3, R2, R9, R9 ;  /* 0x0000000902037224 */ /* 0x000fca00078e0209 */
[----:B------:R-:W-:-:S07]  /*1290*/  VIMNMX R0, R0, R3, PT ;  /* 0x0000000300007248 */ /* 0x000fce0003fe0100 */
.L_x_1240:
[----:B------:R-:W1:Y:S01]  /*12a0*/  @P2 LDC R3, c[0x0][0x44c] ;  /* 0x00011300ff032b82 */ /* 0x000e620000000800 */
[----:B------:R-:W-:Y:S01]  /*12b0*/  VIADD R2, R0, 0x5f ;  /* 0x0000005f00027836 */ /* 0x000fe20000000000 */
[----:B------:R-:W-:Y:S01]  /*12c0*/  ULDC UR4, c[0x0][0x9dc] ;  /* 0x0002770000047ab9 */ /* 0x000fe20000000800 */
[----:B------:R-:W-:Y:S02]  /*12d0*/  VIADD R0, R16, 0x5f ;  /* 0x0000005f10007836 */ /* 0x000fe40000000000 */
[----:B0-----:R-:W-:Y:S02]  /*12e0*/  IMAD.MOV.U32 R4, RZ, RZ, R18 ;  /* 0x000000ffff047224 */ /* 0x001fe400078e0012 */
[----:B------:R-:W-:Y:S01]  /*12f0*/  IMAD.HI R0, R0, 0x2aaaaaab, RZ ;  /* 0x2aaaaaab00007827 */ /* 0x000fe200078e02ff */
[----:B------:R-:W0:Y:S03]  /*1300*/  @P2 LDC R6, c[0x0][0x450] ;  /* 0x00011400ff062b82 */ /* 0x000e260000000800 */
[----:B------:R-:W-:-:S04]  /*1310*/  IMAD.HI R2, R2, 0x2aaaaaab, RZ ;  /* 0x2aaaaaab02027827 */ /* 0x000fc800078e02ff */
[----:B------:R-:W-:Y:S01]  /*1320*/  IMAD.IADD R73, R16, 0x1, -R17 ;  /* 0x0000000110497824 */ /* 0x000fe200078e0a11 */
[----:B------:R-:W-:-:S04]  /*1330*/  SHF.R.U32.HI R5, RZ, 0x1f, R2 ;  /* 0x0000001fff057819 */ /* 0x000fc80000011602 */
[----:B------:R-:W-:Y:S01]  /*1340*/  LEA.HI.SX32 R72, R2, R5, 0x1c ;  /* 0x0000000502487211 */ /* 0x000fe200078fe2ff */
[----:B-1----:R-:W-:-:S05]  /*1350*/  @P2 IMAD.HI.U32 R3, R18, R3, RZ ;  /* 0x0000000312032227 */ /* 0x002fca00078e00ff */
[----:B0-----:R-:W-:Y:S02]  /*1360*/  @P2 SHF.R.U32.HI R4, RZ, R6, R3 ;  /* 0x00000006ff042219 */ /* 0x001fe40000011603 */
[----:B------:R-:W-:-:S04]  /*1370*/  SHF.R.U32.HI R3, RZ, 0x1f, R0 ;  /* 0x0000001fff037819 */ /* 0x000fc80000011600 */
[----:B------:R-:W-:Y:S01]  /*1380*/  LEA.HI.SX32 R3, R0, R3, 0x1c ;  /* 0x0000000300037211 */ /* 0x000fe200078fe2ff */
[----:B------:R-:W-:-:S03]  /*1390*/  IMAD.IADD R0, R73, 0x1, R4 ;  /* 0x0000000149007824 */ /* 0x000fc600078e0204 */
[----:B------:R-:W-:Y:S01]  /*13a0*/  VIMNMX R72, R3, R72, PT ;  /* 0x0000004803487248 */ /* 0x000fe20003fe0100 */
        /* <DEDUP_REMOVED lines=11> */
.L_x_1244:
[----:B------:R-:W-:-:S13]  /*1460*/  ISETP.NE.AND P0, PT, R9, 0x1, PT ;  /* 0x000000010900780c */ /* 0x000fda0003f05270 */
[----:B------:R-:W0:Y:S02]  /*1470*/  @P0 LDC.64 R4, c[0x0][0x9e8] ;  /* 0x00027a00ff040b82 */ /* 0x000e240000000a00 */
[----:B0-----:R-:W-:-:S05]  /*1480*/  @P0 IMAD.HI.U32 R4, R0, R4, RZ ;  /* 0x0000000400040227 */ /* 0x001fca00078e00ff */
[----:B------:R-:W-:-:S07]  /*1490*/  @P0 SHF.R.U32.HI R0, RZ, R5, R4 ;  /* 0x00000005ff000219 */ /* 0x000fce0000011604 */
.L_x_1245:
[----:B------:R-:W-:-:S05]  /*14a0*/  IMAD R3, R0, R9, RZ ;  /* 0x0000000900037224 */ /* 0x000fca00078e02ff */
[----:B------:R-:W-:-:S07]  /*14b0*/  VIMNMX R2, R2, R3, !PT ;  /* 0x0000000302027248 */ /* 0x000fce0007fe0100 */
.L_x_1243:
        /* <DEDUP_REMOVED lines=37> */
[----:B------:R-:W-:Y:S02]  /*1710*/  IMAD.MOV.U32 R8, RZ, RZ, RZ ;  /* 0x000000ffff087224 */ /* 0x000fe400078e00ff */
[----:B------:R-:W-:Y:S02]  /*1720*/  IMAD.MOV.U32 R91, RZ, RZ, RZ ;  /* 0x000000ffff5b7224 */ /* 0x000fe400078e00ff */
[----:B------:R-:W-:-:S02]  /*1730*/  IMAD.MOV.U32 R10, RZ, RZ, RZ ;  /* 0x000000ffff0a7224 */ /* 0x000fc400078e00ff */
        /* <DEDUP_REMOVED lines=35> */
.L_x_1247:
        /* <DEDUP_REMOVED lines=8> */
.L_x_1439:
[----:B------:R-:W-:Y:S05]  /*19f0*/  @!P0 BRA `(.L_x_1249) ;  /* 0x0000000000048947 */ /* 0x000fea0003800000 */
[----:B------:R-:W-:Y:S01]  /*1a00*/  BPT.TRAP 0x1 ;  /* 0x000000040000795c */ /* 0x000fe20000300000 */
.L_x_1249:
[----:B0-----:R-:W-:Y:S02]  /*1a10*/  IMAD.U32 R3, RZ, RZ, UR39 ;  /* 0x00000027ff037e24 */ /* 0x001fe4000f8e00ff */
[----:B------:R-:W-:-:S03]  /*1a20*/  IMAD.U32 R0, RZ, RZ, UR38 ;  /* 0x00000026ff007e24 */ /* 0x000fc6000f8e00ff */
[----:B------:R-:W-:Y:S02]  /*1a30*/  LEA R3, R3, UR40, 0x3 ;  /* 0x0000002803037c11 */ /* 0x000fe4000f8e18ff */
[----:B------:R-:W-:-:S04]  /*1a40*/  SHF.L.U32 R0, R0, 0x1f, RZ ;  /* 0x0000001f00007819 */ /* 0x000fc800000006ff */
[----:B------:R0:W1:Y:S01]  /*1a50*/  SYNCS.PHASECHK.TRANS64.TRYWAIT P1, [R3+URZ+0x2a830], R0 ;  /* 0x02a83000030075a7 */ /* 0x000062000802017f */
[----:B------:R-:W-:Y:S05]  /*1a60*/  @!P0 BRA `(.L_x_1250) ;  /* 0x0000000000048947 */ /* 0x000fea0003800000 */
[----:B------:R-:W-:Y:S01]  /*1a70*/  BPT.TRAP 0x1 ;  /* 0x000000040000795c */ /* 0x000fe20000300000 */
.L_x_1250:
[----:B-1----:R-:W-:Y:S05]  /*1a80*/  @P1 BRA `(.L_x_1251) ;  /* 0x0000000000081947 */ /* 0x002fea0003800000 */
[----:B------:R-:W1:Y:S02]  /*1a90*/  SYNCS.PHASECHK.TRANS64.TRYWAIT P1, [R3+URZ+0x2a830], R0 ;  /* 0x02a83000030075a7 */ /* 0x000e64000802017f */
[----:B-1----:R-:W-:Y:S05]  /*1aa0*/  @!P1 BRA `(.L_x_1252) ;  /* 0x0000012c00cc9947 */ /* 0x002fea0003800000 */
.L_x_1251:
        /* <DEDUP_REMOVED lines=99> */
.L_x_1253:
[----:B------:R-:W2:Y:S01]  /*20e0*/  LDL R90, [R1] ;  /* 0x00000000015a7983 */ /* 0x000ea20000100800 */
[----:B------:R-:W-:Y:S01]  /*20f0*/  ISETP.NE.AND P2, PT, R168, 0x1, PT ;  /* 0x00000001a800780c */ /* 0x000fe20003f45270 */
[----:B------:R-:W-:Y:S01]  /*2100*/  IMAD.IADD R2, R22, 0x1, R18 ;  /* 0x0000000116027824 */ /* 0x000fe200078e0212 */
[----:B------:R-:W-:Y:S01]  /*2110*/  R2UR UR4, R3 ;  /* 0x00000000030472ca */ /* 0x000fe200000e0000 */
[----:B01----:R-:W-:Y:S01]  /*2120*/  IMAD.MOV.U32 R3, RZ, RZ, -0x60 ;  /* 0xffffffa0ff037424 */ /* 0x003fe200078e00ff */
[----:B------:R-:W-:Y:S01]  /*2130*/  ULDC UR43, c[0x0][0x9dc] ;  /* 0x00027700002b7ab9 */ /* 0x000fe20000000800 */
[----:B------:R-:W-:Y:S02]  /*2140*/  ULDC UR5, c[0x0][0x9e0] ;  /* 0x0002780000057ab9 */ /* 0x000fe40000000800 */
[----:B------:R-:W-:-:S04]  /*2150*/  IMAD R8, R72, R3, 0x61 ;  /* 0x0000006148087424 */ /* 0x000fc800078e0203 */
[----:B------:R-:W-:Y:S02]  /*2160*/  IMAD R3, R19, -0x2, R8 ;  /* 0xfffffffe13037824 */ /* 0x000fe400078e0208 */
[----:B------:R-:W0:Y:S01]  /*2170*/  @P2 LDC R9, c[0x0][0x44c] ;  /* 0x00011300ff092b82 */ /* 0x000e220000000800 */
[----:B------:R-:W-:Y:S01]  /*2180*/  VIADD R14, R8, 0xffffffff ;  /* 0xffffffff080e7836 */ /* 0x000fe20000000000 */
[----:B------:R-:W-:Y:S01]  /*2190*/  UIADD3 UR4, UR4, 0x2a840, URZ ;  /* 0x0002a84004047890 */ /* 0x000fe2000fffe03f */
[----:B------:R-:W-:-:S03]  /*21a0*/  VIADD R20, R3, 0xffffffff ;  /* 0xffffffff03147836 */ /* 0x000fc60000000000 */
[----:B------:R-:W-:Y:S02]  /*21b0*/  UPRMT UR4, UR60, 0x654, UR4 ;  /* 0x000006543c047896 */ /* 0x000fe40008000004 */
[----:B------:R-:W1:Y:S07]  /*21c0*/  @P2 LDC R11, c[0x0][0x450] ;  /* 0x00011400ff0b2b82 */ /* 0x000e6e0000000800 */
[----:B------:R-:W-:Y:S01]  /*21d0*/  SYNCS.ARRIVE.TRANS64.RED.A1T0 RZ, [UR4], RZ ;  /* 0x000000ffffff79a7 */ /* 0x000fe20008100404 */
[----:B------:R-:W-:Y:S01]  /*21e0*/  ULOP3.LUT UR4, URZ, UR43, URZ, 0x33, !UPT ;  /* 0x0000002b3f047292 */ /* 0x000fe2000f8e333f */
[----:B0-----:R-:W-:Y:S01]  /*21f0*/  @P2 IMAD.HI.U32 R0, R2, R9, RZ ;  /* 0x0000000902002227 */ /* 0x001fe200078e00ff */
[----:B------:R-:W-:-:S05]  /*2200*/  IADD3 R9, -R17, R3, R16 ;  /* 0x0000000311097210 */ /* 0x000fca0007ffe110 */
[C---:B------:R-:W-:Y:S01]  /*2210*/  VIADD R13, R9.reuse, UR5 ;  /* 0x00000005090d7c36 */ /* 0x040fe20008000000 */
[----:B-1----:R-:W-:Y:S01]  /*2220*/  @P2 SHF.R.U32.HI R2, RZ, R11, R0 ;  /* 0x0000000bff022219 */ /* 0x002fe20000011600 */
[----:B------:R-:W-:Y:S02]  /*2230*/  IMAD R0, R72, -0x60, R16 ;  /* 0xffffffa048007824 */ /* 0x000fe400078e0210 */
[----:B------:R-:W-:Y:S02]  /*2240*/  VIADD R12, R9, UR4 ;  /* 0x00000004090c7c36 */ /* 0x000fe40008000000 */
[----:B------:R-:W0:Y:S01]  /*2250*/  SHFL.IDX PT, R11, R2, RZ, 0x1c1f ;  /* 0x001c1fff020b7589 */ /* 0x000e2200000e0000 */
[----:B------:R-:W-:-:S04]  /*2260*/  VIADD R0, R0, 0x60 ;  /* 0x0000006000007836 */ /* 0x000fc80000000000 */
[----:B------:R-:W-:-:S05]  /*2270*/  IMAD R10, R19, -0x2, R0 ;  /* 0xfffffffe130a7824 */ /* 0x000fca00078e0200 */
[----:B0-----:R-:W-:Y:S01]  /*2280*/  VIADDMNMX R0, R11, R13, R10, PT ;  /* 0x0000000d0b007246 */ /* 0x001fe2000380010a */
[----:B------:R-:W-:Y:S01]  /*2290*/  IMAD.IADD R3, R12, 0x1, R11 ;  /* 0x000000010c037824 */ /* 0x000fe200078e020b */
[----:B--2---:R-:W-:-:S13]  /*22a0*/  LOP3.LUT P1, RZ, R90, 0x80000, RZ, 0xc0, !PT ;  /* 0x000800005aff7812 */ /* 0x004fda000782c0ff */
[----:B------:R-:W-:Y:S05]  /*22b0*/  @!P1 BRA `(.L_x_1254) ;  /* 0x00000000005c9947 */ /* 0x000fea0003800000 */
[----:B------:R-:W-:Y:S01]  /*22c0*/  IADD3 R9, -R17, R16, R11 ;  /* 0x0000001011097210 */ /* 0x000fe20007ffe10b */
        /* <DEDUP_REMOVED lines=12> */
.L_x_1256:
[----:B------:R-:W-:Y:S02]  /*2390*/  ULDC UR4, c[0x0][0x9e4] ;  /* 0x0002790000047ab9 */ /* 0x000fe40000000800 */
[----:B------:R-:W-:-:S05]  /*23a0*/  IMAD.U32 R11, RZ, RZ, UR4 ;  /* 0x00000004ff0b7e24 */ /* 0x000fca000f8e00ff */
[----:B------:R-:W-:-:S13]  /*23b0*/  ISETP.NE.AND P1, PT, R11, 0x1, PT ;  /* 0x000000010b00780c */ /* 0x000fda0003f25270 */
[----:B------:R-:W0:Y:S02]  /*23c0*/  @P1 LDC.64 R74, c[0x0][0x9e8] ;  /* 0x00027a00ff4a1b82 */ /* 0x000e240000000a00 */
[----:B0-----:R-:W-:-:S05]  /*23d0*/  @P1 IMAD.HI.U32 R8, R9, R74, RZ ;  /* 0x0000004a09081227 */ /* 0x001fca00078e00ff */
[----:B------:R-:W-:-:S07]  /*23e0*/  @P1 SHF.R.U32.HI R9, RZ, R75, R8 ;  /* 0x0000004bff091219 */ /* 0x000fce0000011608 */
.L_x_1257:
[----:B------:R-:W-:Y:S05]  /*23f0*/  BSYNC B0 ;  /* 0x0000000000007941 */ /* 0x000fea0003800000 */
.L_x_1255:
[----:B------:R-:W-:-:S05]  /*2400*/  IMAD R9, R9, R11, R20 ;  /* 0x0000000b09097224 */ /* 0x000fca00078e0214 */
[----:B------:R-:W-:Y:S02]  /*2410*/  VIADDMNMX R0, R9, R11, R0, PT ;  /* 0x0000000b09007246 */ /* 0x000fe40003800100 */
[----:B------:R-:W-:-:S07]  /*2420*/  VIMNMX R3, R3, R9, !PT ;  /* 0x0000000903037248 */ /* 0x000fce0007fe0100 */
.L_x_1254:
        /* <DEDUP_REMOVED lines=133> */
.L_x_1260:
[----:B------:R-:W-:Y:S02]  /*2c80*/  ULDC UR4, c[0x0][0x9e4] ;  /* 0x0002790000047ab9 */ /* 0x000fe40000000800 */
[----:B------:R-:W-:-:S05]  /*2c90*/  IMAD.U32 R9, RZ, RZ, UR4 ;  /* 0x00000004ff097e24 */ /* 0x000fca000f8e00ff */
[----:B------:R-:W-:-:S13]  /*2ca0*/  ISETP.NE.AND P5, PT, R9, 0x1, PT ;  /* 0x000000010900780c */ /* 0x000fda0003fa5270 */
[----:B------:R-:W0:Y:S02]  /*2cb0*/  @P5 LDC.64 R12, c[0x0][0x9e8] ;  /* 0x00027a00ff0c5b82 */ /* 0x000e240000000a00 */
[----:B0-----:R-:W-:-:S05]  /*2cc0*/  @P5 IMAD.HI.U32 R2, R3, R12, RZ ;  /* 0x0000000c03025227 */ /* 0x001fca00078e00ff */
[----:B------:R-:W-:-:S07]  /*2cd0*/  @P5 SHF.R.U32.HI R3, RZ, R13, R2 ;  /* 0x0000000dff035219 */ /* 0x000fce0000011602 */
.L_x_1261:
[----:B------:R-:W-:Y:S05]  /*2ce0*/  BSYNC B0 ;  /* 0x0000000000007941 */ /* 0x000fea0003800000 */
.L_x_1259:
[----:B------:R-:W-:-:S05]  /*2cf0*/  IMAD R3, R3, R9, R20 ;  /* 0x0000000903037224 */ /* 0x000fca00078e0214 */
[----:B------:R-:W-:Y:S02]  /*2d00*/  VIADDMNMX R0, R3, R9, R0, PT ;  /* 0x0000000903007246 */ /* 0x000fe40003800100 */
[----:B------:R-:W-:-:S07]  /*2d10*/  VIMNMX R8, R8, R3, !PT ;  /* 0x0000000308087248 */ /* 0x000fce0007fe0100 */
.L_x_1258:
        /* <DEDUP_REMOVED lines=178> */
[----:B------:R3:W-:Y:S08]  /*3840*/  MUFU.EX2 R95, R12 ;  /* 0x0000000c005f7308 */ /* 0x0007f00000000800 */
        /* <DEDUP_REMOVED lines=69> */
[----:B------:R3:W4:Y:S01]  /*3ca0*/  MUFU.EX2 R32, R43 ;  /* 0x0000002b00207308 */ /* 0x0007220000000800 */
[----:B------:R-:W-:Y:S01]  /*3cb0*/  FADD.FTZ R39, R97, R42 ;  /* 0x0000002a61277221 */ /* 0x000fe20000010000 */
[----:B-1----:R-:W-:Y:S01]  /*3cc0*/  FADD.FTZ R35, R31, R40 ;  /* 0x000000281f237221 */ /* 0x002fe20000010000 */
[----:B------:R-:W-:Y:S02]  /*3cd0*/  F2FP.F16.F32.PACK_AB R155, R30, R31 ;  /* 0x0000001f1e9b723e */ /* 0x000fe400000000ff */
[----:B------:R-:W-:Y:S01]  /*3ce0*/  FADD.FTZ R44, R150, R39 ;  /* 0x00000027962c7221 */ /* 0x000fe20000010000 */
[----:B------:R-:W-:Y:S01]  /*3cf0*/  FADD.FTZ R42, R30, R35 ;  /* 0x000000231e2a7221 */ /* 0x000fe20000010000 */
[C---:B------:R-:W-:Y:S01]  /*3d00*/  F2FP.F16.F32.PACK_AB R150, R99.reuse, R150 ;  /* 0x000000966396723e */ /* 0x040fe200000000ff */
[----:B------:R-:W1:Y:S01]  /*3d10*/  MUFU.EX2 R83, R83 ;  /* 0x0000005300537308 */ /* 0x000e620000000800 */
[----:B------:R-:W-:Y:S01]  /*3d20*/  FADD.FTZ R44, R99, R44 ;  /* 0x0000002c632c7221 */ /* 0x000fe20000010000 */
[----:B--2---:R-:W-:Y:S01]  /*3d30*/  FADD.FTZ R35, R81, R42 ;  /* 0x0000002a51237221 */ /* 0x004fe20000010000 */
[----:B---3--:R-:W2:Y:S02]  /*3d40*/  @P5 LDC R43, c[0x0][0x44c] ;  /* 0x00011300ff2b5b82 */ /* 0x008ea40000000800 */
[----:B------:R-:W-:-:S03]  /*3d50*/  FADD.FTZ R39, R37, R44 ;  /* 0x0000002c25277221 */ /* 0x000fc60000010000 */
[----:B------:R-:W3:Y:S01]  /*3d60*/  MUFU.EX2 R33, R33 ;  /* 0x0000002100217308 */ /* 0x000ee20000000800 */
[----:B----4-:R-:W-:Y:S01]  /*3d70*/  FADD.FTZ R42, R32, R35 ;  /* 0x00000023202a7221 */ /* 0x010fe20000010000 */
[C---:B------:R-:W-:Y:S01]  /*3d80*/  FADD.FTZ R44, R144.reuse, R39 ;  /* 0x00000027902c7221 */ /* 0x040fe20000010000 */
[----:B------:R-:W-:Y:S02]  /*3d90*/  F2FP.F16.F32.PACK_AB R144, R144, R37 ;  /* 0x000000259090723e */ /* 0x000fe400000000ff */
[----:B------:R-:W-:-:S03]  /*3da0*/  F2FP.F16.F32.PACK_AB R149, R32, R81 ;  /* 0x000000512095723e */ /* 0x000fc600000000ff */
[----:B------:R-:W4:Y:S01]  /*3db0*/  MUFU.EX2 R34, R47 ;  /* 0x0000002f00227308 */ /* 0x000f220000000800 */
[----:B-1----:R-:W-:-:S07]  /*3dc0*/  FADD.FTZ R35, R83, R42 ;  /* 0x0000002a53237221 */ /* 0x002fce0000010000 */
[----:B------:R-:W1:Y:S01]  /*3dd0*/  MUFU.EX2 R146, R53 ;  /* 0x0000003500927308 */ /* 0x000e620000000800 */
[----:B---3--:R-:W-:Y:S01]  /*3de0*/  FADD.FTZ R39, R33, R44 ;  /* 0x0000002c21277221 */ /* 0x008fe20000010000 */
[----:B--2---:R-:W-:-:S06]  /*3df0*/  @P5 IMAD.HI.U32 R43, R18, R43, RZ ;  /* 0x0000002b122b5227 */ /* 0x004fcc00078e00ff */
[----:B------:R-:W2:Y:S01]  /*3e00*/  MUFU.EX2 R85, R85 ;  /* 0x0000005500557308 */ /* 0x000ea20000000800 */
[----:B----4-:R-:W-:Y:S01]  /*3e10*/  FADD.FTZ R42, R34, R35 ;  /* 0x00000023222a7221 */ /* 0x010fe20000010000 */
[----:B0-----:R-:W-:Y:S02]  /*3e20*/  @P5 SHF.R.U32.HI R46, RZ, R48, R43 ;  /* 0x00000030ff2e5219 */ /* 0x001fe4000001162b */
[----:B------:R-:W-:Y:S02]  /*3e30*/  LOP3.LUT P5, RZ, R90, 0x80000, RZ, 0xc0, !PT ;  /* 0x000800005aff7812 */ /* 0x000fe400078ac0ff */
[----:B------:R-:W-:Y:S01]  /*3e40*/  F2FP.F16.F32.PACK_AB R151, R34, R83 ;  /* 0x000000532297723e */ /* 0x000fe200000000ff */
[----:B------:R-:W-:Y:S01]  /*3e50*/  IMAD.IADD R73, R73, 0x1, R46 ;  /* 0x0000000149497824 */ /* 0x000fe200078e022e */
[----:B------:R-:W0:Y:S01]  /*3e60*/  MUFU.EX2 R29, R29 ;  /* 0x0000001d001d7308 */ /* 0x000e220000000800 */
[C---:B-1----:R-:W-:Y:S01]  /*3e70*/  FADD.FTZ R44, R146.reuse, R39 ;  /* 0x00000027922c7221 */ /* 0x042fe20000010000 */
[----:B------:R-:W-:-:S06]  /*3e80*/  F2FP.F16.F32.PACK_AB R146, R146, R33 ;  /* 0x000000219292723e */ /* 0x000fcc00000000ff */
[----:B------:R-:W1:Y:S01]  /*3e90*/  MUFU.EX2 R36, R51 ;  /* 0x0000003300247308 */ /* 0x000e620000000800 */
[----:B--2---:R-:W-:-:S07]  /*3ea0*/  FADD.FTZ R15, R85, R42 ;  /* 0x0000002a550f7221 */ /* 0x004fce0000010000 */
[----:B------:R-:W2:Y:S01]  /*3eb0*/  MUFU.EX2 R140, R57 ;  /* 0x00000039008c7308 */ /* 0x000ea20000000800 */
[----:B0-----:R-:W-:-:S07]  /*3ec0*/  FADD.FTZ R35, R29, R44 ;  /* 0x0000002c1d237221 */ /* 0x001fce0000010000 */
[----:B------:R-:W0:Y:S01]  /*3ed0*/  MUFU.EX2 R27, R27 ;  /* 0x0000001b001b7308 */ /* 0x000e220000000800 */
[C---:B-1----:R-:W-:Y:S01]  /*3ee0*/  FADD.FTZ R42, R36.reuse, R15 ;  /* 0x0000000f242a7221 */ /* 0x042fe20000010000 */
[----:B------:R-:W-:-:S06]  /*3ef0*/  F2FP.F16.F32.PACK_AB R145, R36, R85 ;  /* 0x000000552491723e */ /* 0x000fcc00000000ff */
[----:B------:R-:W1:Y:S01]  /*3f00*/  MUFU.EX2 R25, R25 ;  /* 0x0000001900197308 */ /* 0x000e620000000800 */
[C---:B--2---:R-:W-:Y:S01]  /*3f10*/  FADD.FTZ R44, R140.reuse, R35 ;  /* 0x000000238c2c7221 */ /* 0x044fe20000010000 */
[----:B------:R-:W-:-:S06]  /*3f20*/  F2FP.F16.F32.PACK_AB R140, R140, R29 ;  /* 0x0000001d8c8c723e */ /* 0x000fcc00000000ff */
[----:B------:R-:W2:Y:S01]  /*3f30*/  MUFU.EX2 R38, R55 ;  /* 0x0000003700267308 */ /* 0x000ea20000000800 */
[----:B0-----:R-:W-:-:S07]  /*3f40*/  FADD.FTZ R15, R27, R42 ;  /* 0x0000002a1b0f7221 */ /* 0x001fce0000010000 */
[----:B------:R-:W0:Y:S01]  /*3f50*/  MUFU.EX2 R142, R61 ;  /* 0x0000003d008e7308 */ /* 0x000e220000000800 */
[----:B-1----:R-:W-:-:S07]  /*3f60*/  FADD.FTZ R35, R25, R44 ;  /* 0x0000002c19237221 */ /* 0x002fce0000010000 */
[----:B------:R-:W1:Y:S01]  /*3f70*/  MUFU.EX2 R13, R13 ;  /* 0x0000000d000d7308 */ /* 0x000e620000000800 */
[C---:B--2---:R-:W-:Y:S01]  /*3f80*/  FADD.FTZ R8, R38.reuse, R15 ;  /* 0x0000000f26087221 */ /* 0x044fe20000010000 */
[----:B------:R-:W-:-:S06]  /*3f90*/  F2FP.F16.F32.PACK_AB R147, R38, R27 ;  /* 0x0000001b2693723e */ /* 0x000fcc00000000ff */
[----:B------:R-:W2:Y:S01]  /*3fa0*/  MUFU.EX2 R2, R2 ;  /* 0x0000000200027308 */ /* 0x000ea20000000800 */
[C---:B0-----:R-:W-:Y:S01]  /*3fb0*/  FADD.FTZ R35, R142.reuse, R35 ;  /* 0x000000238e237221 */ /* 0x041fe20000010000 */
[----:B------:R-:W-:-:S06]  /*3fc0*/  F2FP.F16.F32.PACK_AB R142, R142, R25 ;  /* 0x000000198e8e723e */ /* 0x000fcc00000000ff */
[----:B------:R-:W0:Y:S01]  /*3fd0*/  MUFU.EX2 R40, R59 ;  /* 0x0000003b00287308 */ /* 0x000e220000000800 */
[----:B-1----:R-:W-:-:S07]  /*3fe0*/  FADD.FTZ R15, R13, R8 ;  /* 0x000000080d0f7221 */ /* 0x002fce0000010000 */
[----:B------:R-:W1:Y:S01]  /*3ff0*/  MUFU.EX2 R65, R65 ;  /* 0x0000004100417308 */ /* 0x000e620000000800 */
[----:B--2---:R-:W-:-:S07]  /*4000*/  FADD.FTZ R28, R2, R35 ;  /* 0x00000023021c7221 */ /* 0x004fce0000010000 */
[----:B------:R-:W2:Y:S01]  /*4010*/  MUFU.EX2 R3, R3 ;  /* 0x0000000300037308 */ /* 0x000ea20000000800 */
[C---:B0-----:R-:W-:Y:S01]  /*4020*/  FADD.FTZ R8, R40.reuse, R15 ;  /* 0x0000000f28087221 */ /* 0x041fe20000010000 */
[----:B------:R-:W-:-:S06]  /*4030*/  F2FP.F16.F32.PACK_AB R141, R40, R13 ;  /* 0x0000000d288d723e */ /* 0x000fcc00000000ff */
        /* <DEDUP_REMOVED lines=9> */
[----:B------:R-:W-:Y:S01]  /*40d0*/  F2FP.F16.F32.PACK_AB R143, R0, R3 ;  /* 0x00000003008f723e */ /* 0x000fe200000000ff */
[----:B------:R-:W-:-:S05]  /*40e0*/  VIADD R0, R73, UR5 ;  /* 0x0000000549007c36 */ /* 0x000fca0008000000 */
[----:B------:R-:W1:Y:S01]  /*40f0*/  MUFU.EX2 R89, R89 ;  /* 0x0000005900597308 */ /* 0x000e620000000800 */
[----:B--2---:R-:W-:-:S07]  /*4100*/  FADD.FTZ R15, R87, R28 ;  /* 0x0000001c570f7221 */ /* 0x004fce0000010000 */
[----:B------:R-:W2:Y:S01]  /*4110*/  MUFU.EX2 R2, R71 ;  /* 0x0000004700027308 */ /* 0x000ea20000000800 */
[C---:B0-----:R-:W-:Y:S01]  /*4120*/  FADD.FTZ R12, R20.reuse, R15 ;  /* 0x0000000f140c7221 */ /* 0x041fe20000010000 */
[----:B------:R-:W-:-:S06]  /*4130*/  F2FP.F16.F32.PACK_AB R137, R20, R87 ;  /* 0x000000571489723e */ /* 0x000fcc00000000ff */
[----:B------:R-:W0:Y:S01]  /*4140*/  MUFU.EX2 R14, R14 ;  /* 0x0000000e000e7308 */ /* 0x000e220000000800 */
[----:B-1----:R-:W-:-:S04]  /*4150*/  FADD.FTZ R15, R89, R12 ;  /* 0x0000000c590f7221 */ /* 0x002fc80000010000 */
[C---:B--2---:R-:W-:Y:S01]  /*4160*/  FADD.FTZ R3, R2.reuse, R15 ;  /* 0x0000000f02037221 */ /* 0x044fe20000010000 */
[----:B------:R-:W-:Y:S01]  /*4170*/  F2FP.F16.F32.PACK_AB R139, R2, R89 ;  /* 0x00000059028b723e */ /* 0x000fe200000000ff */
[----:B------:R-:W-:Y:S02]  /*4180*/  VIADD R15, R72, 0xfffffffe ;  /* 0xfffffffe480f7836 */ /* 0x000fe40000000000 */
[C---:B0-----:R-:W-:Y:S01]  /*4190*/  FADD.FTZ R8, R14.reuse, R25 ;  /* 0x000000190e087221 */ /* 0x041fe20000010000 */
        /* <DEDUP_REMOVED lines=13> */
.L_x_1263:
[----:B------:R-:W0:Y:S02]  /*4270*/  LDC R12, c[0x0][0x9e4] ;  /* 0x00027900ff0c7b82 */ /* 0x000e240000000800 */
[----:B0-----:R-:W-:-:S13]  /*4280*/  ISETP.NE.AND P1, PT, R12, 0x1, PT ;  /* 0x000000010c00780c */ /* 0x001fda0003f25270 */
[----:B------:R-:W0:Y:S02]  /*4290*/  @P1 LDC.64 R20, c[0x0][0x9e8] ;  /* 0x00027a00ff141b82 */ /* 0x000e240000000a00 */
[----:B0-----:R-:W-:-:S05]  /*42a0*/  @P1 IMAD.HI.U32 R2, R13, R20, RZ ;  /* 0x000000140d021227 */ /* 0x001fca00078e00ff */
[----:B------:R-:W-:-:S07]  /*42b0*/  @P1 SHF.R.U32.HI R13, RZ, R21, R2 ;  /* 0x00000015ff0d1219 */ /* 0x000fce0000011602 */
.L_x_1264:
[----:B------:R-:W-:-:S05]  /*42c0*/  IMAD R13, R13, R12, R12 ;  /* 0x0000000c0d0d7224 */ /* 0x000fca00078e020c */
[----:B------:R-:W-:-:S07]  /*42d0*/  VIMNMX R0, R0, R13, PT ;  /* 0x0000000d00007248 */ /* 0x000fce0003fe0100 */
.L_x_1262:
        /* <DEDUP_REMOVED lines=49> */
.L_x_1284:
[----:B------:R-:W-:-:S04]  /*45f0*/  UISETP.NE.AND UP0, UPT, UR4, 0x1, UPT ;  /* 0x000000010400788c */ /* 0x000fc8000bf05270 */
[----:B------:R-:W-:-:S04]  /*4600*/  USEL UR38, URZ, 0x1, UP0 ;  /* 0x000000013f267887 */ /* 0x000fc80008000000 */
[----:B------:R-:W-:Y:S01]  /*4610*/  ULOP3.LUT UR38, UR7, UR38, URZ, 0x3c, !UPT ;  /* 0x0000002607267292 */ /* 0x000fe2000f8e3c3f */
[----:B------:R-:W-:Y:S11]  /*4620*/  @!P0 BRA `(.L_x_1266) ;  /* 0x0000000000048947 */ /* 0x000ff60003800000 */
[----:B------:R-:W-:Y:S01]  /*4630*/  BPT.TRAP 0x1 ;  /* 0x000000040000795c */ /* 0x000fe20000300000 */
.L_x_1266:
        /* <DEDUP_REMOVED lines=9> */
.L_x_1267:
[----:B-1----:R-:W-:Y:S05]  /*46d0*/  @P1 BRA `(.L_x_1268) ;  /* 0x0000000000081947 */ /* 0x002fea0003800000 */
[----:B------:R-:W1:Y:S02]  /*46e0*/  SYNCS.PHASECHK.TRANS64.TRYWAIT P1, [UR6+0x2a830], R9 ;  /* 0x02a83009ff0075a7 */ /* 0x000e640008020146 */
[----:B-1----:R-:W-:Y:S05]  /*46f0*/  @!P1 BRA `(.L_x_1269) ;  /* 0x0000010000cc9947 */ /* 0x002fea0003800000 */
.L_x_1268:
        /* <DEDUP_REMOVED lines=135> */
.L_x_1270:
[----:B------:R-:W-:Y:S01]  /*4f70*/  ULEA UR5, UR4, UR40, 0x3 ;  /* 0x0000002804057291 */ /* 0x000fe2000f8e183f */
[----:B------:R-:W-:-:S05]  /*4f80*/  IMAD.U32 R0, RZ, RZ, UR7 ;  /* 0x00000007ff007e24 */ /* 0x000fca000f8e00ff */
[----:B------:R-:W-:-:S04]  /*4f90*/  SHF.L.U32 R0, R0, 0x1f, RZ ;  /* 0x0000001f00007819 */ /* 0x000fc800000006ff */
[----:B------:R2:W3:Y:S01]  /*4fa0*/  SYNCS.PHASECHK.TRANS64.TRYWAIT P1, [UR5+0x2a850], R0 ;  /* 0x02a85000ff0075a7 */ /* 0x0004e20008020145 */
[----:B------:R-:W-:Y:S05]  /*4fb0*/  @!P0 BRA `(.L_x_1271) ;  /* 0x0000000000048947 */ /* 0x000fea0003800000 */
[----:B------:R-:W-:Y:S01]  /*4fc0*/  BPT.TRAP 0x1 ;  /* 0x000000040000795c */ /* 0x000fe20000300000 */
.L_x_1271:
[----:B---3--:R-:W-:Y:S05]  /*4fd0*/  @P1 BRA `(.L_x_1272) ;  /* 0x0000000000081947 */ /* 0x008fea0003800000 */
[----:B------:R-:W3:Y:S02]  /*4fe0*/  SYNCS.PHASECHK.TRANS64.TRYWAIT P1, [UR5+0x2a850], R0 ;  /* 0x02a85000ff0075a7 */ /* 0x000ee40008020145 */
[----:B---3--:R-:W-:Y:S05]  /*4ff0*/  @!P1 BRA `(.L_x_1273) ;  /* 0x000000f800a49947 */ /* 0x008fea0003800000 */
.L_x_1272:
        /* <DEDUP_REMOVED lines=38> */
.L_x_1274:
[----:B------:R-:W3:Y:S01]  /*5260*/  LDL R148, [R1] ;  /* 0x0000000001947983 */ /* 0x000ee20000100800 */
[----:B------:R-:W-:Y:S01]  /*5270*/  ISETP.NE.AND P2, PT, R168, 0x1, PT ;  /* 0x00000001a800780c */ /* 0x000fe20003f45270 */
[----:B01----:R-:W-:Y:S01]  /*5280*/  IMAD.IADD R9, R22, 0x1, R18 ;  /* 0x0000000116097824 */ /* 0x003fe200078e0212 */
[----:B------:R-:W-:Y:S01]  /*5290*/  UIADD3 UR6, UR6, 0x2a840, URZ ;  /* 0x0002a84006067890 */ /* 0x000fe2000fffe03f */
[----:B------:R-:W-:Y:S01]  /*52a0*/  IMAD R20, R15, -0x60, RZ ;  /* 0xffffffa00f147824 */ /* 0x000fe200078e02ff */
[----:B------:R-:W-:Y:S02]  /*52b0*/  ULOP3.LUT UR4, URZ, UR43, URZ, 0x33, !UPT ;  /* 0x0000002b3f047292 */ /* 0x000fe4000f8e333f */
[----:B------:R-:W-:-:S07]  /*52c0*/  UPRMT UR6, UR60, 0x654, UR6 ;  /* 0x000006543c067896 */ /* 0x000fce0008000006 */
[----:B--2---:R-:W0:Y:S08]  /*52d0*/  @P2 LDC R0, c[0x0][0x44c] ;  /* 0x00011300ff002b82 */ /* 0x004e300000000800 */
[----:B------:R-:W1:Y:S01]  /*52e0*/  @P2 LDC R11, c[0x0][0x450] ;  /* 0x00011400ff0b2b82 */ /* 0x000e620000000800 */
[----:B------:R-:W-:Y:S01]  /*52f0*/  SYNCS.ARRIVE.TRANS64.RED.A1T0 RZ, [UR6], RZ ;  /* 0x000000ffffff79a7 */ /* 0x000fe20008100406 */
[----:B0-----:R-:W-:-:S05]  /*5300*/  @P2 IMAD.HI.U32 R0, R9, R0, RZ ;  /* 0x0000000009002227 */ /* 0x001fca00078e00ff */
[----:B-1----:R-:W-:Y:S01]  /*5310*/  @P2 SHF.R.U32.HI R9, RZ, R11, R0 ;  /* 0x0000000bff092219 */ /* 0x002fe20000011600 */
[----:B------:R-:W-:-:S04]  /*5320*/  VIADD R0, R20, 0x1 ;  /* 0x0000000114007836 */ /* 0x000fc80000000000 */
[----:B------:R-:W0:Y:S01]  /*5330*/  SHFL.IDX PT, R11, R9, RZ, 0x1c1f ;  /* 0x001c1fff090b7589 */ /* 0x000e2200000e0000 */
[----:B------:R-:W-:-:S04]  /*5340*/  IMAD R0, R19, -0x2, R0 ;  /* 0xfffffffe13007824 */ /* 0x000fc800078e0200 */
[----:B------:R-:W-:Y:S01]  /*5350*/  VIADD R140, R0, 0xffffffff ;  /* 0xffffffff008c7836 */ /* 0x000fe20000000000 */
[----:B------:R-:W-:-:S05]  /*5360*/  IADD3 R2, -R17, R0, R16 ;  /* 0x0000000011027210 */ /* 0x000fca0007ffe110 */
[C---:B------:R-:W-:Y:S02]  /*5370*/  VIADD R136, R2.reuse, UR54 ;  /* 0x0000003602887c36 */ /* 0x040fe40008000000 */
[----:B------:R-:W-:Y:S02]  /*5380*/  VIADD R138, R2, UR4 ;  /* 0x00000004028a7c36 */ /* 0x000fe40008000000 */
[--C-:B0-----:R-:W-:Y:S02]  /*5390*/  IMAD.IADD R0, R136, 0x1, R11.reuse ;  /* 0x0000000188007824 */ /* 0x101fe400078e020b */
[----:B------:R-:W-:Y:S01]  /*53a0*/  IMAD.IADD R2, R138, 0x1, R11 ;  /* 0x000000018a027824 */ /* 0x000fe200078e020b */
[----:B---3--:R-:W-:-:S13]  /*53b0*/  LOP3.LUT P1, RZ, R148, 0x80000, RZ, 0xc0, !PT ;  /* 0x0008000094ff7812 */ /* 0x008fda000782c0ff */
[----:B------:R-:W-:Y:S05]  /*53c0*/  @!P1 BRA `(.L_x_1275) ;  /* 0x0000000000549947 */ /* 0x000fea0003800000 */
[----:B------:R-:W-:Y:S01]  /*53d0*/  IADD3 R11, -R17, R16, R11 ;  /* 0x00000010110b7210 */ /* 0x000fe20007ffe10b */
        /* <DEDUP_REMOVED lines=11> */
.L_x_1277:
[----:B------:R-:W-:-:S05]  /*5490*/  IMAD.U32 R21, RZ, RZ, UR42 ;  /* 0x0000002aff157e24 */ /* 0x000fca000f8e00ff */
[----:B------:R-:W-:-:S13]  /*54a0*/  ISETP.NE.AND P1, PT, R21, 0x1, PT ;  /* 0x000000011500780c */ /* 0x000fda0003f25270 */
[----:B------:R-:W0:Y:S02]  /*54b0*/  @P1 LDC.64 R142, c[0x0][0x9e8] ;  /* 0x00027a00ff8e1b82 */ /* 0x000e240000000a00 */
[----:B0-----:R-:W-:-:S05]  /*54c0*/  @P1 IMAD.HI.U32 R10, R11, R142, RZ ;  /* 0x0000008e0b0a1227 */ /* 0x001fca00078e00ff */
[----:B------:R-:W-:-:S07]  /*54d0*/  @P1 SHF.R.U32.HI R11, RZ, R143, R10 ;  /* 0x0000008fff0b1219 */ /* 0x000fce000001160a */
.L_x_1278:
[----:B------:R-:W-:Y:S05]  /*54e0*/  BSYNC B0 ;  /* 0x0000000000007941 */ /* 0x000fea0003800000 */
.L_x_1276:
[----:B------:R-:W-:-:S05]  /*54f0*/  IMAD R11, R11, R21, R140 ;  /* 0x000000150b0b7224 */ /* 0x000fca00078e028c */
[----:B------:R-:W-:Y:S02]  /*5500*/  VIADDMNMX R0, R11, R21, R0, PT ;  /* 0x000000150b007246 */ /* 0x000fe40003800100 */
[----:B------:R-:W-:-:S07]  /*5510*/  VIMNMX R2, R2, R11, !PT ;  /* 0x0000000b02027248 */ /* 0x000fce0007fe0100 */
.L_x_1275:
        /* <DEDUP_REMOVED lines=132> */
.L_x_1281:
[----:B------:R-:W-:-:S05]  /*5d60*/  IMAD.U32 R10, RZ, RZ, UR42 ;  /* 0x0000002aff0a7e24 */ /* 0x000fca000f8e00ff */
[----:B------:R-:W-:-:S13]  /*5d70*/  ISETP.NE.AND P6, PT, R10, 0x1, PT ;  /* 0x000000010a00780c */ /* 0x000fda0003fc5270 */
[----:B------:R-:W0:Y:S02]  /*5d80*/  @P6 LDC.64 R148, c[0x0][0x9e8] ;  /* 0x00027a00ff946b82 */ /* 0x000e240000000a00 */
[----:B0-----:R-:W-:-:S05]  /*5d90*/  @P6 IMAD.HI.U32 R148, R9, R148, RZ ;  /* 0x0000009409946227 */ /* 0x001fca00078e00ff */
[----:B------:R-:W-:-:S07]  /*5da0*/  @P6 SHF.R.U32.HI R9, RZ, R149, R148 ;  /* 0x00000095ff096219 */ /* 0x000fce0000011694 */
.L_x_1282:
[----:B------:R-:W-:Y:S05]  /*5db0*/  BSYNC B0 ;  /* 0x0000000000007941 */ /* 0x000fea0003800000 */
.L_x_1280:
[----:B------:R-:W-:-:S05]  /*5dc0*/  IMAD R9, R9, R10, R140 ;  /* 0x0000000a09097224 */ /* 0x000fca00078e028c */
[----:B------:R-:W-:Y:S02]  /*5dd0*/  VIADDMNMX R0, R9, R10, R0, PT ;  /* 0x0000000a09007246 */ /* 0x000fe40003800100 */
[----:B------:R-:W-:-:S07]  /*5de0*/  VIMNMX R2, R2, R9, !PT ;  /* 0x0000000902027248 */ /* 0x000fce0007fe0100 */
.L_x_1279:
        /* <DEDUP_REMOVED lines=125> */
[----:B------:R-:W-:Y:S02]  /*65c0*/  FMNMX.FTZ R88, R99, R88, !PT ;  /* 0x0000005863587209 */ /* 0x000fe40007810000 */
[----:B------:R-:W-:-:S02]  /*65d0*/  FSEL R2, R9, RZ, P1 ;  /* 0x000000ff09027208 */ /* 0x000fc40000800000 */
        /* <DEDUP_REMOVED lines=18> */
[----:B------:R-:W-:Y:S01]  /*6700*/  FADD.FTZ R97, -R2, R13 ;  /* 0x0000000d02617221 */ /* 0x000fe20000010100 */
        /* <DEDUP_REMOVED lines=18> */
[----:B------:R-:W-:Y:S01]  /*6830*/  FFMA.FTZ R13, R133, R10, -R20 ;  /* 0x0000000a850d7223 */ /* 0x000fe20000010814 */
[----:B------:R-:W-:Y:S02]  /*6840*/  MUFU.EX2 R189, R189 ;  /* 0x000000bd00bd7308 */ /* 0x000fe40000000800 */
[----:B------:R-:W-:-:S04]  /*6850*/  FMNMX.FTZ R88, R123, R88, !PT ;  /* 0x000000587b587209 */ /* 0x000fc80007810000 */
[----:B------:R-:W-:Y:S02]  /*6860*/  FMNMX.FTZ R88, R181, R88, !PT ;  /* 0x00000058b5587209 */ /* 0x000fe40007810000 */
[----:B------:R-:W-:Y:S02]  /*6870*/  MUFU.EX2 R156, R156 ;  /* 0x0000009c009c7308 */ /* 0x000fe40000000800 */
[----:B------:R-:W-:-:S04]  /*6880*/  FMNMX.FTZ R88, R127, R88, !PT ;  /* 0x000000587f587209 */ /* 0x000fc80007810000 */
[----:B------:R-:W-:Y:S02]  /*6890*/  FMNMX.FTZ R88, R185, R88, !PT ;  /* 0x00000058b9587209 */ /* 0x000fe40007810000 */
[----:B------:R-:W-:Y:S02]  /*68a0*/  MUFU.EX2 R158, R158 ;  /* 0x0000009e009e7308 */ /* 0x000fe40000000800 */
[----:B------:R-:W-:-:S04]  /*68b0*/  FMNMX.FTZ R88, R139, R88, !PT ;  /* 0x000000588b587209 */ /* 0x000fc80007810000 */
[----:B------:R-:W-:Y:S02]  /*68c0*/  FMNMX.FTZ R88, R141, R88, !PT ;  /* 0x000000588d587209 */ /* 0x000fe40007810000 */
[----:B------:R-:W-:Y:S02]  /*68d0*/  MUFU.EX2 R177, R177 ;  /* 0x000000b100b17308 */ /* 0x000fe40000000800 */
        /* <DEDUP_REMOVED lines=12> */
[----:B0-----:R-:W-:Y:S01]  /*69a0*/  FMNMX.FTZ R11, R0, R113, !PT ;  /* 0x00000071000b7209 */ /* 0x001fe20007810000 */
[----:B------:R-:W-:-:S03]  /*69b0*/  FMUL.FTZ R0, R97, R10 ;  /* 0x0000000a61007220 */ /* 0x000fc60000410000 */
[C---:B------:R-:W-:Y:S01]  /*69c0*/  FSETP.NEU.FTZ.AND P1, PT, R11.reuse, -INF , PT ;  /* 0xff8000000b00780b */ /* 0x040fe20003f3d000 */
[----:B------:R-:W-:Y:S02]  /*69d0*/  FMUL.FTZ R94, R11, R10 ;  /* 0x0000000a0b5e7220 */ /* 0x000fe40000410000 */
[----:B------:R-:W-:Y:S03]  /*69e0*/  MUFU.EX2 R105, R105 ;  /* 0x0000006900697308 */ /* 0x000fe60000000800 */
[----:B------:R-:W-:-:S05]  /*69f0*/  FSEL R94, R94, RZ, P1 ;  /* 0x000000ff5e5e7208 */ /* 0x000fca0000800000 */
[----:B------:R-:W0:Y:S01]  /*6a00*/  MUFU.EX2 R0, R0 ;  /* 0x0000000000007308 */ /* 0x000e220000000800 */
[-CC-:B------:R-:W-:Y:S01]  /*6a10*/  FFMA.FTZ R90, R99, R10.reuse, -R94.reuse ;  /* 0x0000000a635a7223 */ /* 0x180fe2000001085e */
[----:B------:R-:W-:Y:S01]  /*6a20*/  FSEL R99, R11, RZ, P1 ;  /* 0x000000ff0b637208 */ /* 0x000fe20000800000 */
[-CC-:B------:R-:W-:Y:S01]  /*6a30*/  FFMA.FTZ R97, R191, R10.reuse, -R94.reuse ;  /* 0x0000000abf617223 */ /* 0x180fe2000001085e */
[-CC-:B------:R-:W-:Y:S01]  /*6a40*/  FFMA.FTZ R20, R149, R10.reuse, -R94.reuse ;  /* 0x0000000a95147223 */ /* 0x180fe2000001085e */
[-CC-:B------:R-:W-:Y:S01]  /*6a50*/  FFMA.FTZ R88, R151, R10.reuse, -R94.reuse ;  /* 0x0000000a97587223 */ /* 0x180fe2000001085e */
[-C--:B------:R-:W-:Y:S01]  /*6a60*/  FFMA.FTZ R95, R95, R10.reuse, -R94 ;  /* 0x0000000a5f5f7223 */ /* 0x080fe2000001085e */
[----:B------:R-:W-:Y:S01]  /*6a70*/  FADD.FTZ R99, -R99, R14 ;  /* 0x0000000e63637221 */ /* 0x000fe20000010100 */
[-CC-:B------:R-:W-:Y:S01]  /*6a80*/  FFMA.FTZ R153, R153, R10.reuse, -R94.reuse ;  /* 0x0000000a99997223 */ /* 0x180fe2000001085e */
[----:B------:R-:W-:Y:S01]  /*6a90*/  MUFU.EX2 R97, R97 ;  /* 0x0000006100617308 */ /* 0x000fe20000000800 */
[-CC-:B------:R-:W-:Y:S01]  /*6aa0*/  FFMA.FTZ R14, R91, R10.reuse, -R94.reuse ;  /* 0x0000000a5b0e7223 */ /* 0x180fe2000001085e */
[-C--:B------:R-:W-:Y:S01]  /*6ab0*/  FMUL.FTZ R99, R99, R10.reuse ;  /* 0x0000000a63637220 */ /* 0x080fe20000410000 */
[-CC-:B------:R-:W-:Y:S01]  /*6ac0*/  FFMA.FTZ R155, R155, R10.reuse, -R94.reuse ;  /* 0x0000000a9b9b7223 */ /* 0x180fe2000001085e */
[-CC-:B------:R-:W-:Y:S01]  /*6ad0*/  FFMA.FTZ R92, R103, R10.reuse, -R94.reuse ;  /* 0x0000000a675c7223 */ /* 0x180fe2000001085e */
[-CC-:B------:R-:W-:Y:S01]  /*6ae0*/  FFMA.FTZ R149, R157, R10.reuse, -R94.reuse ;  /* 0x0000000a9d957223 */ /* 0x180fe2000001085e */
[-CC-:B------:R-:W-:Y:S01]  /*6af0*/  FFMA.FTZ R96, R107, R10.reuse, -R94.reuse ;  /* 0x0000000a6b607223 */ /* 0x180fe2000001085e */
[--C-:B------:R-:W-:Y:S01]  /*6b00*/  FFMA.FTZ R151, R159, R10, -R94.reuse ;  /* 0x0000000a9f977223 */ /* 0x100fe2000001085e */
[----:B------:R-:W1:Y:S01]  /*6b10*/  MUFU.EX2 R2, R99 ;  /* 0x0000006300027308 */ /* 0x000e620000000800 */
[----:B0-----:R-:W-:Y:S01]  /*6b20*/  FFMA.FTZ R91, R0, R8, R189 ;  /* 0x00000008005b7223 */ /* 0x001fe200000100bd */
[-CC-:B------:R-:W-:Y:S01]  /*6b30*/  FFMA.FTZ R98, R111, R10.reuse, -R94.reuse ;  /* 0x0000000a6f627223 */ /* 0x180fe2000001085e */
[-CC-:B------:R-:W-:Y:S01]  /*6b40*/  FFMA.FTZ R115, R115, R10.reuse, -R94.reuse ;  /* 0x0000000a73737223 */ /* 0x180fe2000001085e */
[-CC-:B------:R-:W-:Y:S01]  /*6b50*/  FFMA.FTZ R175, R175, R10.reuse, -R94.reuse ;  /* 0x0000000aafaf7223 */ /* 0x180fe2000001085e */
[----:B------:R-:W-:Y:S01]  /*6b60*/  FADD.FTZ R91, R156, R91 ;  /* 0x0000005b9c5b7221 */ /* 0x000fe20000010000 */
[-CC-:B------:R-:W-:Y:S01]  /*6b70*/  FFMA.FTZ R119, R119, R10.reuse, -R94.reuse ;  /* 0x0000000a77777223 */ /* 0x180fe2000001085e */
[-CC-:B------:R-:W-:Y:S01]  /*6b80*/  FFMA.FTZ R179, R179, R10.reuse, -R94.reuse ;  /* 0x0000000ab3b37223 */ /* 0x180fe2000001085e */
[----:B------:R-:W0:Y:S01]  /*6b90*/  MUFU.EX2 R20, R20 ;  /* 0x0000001400147308 */ /* 0x000e220000000800 */
[----:B------:R-:W-:Y:S01]  /*6ba0*/  FADD.FTZ R8, R158, R91 ;  /* 0x0000005b9e087221 */ /* 0x000fe20000010000 */
[-CC-:B------:R-:W-:Y:S01]  /*6bb0*/  FFMA.FTZ R123, R123, R10.reuse, -R94.reuse ;  /* 0x0000000a7b7b7223 */ /* 0x180fe2000001085e */
[-CC-:B------:R-:W-:Y:S01]  /*6bc0*/  FFMA.FTZ R181, R181, R10.reuse, -R94.reuse ;  /* 0x0000000ab5b57223 */ /* 0x180fe2000001085e */
[-CC-:B------:R-:W-:Y:S01]  /*6bd0*/  FFMA.FTZ R127, R127, R10.reuse, -R94.reuse ;  /* 0x0000000a7f7f7223 */ /* 0x180fe2000001085e */
[-CC-:B------:R-:W-:Y:S01]  /*6be0*/  FFMA.FTZ R185, R185, R10.reuse, -R94.reuse ;  /* 0x0000000ab9b97223 */ /* 0x180fe2000001085e */
[-CC-:B------:R-:W-:Y:S01]  /*6bf0*/  FFMA.FTZ R139, R139, R10.reuse, -R94.reuse ;  /* 0x0000000a8b8b7223 */ /* 0x180fe2000001085e */
[-CC-:B------:R-:W-:Y:S01]  /*6c00*/  FFMA.FTZ R141, R141, R10.reuse, -R94.reuse ;  /* 0x0000000a8d8d7223 */ /* 0x180fe2000001085e */
[----:B------:R-:W2:Y:S01]  /*6c10*/  MUFU.EX2 R88, R88 ;  /* 0x0000005800587308 */ /* 0x000ea20000000800 */
[----:B-1----:R-:W-:Y:S01]  /*6c20*/  FFMA.FTZ R3, R2, R3, R97 ;  /* 0x0000000302037223 */ /* 0x002fe20000010061 */
[----:B------:R-:W-:-:S06]  /*6c30*/  FFMA.FTZ R94, R135, R10, -R94 ;  /* 0x0000000a875e7223 */ /* 0x000fcc000001085e */
[----:B------:R-:W1:Y:S01]  /*6c40*/  MUFU.EX2 R95, R95 ;  /* 0x0000005f005f7308 */ /* 0x000e620000000800 */
[----:B0-----:R-:W-:-:S07]  /*6c50*/  FADD.FTZ R3, R20, R3 ;  /* 0x0000000314037221 */ /* 0x001fce0000010000 */
[----:B------:R-:W0:Y:S01]  /*6c60*/  MUFU.EX2 R153, R153 ;  /* 0x0000009900997308 */ /* 0x000e220000000800 */
[----:B--2---:R-:W-:Y:S01]  /*6c70*/  FADD.FTZ R100, R88, R3 ;  /* 0x0000000358647221 */ /* 0x004fe20000010000 */
[----:B------:R-:W-:-:S04]  /*6c80*/  FADD.FTZ R3, R177, R8 ;  /* 0x00000008b1037221 */ /* 0x000fc80000010000 */
[----:B------:R-:W-:Y:S02]  /*6c90*/  FADD.FTZ R8, R152, R3 ;  /* 0x0000000398087221 */ /* 0x000fe40000010000 */
[----:B------:R-:W2:Y:S01]  /*6ca0*/  MUFU.EX2 R90, R90 ;  /* 0x0000005a005a7308 */ /* 0x000ea20000000800 */
[----:B-1----:R-:W-:Y:S01]  /*6cb0*/  FADD.FTZ R100, R95, R100 ;  /* 0x000000645f647221 */ /* 0x002fe20000010000 */
[----:B------:R-:W-:-:S06]  /*6cc0*/  FADD.FTZ R91, R145, R8 ;  /* 0x00000008915b7221 */ /* 0x000fcc0000010000 */
[----:B------:R-:W1:Y:S01]  /*6cd0*/  MUFU.EX2 R155, R155 ;  /* 0x0000009b009b7308 */ /* 0x000e620000000800 */
[----:B0-----:R-:W-:Y:S01]  /*6ce0*/  FADD.FTZ R3, R153, R100 ;  /* 0x0000006499037221 */ /* 0x001fe20000010000 */
[----:B------:R-:W-:-:S04]  /*6cf0*/  FADD.FTZ R100, R154, R91 ;  /* 0x0000005b9a647221 */ /* 0x000fc80000010000 */
[----:B------:R-:W-:Y:S02]  /*6d00*/  FADD.FTZ R91, R137, R100 ;  /* 0x00000064895b7221 */ /* 0x000fe40000010000 */
[----:B------:R-:W0:Y:S01]  /*6d10*/  MUFU.EX2 R92, R92 ;  /* 0x0000005c005c7308 */ /* 0x000e220000000800 */
[----:B--2---:R-:W-:Y:S01]  /*6d20*/  FADD.FTZ R8, R90, R3 ;  /* 0x000000035a087221 */ /* 0x004fe20000010000 */
[----:B------:R-:W-:-:S04]  /*6d30*/  FADD.FTZ R100, R148, R91 ;  /* 0x0000005b94647221 */ /* 0x000fc80000010000 */
[----:B------:R-:W-:Y:S02]  /*6d40*/  FADD.FTZ R91, R131, R100 ;  /* 0x00000064835b7221 */ /* 0x000fe40000010000 */
[----:B------:R-:W2:Y:S01]  /*6d50*/  MUFU.EX2 R149, R149 ;  /* 0x0000009500957308 */ /* 0x000ea20000000800 */
[----:B-1----:R-:W-:Y:S01]  /*6d60*/  FADD.FTZ R3, R155, R8 ;  /* 0x000000089b037221 */ /* 0x002fe20000010000 */
[----:B------:R-:W-:-:S04]  /*6d70*/  FADD.FTZ R100, R150, R91 ;  /* 0x0000005b96647221 */ /* 0x000fc80000010000 */
[----:B------:R-:W-:Y:S02]  /*6d80*/  FADD.FTZ R91, R105, R100 ;  /* 0x00000064695b7221 */ /* 0x000fe40000010000 */
        /* <DEDUP_REMOVED lines=54> */
[----:B0-----:R-:W-:-:S03]  /*70f0*/  FADD.FTZ R8, R13, R8 ;  /* 0x000000080d087221 */ /* 0x001fc60000010000 */
[----:B--2---:R-:W-:Y:S01]  /*7100*/  FADD.FTZ R3, R94, R3 ;  /* 0x000000035e037221 */ /* 0x004fe20000010000 */
[----:B------:R-:W-:Y:S06]  /*7110*/  @!P0 BRA `(.L_x_1283) ;  /* 0x0000000000048947 */ /* 0x000fec0003800000 */
[----:B------:R-:W-:Y:S01]  /*7120*/  BPT.TRAP 0x1 ;  /* 0x000000040000795c */ /* 0x000fe20000300000 */
.L_x_1283:
[----:B------:R-:W-:Y:S01]  /*7130*/  UIADD3 UR5, UR5, 0x2a860, URZ ;  /* 0x0002a86005057890 */ /* 0x000fe2000fffe03f */
[----:B------:R-:W-:Y:S01]  /*7140*/  ISETP.GT.AND P1, PT, R15, R12, PT ;  /* 0x0000000c0f00720c */ /* 0x000fe20003f24270 */
[----:B------:R-:W-:Y:S01]  /*7150*/  UMOV UR7, UR38 ;  /* 0x0000002600077c82 */ /* 0x000fe20008000000 */
[----:B------:R-:W-:Y:S01]  /*7160*/  UMOV UR4, UR39 ;  /* 0x0000002700047c82 */ /* 0x000fe20008000000 */
[----:B------:R-:W-:Y:S01]  /*7170*/  UPRMT UR5, UR60, 0x654, UR5 ;  /* 0x000006543c057896 */ /* 0x000fe20008000005 */
[----:B------:R-:W-:Y:S01]  /*7180*/  F2FP.F16.F32.PACK_AB R152, R145, R152 ;  /* 0x000000989198723e */ /* 0x000fe200000000ff */
[----:B------:R-:W-:Y:S01]  /*7190*/  VIADD R15, R15, 0xffffffff ;  /* 0xffffffff0f0f7836 */ /* 0x000fe20000000000 */
[----:B------:R-:W-:Y:S02]  /*71a0*/  F2FP.F16.F32.PACK_AB R154, R137, R154 ;  /* 0x0000009a899a723e */ /* 0x000fe400000000ff */
[----:B------:R-:W-:Y:S01]  /*71b0*/  F2FP.F16.F32.PACK_AB R145, R115, R14 ;  /* 0x0000000e7391723e */ /* 0x000fe200000000ff */
[----:B------:R-:W-:Y:S01]  /*71c0*/  IMAD.MOV.U32 R14, RZ, RZ, R11 ;  /* 0x000000ffff0e7224 */ /* 0x000fe200078e000b */
[----:B------:R-:W-:-:S02]  /*71d0*/  F2FP.F16.F32.PACK_AB R137, R139, R100 ;  /* 0x000000648b89723e */ /* 0x000fc400000000ff */
[----:B------:R-:W-:Y:S01]  /*71e0*/  SYNCS.ARRIVE.TRANS64.RED.A1T0 RZ, [UR5], RZ ;  /* 0x000000ffffff79a7 */ /* 0x000fe20008100405 */
[----:B------:R-:W-:Y:S01]  /*71f0*/  F2FP.F16.F32.PACK_AB R138, R13, R138 ;  /* 0x0000008a0d8a723e */ /* 0x000fe200000000ff */
[----:B------:R-:W-:Y:S01]  /*7200*/  IMAD.MOV.U32 R13, RZ, RZ, R9 ;  /* 0x000000ffff0d7224 */ /* 0x000fe200078e0009 */
        /* <DEDUP_REMOVED lines=20> */
.L_x_1265:
[----:B------:R-:W2:Y:S01]  /*7350*/  LDL R12, [R1] ;  /* 0x00000000010c7983 */ /* 0x000ea20000100800 */
[----:B------:R-:W-:Y:S02]  /*7360*/  ISETP.NE.AND P2, PT, R168, 0x1, PT ;  /* 0x00000001a800780c */ /* 0x000fe40003f45270 */
[----:B------:R-:W-:-:S11]  /*7370*/  IADD3 R21, R16, 0x1, -R17 ;  /* 0x0000000110157810 */ /* 0x000fd60007ffe811 */
[----:B------:R-:W0:Y:S08]  /*7380*/  @P2 LDC R13, c[0x0][0x44c] ;  /* 0x00011300ff0d2b82 */ /* 0x000e300000000800 */
[----:B------:R-:W1:Y:S01]  /*7390*/  @P2 LDC R14, c[0x0][0x450] ;  /* 0x00011400ff0e2b82 */ /* 0x000e620000000800 */
[----:B--2---:R-:W-:Y:S01]  /*73a0*/  LOP3.LUT P1, RZ, R12, 0x80000, RZ, 0xc0, !PT ;  /* 0x000800000cff7812 */ /* 0x004fe2000782c0ff */
[----:B------:R-:W-:-:S04]  /*73b0*/  VIADD R12, R18, 0x7f ;  /* 0x0000007f120c7836 */ /* 0x000fc80000000000 */
        /* <DEDUP_REMOVED lines=15> */
.L_x_1286:
[----:B------:R-:W0:Y:S02]  /*74b0*/  LDC R89, c[0x0][0x9e4] ;  /* 0x00027900ff597b82 */ /* 0x000e240000000800 */
[----:B0-----:R-:W-:-:S13]  /*74c0*/  ISETP.NE.AND P1, PT, R89, 0x1, PT ;  /* 0x000000015900780c */ /* 0x001fda0003f25270 */
[----:B------:R-:W0:Y:S02]  /*74d0*/  @P1 LDC.64 R20, c[0x0][0x9e8] ;  /* 0x00027a00ff141b82 */ /* 0x000e240000000a00 */
[----:B0-----:R-:W-:-:S05]  /*74e0*/  @P1 IMAD.HI.U32 R14, R12, R20, RZ ;  /* 0x000000140c0e1227 */ /* 0x001fca00078e00ff */
[----:B------:R-:W-:-:S07]  /*74f0*/  @P1 SHF.R.U32.HI R12, RZ, R21, R14 ;  /* 0x00000015ff0c1219 */ /* 0x000fce000001160e */
.L_x_1287:
[----:B------:R-:W-:-:S05]  /*7500*/  IMAD R12, R12, R89, RZ ;  /* 0x000000590c0c7224 */ /* 0x000fca00078e02ff */
[----:B------:R-:W-:-:S07]  /*7510*/  VIMNMX R13, R13, R12, !PT ;  /* 0x0000000c0d0d7248 */ /* 0x000fce0007fe0100 */
.L_x_1285:
        /* <DEDUP_REMOVED lines=11> */
.L_x_1299:
[----:B------:R-:W-:-:S04]  /*75d0*/  UISETP.NE.AND UP0, UPT, UR4, 0x1, UPT ;  /* 0x000000010400788c */ /* 0x000fc8000bf05270 */
[----:B------:R-:W-:-:S04]  /*75e0*/  USEL UR38, URZ, 0x1, UP0 ;  /* 0x000000013f267887 */ /* 0x000fc80008000000 */
[----:B------:R-:W-:Y:S01]  /*75f0*/  ULOP3.LUT UR38, UR7, UR38, URZ, 0x3c, !UPT ;  /* 0x0000002607267292 */ /* 0x000fe2000f8e3c3f */
[----:B------:R-:W-:Y:S11]  /*7600*/  @!P0 BRA `(.L_x_1289) ;  /* 0x0000000000048947 */ /* 0x000ff60003800000 */
[----:B------:R-:W-:Y:S01]  /*7610*/  BPT.TRAP 0x1 ;  /* 0x000000040000795c */ /* 0x000fe20000300000 */
.L_x_1289:
        /* <DEDUP_REMOVED lines=9> */
.L_x_1290:
[----:B-1----:R-:W-:Y:S05]  /*76b0*/  @P1 BRA `(.L_x_1291) ;  /* 0x0000000000081947 */ /* 0x002fea0003800000 */
[----:B------:R-:W1:Y:S02]  /*76c0*/  SYNCS.PHASECHK.TRANS64.TRYWAIT P1, [UR6+0x2a830], R9 ;  /* 0x02a83009ff0075a7 */ /* 0x000e640008020146 */
[----:B-1----:R-:W-:Y:S05]  /*76d0*/  @!P1 BRA `(.L_x_1292) ;  /* 0x000000d400049947 */ /* 0x002fea0003800000 */
.L_x_1291:
        /* <DEDUP_REMOVED lines=135> */
.L_x_1293:
[----:B------:R-:W-:Y:S01]  /*7f50*/  ULEA UR5, UR4, UR40, 0x3 ;  /* 0x0000002804057291 */ /* 0x000fe2000f8e183f */
[----:B------:R-:W-:-:S05]  /*7f60*/  IMAD.U32 R0, RZ, RZ, UR7 ;  /* 0x00000007ff007e24 */ /* 0x000fca000f8e00ff */
[----:B------:R-:W-:-:S04]  /*7f70*/  SHF.L.U32 R0, R0, 0x1f, RZ ;  /* 0x0000001f00007819 */ /* 0x000fc800000006ff */
[----:B------:R2:W3:Y:S01]  /*7f80*/  SYNCS.PHASECHK.TRANS64.TRYWAIT P1, [UR5+0x2a850], R0 ;  /* 0x02a85000ff0075a7 */ /* 0x0004e20008020145 */
[----:B------:R-:W-:Y:S05]  /*7f90*/  @!P0 BRA `(.L_x_1294) ;  /* 0x0000000000048947 */ /* 0x000fea0003800000 */
[----:B------:R-:W-:Y:S01]  /*7fa0*/  BPT.TRAP 0x1 ;  /* 0x000000040000795c */ /* 0x000fe20000300000 */
.L_x_1294:
[----:B---3--:R-:W-:Y:S05]  /*7fb0*/  @P1 BRA `(.L_x_1295) ;  /* 0x0000000000081947 */ /* 0x008fea0003800000 */
[----:B------:R-:W3:Y:S02]  /*7fc0*/  SYNCS.PHASECHK.TRANS64.TRYWAIT P1, [UR5+0x2a850], R0 ;  /* 0x02a85000ff0075a7 */ /* 0x000ee40008020145 */
[----:B---3--:R-:W-:Y:S05]  /*7fd0*/  @!P1 BRA `(.L_x_1296) ;  /* 0x000000c800dc9947 */ /* 0x008fea0003800000 */
.L_x_1295:
        /* <DEDUP_REMOVED lines=38> */
.L_x_1297:
        /* <DEDUP_REMOVED lines=65> */
[-C--:B------:R-:W-:Y:S01]  /*8650*/  FMUL.FTZ R136, R13, R10.reuse ;  /* 0x0000000a0d887220 */ /* 0x080fe20000410000 */
[-CC-:B------:R-:W-:Y:S01]  /*8660*/  FFMA.FTZ R105, R113, R10.reuse, -R137.reuse ;  /* 0x0000000a71697223 */ /* 0x180fe20000010889 */
[----:B------:R-:W-:Y:S01]  /*8670*/  FADD.FTZ R13, -R11, R14 ;  /* 0x0000000e0b0d7221 */ /* 0x000fe20000010100 */
[-CC-:B------:R-:W-:Y:S01]  /*8680*/  FFMA.FTZ R113, R121, R10.reuse, -R137.reuse ;  /* 0x0000000a79717223 */ /* 0x180fe20000010889 */
[-CC-:B------:R-:W-:Y:S01]  /*8690*/  FFMA.FTZ R121, R129, R10.reuse, -R137.reuse ;  /* 0x0000000a81797223 */ /* 0x180fe20000010889 */
[-C--:B------:R-:W-:Y:S01]  /*86a0*/  FMUL.FTZ R129, R11, R10.reuse ;  /* 0x0000000a0b817220 */ /* 0x080fe20000410000 */
[-C--:B------:R-:W-:Y:S01]  /*86b0*/  FMUL.FTZ R2, R13, R10.reuse ;  /* 0x0000000a0d027220 */ /* 0x080fe20000410000 */
[-C--:B------:R-:W-:Y:S01]  /*86c0*/  FFMA.FTZ R13, R88, R10.reuse, -R137 ;  /* 0x0000000a580d7223 */ /* 0x080fe20000010889 */
[----:B------:R-:W-:Y:S01]  /*86d0*/  MUFU.EX2 R0, R136 ;  /* 0x0000008800007308 */ /* 0x000fe20000000800 */
[-CC-:B------:R-:W-:Y:S01]  /*86e0*/  FFMA.FTZ R157, R90, R10.reuse, -R129.reuse ;  /* 0x0000000a5a9d7223 */ /* 0x180fe20000010881 */
[-C--:B------:R-:W-:Y:S01]  /*86f0*/  FFMA.FTZ R14, R91, R10.reuse, -R129 ;  /* 0x0000000a5b0e7223 */ /* 0x080fe20000010881 */
[-C--:B------:R-:W-:Y:S01]  /*8700*/  FFMA.FTZ R158, R92, R10.reuse, -R137 ;  /* 0x0000000a5c9e7223 */ /* 0x080fe20000010889 */
[-C--:B------:R-:W-:Y:S01]  /*8710*/  FFMA.FTZ R159, R94, R10.reuse, -R129 ;  /* 0x0000000a5e9f7223 */ /* 0x080fe20000010881 */
[-C--:B------:R-:W-:Y:S01]  /*8720*/  FFMA.FTZ R21, R93, R10.reuse, -R137 ;  /* 0x0000000a5d157223 */ /* 0x080fe20000010889 */
[-C--:B------:R-:W-:Y:S01]  /*8730*/  FFMA.FTZ R20, R95, R10.reuse, -R129 ;  /* 0x0000000a5f147223 */ /* 0x080fe20000010881 */
[-C--:B------:R-:W-:Y:S01]  /*8740*/  FFMA.FTZ R152, R96, R10.reuse, -R137 ;  /* 0x0000000a60987223 */ /* 0x080fe20000010889 */
[----:B------:R-:W0:Y:S01]  /*8750*/  MUFU.EX2 R13, R13 ;  /* 0x0000000d000d7308 */ /* 0x000e220000000800 */
[-CC-:B------:R-:W-:Y:S01]  /*8760*/  FFMA.FTZ R153, R98, R10.reuse, -R129.reuse ;  /* 0x0000000a62997223 */ /* 0x180fe20000010881 */
[-C--:B------:R-:W-:Y:S01]  /*8770*/  FFMA.FTZ R88, R99, R10.reuse, -R129 ;  /* 0x0000000a63587223 */ /* 0x080fe20000010881 */
[-C--:B------:R-:W-:Y:S01]  /*8780*/  FFMA.FTZ R154, R100, R10.reuse, -R137 ;  /* 0x0000000a649a7223 */ /* 0x080fe20000010889 */
[-C--:B------:R-:W-:Y:S01]  /*8790*/  FFMA.FTZ R155, R102, R10.reuse, -R129 ;  /* 0x0000000a669b7223 */ /* 0x080fe20000010881 */
[-C--:B------:R-:W-:Y:S01]  /*87a0*/  FFMA.FTZ R93, R101, R10.reuse, -R137 ;  /* 0x0000000a655d7223 */ /* 0x080fe20000010889 */
[-C--:B------:R-:W-:Y:S01]  /*87b0*/  FFMA.FTZ R90, R103, R10.reuse, -R129 ;  /* 0x0000000a675a7223 */ /* 0x080fe20000010881 */
        /* <DEDUP_REMOVED lines=8> */
[----:B------:R-:W-:Y:S01]  /*8840*/  FFMA.FTZ R144, R112, R10, -R137 ;  /* 0x0000000a70907223 */ /* 0x000fe20000010889 */
[----:B------:R-:W1:Y:S01]  /*8850*/  MUFU.EX2 R157, R157 ;  /* 0x0000009d009d7308 */ /* 0x000e620000000800 */
[----:B0-----:R-:W-:Y:S01]  /*8860*/  FFMA.FTZ R91, R0, R8, R13 ;  /* 0x00000008005b7223 */ /* 0x001fe2000001000d */
[-CC-:B------:R-:W-:Y:S01]  /*8870*/  FFMA.FTZ R145, R114, R10.reuse, -R129.reuse ;  /* 0x0000000a72917223 */ /* 0x180fe20000010881 */
[-C--:B------:R-:W-:Y:S01]  /*8880*/  FFMA.FTZ R115, R115, R10.reuse, -R129 ;  /* 0x0000000a73737223 */ /* 0x080fe20000010881 */
[-C--:B------:R-:W-:Y:S01]  /*8890*/  FFMA.FTZ R146, R116, R10.reuse, -R137 ;  /* 0x0000000a74927223 */ /* 0x080fe20000010889 */
[-C--:B------:R-:W-:Y:S01]  /*88a0*/  FFMA.FTZ R118, R118, R10.reuse, -R129 ;  /* 0x0000000a76767223 */ /* 0x080fe20000010881 */
[-C--:B------:R-:W-:Y:S01]  /*88b0*/  FFMA.FTZ R109, R117, R10.reuse, -R137 ;  /* 0x0000000a756d7223 */ /* 0x080fe20000010889 */
[-C--:B------:R-:W-:Y:S01]  /*88c0*/  FFMA.FTZ R119, R119, R10.reuse, -R129 ;  /* 0x0000000a77777223 */ /* 0x080fe20000010881 */
[----:B------:R-:W0:Y:S01]  /*88d0*/  MUFU.EX2 R156, R156 ;  /* 0x0000009c009c7308 */ /* 0x000e220000000800 */
[-C--:B------:R-:W-:Y:S01]  /*88e0*/  FFMA.FTZ R140, R120, R10.reuse, -R137 ;  /* 0x0000000a788c7223 */ /* 0x080fe20000010889 */
[-CC-:B------:R-:W-:Y:S01]  /*88f0*/  FFMA.FTZ R122, R122, R10.reuse, -R129.reuse ;  /* 0x0000000a7a7a7223 */ /* 0x180fe20000010881 */
[-C--:B------:R-:W-:Y:S01]  /*8900*/  FFMA.FTZ R123, R123, R10.reuse, -R129 ;  /* 0x0000000a7b7b7223 */ /* 0x080fe20000010881 */
[-C--:B------:R-:W-:Y:S01]  /*8910*/  FFMA.FTZ R142, R124, R10.reuse, -R137 ;  /* 0x0000000a7c8e7223 */ /* 0x080fe20000010889 */
[-C--:B------:R-:W-:Y:S01]  /*8920*/  FFMA.FTZ R126, R126, R10.reuse, -R129 ;  /* 0x0000000a7e7e7223 */ /* 0x080fe20000010881 */
[-C--:B------:R-:W-:Y:S01]  /*8930*/  FFMA.FTZ R117, R125, R10.reuse, -R137 ;  /* 0x0000000a7d757223 */ /* 0x080fe20000010889 */
[-C--:B------:R-:W-:Y:S01]  /*8940*/  FFMA.FTZ R127, R127, R10.reuse, -R129 ;  /* 0x0000000a7f7f7223 */ /* 0x080fe20000010881 */
[----:B------:R-:W2:Y:S01]  /*8950*/  MUFU.EX2 R14, R14 ;  /* 0x0000000e000e7308 */ /* 0x000ea20000000800 */
[----:B-1----:R-:W-:Y:S01]  /*8960*/  FFMA.FTZ R3, R2, R3, R157 ;  /* 0x0000000302037223 */ /* 0x002fe2000001009d */
[-C--:B------:R-:W-:Y:S01]  /*8970*/  FFMA.FTZ R136, R128, R10.reuse, -R137 ;  /* 0x0000000a80887223 */ /* 0x080fe20000010889 */
[-CC-:B------:R-:W-:Y:S01]  /*8980*/  FFMA.FTZ R130, R130, R10.reuse, -R129.reuse ;  /* 0x0000000a82827223 */ /* 0x180fe20000010881 */
[-C--:B------:R-:W-:Y:S01]  /*8990*/  FFMA.FTZ R131, R131, R10.reuse, -R129 ;  /* 0x0000000a83837223 */ /* 0x080fe20000010881 */
[-CC-:B------:R-:W-:Y:S01]  /*89a0*/  FFMA.FTZ R138, R132, R10.reuse, -R137.reuse ;  /* 0x0000000a848a7223 */ /* 0x180fe20000010889 */
[-C--:B------:R-:W-:Y:S01]  /*89b0*/  FFMA.FTZ R125, R133, R10.reuse, -R137 ;  /* 0x0000000a857d7223 */ /* 0x080fe20000010889 */
[-C--:B------:R-:W-:Y:S01]  /*89c0*/  FFMA.FTZ R134, R134, R10.reuse, -R129 ;  /* 0x0000000a86867223 */ /* 0x080fe20000010881 */
        /* <DEDUP_REMOVED lines=93> */
.L_x_1298:
        /* <DEDUP_REMOVED lines=34> */
.L_x_1288:
        /* <DEDUP_REMOVED lines=8> */
[----:B------:R-:W-:-:S05]  /*9240*/  ULDC UR54, c[0x0][0x9e0] ;  /* 0x0002780000367ab9 */ /* 0x000fca0000000800 */
.L_x_1319:
        /* <DEDUP_REMOVED lines=8> */
.L_x_1301:
[----:B------:R-:W-:Y:S01]  /*92d0*/  ULEA UR5, UR39, UR40, 0x3 ;  /* 0x0000002827057291 */ /* 0x000fe2000f8e183f */
[----:B------:R-:W-:-:S05]  /*92e0*/  IMAD.U32 R9, RZ, RZ, UR38 ;  /* 0x00000026ff097e24 */ /* 0x000fca000f8e00ff */
[----:B------:R-:W-:-:S04]  /*92f0*/  SHF.L.U32 R9, R9, 0x1f, RZ ;  /* 0x0000001f09097819 */ /* 0x000fc800000006ff */
[----:B------:R0:W1:Y:S01]  /*9300*/  SYNCS.PHASECHK.TRANS64.TRYWAIT P1, [UR5+0x2a830], R9 ;  /* 0x02a83009ff0075a7 */ /* 0x0000620008020145 */
[----:B------:R-:W-:Y:S05]  /*9310*/  @!P0 BRA `(.L_x_1302) ;  /* 0x0000000000048947 */ /* 0x000fea0003800000 */
[----:B------:R-:W-:Y:S01]  /*9320*/  BPT.TRAP 0x1 ;  /* 0x000000040000795c */ /* 0x000fe20000300000 */
.L_x_1302:
[----:B-1----:R-:W-:Y:S05]  /*9330*/  @P1 BRA `(.L_x_1303) ;  /* 0x0000000000081947 */ /* 0x002fea0003800000 */
[----:B------:R-:W1:Y:S02]  /*9340*/  SYNCS.PHASECHK.TRANS64.TRYWAIT P1, [UR5+0x2a830], R9 ;  /* 0x02a83009ff0075a7 */ /* 0x000e640008020145 */
[----:B-1----:R-:W-:Y:S05]  /*9350*/  @!P1 BRA `(.L_x_1304) ;  /* 0x000000b800149947 */ /* 0x002fea0003800000 */
.L_x_1303:
        /* <DEDUP_REMOVED lines=135> */
.L_x_1305:
[----:B------:R-:W-:Y:S01]  /*9bd0*/  ULEA UR5, UR4, UR40, 0x3 ;  /* 0x0000002804057291 */ /* 0x000fe2000f8e183f */
[----:B------:R-:W-:-:S05]  /*9be0*/  IMAD.U32 R0, RZ, RZ, UR6 ;  /* 0x00000006ff007e24 */ /* 0x000fca000f8e00ff */
[----:B------:R-:W-:-:S04]  /*9bf0*/  SHF.L.U32 R0, R0, 0x1f, RZ ;  /* 0x0000001f00007819 */ /* 0x000fc800000006ff */
[----:B------:R2:W3:Y:S01]  /*9c00*/  SYNCS.PHASECHK.TRANS64.TRYWAIT P1, [UR5+0x2a850], R0 ;  /* 0x02a85000ff0075a7 */ /* 0x0004e20008020145 */
[----:B------:R-:W-:Y:S05]  /*9c10*/  @!P0 BRA `(.L_x_1306) ;  /* 0x0000000000048947 */ /* 0x000fea0003800000 */
[----:B------:R-:W-:Y:S01]  /*9c20*/  BPT.TRAP 0x1 ;  /* 0x000000040000795c */ /* 0x000fe20000300000 */
.L_x_1306:
[----:B---3--:R-:W-:Y:S05]  /*9c30*/  @P1 BRA `(.L_x_1307) ;  /* 0x0000000000081947 */ /* 0x008fea0003800000 */
[----:B------:R-:W3:Y:S02]  /*9c40*/  SYNCS.PHASECHK.TRANS64.TRYWAIT P1, [UR5+0x2a850], R0 ;  /* 0x02a85000ff0075a7 */ /* 0x000ee40008020145 */
[----:B---3--:R-:W-:Y:S05]  /*9c50*/  @!P1 BRA `(.L_x_1308) ;  /* 0x000000ac00ec9947 */ /* 0x008fea0003800000 */
.L_x_1307:
        /* <DEDUP_REMOVED lines=38> */
.L_x_1309:
[----:B------:R-:W3:Y:S01]  /*9ec0*/  LDL R148, [R1] ;  /* 0x0000000001947983 */ /* 0x000ee20000100800 */
[----:B------:R-:W-:Y:S01]  /*9ed0*/  ISETP.NE.AND P2, PT, R168, 0x1, PT ;  /* 0x00000001a800780c */ /* 0x000fe20003f45270 */
[----:B01----:R-:W-:Y:S01]  /*9ee0*/  IMAD.IADD R9, R22, 0x1, R18 ;  /* 0x0000000116097824 */ /* 0x003fe200078e0212 */
[----:B------:R-:W-:Y:S01]  /*9ef0*/  ULEA UR4, UR7, UR40, 0x3 ;  /* 0x0000002807047291 */ /* 0x000fe2000f8e183f */
[----:B------:R-:W-:-:S03]  /*9f00*/  IMAD R14, R15, -0x60, RZ ;  /* 0xffffffa00f0e7824 */ /* 0x000fc600078e02ff */
        /* <DEDUP_REMOVED lines=31> */
.L_x_1312:
[----:B------:R-:W-:-:S05]  /*a100*/  IMAD.U32 R21, RZ, RZ, UR42 ;  /* 0x0000002aff157e24 */ /* 0x000fca000f8e00ff */
[----:B------:R-:W-:-:S13]  /*a110*/  ISETP.NE.AND P1, PT, R21, 0x1, PT ;  /* 0x000000011500780c */ /* 0x000fda0003f25270 */
[----:B------:R-:W0:Y:S02]  /*a120*/  @P1 LDC.64 R140, c[0x0][0x9e8] ;  /* 0x00027a00ff8c1b82 */ /* 0x000e240000000a00 */
[----:B0-----:R-:W-:-:S05]  /*a130*/  @P1 IMAD.HI.U32 R10, R11, R140, RZ ;  /* 0x0000008c0b0a1227 */ /* 0x001fca00078e00ff */
[----:B------:R-:W-:-:S07]  /*a140*/  @P1 SHF.R.U32.HI R11, RZ, R141, R10 ;  /* 0x0000008dff0b1219 */ /* 0x000fce000001160a */
.L_x_1313:
[----:B------:R-:W-:Y:S05]  /*a150*/  BSYNC B0 ;  /* 0x0000000000007941 */ /* 0x000fea0003800000 */
.L_x_1311:
[----:B------:R-:W-:-:S05]  /*a160*/  IMAD R11, R11, R21, R138 ;  /* 0x000000150b0b7224 */ /* 0x000fca00078e028a */
[----:B------:R-:W-:Y:S02]  /*a170*/  VIADDMNMX R0, R11, R21, R0, PT ;  /* 0x000000150b007246 */ /* 0x000fe40003800100 */
[----:B------:R-:W-:-:S07]  /*a180*/  VIMNMX R2, R2, R11, !PT ;  /* 0x0000000b02027248 */ /* 0x000fce0007fe0100 */
.L_x_1310:
        /* <DEDUP_REMOVED lines=132> */
.L_x_1316:
[----:B------:R-:W-:-:S05]  /*a9d0*/  IMAD.U32 R10, RZ, RZ, UR42 ;  /* 0x0000002aff0a7e24 */ /* 0x000fca000f8e00ff */
[----:B------:R-:W-:-:S13]  /*a9e0*/  ISETP.NE.AND P6, PT, R10, 0x1, PT ;  /* 0x000000010a00780c */ /* 0x000fda0003fc5270 */
[----:B------:R-:W0:Y:S02]  /*a9f0*/  @P6 LDC.64 R148, c[0x0][0x9e8] ;  /* 0x00027a00ff946b82 */ /* 0x000e240000000a00 */
[----:B0-----:R-:W-:-:S05]  /*aa00*/  @P6 IMAD.HI.U32 R148, R9, R148, RZ ;  /* 0x0000009409946227 */ /* 0x001fca00078e00ff */
[----:B------:R-:W-:-:S07]  /*aa10*/  @P6 SHF.R.U32.HI R9, RZ, R149, R148 ;  /* 0x00000095ff096219 */ /* 0x000fce0000011694 */
.L_x_1317:
[----:B------:R-:W-:Y:S05]  /*aa20*/  BSYNC B0 ;  /* 0x0000000000007941 */ /* 0x000fea0003800000 */
.L_x_1315:
[----:B------:R-:W-:-:S05]  /*aa30*/  IMAD R9, R9, R10, R138 ;  /* 0x0000000a09097224 */ /* 0x000fca00078e028a */
[----:B------:R-:W-:Y:S02]  /*aa40*/  VIADDMNMX R0, R9, R10, R0, PT ;  /* 0x0000000a09007246 */ /* 0x000fe40003800100 */
[----:B------:R-:W-:-:S07]  /*aa50*/  VIMNMX R2, R2, R9, !PT ;  /* 0x0000000902027248 */ /* 0x000fce0007fe0100 */
.L_x_1314:
        /* <DEDUP_REMOVED lines=256> */
[----:B------:R-:W-:-:S06]  /*ba60*/  FADD.FTZ R96, R144, R91 ;  /* 0x0000005b90607221 */ /* 0x000fcc0000010000 */
        /* <DEDUP_REMOVED lines=51> */
.L_x_1318:
        /* <DEDUP_REMOVED lines=34> */
.L_x_1300:
        /* <DEDUP_REMOVED lines=67> */
.L_x_1320:
[----:B------:R-:W-:Y:S01]  /*c3f0*/  ULEA UR5, UR39, UR40, 0x3 ;  /* 0x0000002827057291 */ /* 0x000fe2000f8e183f */
[----:B------:R-:W-:-:S05]  /*c400*/  IMAD.U32 R0, RZ, RZ, UR38 ;  /* 0x00000026ff007e24 */ /* 0x000fca000f8e00ff */
[----:B------:R-:W-:-:S04]  /*c410*/  SHF.L.U32 R0, R0, 0x1f, RZ ;  /* 0x0000001f00007819 */ /* 0x000fc800000006ff */
[----:B------:R0:W1:Y:S01]  /*c420*/  SYNCS.PHASECHK.TRANS64.TRYWAIT P1, [UR5+0x2a850], R0 ;  /* 0x02a85000ff0075a7 */ /* 0x0000620008020145 */
[----:B------:R-:W-:Y:S05]  /*c430*/  @!P0 BRA `(.L_x_1321) ;  /* 0x0000000000048947 */ /* 0x000fea0003800000 */
[----:B------:R-:W-:Y:S01]  /*c440*/  BPT.TRAP 0x1 ;  /* 0x000000040000795c */ /* 0x000fe20000300000 */
.L_x_1321:
[----:B-1----:R-:W-:Y:S05]  /*c450*/  @P1 BRA `(.L_x_1322) ;  /* 0x0000000000081947 */ /* 0x002fea0003800000 */
[----:B------:R-:W1:Y:S02]  /*c460*/  SYNCS.PHASECHK.TRANS64.TRYWAIT P1, [UR5+0x2a850], R0 ;  /* 0x02a85000ff0075a7 */ /* 0x000e640008020145 */
[----:B-1----:R-:W-:Y:S05]  /*c470*/  @!P1 BRA `(.L_x_1323) ;  /* 0x0000008400fc9947 */ /* 0x002fea0003800000 */
.L_x_1322:
[----:B------:R-:W-:Y:S01]  /*c480*/  UIADD3 UR40, UR40, 0x400, URZ ;  /* 0x0000040028287890 */ /* 0x000fe2000fffe03f */
[----:B------:R-:W-:Y:S01]  /*c490*/  WARPGROUP.ARRIVE ;  /* 0x00000000000079c5 */ /* 0x000fe20000000000 */
[----:B------:R-:W-:Y:S01]  /*c4a0*/  UMOV UR7, 0x40000040 ;  /* 0x4000004000077882 */ /* 0x000fe20000000000 */
[----:B-1----:R-:W1:Y:S01]  /*c4b0*/  SHFL.BFLY PT, R5, R8, 0x2, 0x1f ;  /* 0x0c401f0008057f89 */ /* 0x002e6200000e0000 */
[----:B------:R-:W-:Y:S01]  /*c4c0*/  USHF.R.U32.HI UR40, URZ, 0x4, UR40 ;  /* 0x000000043f287899 */ /* 0x000fe20008011628 */
[----:B------:R-:W-:Y:S02]  /*c4d0*/  IMAD.MOV.U32 R13, RZ, RZ, RZ ;  /* 0x000000ffff0d7224 */ /* 0x000fe400078e00ff */
[----:B0-----:R-:W0:Y:S01]  /*c4e0*/  SHFL.BFLY PT, R0, R3, 0x2, 0x1f ;  /* 0x0c401f0003007f89 */ /* 0x001e2200000e0000 */
[----:B------:R-:W-:-:S04]  /*c4f0*/  ULOP3.LUT UR40, UR40, 0x3fff, URZ, 0xc0, !UPT ;  /* 0x00003fff28287892 */ /* 0x000fc8000f8ec03f */
[----:B------:R-:W-:-:S04]  /*c500*/  ULOP3.LUT UR4, UR40, 0x3000000, URZ, 0xfc, !UPT ;  /* 0x0300000028047892 */ /* 0x000fc8000f8efc3f */
[----:B------:R-:W-:-:S07]  /*c510*/  UIMAD UR4, UR39, 0x600, UR4 ;  /* 0x00000600270478a4 */ /* 0x000fce000f8e0204 */
[----:B------:R-:W-:Y:S02]  /*c520*/  UMOV UR6, UR4 ;  /* 0x0000000400067c82 */ /* 0x000fe40008000000 */
[----:B------:R-:W-:Y:S01]  /*c530*/  HGMMA.64x128x16.F32 R24, R156, gdesc[UR4].tnspB, R24, gsb0 ;  /* 0x41e000049c187df0 */ /* 0x000fe20008000818 */
[----:B------:R-:W-:Y:S01]  /*c540*/  UIADD3 UR6, UR4, 0x80, URZ ;  /* 0x0000008004067890 */ /* 0x000fe2000fffe03f */
[----:B-1----:R-:W-:Y:S01]  /*c550*/  FADD.FTZ R5, R5, R8 ;  /* 0x0000000805057221 */ /* 0x002fe20000010000 */
[----:B------:R-:W-:Y:S01]  /*c560*/  UMOV UR7, 0x40000040 ;  /* 0x4000004000077882 */ /* 0x000fe20000000000 */
[----:B0-----:R-:W-:Y:S01]  /*c570*/  FADD.FTZ R2, R0, R3 ;  /* 0x0000000300027221 */ /* 0x001fe20000010000 */
[----:B------:R-:W-:Y:S02]  /*c580*/  IMAD.MOV.U32 R3, RZ, RZ, RZ ;  /* 0x000000ffff037224 */ /* 0x000fe400078e00ff */
[----:B------:R-:W0:Y:S04]  /*c590*/  SHFL.BFLY PT, R0, R5, 0x1, 0x1f ;  /* 0x0c201f0005007f89 */ /* 0x000e2800000e0000 */
[----:B------:R-:W1:Y:S01]  /*c5a0*/  SHFL.BFLY PT, R7, R2, 0x1, 0x1f ;  /* 0x0c201f0002077f89 */ /* 0x000e6200000e0000 */
[----:B0-----:R-:W-:Y:S01]  /*c5b0*/  FADD.FTZ R12, R5, R0 ;  /* 0x00000000050c7221 */ /* 0x001fe20000010000 */
[----:B------:R-:W-:-:S02]  /*c5c0*/  IMAD.MOV.U32 R0, RZ, RZ, -0x800000 ;  /* 0xff800000ff007424 */ /* 0x000fc400078e00ff */
[----:B-1----:R-:W-:Y:S02]  /*c5d0*/  FADD.FTZ R14, R2, R7 ;  /* 0x00000007020e7221 */ /* 0x002fe40000010000 */
[----:B------:R-:W-:Y:S01]  /*c5e0*/  FSETP.NE.FTZ.AND P1, PT, R12, RZ, PT ;  /* 0x000000ff0c00720b */ /* 0x000fe20003f35000 */
[----:B------:R-:W-:Y:S02]  /*c5f0*/  IMAD.MOV.U32 R2, RZ, RZ, -0x800000 ;  /* 0xff800000ff027424 */ /* 0x000fe400078e00ff */
        /* <DEDUP_REMOVED lines=38> */
.L_x_1324:
        /* <DEDUP_REMOVED lines=9> */
[----:B------:R-:W-:Y:S01]  /*c8f0*/  FMUL.FTZ R7, R31, R13 ;  /* 0x0000000d1f077220 */ /* 0x000fe20000410000 */
[-C--:B------:R-:W-:Y:S01]  /*c900*/  FMUL.FTZ R95, R24, R3.reuse ;  /* 0x00000003185f7220 */ /* 0x080fe20000410000 */
[-C--:B------:R-:W-:Y:S01]  /*c910*/  FMUL.FTZ R12, R25, R3.reuse ;  /* 0x00000003190c7220 */ /* 0x080fe20000410000 */
        /* <DEDUP_REMOVED lines=62> */
.L_x_1246:
        /* <DEDUP_REMOVED lines=9> */
[----:B------:R-:W-:Y:S02]  /*cd90*/  F2FP.F16.F32.PACK_AB R7, R7, R8 ;  /* 0x000000080707723e */ /* 0x000fe400000000ff */
[----:B------:R-:W-:Y:S01]  /*cda0*/  F2FP.F16.F32.PACK_AB R6, R6, R91 ;  /* 0x0000005b0606723e */ /* 0x000fe200000000ff */
[----:B------:R-:W-:Y:S01]  /*cdb0*/  BAR.SYNC.DEFER_BLOCKING 0x1, 0x100 ;  /* 0x0044000000007b1d */ /* 0x000fe20000010000 */
        /* <DEDUP_REMOVED lines=10> */
[----:B------:R-:W-:Y:S02]  /*ce60*/  MOV R16, R3 ;  /* 0x0000000300107202 */ /* 0x000fe40000000f00 */
[----:B--2---:R-:W-:-:S03]  /*ce70*/  MOV R17, R4 ;  /* 0x0000000400117202 */ /* 0x004fc60000000f00 */
[----:B------:R-:W-:-:S03]  /*ce80*/  IMAD.WIDE R4, R171, 0x2, R16 ;  /* 0x00000002ab047825 */ /* 0x000fc600078e0210 */
[C---:B------:R-:W-:Y:S02]  /*ce90*/  LOP3.LUT R9, R4.reuse, 0x380, RZ, 0xc0, !PT ;  /* 0x0000038004097812 */ /* 0x040fe400078ec0ff */
[C---:B------:R-:W-:Y:S02]  /*cea0*/  IADD3 R23, P6, R4.reuse, 0x20, RZ ;  /* 0x0000002004177810 */ /* 0x040fe40007fde0ff */
[----:B------:R-:W-:Y:S02]  /*ceb0*/  IADD3 R97, P4, R4, 0x60, RZ ;  /* 0x0000006004617810 */ /* 0x000fe40007f9e0ff */
[----:B------:R-:W-:Y:S01]  /*cec0*/  SHF.R.U64 R9, R9, 0x3, RZ ;  /* 0x0000000309097819 */ /* 0x000fe200000012ff */
[--C-:B------:R-:W-:Y:S01]  /*ced0*/  IMAD.X R27, RZ, RZ, R5.reuse, P6 ;  /* 0x000000ffff1b7224 */ /* 0x100fe200030e0605 */
[----:B------:R-:W-:Y:S01]  /*cee0*/  LOP3.LUT R14, R23, 0x380, RZ, 0xc0, !PT ;  /* 0x00000380170e7812 */ /* 0x000fe200078ec0ff */
[----:B------:R-:W-:Y:S01]  /*cef0*/  IMAD.X R15, RZ, RZ, R5, P4 ;  /* 0x000000ffff0f7224 */ /* 0x000fe200020e0605 */
[----:B-1----:R-:W-:-:S02]  /*cf00*/  LOP3.LUT R44, R97, 0x380, RZ, 0xc0, !PT ;  /* 0x00000380612c7812 */ /* 0x002fc400078ec0ff */
[C---:B------:R-:W-:Y:S02]  /*cf10*/  IADD3 R73, P5, R4.reuse, 0x40, RZ ;  /* 0x0000004004497810 */ /* 0x040fe40007fbe0ff */
[C---:B------:R-:W-:Y:S02]  /*cf20*/  IADD3 R99, P3, R4.reuse, 0x4000, RZ ;  /* 0x0000400004637810 */ /* 0x040fe40007f7e0ff */
[C---:B------:R-:W-:Y:S01]  /*cf30*/  IADD3 R101, P2, R4.reuse, 0x4020, RZ ;  /* 0x0000402004657810 */ /* 0x040fe20007f5e0ff */
[--C-:B------:R-:W-:Y:S01]  /*cf40*/  IMAD.X R25, RZ, RZ, R5.reuse, P5 ;  /* 0x000000ffff197224 */ /* 0x100fe200028e0605 */
[C---:B------:R-:W-:Y:S01]  /*cf50*/  IADD3 R90, P1, R4.reuse, 0x4040, RZ ;  /* 0x00004040045a7810 */ /* 0x040fe20007f3e0ff */
[--C-:B------:R-:W-:Y:S01]  /*cf60*/  IMAD.X R21, RZ, RZ, R5.reuse, P3 ;  /* 0x000000ffff157224 */ /* 0x100fe200018e0605 */
[----:B------:R-:W-:Y:S01]  /*cf70*/  IADD3 R103, P0, R4, 0x4060, RZ ;  /* 0x0000406004677810 */ /* 0x000fe20007f1e0ff */
[--C-:B------:R-:W-:Y:S01]  /*cf80*/  IMAD.X R13, RZ, RZ, R5.reuse, P2 ;  /* 0x000000ffff0d7224 */ /* 0x100fe200010e0605 */
[----:B------:R-:W-:Y:S01]  /*cf90*/  LOP3.LUT R4, R9, R4, RZ, 0x3c, !PT ;  /* 0x0000000409047212 */ /* 0x000fe200078e3cff */
[--C-:B------:R-:W-:Y:S01]  /*cfa0*/  IMAD.X R11, RZ, RZ, R5.reuse, P1 ;  /* 0x000000ffff0b7224 */ /* 0x100fe200008e0605 */
[----:B------:R-:W-:Y:S01]  /*cfb0*/  SHF.R.U64 R14, R14, 0x3, RZ ;  /* 0x000000030e0e7819 */ /* 0x000fe200000012ff */
[----:B------:R-:W-:Y:S01]  /*cfc0*/  IMAD.X R9, RZ, RZ, R5, P0 ;  /* 0x000000ffff097224 */ /* 0x000fe200000e0605 */
[----:B------:R-:W-:-:S02]  /*cfd0*/  SHF.R.U64 R44, R44, 0x3, RZ ;  /* 0x000000032c2c7819 */ /* 0x000fc400000012ff */
[----:B------:R-:W-:Y:S02]  /*cfe0*/  MOV R94, R4 ;  /* 0x00000004005e7202 */ /* 0x000fe40000000f00 */
[----:B------:R-:W-:Y:S02]  /*cff0*/  LOP3.LUT R26, R14, R23, RZ, 0x3c, !PT ;  /* 0x000000170e1a7212 */ /* 0x000fe400078e3cff */
[----:B------:R-:W-:Y:S02]  /*d000*/  F2FP.F16.F32.PACK_AB R5, R10, R93 ;  /* 0x0000005d0a05723e */ /* 0x000fe400000000ff */
[----:B------:R-:W-:Y:S02]  /*d010*/  LOP3.LUT R14, R44, R97, RZ, 0x3c, !PT ;  /* 0x000000612c0e7212 */ /* 0x000fe400078e3cff */
[----:B------:R-:W-:Y:S01]  /*d020*/  LOP3.LUT R10, R101, 0x380, RZ, 0xc0, !PT ;  /* 0x00000380650a7812 */ /* 0x000fe200078ec0ff */
[----:B------:R-:W1:Y:S01]  /*d030*/  LDC.64 R96, c[0x0][0xc00] ;  /* 0x00030000ff607b82 */ /* 0x000e620000000a00 */
[----:B------:R-:W-:-:S02]  /*d040*/  LOP3.LUT R23, R90, 0x380, RZ, 0xc0, !PT ;  /* 0x000003805a177812 */ /* 0x000fc400078ec0ff */
[----:B------:R-:W-:Y:S02]  /*d050*/  LOP3.LUT R44, R103, 0x380, RZ, 0xc0, !PT ;  /* 0x00000380672c7812 */ /* 0x000fe400078ec0ff */
[----:B------:R-:W-:Y:S02]  /*d060*/  LOP3.LUT R20, R73, 0x380, RZ, 0xc0, !PT ;  /* 0x0000038049147812 */ /* 0x000fe400078ec0ff */
[----:B------:R-:W-:Y:S02]  /*d070*/  LOP3.LUT R72, R99, 0x380, RZ, 0xc0, !PT ;  /* 0x0000038063487812 */ /* 0x000fe400078ec0ff */
[----:B------:R-:W-:Y:S02]  /*d080*/  SHF.R.U64 R10, R10, 0x3, RZ ;  /* 0x000000030a0a7819 */ /* 0x000fe400000012ff */
[----:B------:R-:W-:Y:S02]  /*d090*/  SHF.R.U64 R23, R23, 0x3, RZ ;  /* 0x0000000317177819 */ /* 0x000fe400000012ff */
[----:B------:R-:W-:-:S02]  /*d0a0*/  SHF.R.U64 R44, R44, 0x3, RZ ;  /* 0x000000032c2c7819 */ /* 0x000fc400000012ff */
[----:B------:R-:W-:Y:S02]  /*d0b0*/  SHF.R.U64 R20, R20, 0x3, RZ ;  /* 0x0000000314147819 */ /* 0x000fe400000012ff */
[----:B------:R-:W-:Y:S02]  /*d0c0*/  F2FP.F16.F32.PACK_AB R4, R12, R95 ;  /* 0x0000005f0c04723e */ /* 0x000fe400000000ff */
[----:B------:R-:W-:Y:S02]  /*d0d0*/  SHF.R.U64 R72, R72, 0x3, RZ ;  /* 0x0000000348487819 */ /* 0x000fe400000012ff */
[----:B------:R-:W-:Y:S01]  /*d0e0*/  LOP3.LUT R12, R10, R101, RZ, 0x3c, !PT ;  /* 0x000000650a0c7212 */ /* 0x000fe200078e3cff */
[----:B------:R2:W-:Y:S01]  /*d0f0*/  STSM.16.M88.4 [R94], R4 ;  /* 0x000000045e007844 */ /* 0x0005e20000000200 */
[----:B------:R-:W-:Y:S02]  /*d100*/  LOP3.LUT R10, R23, R90, RZ, 0x3c, !PT ;  /* 0x0000005a170a7212 */ /* 0x000fe400078e3cff */
[----:B------:R-:W-:-:S02]  /*d110*/  LOP3.LUT R8, R44, R103, RZ, 0x3c, !PT ;  /* 0x000000672c087212 */ /* 0x000fc400078e3cff */
[----:B------:R-:W-:Y:S02]  /*d120*/  LOP3.LUT R24, R20, R73, RZ, 0x3c, !PT ;  /* 0x0000004914187212 */ /* 0x000fe400078e3cff */
[----:B------:R-:W-:Y:S02]  /*d130*/  LOP3.LUT R20, R72, R99, RZ, 0x3c, !PT ;  /* 0x0000006348147212 */ /* 0x000fe400078e3cff */
[----:B------:R-:W-:Y:S02]  /*d140*/  MOV R72, R10 ;  /* 0x0000000a00487202 */ /* 0x000fe40000000f00 */
[----:B------:R-:W-:Y:S02]  /*d150*/  MOV R44, R8 ;  /* 0x00000008002c7202 */ /* 0x000fe40000000f00 */
[----:B------:R-:W-:Y:S02]  /*d160*/  MOV R92, R26 ;  /* 0x0000001a005c7202 */ /* 0x000fe40000000f00 */
[----:B------:R-:W-:-:S02]  /*d170*/  F2FP.F16.F32.PACK_AB R8, R88, R89 ;  /* 0x000000595808723e */ /* 0x000fc400000000ff */
[----:B------:R-:W-:Y:S02]  /*d180*/  F2FP.F16.F32.PACK_AB R9, R35, R34 ;  /* 0x000000222309723e */ /* 0x000fe400000000ff */
[----:B------:R-:W-:Y:S02]  /*d190*/  F2FP.F16.F32.PACK_AB R10, R37, R36 ;  /* 0x00000024250a723e */ /* 0x000fe400000000ff */
[----:B------:R-:W-:Y:S02]  /*d1a0*/  F2FP.F16.F32.PACK_AB R11, R39, R38 ;  /* 0x00000026270b723e */ /* 0x000fe400000000ff */
[----:B------:R-:W-:Y:S02]  /*d1b0*/  MOV R91, R24 ;  /* 0x00000018005b7202 */ /* 0x000fe40000000f00 */
[----:B--2---:R-:W-:Y:S01]  /*d1c0*/  F2FP.F16.F32.PACK_AB R4, R41, R40 ;  /* 0x000000282904723e */ /* 0x004fe200000000ff */
[----:B------:R-:W-:Y:S01]  /*d1d0*/  STSM.16.M88.4 [R92], R8 ;  /* 0x000000085c007844 */ /* 0x000fe20000000200 */
[----:B------:R-:W-:-:S02]  /*d1e0*/  F2FP.F16.F32.PACK_AB R5, R43, R42 ;  /* 0x0000002a2b05723e */ /* 0x000fc400000000ff */
[----:B------:R-:W-:Y:S02]  /*d1f0*/  F2FP.F16.F32.PACK_AB R6, R32, R33 ;  /* 0x000000212006723e */ /* 0x000fe400000000ff */
[----:B------:R-:W-:Y:S02]  /*d200*/  F2FP.F16.F32.PACK_AB R7, R30, R31 ;  /* 0x0000001f1e07723e */ /* 0x000fe400000000ff */
[----:B------:R-:W-:Y:S02]  /*d210*/  MOV R90, R14 ;  /* 0x0000000e005a7202 */ /* 0x000fe40000000f00 */
[----:B------:R-:W-:Y:S01]  /*d220*/  MOV R73, R12 ;  /* 0x0000000c00497202 */ /* 0x000fe20000000f00 */
[----:B------:R2:W-:Y:S01]  /*d230*/  STSM.16.M88.4 [R91], R4 ;  /* 0x000000045b007844 */ /* 0x0005e20000000200 */
[----:B------:R-:W-:Y:S02]  /*d240*/  F2FP.F16.F32.PACK_AB R12, R49, R48 ;  /* 0x00000030310c723e */ /* 0x000fe400000000ff */
[----:B------:R-:W-:-:S02]  /*d250*/  F2FP.F16.F32.PACK_AB R13, R51, R50 ;  /* 0x00000032330d723e */ /* 0x000fc400000000ff */
[----:B------:R-:W-:Y:S02]  /*d260*/  F2FP.F16.F32.PACK_AB R14, R53, R52 ;  /* 0x00000034350e723e */ /* 0x000fe400000000ff */
[----:B------:R-:W-:Y:S01]  /*d270*/  F2FP.F16.F32.PACK_AB R15, R55, R54 ;  /* 0x00000036370f723e */ /* 0x000fe200000000ff */
[----:B------:R-:W-:Y:S01]  /*d280*/  ULDC UR4, c[0x0][0xa88] ;  /* 0x0002a20000047ab9 */ /* 0x000fe20000000800 */
[----:B------:R-:W-:Y:S01]  /*d290*/  MOV R23, R20 ;  /* 0x0000001400177202 */ /* 0x000fe20000000f00 */
[----:B------:R-:W3:Y:S01]  /*d2a0*/  LDC R52, c[0x0][0xbe8] ;  /* 0x0002fa00ff347b82 */ /* 0x000ee20000000800 */
[----:B------:R-:W-:Y:S01]  /*d2b0*/  F2FP.F16.F32.PACK_AB R24, R57, R56 ;  /* 0x000000383918723e */ /* 0x000fe200000000ff */
[----:B------:R-:W-:Y:S01]  /*d2c0*/  STSM.16.M88.4 [R90], R12 ;  /* 0x0000000c5a007844 */ /* 0x000fe20000000200 */
[----:B------:R-:W-:Y:S02]  /*d2d0*/  F2FP.F16.F32.PACK_AB R25, R59, R58 ;  /* 0x0000003a3b19723e */ /* 0x000fe400000000ff */
[----:B------:R-:W-:-:S02]  /*d2e0*/  F2FP.F16.F32.PACK_AB R26, R61, R60 ;  /* 0x0000003c3d1a723e */ /* 0x000fc400000000ff */
[----:B------:R-:W-:Y:S01]  /*d2f0*/  F2FP.F16.F32.PACK_AB R27, R63, R62 ;  /* 0x0000003e3f1b723e */ /* 0x000fe200000000ff */
[----:B--2---:R-:W2:Y:S01]  /*d300*/  LDC.64 R4, c[0x0][0xc08] ;  /* 0x00030200ff047b82 */ /* 0x004ea20000000a00 */
[----:B------:R-:W-:Y:S02]  /*d310*/  F2FP.F16.F32.PACK_AB R30, R77, R76 ;  /* 0x0000004c4d1e723e */ /* 0x000fe400000000ff */
[----:B------:R-:W-:Y:S01]  /*d320*/  F2FP.F16.F32.PACK_AB R31, R79, R78 ;  /* 0x0000004e4f1f723e */ /* 0x000fe200000000ff */
[----:B------:R4:W-:Y:S01]  /*d330*/  STSM.16.M88.4 [R23], R24 ;  /* 0x0000001817007844 */ /* 0x0009e20000000200 */
[----:B-1----:R-:W-:-:S03]  /*d340*/  ISETP.NE.U32.AND P0, PT, R96, RZ, PT ;  /* 0x000000ff6000720c */ /* 0x002fc60003f05070 */
[----:B------:R-:W1:Y:S01]  /*d350*/  LDC.64 R20, c[0x0][0xc00] ;  /* 0x00030000ff147b82 */ /* 0x000e620000000a00 */
[----:B------:R0:W-:Y:S01]  /*d360*/  STSM.16.M88.4 [R73], R64 ;  /* 0x0000004049007844 */ /* 0x0001e20000000200 */
[----:B------:R-:W-:-:S03]  /*d370*/  ISETP.NE.AND.EX P0, PT, R97, RZ, PT, P0 ;  /* 0x000000ff6100720c */ /* 0x000fc60003f05300 */
[----:B------:R0:W-:Y:S04]  /*d380*/  STSM.16.M88.4 [R72], R28 ;  /* 0x0000001c48007844 */ /* 0x0001e80000000200 */
[----:B------:R0:W-:Y:S01]  /*d390*/  STSM.16.M88.4 [R44], R80 ;  /* 0x000000502c007844 */ /* 0x0001e20000000200 */
[----:B------:R-:W-:Y:S02]  /*d3a0*/  IMAD.U32 R7, RZ, RZ, UR4 ;  /* 0x00000004ff077e24 */ /* 0x000fe4000f8e00ff */
[----:B----4-:R-:W-:Y:S01]  /*d3b0*/  IMAD.MOV.U32 R23, RZ, RZ, RZ ;  /* 0x000000ffff177224 */ /* 0x010fe200078e00ff */
[----:B------:R-:W-:Y:S01]  /*d3c0*/  BAR.SYNC.DEFER_BLOCKING 0x1, 0x100 ;  /* 0x0044000000007b1d */ /* 0x000fe20000010000 */
[----:B--2---:R-:W-:-:S04]  /*d3d0*/  ISETP.NE.U32.AND P2, PT, R4, RZ, PT ;  /* 0x000000ff0400720c */ /* 0x004fc80003f45070 */
[----:B------:R-:W-:Y:S01]  /*d3e0*/  ISETP.NE.AND.EX P2, PT, R5, RZ, PT, P2 ;  /* 0x000000ff0500720c */ /* 0x000fe20003f45320 */
[----:B-1----:R-:W-:-:S12]  /*d3f0*/  IMAD.WIDE R20, R164, 0x4, R20 ;  /* 0x00000004a4147825 */ /* 0x002fd800078e0214 */
[----:B------:R-:W1:Y:S01]  /*d400*/  @P2 LDC.64 R4, c[0x0][0xc08] ;  /* 0x00030200ff042b82 */ /* 0x000e620000000a00 */
[----:B------:R0:W5:Y:S01]  /*d410*/  @P0 LDG.E R23, desc[UR36][R20.64] ;  /* 0x0000002414170981 */ /* 0x000162000c1e1900 */
[----:B---3--:R-:W-:-:S13]  /*d420*/  ISETP.NE.AND P1, PT, R52, 0x1, PT ;  /* 0x000000013400780c */ /* 0x008fda0003f25270 */
[----:B------:R-:W2:Y:S01]  /*d430*/  @P1 LDC R6, c[0x0][0xbec] ;  /* 0x0002fb00ff061b82 */ /* 0x000ea20000000800 */
[----:B-1----:R-:W-:-:S07]  /*d440*/  @P2 IMAD.WIDE R4, R164, 0x4, R4 ;  /* 0x00000004a4042825 */ /* 0x002fce00078e0204 */
[----:B------:R-:W1:Y:S01]  /*d450*/  @P1 LDC R11, c[0x0][0xbf0] ;  /* 0x0002fc00ff0b1b82 */ /* 0x000e620000000800 */
[----:B------:R0:W5:Y:S01]  /*d460*/  @P2 LDG.E R7, desc[UR36][R4.64] ;  /* 0x0000002404072981 */ /* 0x000162000c1e1900 */
[----:B------:R-:W-:Y:S05]  /*d470*/  @P2 BRA `(.L_x_1327) ;  /* 0x0000000000102947 */ /* 0x000fea0003800000 */
[----:B------:R-:W-:Y:S05]  /*d480*/  @!P0 BRA `(.L_x_1327) ;  /* 0x00000000000c8947 */ /* 0x000fea0003800000 */
[----:B0-----:R-:W3:Y:S04]  /*d490*/  LDG.E R4, desc[UR36][R20.64] ;  /* 0x0000002414047981 */ /* 0x001ee8000c1e1900 */
[----:B-----5:R-:W3:Y:S02]  /*d4a0*/  LDG.E R7, desc[UR36][R20.64+0x4] ;  /* 0x0000042414077981 */ /* 0x020ee4000c1e1900 */
[----:B---3--:R-:W-:-:S07]  /*d4b0*/  IMAD.IADD R7, R7, 0x1, -R4 ;  /* 0x0000000107077824 */ /* 0x008fce00078e0a04 */
.L_x_1327:
[----:B0-----:R-:W-:Y:S01]  /*d4c0*/  SHF.R.S32.HI R44, RZ, 0x1f, R163 ;  /* 0x0000001fff2c7819 */ /* 0x001fe200000114a3 */
[----:B------:R-:W-:Y:S01]  /*d4d0*/  IMAD.IADD R15, R22, 0x1, R18 ;  /* 0x00000001160f7824 */ /* 0x000fe200078e0212 */
[----:B------:R-:W-:Y:S01]  /*d4e0*/  ULDC.64 UR4, c[0x0][0xb90] ;  /* 0x0002e40000047ab9 */ /* 0x000fe20000000a00 */
[--C-:B-----5:R-:W-:Y:S01]  /*d4f0*/  SHF.R.S32.HI R21, RZ, 0x1f, R23.reuse ;  /* 0x0000001fff157819 */ /* 0x120fe20000011417 */
[----:B------:R-:W-:Y:S01]  /*d500*/  IMAD.MOV.U32 R20, RZ, RZ, R23 ;  /* 0x000000ffff147224 */ /* 0x000fe200078e0017 */
[----:B------:R-:W-:Y:S01]  /*d510*/  SHF.R.S32.HI R8, RZ, 0x1f, R164 ;  /* 0x0000001fff087819 */ /* 0x000fe200000114a4 */
[----:B------:R-:W-:Y:S01]  /*d520*/  IMAD R4, R44, UR4, RZ ;  /* 0x000000042c047c24 */ /* 0x000fe2000f8e02ff */
[----:B------:R-:W-:Y:S01]  /*d530*/  SEL R53, R164, RZ, !P0 ;  /* 0x000000ffa4357207 */ /* 0x000fe20004000000 */
[----:B--2---:R-:W-:-:S04]  /*d540*/  @P1 IMAD.HI.U32 R6, R15, R6, RZ ;  /* 0x000000060f061227 */ /* 0x004fc800078e00ff */
[----:B------:R-:W-:Y:S01]  /*d550*/  IMAD.MOV.U32 R9, RZ, RZ, R15 ;  /* 0x000000ffff097224 */ /* 0x000fe200078e000f */
[----:B-1----:R-:W-:Y:S01]  /*d560*/  @P1 SHF.R.U32.HI R9, RZ, R11, R6 ;  /* 0x0000000bff091219 */ /* 0x002fe20000011606 */
[C---:B------:R-:W-:Y:S02]  /*d570*/  IMAD R13, R163.reuse, UR5, R4 ;  /* 0x00000005a30d7c24 */ /* 0x040fe4000f8e0204 */
[----:B------:R-:W-:Y:S01]  /*d580*/  IMAD.WIDE.U32 R4, R163, UR4, R20 ;  /* 0x00000004a3047c25 */ /* 0x000fe2000f8e0014 */
[----:B------:R-:W-:Y:S01]  /*d590*/  SEL R20, R8, RZ, !P0 ;  /* 0x000000ff08147207 */ /* 0x000fe20004000000 */
[----:B------:R-:W-:Y:S02]  /*d5a0*/  ULDC.64 UR4, c[0x0][0xb98] ;  /* 0x0002e60000047ab9 */ /* 0x000fe40000000a00 */
[----:B------:R-:W-:Y:S02]  /*d5b0*/  IMAD R11, R165, 0x40, R160 ;  /* 0x00000040a50b7824 */ /* 0x000fe400078e02a0 */
[----:B------:R-:W-:-:S02]  /*d5c0*/  IMAD.IADD R5, R5, 0x1, R13 ;  /* 0x0000000105057824 */ /* 0x000fc400078e020d */
        /* <DEDUP_REMOVED lines=12> */
[----:B------:R-:W-:Y:S01]  /*d690*/  SHF.R.S32.HI R6, RZ, 0x1f, R11 ;  /* 0x0000001fff067819 */ /* 0x000fe2000001140b */
[----:B------:R-:W-:Y:S01]  /*d6a0*/  IMAD.IADD R24, R170, 0x1, R18 ;  /* 0x00000001aa187824 */ /* 0x000fe200078e0212 */
[----:B------:R-:W-:Y:S01]  /*d6b0*/  IADD3.X R5, R13, R5, R8, P2, !PT ;  /* 0x000000050d057210 */ /* 0x000fe200017fe408 */
[----:B------:R-:W-:Y:S01]  /*d6c0*/  IMAD R55, R7, R52, RZ ;  /* 0x0000003407377224 */ /* 0x000fe200078e02ff */
[----:B------:R-:W-:Y:S01]  /*d6d0*/  IADD3 R9, P3, R16, 0x2000, RZ ;  /* 0x0000200010097810 */ /* 0x000fe20007f7e0ff */
[----:B------:R-:W-:Y:S01]  /*d6e0*/  IMAD R10, R6, UR4, RZ ;  /* 0x00000004060a7c24 */ /* 0x000fe2000f8e02ff */
[----:B------:R-:W-:Y:S01]  /*d6f0*/  IADD3 R15, P0, R16, 0x1000, RZ ;  /* 0x00001000100f7810 */ /* 0x000fe20007f1e0ff */
[----:B------:R-:W-:Y:S01]  /*d700*/  IMAD.WIDE.U32 R4, R11, UR4, R4 ;  /* 0x000000040b047c25 */ /* 0x000fe2000f8e0004 */
[----:B------:R-:W-:-:S02]  /*d710*/  LOP3.LUT R8, R9, 0x380, RZ, 0xc0, !PT ;  /* 0x0000038009087812 */ /* 0x000fc400078ec0ff */
[----:B------:R-:W-:Y:S01]  /*d720*/  LOP3.LUT R36, R37, 0x380, RZ, 0xc0, !PT ;  /* 0x0000038025247812 */ /* 0x000fe200078ec0ff */
[----:B------:R-:W-:Y:S01]  /*d730*/  IMAD R13, R11, UR5, R10 ;  /* 0x000000050b0d7c24 */ /* 0x000fe2000f8e020a */
[----:B------:R-:W-:Y:S01]  /*d740*/  ULDC.64 UR4, c[0x0][0xb50] ;  /* 0x0002d40000047ab9 */ /* 0x000fe20000000a00 */
[----:B------:R-:W-:Y:S01]  /*d750*/  SHF.R.U64 R6, R8, 0x3, RZ ;  /* 0x0000000308067819 */ /* 0x000fe200000012ff */
[----:B------:R-:W-:Y:S01]  /*d760*/  IMAD.X R7, RZ, RZ, R17, P3 ;  /* 0x000000ffff077224 */ /* 0x000fe200018e0611 */
[----:B------:R-:W-:Y:S01]  /*d770*/  LEA R10, P4, R4, UR4, 0x2 ;  /* 0x00000004040a7c11 */ /* 0x000fe2000f8810ff */
[----:B------:R-:W-:Y:S01]  /*d780*/  IMAD.IADD R5, R5, 0x1, R13 ;  /* 0x0000000105057824 */ /* 0x000fe200078e020d */
[----:B------:R-:W-:Y:S01]  /*d790*/  LOP3.LUT R6, R6, R9, RZ, 0x3c, !PT ;  /* 0x0000000906067212 */ /* 0x000fe200078e3cff */
[----:B------:R-:W-:Y:S01]  /*d7a0*/  IMAD.X R13, RZ, RZ, R17, P0 ;  /* 0x000000ffff0d7224 */ /* 0x000fe200000e0611 */
[----:B------:R-:W-:Y:S01]  /*d7b0*/  IADD3 R9, P2, R16, 0x3000, RZ ;  /* 0x0000300010097810 */ /* 0x000fe20007f5e0ff */
[----:B------:R-:W-:Y:S01]  /*d7c0*/  SHFL.IDX PT, R48, R10, RZ, 0x1c1f ;  /* 0x001c1fff0a307589 */ /* 0x000fe200000e0000 */
[----:B------:R-:W-:Y:S01]  /*d7d0*/  LEA.HI.X R14, R4, UR5, R5, 0x2, P4 ;  /* 0x00000005040e7c11 */ /* 0x000fe2000a0f1405 */
[----:B------:R-:W-:Y:S01]  /*d7e0*/  VIADD R4, R24, 0x8 ;  /* 0x0000000818047836 */ /* 0x000fe20000000000 */
[----:B------:R-:W-:Y:S01]  /*d7f0*/  LOP3.LUT R8, R9, 0x380, RZ, 0xc0, !PT ;  /* 0x0000038009087812 */ /* 0x000fe200078ec0ff */
[----:B------:R-:W-:Y:S01]  /*d800*/  SHFL.IDX PT, R50, R10, 0x1, 0x1c1f ;  /* 0x003c1f000a327f89 */ /* 0x000fe200000e0000 */
[----:B------:R-:W-:Y:S01]  /*d810*/  LOP3.LUT P0, RZ, R167, 0x3, RZ, 0xc0, !PT ;  /* 0x00000003a7ff7812 */ /* 0x000fe2000780c0ff */
[----:B------:R-:W-:Y:S01]  /*d820*/  ULDC.64 UR4, c[0x0][0xaa0] ;  /* 0x0002a80000047ab9 */ /* 0x000fe20000000a00 */
[----:B------:R-:W-:Y:S01]  /*d830*/  SHF.R.U64 R8, R8, 0x3, RZ ;  /* 0x0000000308087819 */ /* 0x000fe200000012ff */
[----:B------:R-:W0:Y:S01]  /*d840*/  SHFL.IDX PT, R49, R14, RZ, 0x1c1f ;  /* 0x001c1fff0e317589 */ /* 0x000e2200000e0000 */
[----:B------:R-:W-:-:S02]  /*d850*/  IADD3 R33, P4, R16, 0x6000, RZ ;  /* 0x0000600010217810 */ /* 0x000fc40007f9e0ff */
[----:B------:R-:W-:Y:S01]  /*d860*/  LOP3.LUT R8, R8, R9, RZ, 0x3c, !PT ;  /* 0x0000000908087212 */ /* 0x000fe200078e3cff */
[----:B------:R-:W1:Y:S01]  /*d870*/  SHFL.IDX PT, R51, R14, 0x1, 0x1c1f ;  /* 0x003c1f000e337f89 */ /* 0x000e6200000e0000 */
[----:B------:R-:W-:Y:S01]  /*d880*/  IMAD.X R9, RZ, RZ, R17, P2 ;  /* 0x000000ffff097224 */ /* 0x000fe200010e0611 */
[-C--:B------:R-:W-:Y:S02]  /*d890*/  ISETP.GE.OR P2, PT, R24, R55.reuse, P0 ;  /* 0x000000371800720c */ /* 0x080fe40000746670 */
[----:B------:R-:W-:Y:S02]  /*d8a0*/  ISETP.GE.OR P0, PT, R4, R55, P0 ;  /* 0x000000370400720c */ /* 0x000fe40000706670 */
[----:B------:R-:W-:Y:S02]  /*d8b0*/  LOP3.LUT R11, R16, 0x380, RZ, 0xc0, !PT ;  /* 0x00000380100b7812 */ /* 0x000fe400078ec0ff */
[----:B------:R-:W-:Y:S02]  /*d8c0*/  LOP3.LUT R32, R33, 0x380, RZ, 0xc0, !PT ;  /* 0x0000038021207812 */ /* 0x000fe400078ec0ff */
[----:B------:R-:W-:-:S02]  /*d8d0*/  SHF.R.U64 R11, R11, 0x3, RZ ;  /* 0x000000030b0b7819 */ /* 0x000fc400000012ff */
[----:B------:R-:W-:Y:S02]  /*d8e0*/  IADD3 R5, P3, R16, 0x7000, RZ ;  /* 0x0000700010057810 */ /* 0x000fe40007f7e0ff */
[----:B------:R-:W-:Y:S02]  /*d8f0*/  SHF.R.U64 R40, R40, 0x3, RZ ;  /* 0x0000000328287819 */ /* 0x000fe400000012ff */
[----:B------:R-:W-:Y:S01]  /*d900*/  SHF.R.U64 R36, R36, 0x3, RZ ;  /* 0x0000000324247819 */ /* 0x000fe200000012ff */
[--C-:B------:R-:W-:Y:S01]  /*d910*/  IMAD.X R29, RZ, RZ, R17.reuse, P3 ;  /* 0x000000ffff1d7224 */ /* 0x100fe200018e0611 */
[----:B------:R-:W-:Y:S02]  /*d920*/  SHF.R.U64 R32, R32, 0x3, RZ ;  /* 0x0000000320207819 */ /* 0x000fe400000012ff */
[----:B------:R-:W-:Y:S01]  /*d930*/  LOP3.LUT R16, R11, R16, RZ, 0x3c, !PT ;  /* 0x000000100b107212 */ /* 0x000fe200078e3cff */
[----:B0-----:R0:W-:Y:S01]  /*d940*/  @!P2 ST.E desc[UR36][R48.64], R2 ;  /* 0x000000023000a985 */ /* 0x0011e2000c101924 */
[----:B------:R-:W-:Y:S01]  /*d950*/  LOP3.LUT R40, R40, R41, RZ, 0x3c, !PT ;  /* 0x0000002928287212 */ /* 0x000fe200078e3cff */
[--C-:B------:R-:W-:Y:S01]  /*d960*/  IMAD.X R41, RZ, RZ, R17.reuse, P6 ;  /* 0x000000ffff297224 */ /* 0x100fe200030e0611 */
[----:B------:R-:W-:Y:S01]  /*d970*/  LOP3.LUT R36, R36, R37, RZ, 0x3c, !PT ;  /* 0x0000002524247212 */ /* 0x000fe200078e3cff */
[----:B-1----:R1:W-:Y:S01]  /*d980*/  @!P0 ST.E desc[UR36][R50.64], R0 ;  /* 0x0000000032008985 */ /* 0x0023e2000c101924 */
[----:B------:R-:W-:Y:S01]  /*d990*/  LOP3.LUT R32, R32, R33, RZ, 0x3c, !PT ;  /* 0x0000002120207212 */ /* 0x000fe200078e3cff */
[--C-:B------:R-:W-:Y:S01]  /*d9a0*/  IMAD.X R37, RZ, RZ, R17.reuse, P5 ;  /* 0x000000ffff257224 */ /* 0x100fe200028e0611 */
[----:B------:R-:W-:Y:S01]  /*d9b0*/  LOP3.LUT R12, R15, 0x380, RZ, 0xc0, !PT ;  /* 0x000003800f0c7812 */ /* 0x000fe200078ec0ff */
[----:B------:R-:W-:Y:S01]  /*d9c0*/  IMAD.X R33, RZ, RZ, R17, P4 ;  /* 0x000000ffff217224 */ /* 0x000fe200020e0611 */
[----:B------:R2:W5:Y:S01]  /*d9d0*/  LD.E.128 R24, desc[UR36][R16.64] ;  /* 0x0000002410187980 */ /* 0x000562000c101d00 */
[----:B------:R-:W-:Y:S01]  /*d9e0*/  LOP3.LUT R4, R5, 0x380, RZ, 0xc0, !PT ;  /* 0x0000038005047812 */ /* 0x000fe200078ec0ff */
[----:B0-----:R-:W0:Y:S01]  /*d9f0*/  @P1 LDC R49, c[0x0][0xbec] ;  /* 0x0002fb00ff311b82 */ /* 0x001e220000000800 */
[----:B------:R-:W-:Y:S01]  /*da00*/  SHF.R.U64 R12, R12, 0x3, RZ ;  /* 0x000000030c0c7819 */ /* 0x000fe200000012ff */
[----:B------:R-:W5:Y:S01]  /*da10*/  LD.E.128 R8, desc[UR36][R8.64] ;  /* 0x0000002408087980 */ /* 0x000f62000c101d00 */
[----:B------:R-:W-:Y:S01]  /*da20*/  SHF.R.U64 R4, R4, 0x3, RZ ;  /* 0x0000000304047819 */ /* 0x000fe200000012ff */
[----:B-1----:R-:W-:Y:S01]  /*da30*/  IMAD R0, R21, UR4, RZ ;  /* 0x0000000415007c24 */ /* 0x002fe2000f8e02ff */
[----:B------:R-:W-:Y:S01]  /*da40*/  LOP3.LUT R12, R12, R15, RZ, 0x3c, !PT ;  /* 0x0000000f0c0c7212 */ /* 0x000fe200078e3cff */
[----:B------:R-:W5:Y:S01]  /*da50*/  LD.E.128 R40, desc[UR36][R40.64] ;  /* 0x0000002428287980 */ /* 0x000f62000c101d00 */
[----:B--2---:R-:W-:Y:S01]  /*da60*/  IMAD.WIDE.U32 R16, R23, UR4, RZ ;  /* 0x0000000417107c25 */ /* 0x004fe2000f8e00ff */
[----:B------:R-:W-:-:S02]  /*da70*/  LOP3.LUT R28, R4, R5, RZ, 0x3c, !PT ;  /* 0x00000005041c7212 */ /* 0x000fc400078e3cff */
[----:B------:R-:W5:Y:S01]  /*da80*/  LD.E.128 R4, desc[UR36][R6.64] ;  /* 0x0000002406047980 */ /* 0x000f62000c101d00 */
[----:B------:R-:W-:Y:S01]  /*da90*/  IMAD R21, R23, UR5, R0 ;  /* 0x0000000517157c24 */ /* 0x000fe2000f8e0200 */
[----:B------:R-:W-:Y:S01]  /*daa0*/  ULDC.64 UR4, c[0x0][0xae8] ;  /* 0x0002ba0000047ab9 */ /* 0x000fe20000000a00 */
[----:B------:R-:W1:Y:S01]  /*dab0*/  @P1 LDC R23, c[0x0][0xbf0] ;  /* 0x0002fc00ff171b82 */ /* 0x000e620000000800 */
[----:B------:R-:W5:Y:S01]  /*dac0*/  LD.E.128 R12, desc[UR36][R12.64] ;  /* 0x000000240c0c7980 */ /* 0x000f62000c101d00 */
[----:B------:R-:W-:Y:S02]  /*dad0*/  IMAD.IADD R17, R17, 0x1, R21 ;  /* 0x0000000111117824 */ /* 0x000fe400078e0215 */
[----:B------:R-:W-:Y:S01]  /*dae0*/  IMAD R21, R162, 0x20, R165 ;  /* 0x00000020a2157824 */ /* 0x000fe200078e02a5 */
[----:B------:R-:W5:Y:S01]  /*daf0*/  LD.E.128 R36, desc[UR36][R36.64] ;  /* 0x0000002424247980 */ /* 0x000f62000c101d00 */
[----:B------:R-:W-:Y:S02]  /*db00*/  IMAD R0, R44, UR4, RZ ;  /* 0x000000042c007c24 */ /* 0x000fe4000f8e02ff */
[----:B------:R-:W-:Y:S01]  /*db10*/  IMAD.IADD R44, R18, 0x1, R21 ;  /* 0x00000001122c7824 */ /* 0x000fe200078e0215 */
[----:B------:R-:W5:Y:S01]  /*db20*/  LD.E.128 R32, desc[UR36][R32.64] ;  /* 0x0000002420207980 */ /* 0x000f62000c101d00 */
[----:B------:R-:W-:-:S02]  /*db30*/  IMAD R21, R163, UR5, R0 ;  /* 0x00000005a3157c24 */ /* 0x000fc4000f8e0200 */
[----:B------:R-:W-:Y:S01]  /*db40*/  IMAD.WIDE.U32 R16, R163, UR4, R16 ;  /* 0x00000004a3107c25 */ /* 0x000fe2000f8e0010 */
[----:B------:R-:W-:Y:S01]  /*db50*/  ULDC.64 UR4, c[0x0][0xaf0] ;  /* 0x0002bc0000047ab9 */ /* 0x000fe20000000a00 */
[----:B------:R-:W5:Y:S02]  /*db60*/  LD.E.128 R28, desc[UR36][R28.64] ;  /* 0x000000241c1c7980 */ /* 0x000f64000c101d00 */
[----:B0-----:R-:W-:Y:S01]  /*db70*/  @P1 IMAD.HI.U32 R0, R44, R49, RZ ;  /* 0x000000312c001227 */ /* 0x001fe200078e00ff */
[----:B------:R-:W-:Y:S01]  /*db80*/  @!PT LDS RZ, [RZ] ;  /* 0x00000000fffff984 */ /* 0x000fe20000000800 */
[----:B------:R-:W-:Y:S01]  /*db90*/  @!PT LDS RZ, [RZ] ;  /* 0x00000000fffff984 */ /* 0x000fe20000000800 */
[----:B------:R-:W-:Y:S01]  /*dba0*/  @!PT LDS RZ, [RZ] ;  /* 0x00000000fffff984 */ /* 0x000fe20000000800 */
[----:B------:R-:W-:Y:S01]  /*dbb0*/  @!PT LDS RZ, [RZ] ;  /* 0x00000000fffff984 */ /* 0x000fe20000000800 */
[----:B------:R0:W-:Y:S06]  /*dbc0*/  MEMBAR.ALL.CTA ;  /* 0x0000000000007992 */ /* 0x0001ec0000008000 */
[----:B0-----:R-:W0:Y:S01]  /*dbd0*/  FENCE.VIEW.ASYNC.S ;  /* 0x00000000000073c6 */ /* 0x001e220000000000 */
[----:B------:R-:W-:-:S02]  /*dbe0*/  IMAD.IADD R17, R17, 0x1, R21 ;  /* 0x0000000111117824 */ /* 0x000fc400078e0215 */
[----:B------:R-:W-:Y:S02]  /*dbf0*/  IMAD.MOV.U32 R21, RZ, RZ, R44 ;  /* 0x000000ffff157224 */ /* 0x000fe400078e002c */
[----:B------:R-:W-:Y:S01]  /*dc00*/  IMAD R2, R20, UR4, RZ ;  /* 0x0000000414027c24 */ /* 0x000fe2000f8e02ff */
[----:B-1----:R-:W-:Y:S01]  /*dc10*/  @P1 SHF.R.U32.HI R21, RZ, R23, R0 ;  /* 0x00000017ff151219 */ /* 0x002fe20000011600 */
[----:B------:R-:W-:-:S03]  /*dc20*/  IMAD.WIDE.U32 R16, R53, UR4, R16 ;  /* 0x0000000435107c25 */ /* 0x000fc6000f8e0010 */
[--C-:B------:R-:W-:Y:S01]  /*dc30*/  SHF.R.S32.HI R0, RZ, 0x1f, R21.reuse ;  /* 0x0000001fff007819 */ /* 0x100fe20000011415 */
[----:B------:R-:W-:Y:S01]  /*dc40*/  IMAD R23, R53, UR5, R2 ;  /* 0x0000000535177c24 */ /* 0x000fe2000f8e0202 */
[----:B------:R-:W-:Y:S01]  /*dc50*/  ULDC.64 UR4, c[0x0][0xae0] ;  /* 0x0002b80000047ab9 */ /* 0x000fe20000000a00 */
[----:B------:R-:W-:Y:S02]  /*dc60*/  IMAD.MOV R49, RZ, RZ, -R21 ;  /* 0x000000ffff317224 */ /* 0x000fe400078e0a15 */
[----:B------:R-:W-:Y:S02]  /*dc70*/  IMAD.IADD R17, R17, 0x1, R23 ;  /* 0x0000000111117824 */ /* 0x000fe400078e0217 */
[----:B------:R-:W-:Y:S02]  /*dc80*/  IMAD R0, R0, UR4, RZ ;  /* 0x0000000400007c24 */ /* 0x000fe4000f8e02ff */
[----:B------:R-:W-:Y:S02]  /*dc90*/  IMAD R23, R52, R49, R44 ;  /* 0x0000003134177224 */ /* 0x000fe400078e022c */
[----:B------:R-:W-:-:S02]  /*dca0*/  IMAD R49, R21, UR5, R0 ;  /* 0x0000000515317c24 */ /* 0x000fc4000f8e0200 */
[----:B------:R-:W-:Y:S01]  /*dcb0*/  IMAD.WIDE.U32 R16, R21, UR4, R16 ;  /* 0x0000000415107c25 */ /* 0x000fe2000f8e0010 */
[----:B------:R-:W-:Y:S01]  /*dcc0*/  SHF.R.S32.HI R0, RZ, 0x1f, R23 ;  /* 0x0000001fff007819 */ /* 0x000fe20000011417 */
[----:B------:R-:W-:Y:S02]  /*dcd0*/  ULDC.64 UR4, c[0x0][0xad8] ;  /* 0x0002b60000047ab9 */ /* 0x000fe40000000a00 */
[----:B------:R-:W-:Y:S02]  /*dce0*/  IMAD.IADD R17, R17, 0x1, R49 ;  /* 0x0000000111117824 */ /* 0x000fe400078e0231 */
[----:B------:R-:W-:Y:S02]  /*dcf0*/  IMAD R2, R0, UR4, RZ ;  /* 0x0000000400027c24 */ /* 0x000fe4000f8e02ff */
[----:B------:R-:W-:Y:S02]  /*dd00*/  IMAD.IADD R44, R165, 0x1, R18 ;  /* 0x00000001a52c7824 */ /* 0x000fe400078e0212 */
[----:B------:R-:W-:-:S02]  /*dd10*/  IMAD R21, R23, UR5, R2 ;  /* 0x0000000517157c24 */ /* 0x000fc4000f8e0202 */
[----:B------:R-:W-:Y:S01]  /*dd20*/  IMAD.WIDE.U32 R16, R23, UR4, R16 ;  /* 0x0000000417107c25 */ /* 0x000fe2000f8e0010 */
[CC--:B------:R-:W-:Y:S01]  /*dd30*/  ISETP.GE.AND P2, PT, R44.reuse, R55.reuse, PT ;  /* 0x000000372c00720c */ /* 0x0c0fe20003f46270 */
[----:B------:R-:W-:Y:S02]  /*dd40*/  ULDC.64 UR4, c[0x0][0xa80] ;  /* 0x0002a00000047ab9 */ /* 0x000fe40000000a00 */
[----:B------:R-:W-:Y:S01]  /*dd50*/  VIADD R0, R44, 0x20 ;  /* 0x000000202c007836 */ /* 0x000fe20000000000 */
[----:B------:R-:W-:Y:S01]  /*dd60*/  LEA R18, P3, R16, UR4, 0x1 ;  /* 0x0000000410127c11 */ /* 0x000fe2000f8608ff */
[----:B------:R-:W-:Y:S02]  /*dd70*/  IMAD.IADD R17, R17, 0x1, R21 ;  /* 0x0000000111117824 */ /* 0x000fe400078e0215 */
[----:B------:R-:W-:Y:S01]  /*dd80*/  VIADD R3, R3, 0x2a820 ;  /* 0x0002a82003037836 */ /* 0x000fe20000000000 */
[----:B------:R-:W-:Y:S01]  /*dd90*/  ISETP.GE.AND P0, PT, R0, R55, PT ;  /* 0x000000370000720c */ /* 0x000fe20003f06270 */
[----:B------:R-:W-:Y:S01]  /*dda0*/  VIADD R0, R44, 0x40 ;  /* 0x000000402c007836 */ /* 0x000fe20000000000 */
[----:B------:R-:W-:-:S02]  /*ddb0*/  LEA.HI.X R20, R16, UR5, R17, 0x1, P3 ;  /* 0x0000000510147c11 */ /* 0x000fc400098f0c11 */
[----:B------:R-:W-:Y:S01]  /*ddc0*/  PRMT R3, RZ, 0x654, R3 ;  /* 0x00000654ff037816 */ /* 0x000fe20000000003 */
[----:B0-----:R0:W1:Y:S01]  /*ddd0*/  SHFL.IDX PT, R16, R18, RZ, 0x181f ;  /* 0x00181fff12107589 */ /* 0x00106200000e0000 */
        /* <DEDUP_REMOVED lines=10> */
[-C--:B0-2---:R-:W-:Y:S02]  /*de80*/  @!P2 LEA.HI.X R3, R160, R0.reuse, R173, 0x1, P4 ;  /* 0x00000000a003a211 */ /* 0x085fe400020f0cad */
[----:B------:R-:W-:-:S03]  /*de90*/  @!P3 LEA.HI.X R17, R161, R0, R172, 0x1, P5 ;  /* 0x00000000a111b211 */ /* 0x000fc600028f0cac */
[----:B-----5:R3:W-:Y:S04]  /*dea0*/  @!P2 ST.E.128 desc[UR36][R2.64], R24 ;  /* 0x000000180200a985 */ /* 0x0207e8000c101d24 */
[----:B------:R3:W-:Y:S02]  /*deb0*/  @!P3 ST.E.128 desc[UR36][R16.64], R40 ;  /* 0x000000281000b985 */ /* 0x0007e4000c101d24 */
.L_x_1329:
[----:B------:R-:W-:Y:S05]  /*dec0*/  BSYNC B1 ;  /* 0x0000000000017941 */ /* 0x000fea0003800000 */
.L_x_1328:
        /* <DEDUP_REMOVED lines=9> */
[-C--:B0---4-:R-:W-:Y:S02]  /*df60*/  @!P3 LEA.HI.X R3, R160, R0.reuse, R173, 0x1, P0 ;  /* 0x00000000a003b211 */ /* 0x091fe400000f0cad */
[----:B------:R-:W-:-:S03]  /*df70*/  @!P4 LEA.HI.X R17, R161, R0, R172, 0x1, P2 ;  /* 0x00000000a111c211 */ /* 0x000fc600010f0cac */
[----:B-----5:R3:W-:Y:S04]  /*df80*/  @!P3 ST.E.128 desc[UR36][R2.64], R12 ;  /* 0x0000000c0200b985 */ /* 0x0207e8000c101d24 */
[----:B------:R3:W-:Y:S02]  /*df90*/  @!P4 ST.E.128 desc[UR36][R16.64], R36 ;  /* 0x000000241000c985 */ /* 0x0007e4000c101d24 */
.L_x_1331:
[----:B------:R-:W-:Y:S05]  /*dfa0*/  BSYNC B1 ;  /* 0x0000000000017941 */ /* 0x000fea0003800000 */
.L_x_1330:
        /* <DEDUP_REMOVED lines=13> */
.L_x_1333:
[----:B------:R-:W-:Y:S05]  /*e080*/  BSYNC B1 ;  /* 0x0000000000017941 */ /* 0x000fea0003800000 */
.L_x_1332:
        /* <DEDUP_REMOVED lines=12> */
[----:B----4-:R-:W-:-:S04]  /*e150*/  LEA R2, P0, R161, R18, 0x1 ;  /* 0x00000012a1027211 */ /* 0x010fc800078008ff */
[----:B------:R-:W-:-:S05]  /*e160*/  LEA.HI.X R3, R161, R20, R172, 0x1, P0 ;  /* 0x00000014a1037211 */ /* 0x000fca00000f0cac */
[----:B------:R0:W-:Y:S01]  /*e170*/  ST.E.128 desc[UR36][R2.64], R28 ;  /* 0x0000001c02007985 */ /* 0x0001e2000c101d24 */
[----:B------:R-:W-:Y:S05]  /*e180*/  BRA `(.L_x_1334) ;  /* 0x0000000800b07947 */ /* 0x000fea0003800000 */
.L_x_1326:
[----:B------:R-:W2:Y:S08]  /*e190*/  LDC.64 R4, c[0x0][0xc00] ;  /* 0x00030000ff047b82 */ /* 0x000eb00000000a00 */
[----:B0-----:R-:W0:Y:S01]  /*e1a0*/  LDC.64 R2, c[0x0][0xc00] ;  /* 0x00030000ff027b82 */ /* 0x001e220000000a00 */
[----:B------:R-:W-:Y:S01]  /*e1b0*/  ULDC UR4, c[0x0][0xa88] ;  /* 0x0002a20000047ab9 */ /* 0x000fe20000000800 */
[----:B------:R-:W-:-:S06]  /*e1c0*/  IMAD.MOV.U32 R6, RZ, RZ, RZ ;  /* 0x000000ffff067224 */ /* 0x000fcc00078e00ff */
[----:B------:R-:W3:Y:S01]  /*e1d0*/  LDC R17, c[0x0][0xbe8] ;  /* 0x0002fa00ff117b82 */ /* 0x000ee20000000800 */
[----:B--2---:R-:W-:-:S04]  /*e1e0*/  ISETP.NE.U32.AND P0, PT, R4, RZ, PT ;  /* 0x000000ff0400720c */ /* 0x004fc80003f05070 */
[----:B------:R-:W-:-:S03]  /*e1f0*/  ISETP.NE.AND.EX P0, PT, R5, RZ, PT, P0 ;  /* 0x000000ff0500720c */ /* 0x000fc60003f05300 */
[----:B------:R-:W2:Y:S01]  /*e200*/  LDC.64 R4, c[0x0][0xc08] ;  /* 0x00030200ff047b82 */ /* 0x000ea20000000a00 */
[----:B0-----:R-:W-:-:S04]  /*e210*/  IMAD.WIDE R2, R164, 0x4, R2 ;  /* 0x00000004a4027825 */ /* 0x001fc800078e0202 */
[----:B------:R-:W-:-:S05]  /*e220*/  IMAD.U32 R0, RZ, RZ, UR4 ;  /* 0x00000004ff007e24 */ /* 0x000fca000f8e00ff */
[----:B------:R0:W5:Y:S01]  /*e230*/  @P0 LDG.E R6, desc[UR36][R2.64] ;  /* 0x0000002402060981 */ /* 0x000162000c1e1900 */
[----:B--2---:R-:W-:-:S04]  /*e240*/  ISETP.NE.U32.AND P1, PT, R4, RZ, PT ;  /* 0x000000ff0400720c */ /* 0x004fc80003f25070 */
[----:B------:R-:W-:-:S13]  /*e250*/  ISETP.NE.AND.EX P1, PT, R5, RZ, PT, P1 ;  /* 0x000000ff0500720c */ /* 0x000fda0003f25310 */
[----:B------:R-:W2:Y:S02]  /*e260*/  @P1 LDC.64 R4, c[0x0][0xc08] ;  /* 0x00030200ff041b82 */ /* 0x000ea40000000a00 */
[----:B--2---:R-:W-:-:S05]  /*e270*/  @P1 IMAD.WIDE R4, R164, 0x4, R4 ;  /* 0x00000004a4041825 */ /* 0x004fca00078e0204 */
[----:B------:R0:W5:Y:S01]  /*e280*/  @P1 LDG.E R0, desc[UR36][R4.64] ;  /* 0x0000002404001981 */ /* 0x000162000c1e1900 */
[----:B---3--:R-:W-:Y:S02]  /*e290*/  ISETP.NE.AND P2, PT, R17, 0x1, PT ;  /* 0x000000011100780c */ /* 0x008fe40003f45270 */
[----:B------:R-:W-:Y:S02]  /*e2a0*/  ISETP.GE.AND P3, PT, R174, 0x80, PT ;  /* 0x00000080ae00780c */ /* 0x000fe40003f66270 */
[----:B------:R-:W-:-:S09]  /*e2b0*/  SHF.R.S32.HI R7, RZ, 0x1f, R164 ;  /* 0x0000001fff077819 */ /* 0x000fd200000114a4 */
[----:B------:R-:W2:Y:S08]  /*e2c0*/  @P2 LDC R16, c[0x0][0xbec] ;  /* 0x0002fb00ff102b82 */ /* 0x000eb00000000800 */
[----:B------:R-:W3:Y:S01]  /*e2d0*/  @P2 LDC R21, c[0x0][0xbf0] ;  /* 0x0002fc00ff152b82 */ /* 0x000ee20000000800 */
[----:B0-----:R-:W-:Y:S05]  /*e2e0*/  @P1 BRA `(.L_x_1335) ;  /* 0x0000000000101947 */ /* 0x001fea0003800000 */
[----:B------:R-:W-:Y:S05]  /*e2f0*/  @!P0 BRA `(.L_x_1335) ;  /* 0x00000000000c8947 */ /* 0x000fea0003800000 */
[----:B------:R-:W4:Y:S04]  /*e300*/  LDG.E R5, desc[UR36][R2.64] ;  /* 0x0000002402057981 */ /* 0x000f28000c1e1900 */
[----:B-----5:R-:W4:Y:S02]  /*e310*/  LDG.E R0, desc[UR36][R2.64+0x4] ;  /* 0x0000042402007981 */ /* 0x020f24000c1e1900 */
[----:B----4-:R-:W-:-:S07]  /*e320*/  IMAD.IADD R0, R0, 0x1, -R5 ;  /* 0x0000000100007824 */ /* 0x010fce00078e0a05 */
.L_x_1335:
        /* <DEDUP_REMOVED lines=9> */
[----:B0-----:R-:W-:-:S04]  /*e3c0*/  IADD3 R9, R18, -0x80, R3 ;  /* 0xffffff8012097810 */ /* 0x001fc80007ffe003 */
        /* <DEDUP_REMOVED lines=18> */
[----:B------:R-:W-:Y:S01]  /*e4f0*/  IADD3 R2, P0, R5, R2, RZ ;  /* 0x0000000205027210 */ /* 0x000fe20007f1e0ff */
[----:B------:R-:W-:Y:S02]  /*e500*/  IMAD.MOV R7, RZ, RZ, -R5 ;  /* 0x000000ffff077224 */ /* 0x000fe400078e0a05 */
[----:B------:R-:W-:Y:S01]  /*e510*/  IMAD R8, R13, UR5, R4 ;  /* 0x000000050d087c24 */ /* 0x000fe2000f8e0204 */
[----:B------:R-:W-:Y:S01]  /*e520*/  ULDC.64 UR4, c[0x0][0xb88] ;  /* 0x0002e20000047ab9 */ /* 0x000fe20000000a00 */
[----:B------:R-:W-:Y:S01]  /*e530*/  IMAD R7, R14, R7, R9 ;  /* 0x000000070e077224 */ /* 0x000fe200078e0209 */
[----:B------:R-:W-:-:S04]  /*e540*/  SHF.R.S32.HI R9, RZ, 0x1f, R5 ;  /* 0x0000001fff097819 */ /* 0x000fc80000011405 */
        /* <DEDUP_REMOVED lines=11> */
.L_x_1337:
[----:B------:R-:W-:Y:S05]  /*e600*/  BSYNC B1 ;  /* 0x0000000000017941 */ /* 0x000fea0003800000 */
.L_x_1336:
[----:B------:R-:W-:Y:S01]  /*e610*/  ULDC.64 UR4, c[0x0][0xaa0] ;  /* 0x0002a80000047ab9 */ /* 0x000fe20000000a00 */
[----:B------:R-:W-:Y:S01]  /*e620*/  IMAD R7, R162, 0x20, R165 ;  /* 0x00000020a2077824 */ /* 0x000fe200078e02a5 */
[----:B------:R-:W-:Y:S01]  /*e630*/  BSSY B1, `(.L_x_1338) ;  /* 0x0000037000017945 */ /* 0x000fe20003800000 */
[----:B0-----:R-:W-:Y:S02]  /*e640*/  IMAD R3, R11, UR4, RZ ;  /* 0x000000040b037c24 */ /* 0x001fe4000f8e02ff */
[----:B------:R-:W-:Y:S02]  /*e650*/  IMAD.IADD R9, R18, 0x1, R7 ;  /* 0x0000000112097824 */ /* 0x000fe400078e0207 */
[C---:B------:R-:W-:Y:S02]  /*e660*/  IMAD R5, R6.reuse, UR5, R3 ;  /* 0x0000000506057c24 */ /* 0x040fe4000f8e0203 */
[----:B------:R-:W-:Y:S01]  /*e670*/  IMAD.WIDE.U32 R2, R6, UR4, RZ ;  /* 0x0000000406027c25 */ /* 0x000fe2000f8e00ff */
[----:B------:R-:W-:-:S03]  /*e680*/  ULDC.64 UR4, c[0x0][0xae8] ;  /* 0x0002ba0000047ab9 */ /* 0x000fc60000000a00 */
[----:B------:R-:W-:Y:S02]  /*e690*/  IMAD.IADD R3, R3, 0x1, R5 ;  /* 0x0000000103037824 */ /* 0x000fe400078e0205 */
[----:B------:R-:W-:Y:S02]  /*e6a0*/  IMAD R6, R10, UR4, RZ ;  /* 0x000000040a067c24 */ /* 0x000fe4000f8e02ff */
[----:B--2---:R-:W-:-:S04]  /*e6b0*/  @P2 IMAD.HI.U32 R4, R9, R16, RZ ;  /* 0x0000001009042227 */ /* 0x004fc800078e00ff */
[C---:B------:R-:W-:Y:S02]  /*e6c0*/  IMAD R7, R163.reuse, UR5, R6 ;  /* 0x00000005a3077c24 */ /* 0x040fe4000f8e0206 */
[----:B------:R-:W-:Y:S01]  /*e6d0*/  IMAD.WIDE.U32 R2, R163, UR4, R2 ;  /* 0x00000004a3027c25 */ /* 0x000fe2000f8e0002 */
[----:B------:R-:W-:-:S03]  /*e6e0*/  ULDC.64 UR4, c[0x0][0xaf0] ;  /* 0x0002bc0000047ab9 */ /* 0x000fc60000000a00 */
[----:B------:R-:W-:Y:S01]  /*e6f0*/  IMAD.MOV.U32 R5, RZ, RZ, R9 ;  /* 0x000000ffff057224 */ /* 0x000fe200078e0009 */
[----:B---3--:R-:W-:Y:S01]  /*e700*/  @P2 SHF.R.U32.HI R5, RZ, R21, R4 ;  /* 0x00000015ff052219 */ /* 0x008fe20000011604 */
[----:B------:R-:W-:Y:S02]  /*e710*/  IMAD R6, R12, UR4, RZ ;  /* 0x000000040c067c24 */ /* 0x000fe4000f8e02ff */
[----:B------:R-:W-:Y:S01]  /*e720*/  IMAD.IADD R3, R3, 0x1, R7 ;  /* 0x0000000103037824 */ /* 0x000fe200078e0207 */
[----:B------:R-:W-:Y:S01]  /*e730*/  SHF.R.S32.HI R4, RZ, 0x1f, R5 ;  /* 0x0000001fff047819 */ /* 0x000fe20000011405 */
[C---:B------:R-:W-:Y:S02]  /*e740*/  IMAD R7, R13.reuse, UR5, R6 ;  /* 0x000000050d077c24 */ /* 0x040fe4000f8e0206 */
        /* <DEDUP_REMOVED lines=12> */
[----:B------:R-:W-:Y:S02]  /*e810*/  IMAD.IADD R18, R165, 0x1, R18 ;  /* 0x00000001a5127824 */ /* 0x000fe400078e0212 */
        /* <DEDUP_REMOVED lines=11> */
[----:B------:R0:W2:Y:S02]  /*e8d0*/  SHFL.IDX PT, R2, R4, RZ, 0x181f ;  /* 0x00181fff04027589 */ /* 0x0000a400000e0000 */
[----:B------:R-:W-:Y:S02]  /*e8e0*/  ISETP.GE.AND P0, PT, R0, R17, PT ;  /* 0x000000110000720c */ /* 0x000fe40003f06270 */
[----:B------:R0:W3:Y:S01]  /*e8f0*/  SHFL.IDX PT, R0, R5, RZ, 0x181f ;  /* 0x00181fff05007589 */ /* 0x0000e200000e0000 */
[----:B------:R-:W-:Y:S10]  /*e900*/  @P2 BRA `(.L_x_1339) ;  /* 0x0000000000242947 */ /* 0x000ff40003800000 */
        /* <DEDUP_REMOVED lines=9> */
.L_x_1339:
[----:B------:R-:W-:Y:S05]  /*e9a0*/  BSYNC B1 ;  /* 0x0000000000017941 */ /* 0x000fea0003800000 */
.L_x_1338:
        /* <DEDUP_REMOVED lines=13> */
.L_x_1341:
[----:B------:R-:W-:Y:S05]  /*ea80*/  BSYNC B1 ;  /* 0x0000000000017941 */ /* 0x000fea0003800000 */
.L_x_1340:
        /* <DEDUP_REMOVED lines=13> */
.L_x_1343:
[----:B------:R-:W-:Y:S05]  /*eb60*/  BSYNC B1 ;  /* 0x0000000000017941 */ /* 0x000fea0003800000 */
.L_x_1342:
        /* <DEDUP_REMOVED lines=14> */
.L_x_1334:
[----:B------:R-:W-:Y:S05]  /*ec50*/  BSYNC B0 ;  /* 0x0000000000007941 */ /* 0x000fea0003800000 */
.L_x_1325:
[----:B------:R-:W-:Y:S02]  /*ec60*/  ULDC UR4, c[0x0][0xc3c] ;  /* 0x00030f0000047ab9 */ /* 0x000fe40000000800 */
[----:B-1----:R-:W-:-:S13]  /*ec70*/  ISETP.GE.AND P0, PT, R47, UR4, PT ;  /* 0x000000042f007c0c */ /* 0x002fda000bf06270 */
[----:B------:R-:W-:Y:S05]  /*ec80*/  @!P0 BRA `(.L_x_1344) ;  /* 0xffffff2000248947 */ /* 0x000fea000383ffff */
[----:B------:R-:W-:Y:S05]  /*ec90*/  EXIT ;  /* 0x000000000000794d */ /* 0x000fea0003800000 */
.L_x_1235:
[----:B------:R-:W-:-:S08]  /*eca0*/  NOP ;  /* 0x0000000000007918 */ /* 0x000fd00000000000 */
[----:B0-----:R-:W0:-:S00]  /*ecb0*/  USETMAXREG.DEALLOC.CTAPOOL 0x28 ;  /* 0x00000028000079c8 */ /* 0x001e0000080e0500 */
[----:B0-----:R-:W2:Y:S01]  /*ecc0*/  LDL.LU R2, [R1] ;  /* 0x0000000001027983 */ /* 0x001ea20000300800 */
[----:B------:R-:W-:-:S06]  /*ecd0*/  LOP3.LUT R0, R0, 0x3, RZ, 0xc0, !PT ;  /* 0x0000000300007812 */ /* 0x000fcc00078ec0ff */
[----:B------:R-:W0:Y:S02]  /*ece0*/  SHFL.IDX PT, R0, R0, RZ, 0x1f ;  /* 0x00001fff00007589 */ /* 0x000e2400000e0000 */
[----:B0-----:R-:W-:Y:S01]  /*ecf0*/  ISETP.NE.AND P0, PT, R0, RZ, PT ;  /* 0x000000ff0000720c */ /* 0x001fe20003f05270 */
[----:B------:R-:W-:Y:S01]  /*ed00*/  IMAD.MOV.U32 R0, RZ, RZ, RZ ;  /* 0x000000ffff007224 */ /* 0x000fe200078e00ff */
[----:B--2---:R-:W-:-:S11]  /*ed10*/  LOP3.LUT R2, R2, 0xfffffeff, RZ, 0xc0, !PT ;  /* 0xfffffeff02027812 */ /* 0x004fd600078ec0ff */
[----:B------:R-:W-:-:S05]  /*ed20*/  @P0 LOP3.LUT R2, R2, 0x100, RZ, 0xfc, !PT ;  /* 0x0000010002020812 */ /* 0x000fca00078efcff */
[----:B------:R0:W-:Y:S01]  /*ed30*/  STL [R1], R2 ;  /* 0x0000000201007387 */ /* 0x0001e20000100800 */
[----:B------:R-:W-:Y:S05]  /*ed40*/  @!P0 BRA `(.L_x_1345) ;  /* 0x00000000001c8947 */ /* 0x000fea0003800000 */
[----:B------:R-:W1:Y:S08]  /*ed50*/  S2UR UR5, SR_CgaCtaId ;  /* 0x00000000000579c3 */ /* 0x000e700000008800 */
[----:B------:R-:W-:Y:S06]  /*ed60*/  BAR.SYNC.DEFER_BLOCKING 0x5, 0x180 ;  /* 0x0146000000007b1d */ /* 0x000fec0000010000 */
[----:B------:R-:W-:-:S02]  /*ed70*/  UMOV UR4, 0x400 ;  /* 0x0000040000047882 */ /* 0x000fc40000000000 */
[----:B-1----:R-:W-:-:S09]  /*ed80*/  ULEA UR4, UR5, UR4, 0x18 ;  /* 0x0000000405047291 */ /* 0x002fd2000f8ec03f */
[----:B------:R-:W1:Y:S01]  /*ed90*/  LDS.128 R16, [UR4+0x2a8d0] ;  /* 0x02a8d004ff107984 */ /* 0x000e620008000c00 */
[----:B------:R-:W-:Y:S06]  /*eda0*/  BAR.ARV 0x4, 0x180 ;  /* 0x0106000000007b1d */ /* 0x000fec0000002000 */
[----:B------:R-:W-:Y:S05]  /*edb0*/  BRA `(.L_x_1346) ;  /* 0x00000008008c7947 */ /* 0x000fea0003800000 */
.L_x_1345:
[----:B0-----:R-:W0:Y:S01]  /*edc0*/  S2R R2, SR_TID.X ;  /* 0x0000000000027919 */ /* 0x001e220000002100 */
        /* <DEDUP_REMOVED lines=36> */
[----:B------:R-:W-:Y:S01]  /*f010*/  IMAD.MOV.U32 R4, RZ, RZ, R3 ;  /* 0x000000ffff047224 */ /* 0x000fe200078e0003 */
[----:B------:R-:W-:Y:S01]  /*f020*/  UMOV UR4, URZ ;  /* 0x0000003f00047c82 */ /* 0x000fe20008000000 */
[----:B------:R-:W-:-:S05]  /*f030*/  ULDC UR5, c[0x0][0xc38] ;  /* 0x00030e0000057ab9 */ /* 0x000fca0000000800 */
.L_x_1351:
        /* <DEDUP_REMOVED lines=12> */
.L_x_1350:
[----:B------:R-:W-:Y:S05]  /*f100*/  BSYNC B0 ;  /* 0x0000000000007941 */ /* 0x000fea0003800000 */
.L_x_1349:
        /* <DEDUP_REMOVED lines=20> */
.L_x_1347:
[----:B------:R-:W-:-:S04]  /*f250*/  IMAD.IADD R11, R4, 0x1, -R3 ;  /* 0x00000001040b7824 */ /* 0x000fc800078e0a03 */
[----:B------:R-:W-:-:S05]  /*f260*/  IMAD R2, R6, UR5, R11 ;  /* 0x0000000506027c24 */ /* 0x000fca000f8e020b */
[----:B------:R-:W-:Y:S02]  /*f270*/  ISETP.GT.AND P0, PT, R2, UR6, PT ;  /* 0x0000000602007c0c */ /* 0x000fe4000bf04270 */
[----:B------:R-:W0:Y:S11]  /*f280*/  LDC.64 R2, c[0x0][0xc90] ;  /* 0x00032400ff027b82 */ /* 0x000e360000000a00 */
[----:B------:R-:W-:-:S04]  /*f290*/  VOTE.ANY R8, PT, !P0 ;  /* 0x0000000000087806 */ /* 0x000fc800040e0100 */
[----:B------:R-:W1:Y:S02]  /*f2a0*/  POPC R13, R8 ;  /* 0x00000008000d7309 */ /* 0x000e640000000000 */
[----:B-1----:R-:W-:-:S04]  /*f2b0*/  VIADD R19, R13, UR4 ;  /* 0x000000040d137c36 */ /* 0x002fc80008000000 */
[----:B0-----:R-:W-:-:S05]  /*f2c0*/  IMAD.WIDE R2, R19, 0x4, R2 ;  /* 0x0000000413027825 */ /* 0x001fca00078e0202 */
[----:B------:R-:W2:Y:S01]  /*f2d0*/  LDG.E R7, desc[UR36][R2.64] ;  /* 0x0000002402077981 */ /* 0x000ea2000c1e1900 */
[----:B------:R-:W-:-:S03]  /*f2e0*/  ISETP.NE.AND P0, PT, R8, RZ, PT ;  /* 0x000000ff0800720c */ /* 0x000fc60003f05270 */
[----:B------:R-:W2:Y:S02]  /*f2f0*/  SHFL.IDX PT, R0, R0, R13, 0x1f ;  /* 0x00001f0d00007589 */ /* 0x000ea400000e0000 */
[----:B--2---:R-:W-:-:S05]  /*f300*/  IMAD R4, R0, R7, RZ ;  /* 0x0000000700047224 */ /* 0x004fca00078e02ff */
[----:B------:R-:W-:-:S04]  /*f310*/  IABS R12, R4 ;  /* 0x00000004000c7213 */ /* 0x000fc80000000000 */
[----:B------:R-:W0:Y:S08]  /*f320*/  I2F.RP R9, R12 ;  /* 0x0000000c00097306 */ /* 0x000e300000209400 */
[----:B0-----:R-:W0:Y:S02]  /*f330*/  MUFU.RCP R9, R9 ;  /* 0x0000000900097308 */ /* 0x001e240000001000 */
[----:B0-----:R-:W-:-:S06]  /*f340*/  VIADD R10, R9, 0xffffffe ;  /* 0x0ffffffe090a7836 */ /* 0x001fcc0000000000 */
[----:B------:R0:W1:Y:S01]  /*f350*/  F2I.FTZ.U32.TRUNC.NTZ R3, R10 ;  /* 0x0000000a00037305 */ /* 0x000062000021f000 */
[----:B------:R-:W-:Y:S05]  /*f360*/  @!P0 BRA `(.L_x_1352) ;  /* 0x0000000000088947 */ /* 0x000fea0003800000 */
[----:B------:R-:W-:-:S05]  /*f370*/  VIADD R9, R13, 0xffffffff ;  /* 0xffffffff0d097836 */ /* 0x000fca0000000000 */
[----:B------:R2:W3:Y:S02]  /*f380*/  SHFL.IDX PT, R16, R6, R9, 0x1f ;  /* 0x00001f0906107589 */ /* 0x0004e400000e0000 */
.L_x_1352:
[----:B-1----:R-:W-:Y:S02]  /*f390*/  IMAD.MOV R2, RZ, RZ, -R3 ;  /* 0x000000ffff027224 */ /* 0x002fe400078e0a03 */
[----:B---3--:R-:W-:Y:S02]  /*f3a0*/  IMAD R16, R16, UR5, R11 ;  /* 0x0000000510107c24 */ /* 0x008fe4000f8e020b */
[----:B------:R-:W-:Y:S01]  /*f3b0*/  IMAD.MOV.U32 R11, RZ, RZ, R2 ;  /* 0x000000ffff0b7224 */ /* 0x000fe200078e0002 */
[----:B------:R-:W-:Y:S02]  /*f3c0*/  IABS R2, R4 ;  /* 0x0000000400027213 */ /* 0x000fe40000000000 */
[----:B--2---:R-:W-:Y:S01]  /*f3d0*/  IADD3 R9, -R16, UR6, RZ ;  /* 0x0000000610097c10 */ /* 0x004fe2000fffe1ff */
[----:B------:R-:W-:Y:S02]  /*f3e0*/  IMAD R11, R11, R12, RZ ;  /* 0x0000000c0b0b7224 */ /* 0x000fe400078e02ff */
[----:B------:R-:W-:Y:S01]  /*f3f0*/  IMAD.MOV R8, RZ, RZ, -R2 ;  /* 0x000000ffff087224 */ /* 0x000fe200078e0a02 */
        /* <DEDUP_REMOVED lines=8> */
[----:B------:R-:W-:Y:S02]  /*f480*/  @!P1 IMAD.IADD R3, R3, 0x1, -R12 ;  /* 0x0000000103039824 */ /* 0x000fe400078e0a0c */
[----:B------:R-:W-:Y:S01]  /*f490*/  @!P1 VIADD R2, R2, 0x1 ;  /* 0x0000000102029836 */ /* 0x000fe20000000000 */
[----:B------:R-:W-:Y:S02]  /*f4a0*/  ISETP.NE.AND P1, PT, R4, RZ, PT ;  /* 0x000000ff0400720c */ /* 0x000fe40003f25270 */
[----:B------:R-:W-:Y:S02]  /*f4b0*/  ISETP.GE.U32.AND P0, PT, R3, R12, PT ;  /* 0x0000000c0300720c */ /* 0x000fe40003f06070 */
[----:B------:R-:W-:-:S04]  /*f4c0*/  LOP3.LUT R3, R9, R4, RZ, 0x3c, !PT ;  /* 0x0000000409037212 */ /* 0x000fc800078e3cff */
[----:B------:R-:W-:-:S07]  /*f4d0*/  ISETP.GE.AND P2, PT, R3, RZ, PT ;  /* 0x000000ff0300720c */ /* 0x000fce0003f46270 */
[----:B------:R-:W-:-:S06]  /*f4e0*/  @P0 VIADD R2, R2, 0x1 ;  /* 0x0000000102020836 */ /* 0x000fcc0000000000 */
[----:B------:R-:W-:Y:S01]  /*f4f0*/  @!P2 IMAD.MOV R2, RZ, RZ, -R2 ;  /* 0x000000ffff02a224 */ /* 0x000fe200078e0a02 */
[----:B------:R-:W-:-:S05]  /*f500*/  @!P1 LOP3.LUT R2, RZ, R4, RZ, 0x33, !PT ;  /* 0x00000004ff029212 */ /* 0x000fca00078e33ff */
[----:B------:R-:W-:Y:S02]  /*f510*/  IMAD R11, R7, R2, RZ ;  /* 0x00000002070b7224 */ /* 0x000fe400078e02ff */
[----:B------:R-:W-:Y:S02]  /*f520*/  IMAD.MOV R2, RZ, RZ, -R2 ;  /* 0x000000ffff027224 */ /* 0x000fe400078e0a02 */
[----:B------:R-:W-:Y:S02]  /*f530*/  IMAD.MOV R6, RZ, RZ, -R11 ;  /* 0x000000ffff067224 */ /* 0x000fe400078e0a0b */
[----:B------:R-:W-:Y:S02]  /*f540*/  IMAD R4, R4, R2, R9 ;  /* 0x0000000204047224 */ /* 0x000fe400078e0209 */
[----:B------:R-:W-:Y:S01]  /*f550*/  IMAD.MOV.U32 R2, RZ, RZ, RZ ;  /* 0x000000ffff027224 */ /* 0x000fe200078e00ff */
[----:B------:R-:W-:Y:S02]  /*f560*/  VIADDMNMX R13, R6, UR5, R7, PT ;  /* 0x00000005060d7c46 */ /* 0x000fe4000b800107 */
[----:B------:R-:W-:-:S02]  /*f570*/  IABS R9, R4 ;  /* 0x0000000400097213 */ /* 0x000fc40000000000 */
[-C--:B------:R-:W-:Y:S01]  /*f580*/  IABS R8, R13.reuse ;  /* 0x0000000d00087213 */ /* 0x080fe20000000000 */
[----:B------:R-:W-:Y:S01]  /*f590*/  IMAD.MOV R18, RZ, RZ, -R13 ;  /* 0x000000ffff127224 */ /* 0x000fe200078e0a0d */
[----:B0-----:R-:W-:Y:S02]  /*f5a0*/  IABS R10, R13 ;  /* 0x0000000d000a7213 */ /* 0x001fe40000000000 */
[----:B------:R-:W0:Y:S08]  /*f5b0*/  I2F.RP R6, R8 ;  /* 0x0000000800067306 */ /* 0x000e300000209400 */
[----:B0-----:R-:W0:Y:S02]  /*f5c0*/  MUFU.RCP R6, R6 ;  /* 0x0000000600067308 */ /* 0x001e240000001000 */
[----:B0-----:R-:W-:-:S06]  /*f5d0*/  VIADD R3, R6, 0xffffffe ;  /* 0x0ffffffe06037836 */ /* 0x001fcc0000000000 */
[----:B------:R-:W0:Y:S02]  /*f5e0*/  F2I.FTZ.U32.TRUNC.NTZ R3, R3 ;  /* 0x0000000300037305 */ /* 0x000e24000021f000 */
[----:B0-----:R-:W-:-:S04]  /*f5f0*/  IMAD.MOV R7, RZ, RZ, -R3 ;  /* 0x000000ffff077224 */ /* 0x001fc800078e0a03 */
[----:B------:R-:W-:-:S04]  /*f600*/  IMAD R7, R7, R8, RZ ;  /* 0x0000000807077224 */ /* 0x000fc800078e02ff */
[----:B------:R-:W-:-:S04]  /*f610*/  IMAD.HI.U32 R2, R3, R7, R2 ;  /* 0x0000000703027227 */ /* 0x000fc800078e0002 */
[----:B------:R-:W-:Y:S02]  /*f620*/  IMAD.MOV R3, RZ, RZ, -R10 ;  /* 0x000000ffff037224 */ /* 0x000fe400078e0a0a */
        /* <DEDUP_REMOVED lines=8> */
[----:B------:R-:W-:Y:S01]  /*f6b0*/  ISETP.GE.AND P2, PT, R3, RZ, PT ;  /* 0x000000ff0300720c */ /* 0x000fe20003f46270 */
[----:B------:R-:W-:-:S06]  /*f6c0*/  IMAD.IADD R3, R4, 0x1, R11 ;  /* 0x0000000104037824 */ /* 0x000fcc00078e020b */
[----:B------:R-:W-:-:S06]  /*f6d0*/  @P0 VIADD R2, R2, 0x1 ;  /* 0x0000000102020836 */ /* 0x000fcc0000000000 */
[----:B------:R-:W-:Y:S01]  /*f6e0*/  @!P2 IMAD.MOV R2, RZ, RZ, -R2 ;  /* 0x000000ffff02a224 */ /* 0x000fe200078e0a02 */
[----:B------:R-:W-:-:S04]  /*f6f0*/  @!P1 LOP3.LUT R2, RZ, R13, RZ, 0x33, !PT ;  /* 0x0000000dff029212 */ /* 0x000fc800078e33ff */
[----:B------:R-:W-:Y:S01]  /*f700*/  LOP3.LUT R17, RZ, R2, RZ, 0x33, !PT ;  /* 0x00000002ff117212 */ /* 0x000fe200078e33ff */
[----:B------:R-:W-:-:S04]  /*f710*/  IMAD R18, R2, R18, R3 ;  /* 0x0000001202127224 */ /* 0x000fc800078e0203 */
[----:B------:R-:W-:Y:S01]  /*f720*/  IMAD.IADD R17, R0, 0x1, R17 ;  /* 0x0000000100117824 */ /* 0x000fe200078e0211 */
[----:B------:R-:W-:Y:S06]  /*f730*/  BRA `(.L_x_1353) ;  /* 0x0000000000147947 */ /* 0x000fec0003800000 */
.L_x_1348:
[----:B------:R-:W-:Y:S01]  /*f740*/  ULDC UR4, c[0x0][0xc3c] ;  /* 0x00030f0000047ab9 */ /* 0x000fe20000000800 */
[----:B------:R-:W-:Y:S02]  /*f750*/  IMAD.MOV.U32 R17, RZ, RZ, RZ ;  /* 0x000000ffff117224 */ /* 0x000fe400078e00ff */
[----:B------:R-:W-:Y:S02]  /*f760*/  IMAD.U32 R16, RZ, RZ, UR6 ;  /* 0x00000006ff107e24 */ /* 0x000fe4000f8e00ff */
[----:B------:R-:W-:Y:S02]  /*f770*/  IMAD.MOV.U32 R18, RZ, RZ, RZ ;  /* 0x000000ffff127224 */ /* 0x000fe400078e00ff */
[----:B------:R-:W-:-:S07]  /*f780*/  IMAD.U32 R19, RZ, RZ, UR4 ;  /* 0x00000004ff137e24 */ /* 0x000fce000f8e00ff */
.L_x_1353:
[----:B------:R-:W-:-:S13]  /*f790*/  ISETP.NE.AND P0, PT, R5, RZ, PT ;  /* 0x000000ff0500720c */ /* 0x000fda0003f05270 */
[----:B------:R-:W0:Y:S01]  /*f7a0*/  @!P0 S2R R3, SR_CgaCtaId ;  /* 0x0000000000038919 */ /* 0x000e220000008800 */
[----:B------:R-:W-:-:S04]  /*f7b0*/  @!P0 MOV R0, 0x400 ;  /* 0x0000040000008802 */ /* 0x000fc80000000f00 */
[----:B0-----:R-:W-:-:S05]  /*f7c0*/  @!P0 LEA R0, R3, R0, 0x18 ;  /* 0x0000000003008211 */ /* 0x001fca00078ec0ff */
[----:B------:R2:W-:Y:S01]  /*f7d0*/  @!P0 STS.128 [R0+0x2a8d0], R16 ;  /* 0x02a8d01000008388 */ /* 0x0005e20000000c00 */
[----:B------:R-:W-:Y:S06]  /*f7e0*/  BAR.ARV 0x5, 0x180 ;  /* 0x0146000000007b1d */ /* 0x000fec0000002000 */
.L_x_1346:
[----:B------:R3:W-:Y:S01]  /*f7f0*/  STL [R1+0x14], RZ ;  /* 0x000014ff01007387 */ /* 0x0007e20000100800 */
[----:B------:R-:W-:Y:S01]  /*f800*/  ULDC UR4, c[0x0][0xc3c] ;  /* 0x00030f0000047ab9 */ /* 0x000fe20000000800 */
[----:B------:R-:W-:Y:S01]  /*f810*/  IMAD.MOV.U32 R27, RZ, RZ, 0x1 ;  /* 0x00000001ff1b7424 */ /* 0x000fe200078e00ff */
[----:B-1----:R-:W-:Y:S01]  /*f820*/  ISETP.GE.AND P0, PT, R19, UR4, PT ;  /* 0x0000000413007c0c */ /* 0x002fe2000bf06270 */
[----:B------:R-:W-:-:S12]  /*f830*/  IMAD.MOV.U32 R25, RZ, RZ, RZ ;  /* 0x000000ffff197224 */ /* 0x000fd800078e00ff */
[----:B---3--:R-:W-:Y:S05]  /*f840*/  @P0 BRA `(.L_x_1354) ;  /* 0x0000004c005c0947 */ /* 0x008fea0003800000 */
[----:B--2---:R-:W2:Y:S01]  /*f850*/  LDL R0, [R1+0x18] ;  /* 0x0000180001007983 */ /* 0x004ea20000100800 */
[----:B------:R-:W1:Y:S01]  /*f860*/  S2UR UR5, SR_CgaCtaId ;  /* 0x00000000000579c3 */ /* 0x000e620000008800 */
[----:B------:R-:W-:Y:S01]  /*f870*/  BSSY B8, `(.L_x_1354) ;  /* 0x00004d4000087945 */ /* 0x000fe20003800000 */
[----:B------:R-:W-:Y:S01]  /*f880*/  IMAD.MOV.U32 R27, RZ, RZ, 0x1 ;  /* 0x00000001ff1b7424 */ /* 0x000fe200078e00ff */
[----:B------:R-:W3:Y:S01]  /*f890*/  S2R R5, SR_TID.X ;  /* 0x0000000000057919 */ /* 0x000ee20000002100 */
[----:B------:R-:W-:Y:S01]  /*f8a0*/  IMAD.MOV.U32 R25, RZ, RZ, RZ ;  /* 0x000000ffff197224 */ /* 0x000fe200078e00ff */
[----:B------:R-:W-:Y:S01]  /*f8b0*/  ULDC UR39, c[0x0][0xc] ;  /* 0x0000030000277ab9 */ /* 0x000fe20000000800 */
[----:B------:R4:W-:Y:S01]  /*f8c0*/  STL [R1+0x14], RZ ;  /* 0x000014ff01007387 */ /* 0x0009e20000100800 */
[C---:B---3--:R-:W-:Y:S02]  /*f8d0*/  LOP3.LUT R4, R5.reuse, 0x7f, RZ, 0xc0, !PT ;  /* 0x0000007f05047812 */ /* 0x048fe400078ec0ff */
[----:B--2---:R-:W-:Y:S01]  /*f8e0*/  R2UR UR4, R0 ;  /* 0x00000000000472ca */ /* 0x004fe200000e0000 */
[----:B------:R-:W-:-:S05]  /*f8f0*/  IMAD.SHL.U32 R0, R5, 0x8, RZ ;  /* 0x0000000805007824 */ /* 0x000fca00078e00ff */
[----:B0-----:R-:W-:-:S04]  /*f900*/  LOP3.LUT R2, R0, 0x1f8, RZ, 0xc0, !PT ;  /* 0x000001f800027812 */ /* 0x001fc800078ec0ff */
[----:B------:R-:W-:Y:S01]  /*f910*/  LOP3.LUT R3, R2, 0x38, R5, 0x78, !PT ;  /* 0x0000003802037812 */ /* 0x000fe200078e7805 */
[----:B------:R-:W-:Y:S01]  /*f920*/  IMAD.SHL.U32 R2, R5, 0x10, RZ ;  /* 0x0000001005027824 */ /* 0x000fe200078e00ff */
[----:B------:R-:W-:Y:S01]  /*f930*/  SHF.R.U32.HI R5, RZ, 0x3, R4 ;  /* 0x00000003ff057819 */ /* 0x000fe20000011604 */
[----:B------:R-:W-:Y:S01]  /*f940*/  ULOP3.LUT UR38, UR4, 0x2, URZ, 0xfc, !UPT ;  /* 0x0000000204267892 */ /* 0x000fe2000f8efc3f */
[----:B------:R-:W-:Y:S02]  /*f950*/  LOP3.LUT R32, R3, 0x200, R0, 0xf8, !PT ;  /* 0x0000020003207812 */ /* 0x000fe400078ef800 */
[----:B------:R-:W-:Y:S01]  /*f960*/  UMOV UR4, 0x400 ;  /* 0x0000040000047882 */ /* 0x000fe20000000000 */
[----:B------:R-:W-:Y:S01]  /*f970*/  LOP3.LUT R4, R0, 0x38, RZ, 0xc0, !PT ;  /* 0x0000003800047812 */ /* 0x000fe200078ec0ff */
[----:B-1----:R-:W-:Y:S01]  /*f980*/  ULEA UR4, UR5, UR4, 0x18 ;  /* 0x0000000405047291 */ /* 0x002fe2000f8ec03f */
[----:B------:R-:W-:Y:S02]  /*f990*/  LOP3.LUT R3, R5, 0x70, R2, 0xf8, !PT ;  /* 0x0000007005037812 */ /* 0x000fe400078ef802 */
[----:B------:R-:W-:-:S02]  /*f9a0*/  LOP3.LUT R2, R4, 0x40, RZ, 0xfc, !PT ;  /* 0x0000004004027812 */ /* 0x000fc400078efcff */
[----:B------:R-:W-:Y:S01]  /*f9b0*/  LOP3.LUT R0, R4, 0x80, RZ, 0xfc, !PT ;  /* 0x0000008004007812 */ /* 0x000fe200078efcff */
[----:B------:R-:W-:-:S04]  /*f9c0*/  IMAD.U32 R22, RZ, RZ, UR4 ;  /* 0x00000004ff167e24 */ /* 0x000fc8000f8e00ff */
[----:B----4-:R-:W-:-:S07]  /*f9d0*/  IMAD R33, R32, 0x2, R22 ;  /* 0x0000000220217824 */ /* 0x010fce00078e0216 */
.L_x_1425:
[----:B------:R-:W-:Y:S05]  /*f9e0*/  YIELD ;  /* 0x0000000000007946 */ /* 0x000fea0003800000 */
[----:B------:R-:W-:Y:S01]  /*f9f0*/  ULDC.64 UR4, c[0x0][0xa28] ;  /* 0x00028a0000047ab9 */ /* 0x000fe20000000a00 */
[----:B-1----:R-:W2:Y:S01]  /*fa00*/  LDL.LU R6, [R1] ;  /* 0x0000000001067983 */ /* 0x002ea20000300800 */
[----:B------:R-:W-:Y:S01]  /*fa10*/  ISETP.NE.U32.AND P0, PT, RZ, UR4, PT ;  /* 0x00000004ff007c0c */ /* 0x000fe2000bf05070 */
[----:B------:R-:W-:-:S03]  /*fa20*/  IMAD.MOV.U32 R36, RZ, RZ, RZ ;  /* 0x000000ffff247224 */ /* 0x000fc600078e00ff */
[----:B------:R-:W-:Y:S01]  /*fa30*/  ISETP.NE.AND.EX P0, PT, RZ, UR5, PT, P0 ;  /* 0x00000005ff007c0c */ /* 0x000fe2000bf05300 */
[----:B------:R-:W-:-:S12]  /*fa40*/  ULDC.64 UR4, c[0x0][0xa18] ;  /* 0x0002860000047ab9 */ /* 0x000fd80000000a00 */
[----:B0-----:R-:W0:Y:S02]  /*fa50*/  @P0 LDC.64 R2, c[0x0][0xa28] ;  /* 0x00028a00ff020b82 */ /* 0x001e240000000a00 */
[----:B0-----:R-:W-:-:S05]  /*fa60*/  @P0 IMAD.WIDE R2, R19, 0x4, R2 ;  /* 0x0000000413020825 */ /* 0x001fca00078e0202 */
[----:B------:R0:W5:Y:S01]  /*fa70*/  @P0 LDG.E R36, desc[UR36][R2.64] ;  /* 0x0000002402240981 */ /* 0x000162000c1e1900 */
[----:B------:R-:W-:Y:S01]  /*fa80*/  ISETP.NE.U32.AND P0, PT, RZ, UR4, PT ;  /* 0x00000004ff007c0c */ /* 0x000fe2000bf05070 */
[----:B------:R-:W-:-:S03]  /*fa90*/  IMAD.MOV.U32 R34, RZ, RZ, RZ ;  /* 0x000000ffff227224 */ /* 0x000fc600078e00ff */
[----:B------:R-:W-:Y:S01]  /*faa0*/  ISETP.NE.AND.EX P1, PT, RZ, UR5, PT, P0 ;  /* 0x00000005ff007c0c */ /* 0x000fe2000bf25300 */
[----:B------:R-:W-:Y:S02]  /*fab0*/  ULDC.64 UR4, c[0x0][0xa00] ;  /* 0x0002800000047ab9 */ /* 0x000fe40000000a00 */
[----:B------:R-:W-:Y:S01]  /*fac0*/  ISETP.NE.U32.AND P0, PT, RZ, UR4, PT ;  /* 0x00000004ff007c0c */ /* 0x000fe2000bf05070 */
[----:B0-----:R-:W0:Y:S03]  /*fad0*/  LDC.64 R2, c[0x0][0xa00] ;  /* 0x00028000ff027b82 */ /* 0x001e260000000a00 */
[----:B------:R-:W-:Y:S01]  /*fae0*/  ISETP.NE.AND.EX P2, PT, RZ, UR5, PT, P0 ;  /* 0x00000005ff007c0c */ /* 0x000fe2000bf45300 */
[----:B------:R-:W-:-:S05]  /*faf0*/  ULDC.64 UR4, c[0x0][0x418] ;  /* 0x0001060000047ab9 */ /* 0x000fca0000000a00 */
[----:B------:R-:W1:Y:S01]  /*fb00*/  @P1 LDC.64 R4, c[0x0][0xa18] ;  /* 0x00028600ff041b82 */ /* 0x000e620000000a00 */
[----:B0-----:R-:W-:-:S06]  /*fb10*/  IMAD.WIDE R2, R19, 0x4, R2 ;  /* 0x0000000413027825 */ /* 0x001fcc00078e0202 */
[----:B------:R0:W5:Y:S01]  /*fb20*/  @P2 LDG.E R34, desc[UR36][R2.64] ;  /* 0x0000002402222981 */ /* 0x000162000c1e1900 */
[----:B-1----:R-:W-:-:S05]  /*fb30*/  @P1 IMAD.WIDE R4, R19, 0x4, R4 ;  /* 0x0000000413041825 */ /* 0x002fca00078e0204 */
[----:B------:R0:W5:Y:S01]  /*fb40*/  @P1 LDG.E R29, desc[UR36][R4.64] ;  /* 0x00000024041d1981 */ /* 0x000162000c1e1900 */
[----:B------:R-:W-:-:S03]  /*fb50*/  UISETP.NE.U32.AND UP0, UPT, UR4, URZ, UPT ;  /* 0x0000003f0400728c */ /* 0x000fc6000bf05070 */
[----:B------:R-:W-:Y:S01]  /*fb60*/  ULDC UR4, c[0x0][0x424] ;  /* 0x0001090000047ab9 */ /* 0x000fe20000000800 */
[----:B------:R-:W-:-:S03]  /*fb70*/  UISETP.NE.AND.EX UP0, UPT, UR5, URZ, UPT, UP0 ;  /* 0x0000003f0500728c */ /* 0x000fc6000bf05300 */
[----:B------:R-:W-:Y:S01]  /*fb80*/  ULDC UR5, c[0x0][0x2f0] ;  /* 0x0000bc0000057ab9 */ /* 0x000fe20000000800 */
[----:B------:R-:W-:-:S04]  /*fb90*/  USEL UR4, UR4, 0x1, UP0 ;  /* 0x0000000104047887 */ /* 0x000fc80008000000 */
[----:B------:R-:W-:-:S06]  /*fba0*/  UIMAD UR4, UR4, UR5, URZ ;  /* 0x00000005040472a4 */ /* 0x000fcc000f8e023f */
[----:B------:R-:W-:Y:S01]  /*fbb0*/  IMAD.U32 R35, RZ, RZ, UR4 ;  /* 0x00000004ff237e24 */ /* 0x000fe2000f8e00ff */
[----:B--2---:R-:W-:-:S04]  /*fbc0*/  LOP3.LUT R6, R6, 0xffffff7f, RZ, 0xc0, !PT ;  /* 0xffffff7f06067812 */ /* 0x004fc800078ec0ff */
[----:B------:R-:W-:-:S05]  /*fbd0*/  @P2 LOP3.LUT R6, R6, 0x80, RZ, 0xfc, !PT ;  /* 0x0000008006062812 */ /* 0x000fca00078efcff */
[----:B------:R0:W-:Y:S01]  /*fbe0*/  STL [R1], R6 ;  /* 0x0000000601007387 */ /* 0x0001e20000100800 */
[----:B---3--:R-:W-:Y:S05]  /*fbf0*/  @P1 BRA `(.L_x_1355) ;  /* 0x0000000000181947 */ /* 0x008fea0003800000 */
[----:B------:R-:W-:Y:S02]  /*fc00*/  ULDC UR4, c[0x0][0x288] ;  /* 0x0000a20000047ab9 */ /* 0x000fe40000000800 */
[----:B-----5:R-:W-:Y:S01]  /*fc10*/  IMAD.U32 R29, RZ, RZ, UR4 ;  /* 0x00000004ff1d7e24 */ /* 0x020fe2000f8e00ff */
[----:B------:R-:W-:Y:S06]  /*fc20*/  @!P2 BRA `(.L_x_1355) ;  /* 0x00000000000ca947 */ /* 0x000fec0003800000 */
[----:B------:R-:W2:Y:S04]  /*fc30*/  LDG.E R0, desc[UR36][R2.64] ;  /* 0x0000002402007981 */ /* 0x000ea8000c1e1900 */
[----:B------:R-:W2:Y:S02]  /*fc40*/  LDG.E R29, desc[UR36][R2.64+0x4] ;  /* 0x00000424021d7981 */ /* 0x000ea4000c1e1900 */
[----:B--2---:R-:W-:-:S07]  /*fc50*/  IMAD.IADD R29, R29, 0x1, -R0 ;  /* 0x000000011d1d7824 */ /* 0x004fce00078e0a00 */
.L_x_1355:
[----:B------:R-:W-:Y:S02]  /*fc60*/  ULDC.64 UR4, c[0x0][0xa20] ;  /* 0x0002880000047ab9 */ /* 0x000fe40000000a00 */
[----:B------:R-:W-:-:S04]  /*fc70*/  ISETP.NE.U32.AND P0, PT, RZ, UR4, PT ;  /* 0x00000004ff007c0c */ /* 0x000fc8000bf05070 */
[----:B------:R-:W-:-:S13]  /*fc80*/  ISETP.NE.AND.EX P0, PT, RZ, UR5, PT, P0 ;  /* 0x00000005ff007c0c */ /* 0x000fda000bf05300 */
[----:B------:R-:W-:Y:S05]  /*fc90*/  @!P0 BRA `(.L_x_1356) ;  /* 0x0000000000108947 */ /* 0x000fea0003800000 */
[----:B0-----:R-:W0:Y:S02]  /*fca0*/  LDC.64 R2, c[0x0][0xa20] ;  /* 0x00028800ff027b82 */ /* 0x001e240000000a00 */
[----:B0-----:R-:W-:-:S05]  /*fcb0*/  IMAD.WIDE R2, R19, 0x4, R2 ;  /* 0x0000000413027825 */ /* 0x001fca00078e0202 */
[----:B------:R0:W5:Y:S01]  /*fcc0*/  LDG.E R35, desc[UR36][R2.64] ;  /* 0x0000002402237981 */ /* 0x000162000c1e1900 */
[----:B------:R-:W-:Y:S05]  /*fcd0*/  BRA `(.L_x_1357) ;  /* 0x0000000000247947 */ /* 0x000fea0003800000 */
.L_x_1356:
        /* <DEDUP_REMOVED lines=8> */
[----:B--2---:R-:W-:-:S07]  /*fd60*/  IMAD.IADD R35, R0, 0x1, -R35 ;  /* 0x0000000100237824 */ /* 0x004fce00078e0a23 */
.L_x_1357:
[----:B------:R-:W1:Y:S01]  /*fd70*/  LDC R0, c[0x0][0x448] ;  /* 0x00011200ff007b82 */ /* 0x000e620000000800 */
[----:B------:R-:W-:Y:S02]  /*fd80*/  IMAD.MOV.U32 R24, RZ, RZ, R6 ;  /* 0x000000ffff187224 */ /* 0x000fe400078e0006 */
[----:B------:R-:W-:Y:S02]  /*fd90*/  IMAD.SHL.U32 R26, R17, 0x80, RZ ;  /* 0x00000080111a7824 */ /* 0x000fe400078e00ff */
[----:B-----5:R-:W-:Y:S01]  /*fda0*/  IMAD.IADD R35, R35, 0x1, -R36 ;  /* 0x0000000123237824 */ /* 0x020fe200078e0a24 */
[----:B------:R-:W-:Y:S02]  /*fdb0*/  LOP3.LUT R24, R24, 0xffffffbf, RZ, 0xc0, !PT ;  /* 0xffffffbf18187812 */ /* 0x000fe400078ec0ff */
[----:B0-----:R-:W0:Y:S01]  /*fdc0*/  LDC.64 R2, c[0x0][0x9e0] ;  /* 0x00027800ff027b82 */ /* 0x001e220000000a00 */
[----:B-1----:R-:W-:Y:S01]  /*fdd0*/  ISETP.NE.AND P2, PT, R0, 0x1, PT ;  /* 0x000000010000780c */ /* 0x002fe20003f45270 */
[----:B------:R-:W-:Y:S01]  /*fde0*/  VIADD R0, R26, 0x7f ;  /* 0x0000007f1a007836 */ /* 0x000fe20000000000 */
[----:B0-----:R-:W-:-:S11]  /*fdf0*/  ISETP.GE.AND P1, PT, R3, 0x1, PT ;  /* 0x000000010300780c */ /* 0x001fd60003f26270 */
[----:B------:R-:W0:Y:S01]  /*fe00*/  @P2 LDC R5, c[0x0][0x44c] ;  /* 0x00011300ff052b82 */ /* 0x000e220000000800 */
[----:B------:R-:W-:-:S05]  /*fe10*/  @P2 LOP3.LUT R24, R24, 0x40, RZ, 0xfc, !PT ;  /* 0x0000004018182812 */ /* 0x000fca00078efcff */
[----:B------:R1:W-:Y:S02]  /*fe20*/  STL [R1], R24 ;  /* 0x0000001801007387 */ /* 0x0003e40000100800 */
[----:B------:R-:W2:Y:S01]  /*fe30*/  @P2 LDC R7, c[0x0][0x450] ;  /* 0x00011400ff072b82 */ /* 0x000ea20000000800 */
[----:B0-----:R-:W-:Y:S01]  /*fe40*/  @P2 IMAD.HI.U32 R4, R0, R5, RZ ;  /* 0x0000000500042227 */ /* 0x001fe200078e00ff */
[----:B------:R-:W-:-:S04]  /*fe50*/  IADD3 R5, R35, 0x1, -R29 ;  /* 0x0000000123057810 */ /* 0x000fc80007ffe81d */
[----:B--2---:R-:W-:-:S05]  /*fe60*/  @P2 SHF.R.U32.HI R0, RZ, R7, R4 ;  /* 0x00000007ff002219 */ /* 0x004fca0000011604 */
[----:B------:R-:W-:-:S04]  /*fe70*/  IMAD.IADD R7, R5, 0x1, R0 ;  /* 0x0000000105077824 */ /* 0x000fc800078e0200 */
[----:B------:R-:W-:Y:S01]  /*fe80*/  IMAD.IADD R2, R7, 0x1, R2 ;  /* 0x0000000107027824 */ /* 0x000fe200078e0202 */
[----:B-1----:R-:W-:Y:S06]  /*fe90*/  @!P1 BRA `(.L_x_1358) ;  /* 0x0000000000489947 */ /* 0x002fec0003800000 */
[C---:B------:R-:W-:Y:S01]  /*fea0*/  ISETP.GT.AND P0, PT, R7.reuse, RZ, PT ;  /* 0x000000ff0700720c */ /* 0x040fe20003f04270 */
[----:B------:R-:W-:Y:S01]  /*feb0*/  BSSY B0, `(.L_x_1359) ;  /* 0x000000e000007945 */ /* 0x000fe20003800000 */
[----:B------:R-:W-:-:S11]  /*fec0*/  VIADD R0, R7, 0xffffffff ;  /* 0xffffffff07007836 */ /* 0x000fd60000000000 */
        /* <DEDUP_REMOVED lines=8> */
.L_x_1360:
[----:B------:R-:W-:-:S13]  /*ff50*/  ISETP.NE.AND P0, PT, R3, 0x1, PT ;  /* 0x000000010300780c */ /* 0x000fda0003f05270 */
[----:B------:R-:W0:Y:S02]  /*ff60*/  @P0 LDC.64 R4, c[0x0][0x9e8] ;  /* 0x00027a00ff040b82 */ /* 0x000e240000000a00 */
[----:B0-----:R-:W-:-:S05]  /*ff70*/  @P0 IMAD.HI.U32 R4, R0, R4, RZ ;  /* 0x0000000400040227 */ /* 0x001fca00078e00ff */
[----:B------:R-:W-:-:S07]  /*ff80*/  @P0 SHF.R.U32.HI R0, RZ, R5, R4 ;  /* 0x00000005ff000219 */ /* 0x000fce0000011604 */
.L_x_1361:
[----:B------:R-:W-:Y:S05]  /*ff90*/  BSYNC B0 ;  /* 0x0000000000007941 */ /* 0x000fea0003800000 */
.L_x_1359:
[----:B------:R-:W-:-:S05]  /*ffa0*/  IMAD R5, R0, R3, R3 ;  /* 0x0000000300057224 */ /* 0x000fca00078e0203 */
[----:B------:R-:W-:-:S07]  /*ffb0*/  VIMNMX R2, R2, R5, PT ;  /* 0x0000000502027248 */ /* 0x000fce0003fe0100 */
.L_x_1358:
[----:B------:R-:W0:Y:S01]  /*ffc0*/  @P2 LDC R5, c[0x0][0x44c] ;  /* 0x00011300ff052b82 */ /* 0x000e220000000800 */
[----:B------:R-:W-:Y:S01]  /*ffd0*/  VIADD R2, R2, 0x5f ;  /* 0x0000005f02027836 */ /* 0x000fe20000000000 */
[----:B------:R-:W-:Y:S01]  /*ffe0*/  ULDC UR4, c[0x0][0x9dc] ;  /* 0x0002770000047ab9 */ /* 0x000fe20000000800 */
[----:B------:R-:W-:-:S05]  /*fff0*/  IMAD.MOV.U32 R0, RZ, RZ, R26 ;  /* 0x000000ffff007224 */ /* 0x000fca00078e001a */
[----:B------:R-:W1:Y:S01]  /*10000*/  @P2 LDC R7, c[0x0][0x450] ;  /* 0x00011400ff072b82 */ /* 0x000e620000000800 */
[----:B0-----:R-:W-:-:S05]  /*10010*/  @P2 IMAD.HI.U32 R4, R26, R5, RZ ;  /* 0x000000051a042227 */ /* 0x001fca00078e00ff */
[----:B-1----:R-:W-:Y:S01]  /*10020*/  @P2 SHF.R.U32.HI R0, RZ, R7, R4 ;  /* 0x00000007ff002219 */ /* 0x002fe20000011604 */
[----:B------:R-:W-:-:S04]  /*10030*/  IMAD.HI R4, R2, 0x2aaaaaab, RZ ;  /* 0x2aaaaaab02047827 */ /* 0x000fc800078e02ff */
[----:B------:R-:W-:Y:S01]  /*10040*/  VIADD R2, R35, 0x5f ;  /* 0x0000005f23027836 */ /* 0x000fe20000000000 */
[----:B------:R-:W-:-:S03]  /*10050*/  SHF.R.U32.HI R5, RZ, 0x1f, R4 ;  /* 0x0000001fff057819 */ /* 0x000fc60000011604 */
[----:B------:R-:W-:Y:S01]  /*10060*/  IMAD.HI R2, R2, 0x2aaaaaab, RZ ;  /* 0x2aaaaaab02027827 */ /* 0x000fe200078e02ff */
[----:B------:R-:W-:-:S04]  /*10070*/  LEA.HI.SX32 R4, R4, R5, 0x1c ;  /* 0x0000000504047211 */ /* 0x000fc800078fe2ff */
[----:B------:R-:W-:-:S04]  /*10080*/  SHF.R.U32.HI R5, RZ, 0x1f, R2 ;  /* 0x0000001fff057819 */ /* 0x000fc80000011602 */
[----:B------:R-:W-:Y:S02]  /*10090*/  LEA.HI.SX32 R5, R2, R5, 0x1c ;  /* 0x0000000502057211 */ /* 0x000fe400078fe2ff */
[----:B------:R-:W-:Y:S02]  /*100a0*/  IADD3 R2, R0, R35, -R29 ;  /* 0x0000002300027210 */ /* 0x000fe40007ffe81d */
[----:B------:R-:W-:-:S03]  /*100b0*/  VIMNMX R23, R5, R4, PT ;  /* 0x0000000405177248 */ /* 0x000fc60003fe0100 */
[----:B------:R-:W-:Y:S02]  /*100c0*/  VIADD R0, R2, -UR4 ;  /* 0x8000000402007c36 */ /* 0x000fe40008000000 */
[----:B------:R0:W-:Y:S01]  /*100d0*/  STL [R1+0x10], R23 ;  /* 0x0000101701007387 */ /* 0x0001e20000100800 */
[----:B------:R-:W-:Y:S05]  /*100e0*/  @!P1 BRA `(.L_x_1362) ;  /* 0x0000000000449947 */ /* 0x000fea0003800000 */
[----:B------:R-:W-:Y:S01]  /*100f0*/  ISETP.GT.AND P0, PT, R2, -0x1, PT ;  /* 0xffffffff0200780c */ /* 0x000fe20003f04270 */
[----:B------:R-:W-:-:S12]  /*10100*/  BSSY B0, `(.L_x_1363) ;  /* 0x000000d000007945 */ /* 0x000fd80003800000 */
[----:B------:R-:W-:Y:S05]  /*10110*/  @P0 BRA `(.L_x_1364) ;  /* 0x00000000001c0947 */ /* 0x000fea0003800000 */
[----:B------:R-:W-:Y:S02]  /*10120*/  ISETP.NE.AND P0, PT, R3, 0x1, PT ;  /* 0x000000010300780c */ /* 0x000fe40003f05270 */
[----:B------:R-:W-:-:S11]  /*10130*/  LOP3.LUT R7, RZ, R2, RZ, 0x33, !PT ;  /* 0x00000002ff077212 */ /* 0x000fd600078e33ff */
[----:B------:R-:W1:Y:S02]  /*10140*/  @P0 LDC.64 R4, c[0x0][0x9e8] ;  /* 0x00027a00ff040b82 */ /* 0x000e640000000a00 */
[----:B-1----:R-:W-:-:S05]  /*10150*/  @P0 IMAD.HI.U32 R4, R7, R4, RZ ;  /* 0x0000000407040227 */ /* 0x002fca00078e00ff */
[----:B------:R-:W-:-:S04]  /*10160*/  @P0 SHF.R.U32.HI R7, RZ, R5, R4 ;  /* 0x00000005ff070219 */ /* 0x000fc80000011604 */
[----:B------:R-:W-:Y:S01]  /*10170*/  LOP3.LUT R2, RZ, R7, RZ, 0x33, !PT ;  /* 0x00000007ff027212 */ /* 0x000fe200078e33ff */
[----:B------:R-:W-:Y:S06]  /*10180*/  BRA `(.L_x_1365) ;  /* 0x0000000000107947 */ /* 0x000fec0003800000 */
.L_x_1364:
[----:B------:R-:W-:-:S13]  /*10190*/  ISETP.NE.AND P0, PT, R3, 0x1, PT ;  /* 0x000000010300780c */ /* 0x000fda0003f05270 */
[----:B------:R-:W1:Y:S02]  /*101a0*/  @P0 LDC.64 R4, c[0x0][0x9e8] ;  /* 0x00027a00ff040b82 */ /* 0x000e640000000a00 */
[----:B-1----:R-:W-:-:S05]  /*101b0*/  @P0 IMAD.HI.U32 R4, R2, R4, RZ ;  /* 0x0000000402040227 */ /* 0x002fca00078e00ff */
[----:B------:R-:W-:-:S07]  /*101c0*/  @P0 SHF.R.U32.HI R2, RZ, R5, R4 ;  /* 0x00000005ff020219 */ /* 0x000fce0000011604 */
.L_x_1365:
[----:B------:R-:W-:Y:S05]  /*101d0*/  BSYNC B0 ;  /* 0x0000000000007941 */ /* 0x000fea0003800000 */
.L_x_1363:
[----:B------:R-:W-:-:S05]  /*101e0*/  IMAD R3, R2, R3, RZ ;  /* 0x0000000302037224 */ /* 0x000fca00078e02ff */
[----:B------:R-:W-:-:S07]  /*101f0*/  VIMNMX R0, R0, R3, !PT ;  /* 0x0000000300007248 */ /* 0x000fce0007fe0100 */
.L_x_1362:
[----:B------:R-:W-:Y:S01]  /*10200*/  IMAD.HI R0, R0, 0x2aaaaaab, RZ ;  /* 0x2aaaaaab00007827 */ /* 0x000fe200078e02ff */
[----:B------:R-:W-:Y:S04]  /*10210*/  BSSY B7, `(.L_x_1366) ;  /* 0x0000377000077945 */ /* 0x000fe80003800000 */
[----:B------:R-:W-:-:S04]  /*10220*/  SHF.R.U32.HI R3, RZ, 0x1f, R0 ;  /* 0x0000001fff037819 */ /* 0x000fc80000011600 */
[----:B------:R-:W-:-:S04]  /*10230*/  LEA.HI.SX32 R3, R0, R3, 0x1c ;  /* 0x0000000300037211 */ /* 0x000fc800078fe2ff */
[----:B------:R-:W-:-:S04]  /*10240*/  VIMNMX R37, RZ, R3, !PT ;  /* 0x00000003ff257248 */ /* 0x000fc80007fe0100 */
[----:B------:R-:W-:-:S13]  /*10250*/  ISETP.GT.AND P0, PT, R23, R37, PT ;  /* 0x000000251700720c */ /* 0x000fda0003f04270 */
        /* <DEDUP_REMOVED lines=8> */
[----:B------:R-:W1:Y:S08]  /*102e0*/  FLO.U32 R0, UR4 ;  /* 0x0000000400007d00 */ /* 0x000e7000080e0000 */
[----:B------:R-:W2:Y:S01]  /*102f0*/  POPC R5, UR4 ;  /* 0x0000000400057d09 */ /* 0x000ea20008000000 */
[----:B-1----:R-:W-:-:S13]  /*10300*/  ISETP.EQ.U32.AND P0, PT, R0, R7, PT ;  /* 0x000000070000720c */ /* 0x002fda0003f02070 */
[----:B--2---:R-:W2:Y:S01]  /*10310*/  @P0 ATOMG.E.ADD.STRONG.GPU PT, R3, desc[UR36][R2.64], R5 ;  /* 0x00000005020309a8 */ /* 0x004ea200081ee1e4 */
[----:B------:R-:W1:Y:S02]  /*10320*/  S2R R4, SR_LTMASK ;  /* 0x0000000000047919 */ /* 0x000e640000003900 */
[----:B-1----:R-:W-:-:S04]  /*10330*/  LOP3.LUT R4, R4, UR4, RZ, 0xc0, !PT ;  /* 0x0000000404047c12 */ /* 0x002fc8000f8ec0ff */
[----:B------:R-:W1:Y:S01]  /*10340*/  POPC R7, R4 ;  /* 0x0000000400077309 */ /* 0x000e620000000000 */
[----:B--2---:R-:W1:Y:S02]  /*10350*/  SHFL.IDX PT, R0, R3, R0, 0x1f ;  /* 0x00001f0003007589 */ /* 0x004e6400000e0000 */
[----:B-1----:R-:W-:Y:S01]  /*10360*/  IADD3 R16, R0, UR39, R7 ;  /* 0x0000002700107c10 */ /* 0x002fe2000fffe007 */
[----:B------:R-:W-:Y:S06]  /*10370*/  BRA `(.L_x_1368) ;  /* 0x0000003400807947 */ /* 0x000fec0003800000 */
.L_x_1367:
        /* <DEDUP_REMOVED lines=8> */
[----:B------:R-:W-:Y:S02]  /*10400*/  IMAD.U32 R4, RZ, RZ, UR6 ;  /* 0x00000006ff047e24 */ /* 0x000fe4000f8e00ff */
[----:B------:R-:W1:Y:S01]  /*10410*/  LDC.64 R2, c[0x4][R2] ;  /* 0x0100000002027b82 */ /* 0x000e620000000a00 */
        /* <DEDUP_REMOVED lines=9> */
[----:B01----:R-:W-:Y:S05]  /*104b0*/  CALL.ABS.NOINC R2 ;  /* 0x0000000002007343 */ /* 0x003fea0003c00000 */
.L_x_1370:
[----:B------:R-:W-:Y:S05]  /*104c0*/  BSYNC B6 ;  /* 0x0000000000067941 */ /* 0x000fea0003800000 */
.L_x_1369:
        /* <DEDUP_REMOVED lines=9> */
[----:B------:R-:W-:Y:S02]  /*10560*/  IMAD.U32 R4, RZ, RZ, UR6 ;  /* 0x00000006ff047e24 */ /* 0x000fe4000f8e00ff */
[----:B------:R-:W-:Y:S02]  /*10570*/  IMAD.U32 R5, RZ, RZ, UR7 ;  /* 0x00000007ff057e24 */ /* 0x000fe4000f8e00ff */
[----:B------:R-:W-:Y:S02]  /*10580*/  IMAD.U32 R6, RZ, RZ, UR8 ;  /* 0x00000008ff067e24 */ /* 0x000fe4000f8e00ff */
[----:B------:R-:W-:-:S02]  /*10590*/  IMAD.U32 R7, RZ, RZ, UR9 ;  /* 0x00000009ff077e24 */ /* 0x000fc4000f8e00ff */
[----:B------:R-:W-:Y:S02]  /*105a0*/  IMAD.U32 R10, RZ, RZ, UR4 ;  /* 0x00000004ff0a7e24 */ /* 0x000fe4000f8e00ff */
[----:B------:R-:W-:Y:S02]  /*105b0*/  IMAD.U32 R11, RZ, RZ, UR5 ;  /* 0x00000005ff0b7e24 */ /* 0x000fe4000f8e00ff */
[----:B------:R-:W-:Y:S02]  /*105c0*/  IMAD.MOV.U32 R8, RZ, RZ, 0x70 ;  /* 0x00000070ff087424 */ /* 0x000fe400078e00ff */
[----:B------:R-:W-:Y:S02]  /*105d0*/  IMAD.MOV.U32 R12, RZ, RZ, 0x1 ;  /* 0x00000001ff0c7424 */ /* 0x000fe400078e00ff */
[----:B-1----:R-:W-:-:S07]  /*105e0*/  IMAD.MOV.U32 R13, RZ, RZ, RZ ;  /* 0x000000ffff0d7224 */ /* 0x002fce00078e00ff */
[----:B------:R-:W-:-:S07]  /*105f0*/  LEPC R20, `(.L_x_1373) ;  /* 0x000000001014794e */ /* 0x000fce0000000000 */
[----:B0-2---:R-:W-:Y:S05]  /*10600*/  CALL.ABS.NOINC R2 ;  /* 0x0000000002007343 */ /* 0x005fea0003c00000 */
.L_x_1373:
[----:B------:R0:W1:Y:S01]  /*10610*/  LDC.64 R2, c[0x4][R17] ;  /* 0x0100000011027b82 */ /* 0x0000620000000a00 */
[----:B------:R-:W-:Y:S01]  /*10620*/  ULDC.64 UR6, c[0x4][0x90] ;  /* 0x0100240000067ab9 */ /* 0x000fe20000000a00 */
[----:B------:R-:W-:Y:S01]  /*10630*/  ULDC.64 UR8, c[0x4][0x98] ;  /* 0x0100260000087ab9 */ /* 0x000fe20000000a00 */
[----:B------:R-:W-:Y:S01]  /*10640*/  ULDC.64 UR4, c[0x4][0x18] ;  /* 0x0100060000047ab9 */ /* 0x000fe20000000a00 */
        /* <DEDUP_REMOVED lines=8> */
[----:B0-----:R-:W-:-:S07]  /*106d0*/  IMAD.MOV.U32 R13, RZ, RZ, RZ ;  /* 0x000000ffff0d7224 */ /* 0x001fce00078e00ff */
[----:B------:R-:W-:-:S07]  /*106e0*/  LEPC R20, `(.L_x_1372) ;  /* 0x000000001014794e */ /* 0x000fce0000000000 */
[----:B-1----:R-:W-:Y:S05]  /*106f0*/  CALL.ABS.NOINC R2 ;  /* 0x0000000002007343 */ /* 0x002fea0003c00000 */
.L_x_1372:
[----:B------:R-:W-:Y:S05]  /*10700*/  BSYNC B6 ;  /* 0x0000000000067941 */ /* 0x000fea0003800000 */
.L_x_1371:
[----:B------:R-:W1:Y:S01]  /*10710*/  S2R R2, SR_TID.X ;  /* 0x0000000000027919 */ /* 0x000e620000002100 */
[----:B------:R-:W-:Y:S01]  /*10720*/  ULDC.64 UR4, c[0x0][0x9f8] ;  /* 0x00027e0000047ab9 */ /* 0x000fe20000000a00 */
[----:B------:R-:W-:Y:S01]  /*10730*/  IMAD.MOV.U32 R31, RZ, RZ, R19 ;  /* 0x000000ffff1f7224 */ /* 0x000fe200078e0013 */
[----:B------:R-:W-:Y:S01]  /*10740*/  ISETP.NE.U32.AND P0, PT, RZ, UR4, PT ;  /* 0x00000004ff007c0c */ /* 0x000fe2000bf05070 */
[----:B------:R-:W2:Y:S01]  /*10750*/  S2R R21, SR_TID.X ;  /* 0x0000000000157919 */ /* 0x000ea20000002100 */
[----:B------:R-:W3:Y:S01]  /*10760*/  LDC R8, c[0x0][0x430] ;  /* 0x00010c00ff087b82 */ /* 0x000ee20000000800 */
[----:B------:R-:W-:Y:S01]  /*10770*/  IMAD.MOV.U32 R20, RZ, RZ, R24 ;  /* 0x000000ffff147224 */ /* 0x000fe200078e0018 */
[----:B------:R-:W-:Y:S01]  /*10780*/  ISETP.NE.AND.EX P0, PT, RZ, UR5, PT, P0 ;  /* 0x00000005ff007c0c */ /* 0x000fe2000bf05300 */
[----:B------:R-:W-:Y:S01]  /*10790*/  ULDC UR4, c[0x0][0x320] ;  /* 0x0000c80000047ab9 */ /* 0x000fe20000000800 */
[----:B-1----:R-:W-:-:S11]  /*107a0*/  LOP3.LUT R17, R2, 0x7f, RZ, 0xc0, !PT ;  /* 0x0000007f02117812 */ /* 0x002fd600078ec0ff */
[----:B------:R-:W1:Y:S01]  /*107b0*/  @P0 LDC.64 R2, c[0x0][0x9f8] ;  /* 0x00027e00ff020b82 */ /* 0x000e620000000a00 */
[----:B---3--:R-:W-:Y:S02]  /*107c0*/  ISETP.NE.AND P1, PT, R8, 0x1, PT ;  /* 0x000000010800780c */ /* 0x008fe40003f25270 */
[----:B------:R-:W-:Y:S01]  /*107d0*/  SHF.R.U32.HI R24, RZ, 0x3, R17 ;  /* 0x00000003ff187819 */ /* 0x000fe20000011611 */
[----:B-1----:R-:W-:-:S10]  /*107e0*/  @P0 IMAD.WIDE R2, R19, 0x4, R2 ;  /* 0x0000000413020825 */ /* 0x002fd400078e0202 */
[----:B------:R-:W1:Y:S01]  /*107f0*/  @P1 LDC R7, c[0x0][0x434] ;  /* 0x00010d00ff071b82 */ /* 0x000e620000000800 */
[----:B------:R3:W4:Y:S01]  /*10800*/  @P0 LDG.E R31, desc[UR36][R2.64] ;  /* 0x00000024021f0981 */ /* 0x000722000c1e1900 */
[----:B--2---:R-:W-:Y:S01]  /*10810*/  IMAD.SHL.U32 R17, R21, 0x10, RZ ;  /* 0x0000001015117824 */ /* 0x004fe200078e00ff */
[----:B------:R-:W-:-:S05]  /*10820*/  LOP3.LUT R20, R20, 0xffffffdf, RZ, 0xc0, !PT ;  /* 0xffffffdf14147812 */ /* 0x000fca00078ec0ff */
[----:B------:R-:W2:Y:S01]  /*10830*/  @P1 LDC R5, c[0x0][0x438] ;  /* 0x00010e00ff051b82 */ /* 0x000ea20000000800 */
[----:B------:R-:W-:Y:S01]  /*10840*/  LOP3.LUT R17, R24, 0x70, R17, 0xf8, !PT ;  /* 0x0000007018117812 */ /* 0x000fe200078ef811 */
[----:B------:R-:W-:Y:S01]  /*10850*/  VIADD R24, R23, 0xffffffff ;  /* 0xffffffff17187836 */ /* 0x000fe20000000000 */
[----:B------:R-:W-:Y:S01]  /*10860*/  @P1 LOP3.LUT R20, R20, 0x20, RZ, 0xfc, !PT ;  /* 0x0000002014141812 */ /* 0x000fe200078efcff */
[----:B0-----:R-:W0:Y:S02]  /*10870*/  S2R R23, SR_TID.X ;  /* 0x0000000000177919 */ /* 0x001e240000002100 */
[----:B------:R-:W-:-:S05]  /*10880*/  IMAD R0, R24, 0x60, R17 ;  /* 0x0000006018007824 */ /* 0x000fca00078e0211 */
[C---:B------:R-:W-:Y:S01]  /*10890*/  ISETP.GE.AND P0, PT, R0.reuse, R35, PT ;  /* 0x000000230000720c */ /* 0x040fe20003f06270 */
[----:B------:R-:W-:-:S03]  /*108a0*/  IMAD.IADD R0, R0, 0x1, R36 ;  /* 0x0000000100007824 */ /* 0x000fc600078e0224 */
[----:B------:R-:W-:Y:S01]  /*108b0*/  ISETP.GT.U32.OR P0, PT, R17, 0x5f, P0 ;  /* 0x0000005f1100780c */ /* 0x000fe20000704470 */
[----:B-1----:R-:W-:-:S04]  /*108c0*/  @P1 IMAD.HI.U32 R6, R0, R7, RZ ;  /* 0x0000000700061227 */ /* 0x002fc800078e00ff */
[----:B------:R-:W-:Y:S01]  /*108d0*/  IMAD.MOV.U32 R4, RZ, RZ, R0 ;  /* 0x000000ffff047224 */ /* 0x000fe200078e0000 */
[----:B--2---:R-:W-:-:S07]  /*108e0*/  @P1 SHF.R.U32.HI R4, RZ, R5, R6 ;  /* 0x00000005ff041219 */ /* 0x004fce0000011606 */
[----:B---3--:R-:W1:Y:S01]  /*108f0*/  @!P0 LDC.64 R2, c[0x0][0x428] ;  /* 0x00010a00ff028b82 */ /* 0x008e620000000a00 */
[----:B------:R-:W-:-:S04]  /*10900*/  IMAD.MOV R5, RZ, RZ, -R4 ;  /* 0x000000ffff057224 */ /* 0x000fc800078e0a04 */
[----:B------:R-:W-:Y:S01]  /*10910*/  IMAD R0, R8, R5, R0 ;  /* 0x0000000508007224 */ /* 0x000fe200078e0200 */
[----:B------:R-:W-:Y:S01]  /*10920*/  @!P0 SHF.R.S32.HI R5, RZ, 0x1f, R4 ;  /* 0x0000001fff058819 */ /* 0x000fe20000011404 */
[----:B0-----:R-:W-:-:S05]  /*10930*/  IMAD.SHL.U32 R23, R23, 0x8, RZ ;  /* 0x0000000817177824 */ /* 0x001fca00078e00ff */
[----:B------:R-:W-:-:S04]  /*10940*/  LOP3.LUT R23, R23, 0x38, RZ, 0xc0, !PT ;  /* 0x0000003817177812 */ /* 0x000fc800078ec0ff */
[C---:B------:R-:W-:Y:S02]  /*10950*/  LOP3.LUT R9, R23.reuse, 0x40, RZ, 0xfc, !PT ;  /* 0x0000004017097812 */ /* 0x040fe400078efcff */
[----:B------:R-:W-:Y:S02]  /*10960*/  ISETP.GE.AND P1, PT, R23, UR4, PT ;  /* 0x0000000417007c0c */ /* 0x000fe4000bf26270 */
[----:B------:R-:W-:Y:S01]  /*10970*/  ISETP.GE.AND P2, PT, R9, UR4, PT ;  /* 0x0000000409007c0c */ /* 0x000fe2000bf46270 */
[----:B------:R-:W-:Y:S01]  /*10980*/  ULDC UR4, c[0x0][0x2f4] ;  /* 0x0000bd0000047ab9 */ /* 0x000fe20000000800 */
[----:B------:R-:W-:Y:S02]  /*10990*/  SEL R28, RZ, 0x1, P1 ;  /* 0x00000001ff1c7807 */ /* 0x000fe40000800000 */
[----:B------:R-:W-:Y:S02]  /*109a0*/  LOP3.LUT R20, R20, 0xfffffffb, RZ, 0xc0, !PT ;  /* 0xfffffffb14147812 */ /* 0x000fe400078ec0ff */
[----:B------:R-:W-:Y:S01]  /*109b0*/  LOP3.LUT R8, R23, 0x80, RZ, 0xfc, !PT ;  /* 0x0000008017087812 */ /* 0x000fe200078efcff */
[----:B------:R-:W-:Y:S01]  /*109c0*/  UMOV UR5, 0xffffffff ;  /* 0xffffffff00057882 */ /* 0x000fe20000000000 */
[----:B----4-:R-:W-:Y:S01]  /*109d0*/  SHF.R.S32.HI R6, RZ, 0x1f, R31 ;  /* 0x0000001fff067819 */ /* 0x010fe2000001141f */
[----:B-1----:R-:W-:-:S04]  /*109e0*/  @!P0 IMAD.WIDE.U32 R4, R31, R2, R4 ;  /* 0x000000021f048225 */ /* 0x002fc800078e0004 */
[----:B------:R0:W-:Y:S02]  /*109f0*/  STL [R1+0x4], R6 ;  /* 0x0000040601007387 */ /* 0x0001e40000100800 */
[----:B0-----:R-:W-:Y:S01]  /*10a00*/  @!P0 IMAD R6, R6, R2, RZ ;  /* 0x0000000206068224 */ /* 0x001fe200078e02ff */
[----:B------:R-:W-:-:S03]  /*10a10*/  SEL R2, RZ, 0xffffffff, P2 ;  /* 0xffffffffff027807 */ /* 0x000fc60001000000 */
[----:B------:R-:W-:Y:S02]  /*10a20*/  @!P0 IMAD R6, R31, R3, R6 ;  /* 0x000000031f068224 */ /* 0x000fe400078e0206 */
[----:B------:R-:W-:Y:S01]  /*10a30*/  IMAD.SHL.U32 R3, R2, 0x2, RZ ;  /* 0x0000000202037824 */ /* 0x000fe200078e00ff */
[----:B------:R-:W-:Y:S01]  /*10a40*/  ISETP.GE.AND P2, PT, R23, UR4, PT ;  /* 0x0000000417007c0c */ /* 0x000fe2000bf46270 */
[----:B------:R-:W-:-:S03]  /*10a50*/  @!P0 IMAD.IADD R6, R5, 0x1, R6 ;  /* 0x0000000105068824 */ /* 0x000fc600078e0206 */
[----:B------:R-:W-:Y:S02]  /*10a60*/  LOP3.LUT R28, R3, 0x2, R28, 0xe2, !PT ;  /* 0x00000002031c7812 */ /* 0x000fe400078ee21c */
[----:B------:R-:W0:Y:S07]  /*10a70*/  @!P0 LDC.64 R2, c[0x0][0x418] ;  /* 0x00010600ff028b82 */ /* 0x000e2e0000000a00 */
[----:B------:R-:W-:Y:S02]  /*10a80*/  @P2 LOP3.LUT R20, R20, 0x4, RZ, 0xfc, !PT ;  /* 0x0000000414142812 */ /* 0x000fe400078efcff */
[----:B0-----:R-:W-:-:S04]  /*10a90*/  @!P0 LEA R2, P1, R4, R2, 0x2 ;  /* 0x0000000204028211 */ /* 0x001fc800078210ff */
[----:B------:R-:W-:Y:S01]  /*10aa0*/  @!P0 LEA.HI.X R3, R4, R3, R6, 0x2, P1 ;  /* 0x0000000304038211 */ /* 0x000fe200008f1406 */
[----:B------:R-:W-:Y:S01]  /*10ab0*/  IMAD.MOV.U32 R4, RZ, RZ, RZ ;  /* 0x000000ffff047224 */ /* 0x000fe200078e00ff */
[----:B------:R-:W-:Y:S02]  /*10ac0*/  ISETP.GE.AND P1, PT, R9, UR4, PT ;  /* 0x0000000409007c0c */ /* 0x000fe4000bf26270 */
[----:B------:R-:W-:-:S03]  /*10ad0*/  LOP3.LUT R20, R20, 0xfffffffd, RZ, 0xc0, !PT ;  /* 0xfffffffd14147812 */ /* 0x000fc600078ec0ff */
[----:B------:R0:W5:Y:S01]  /*10ae0*/  @!P0 LDG.E R4, desc[UR36][R2.64] ;  /* 0x0000002402048981 */ /* 0x000162000c1e1900 */
[----:B------:R-:W-:-:S07]  /*10af0*/  ISETP.GE.AND P0, PT, R8, UR4, PT ;  /* 0x0000000408007c0c */ /* 0x000fce000bf06270 */
[----:B------:R-:W-:Y:S01]  /*10b00*/  @P1 LOP3.LUT R20, R20, 0x2, RZ, 0xfc, !PT ;  /* 0x0000000214141812 */ /* 0x000fe200078efcff */
[----:B0-----:R-:W-:-:S03]  /*10b10*/  IMAD.U32 R2, RZ, RZ, UR38 ;  /* 0x00000026ff027e24 */ /* 0x001fc6000f8e00ff */
[----:B------:R-:W-:-:S04]  /*10b20*/  LOP3.LUT R20, R20, 0xfffffffe, RZ, 0xc0, !PT ;  /* 0xfffffffe14147812 */ /* 0x000fc800078ec0ff */
[----:B------:R-:W-:-:S05]  /*10b30*/  @P0 LOP3.LUT R20, R20, 0x1, RZ, 0xfc, !PT ;  /* 0x0000000114140812 */ /* 0x000fca00078efcff */
[----:B------:R0:W-:Y:S01]  /*10b40*/  STL [R1], R20 ;  /* 0x0000001401007387 */ /* 0x0001e20000100800 */
[----:B------:R-:W-:Y:S05]  /*10b50*/  BRA.DIV UR5, `(.L_x_1374) ;  /* 0x00000042055c7947 */ /* 0x000fea000b800000 */
.L_x_1442:
[----:B------:R-:W-:Y:S01]  /*10b60*/  ISETP.NE.AND P0, PT, R2, 0x3, PT ;  /* 0x000000030200780c */ /* 0x000fe20003f05270 */
[----:B------:R-:W-:Y:S01]  /*10b70*/  IMAD.MOV.U32 R3, RZ, RZ, R20 ;  /* 0x000000ffff037224 */ /* 0x000fe200078e0014 */
[----:B------:R-:W-:Y:S02]  /*10b80*/  ISETP.GT.U32.AND P1, PT, R17, 0x5f, PT ;  /* 0x0000005f1100780c */ /* 0x000fe40003f24070 */
[----:B------:R-:W-:Y:S02]  /*10b90*/  SHF.R.S32.HI R30, RZ, 0x1f, R18 ;  /* 0x0000001fff1e7819 */ /* 0x000fe40000011412 */
[----:B------:R-:W-:-:S07]  /*10ba0*/  LOP3.LUT R3, R3, 0xffffffef, RZ, 0xc0, !PT ;  /* 0xffffffef03037812 */ /* 0x000fce00078ec0ff */
[----:B------:R-:W-:-:S04]  /*10bb0*/  @P0 LOP3.LUT R3, R3, 0x10, RZ, 0xfc, !PT ;  /* 0x0000001003030812 */ /* 0x000fc800078efcff */
[----:B------:R-:W-:-:S04]  /*10bc0*/  LOP3.LUT R3, R3, 0xfffffff7, RZ, 0xc0, !PT ;  /* 0xfffffff703037812 */ /* 0x000fc800078ec0ff */
[----:B------:R-:W-:-:S05]  /*10bd0*/  @P1 LOP3.LUT R3, R3, 0x8, RZ, 0xfc, !PT ;  /* 0x0000000803031812 */ /* 0x000fca00078efcff */
[----:B------:R1:W-:Y:S01]  /*10be0*/  STL [R1], R3 ;  /* 0x0000000301007387 */ /* 0x0003e20000100800 */
[----:B------:R-:W-:Y:S05]  /*10bf0*/  @!P0 BRA `(.L_x_1375) ;  /* 0x0000000000048947 */ /* 0x000fea0003800000 */
[----:B------:R-:W-:Y:S01]  /*10c00*/  BPT.TRAP 0x1 ;  /* 0x000000040000795c */ /* 0x000fe20000300000 */
.L_x_1375:
[----:B------:R-:W-:Y:S01]  /*10c10*/  SHF.R.S32.HI R5, RZ, 0x1f, R0 ;  /* 0x0000001fff057819 */ /* 0x000fe20000011400 */
[----:B------:R-:W-:Y:S01]  /*10c20*/  ULDC.64 UR4, c[0x0][0x328] ;  /* 0x0000ca0000047ab9 */ /* 0x000fe20000000a00 */
[----:B------:R-:W-:Y:S03]  /*10c30*/  BSSY B0, `(.L_x_1376) ;  /* 0x0000017000007945 */ /* 0x000fe60003800000 */
[----:B-1----:R-:W-:-:S04]  /*10c40*/  IMAD R3, R5, UR4, RZ ;  /* 0x0000000405037c24 */ /* 0x002fc8000f8e02ff */
[C---:B------:R-:W-:Y:S02]  /*10c50*/  IMAD R6, R0.reuse, UR5, R3 ;  /* 0x0000000500067c24 */ /* 0x040fe4000f8e0203 */
[----:B------:R-:W-:Y:S01]  /*10c60*/  IMAD.WIDE.U32 R2, R0, UR4, RZ ;  /* 0x0000000400027c25 */ /* 0x000fe2000f8e00ff */
        /* <DEDUP_REMOVED lines=17> */
[----:B------:R-:W1:Y:S02]  /*10d80*/  SYNCS.PHASECHK.TRANS64.TRYWAIT P0, [R7+URZ+0x2a840], R2 ;  /* 0x02a84002070075a7 */ /* 0x000e64000800017f */
[----:B-1----:R-:W-:Y:S05]  /*10d90*/  @!P0 BRA `(.L_x_1377) ;  /* 0x0000003c00fc8947 */ /* 0x002fea0003800000 */
.L_x_1443:
[----:B------:R-:W-:Y:S05]  /*10da0*/  BSYNC B0 ;  /* 0x0000000000007941 */ /* 0x000fea0003800000 */
.L_x_1376:
[----:B------:R-:W2:Y:S01]  /*10db0*/  LDL R3, [R1] ;  /* 0x0000000001037983 */ /* 0x000ea20000100800 */
[----:B------:R-:W-:Y:S02]  /*10dc0*/  ULDC.64 UR4, c[0x0][0x300] ;  /* 0x0000c00000047ab9 */ /* 0x000fe40000000a00 */
[----:B------:R-:W-:Y:S01]  /*10dd0*/  IMAD R5, R5, UR4, RZ ;  /* 0x0000000405057c24 */ /* 0x000fe2000f8e02ff */
[----:B------:R-:W3:Y:S03]  /*10de0*/  S2R R8, SR_TID.X ;  /* 0x0000000000087919 */ /* 0x000ee60000002100 */
[----:B------:R-:W-:Y:S01]  /*10df0*/  IMAD R5, R0, UR5, R5 ;  /* 0x0000000500057c24 */ /* 0x000fe2000f8e0205 */
[----:B---3--:R-:W-:-:S04]  /*10e00*/  LOP3.LUT R8, R8, 0x7f, RZ, 0xc0, !PT ;  /* 0x0000007f08087812 */ /* 0x008fc800078ec0ff */
[----:B------:R-:W-:Y:S02]  /*10e10*/  SHF.R.U32.HI R9, RZ, 0x3, R8 ;  /* 0x00000003ff097819 */ /* 0x000fe40000011608 */
[----:B------:R-:W3:Y:S01]  /*10e20*/  S2R R8, SR_TID.X ;  /* 0x0000000000087919 */ /* 0x000ee20000002100 */
[C---:B--2---:R-:W-:Y:S02]  /*10e30*/  LOP3.LUT P4, RZ, R3.reuse, 0x4, RZ, 0xc0, !PT ;  /* 0x0000000403ff7812 */ /* 0x044fe4000788c0ff */
[C---:B------:R-:W-:Y:S02]  /*10e40*/  LOP3.LUT P3, RZ, R3.reuse, 0x2, RZ, 0xc0, !PT ;  /* 0x0000000203ff7812 */ /* 0x040fe4000786c0ff */
[----:B------:R-:W-:Y:S01]  /*10e50*/  LOP3.LUT P2, RZ, R3, 0x1, RZ, 0xc0, !PT ;  /* 0x0000000103ff7812 */ /* 0x000fe2000784c0ff */
[----:B-1----:R-:W-:Y:S01]  /*10e60*/  IMAD.WIDE.U32 R2, R0, UR4, RZ ;  /* 0x0000000400027c25 */ /* 0x002fe2000f8e00ff */
[----:B------:R-:W-:-:S03]  /*10e70*/  ULDC.64 UR4, c[0x0][0x310] ;  /* 0x0000c40000047ab9 */ /* 0x000fc60000000a00 */
[----:B------:R-:W-:Y:S02]  /*10e80*/  IMAD.IADD R3, R3, 0x1, R5 ;  /* 0x0000000103037824 */ /* 0x000fe400078e0205 */
[----:B------:R-:W-:Y:S02]  /*10e90*/  IMAD R6, R6, UR4, RZ ;  /* 0x0000000406067c24 */ /* 0x000fe4000f8e02ff */
[----:B------:R-:W-:-:S04]  /*10ea0*/  IMAD.WIDE.U32 R2, R4, UR4, R2 ;  /* 0x0000000404027c25 */ /* 0x000fc8000f8e0002 */
[----:B------:R-:W-:Y:S01]  /*10eb0*/  IMAD R6, R4, UR5, R6 ;  /* 0x0000000504067c24 */ /* 0x000fe2000f8e0206 */
[----:B------:R-:W-:Y:S01]  /*10ec0*/  ULDC.64 UR4, c[0x0][0x308] ;  /* 0x0000c20000047ab9 */ /* 0x000fe20000000a00 */
[----:B------:R-:W-:Y:S02]  /*10ed0*/  IMAD R5, R25, 0x4800, R32 ;  /* 0x0000480019057824 */ /* 0x000fe400078e0220 */
[----:B------:R-:W-:Y:S02]  /*10ee0*/  IMAD.IADD R3, R3, 0x1, R6 ;  /* 0x0000000103037824 */ /* 0x000fe400078e0206 */
[----:B------:R-:W-:Y:S02]  /*10ef0*/  IMAD R0, R30, UR4, RZ ;  /* 0x000000041e007c24 */ /* 0x000fe4000f8e02ff */
[----:B------:R-:W-:-:S04]  /*10f00*/  IMAD.WIDE.U32 R2, R18, UR4, R2 ;  /* 0x0000000412027c25 */ /* 0x000fc8000f8e0002 */
[----:B------:R-:W-:Y:S01]  /*10f10*/  IMAD R0, R18, UR5, R0 ;  /* 0x0000000512007c24 */ /* 0x000fe2000f8e0200 */
[----:B------:R-:W-:Y:S01]  /*10f20*/  ULDC.64 UR4, c[0x0][0x2e8] ;  /* 0x0000ba0000047ab9 */ /* 0x000fe20000000a00 */
[----:B------:R-:W-:Y:S01]  /*10f30*/  IMAD R6, R24, -0x60, R35 ;  /* 0xffffffa018067824 */ /* 0x000fe200078e0223 */
[----:B------:R-:W-:Y:S01]  /*10f40*/  LEA R4, P0, R2, UR4, 0x1 ;  /* 0x0000000402047c11 */ /* 0x000fe2000f8008ff */
[----:B------:R-:W-:Y:S01]  /*10f50*/  IMAD.IADD R0, R3, 0x1, R0 ;  /* 0x0000000103007824 */ /* 0x000fe200078e0200 */
[----:B------:R-:W-:Y:S01]  /*10f60*/  UMOV UR4, 0xffffffff ;  /* 0xffffffff00047882 */ /* 0x000fe20000000000 */
[----:B------:R-:W-:Y:S02]  /*10f70*/  IMAD.IADD R6, R6, 0x1, -R9 ;  /* 0x0000000106067824 */ /* 0x000fe400078e0a09 */
[----:B---3--:R-:W-:Y:S01]  /*10f80*/  IMAD.SHL.U32 R9, R8, 0x8, RZ ;  /* 0x0000000808097824 */ /* 0x008fe200078e00ff */
[----:B------:R-:W-:Y:S02]  /*10f90*/  LEA.HI.X R0, R2, UR5, R0, 0x1, P0 ;  /* 0x0000000502007c11 */ /* 0x000fe400080f0c00 */
[----:B------:R-:W-:-:S02]  /*10fa0*/  ISETP.GE.AND P0, PT, R6, 0x1, PT ;  /* 0x000000010600780c */ /* 0x000fc40003f06270 */
[----:B------:R-:W-:Y:S01]  /*10fb0*/  LOP3.LUT R9, R9, 0x38, RZ, 0xc0, !PT ;  /* 0x0000003809097812 */ /* 0x000fe200078ec0ff */
[----:B------:R-:W-:Y:S10]  /*10fc0*/  BRA.DIV UR4, `(.L_x_1378) ;  /* 0x0000003e04847947 */ /* 0x000ff4000b800000 */
[----:B------:R-:W1:Y:S01]  /*10fd0*/  SHFL.IDX PT, R3, R4, RZ, 0x181f ;  /* 0x00181fff04037589 */ /* 0x000e6200000e0000 */
[----:B------:R-:W-:-:S03]  /*10fe0*/  @P0 IMAD R8, R5, 0x2, R22 ;  /* 0x0000000205080824 */ /* 0x000fc600078e0216 */
[----:B------:R-:W2:Y:S01]  /*10ff0*/  SHFL.IDX PT, R2, R0, RZ, 0x181f ;  /* 0x00181fff00027589 */ /* 0x000ea200000e0000 */
[----:B-1----:R-:W-:-:S05]  /*11000*/  @P0 LEA R3, P1, R9, R3, 0x1 ;  /* 0x0000000309030211 */ /* 0x002fca00078208ff */
[----:B--2---:R-:W-:Y:S01]  /*11010*/  @P0 IMAD.X R2, RZ, RZ, R2, P1 ;  /* 0x000000ffff020224 */ /* 0x004fe200008e0602 */
        /* <DEDUP_REMOVED lines=8> */
[----:B-1----:R-:W1:Y:S01]  /*110a0*/  SHFL.IDX PT, R3, R4, 0x1, 0x181f ;  /* 0x00381f0004037f89 */ /* 0x002e6200000e0000 */
[----:B------:R-:W-:-:S03]  /*110b0*/  @P1 IMAD R8, R5, 0x2, R22 ;  /* 0x0000000205081824 */ /* 0x000fc600078e0216 */
[----:B------:R-:W2:Y:S01]  /*110c0*/  SHFL.IDX PT, R2, R0, 0x1, 0x181f ;  /* 0x00381f0000027f89 */ /* 0x000ea200000e0000 */
[----:B-1----:R-:W-:-:S05]  /*110d0*/  @P1 LEA R3, P0, R9, R3, 0x1 ;  /* 0x0000000309031211 */ /* 0x002fca00078008ff */
[----:B--2---:R-:W-:-:S05]  /*110e0*/  @P1 IMAD.X R2, RZ, RZ, R2, P0 ;  /* 0x000000ffff021224 */ /* 0x004fca00000e0602 */
[----:B------:R-:W-:-:S04]  /*110f0*/  @P1 LOP3.LUT R3, R3, R2, RZ, 0x3c, !PT ;  /* 0x0000000203031212 */ /* 0x000fc800078e3cff */
[----:B------:R-:W-:-:S04]  /*11100*/  @P1 LOP3.LUT R2, R3, R2, RZ, 0x3c, !PT ;  /* 0x0000000203021212 */ /* 0x000fc800078e3cff */
[----:B------:R-:W-:-:S05]  /*11110*/  @P1 LOP3.LUT R3, R3, R2, RZ, 0x3c, !PT ;  /* 0x0000000203031212 */ /* 0x000fca00078e3cff */
[----:B------:R-:W-:Y:S04]  /*11120*/  @P1 LDGSTS.E.BYPASS.LTC128B.128 [R8+0x18c00], desc[UR36][R2.64], !P4 ;  /* 0x18c0000002081fae */ /* 0x000fe8000e101d64 */
[----:B------:R-:W-:Y:S04]  /*11130*/  @P1 LDGSTS.E.BYPASS.LTC128B.128 [R8+0x1bc00], desc[UR36][R2.64+0x80], !P3 ;  /* 0x1bc0008002081fae */ /* 0x000fe8000d901d64 */
[----:B------:R1:W-:Y:S01]  /*11140*/  @P1 LDGSTS.E.BYPASS.LTC128B.128 [R8+0x1ec00], desc[UR36][R2.64+0x100], !P2 ;  /* 0x1ec0010002081fae */ /* 0x0003e2000d101d64 */
[----:B------:R-:W-:-:S03]  /*11150*/  ISETP.GE.AND P1, PT, R6, 0x21, PT ;  /* 0x000000210600780c */ /* 0x000fc60003f26270 */
[----:B-1----:R-:W1:Y:S10]  /*11160*/  SHFL.IDX PT, R3, R4, 0x2, 0x181f ;  /* 0x00581f0004037f89 */ /* 0x002e7400000e0000 */
[----:B------:R-:W-:Y:S01]  /*11170*/  @P1 IMAD R8, R5, 0x2, R22 ;  /* 0x0000000205081824 */ /* 0x000fe200078e0216 */
        /* <DEDUP_REMOVED lines=24> */
[----:B------:R-:W2:Y:S04]  /*11300*/  SHFL.IDX PT, R2, R0, 0x4, 0x181f ;  /* 0x00981f0000027f89 */ /* 0x000ea800000e0000 */
[----:B------:R-:W3:Y:S01]  /*11310*/  SHFL.IDX PT, R0, R0, 0x5, 0x181f ;  /* 0x00b81f0000007f89 */ /* 0x000ee200000e0000 */
[----:B-1----:R-:W-:-:S05]  /*11320*/  @P1 LEA R3, P0, R9, R3, 0x1 ;  /* 0x0000000309031211 */ /* 0x002fca00078008ff */
[----:B--2---:R-:W-:-:S05]  /*11330*/  @P1 IMAD.X R2, RZ, RZ, R2, P0 ;  /* 0x000000ffff021224 */ /* 0x004fca00000e0602 */
[----:B------:R-:W-:-:S04]  /*11340*/  @P1 LOP3.LUT R3, R3, R2, RZ, 0x3c, !PT ;  /* 0x0000000203031212 */ /* 0x000fc800078e3cff */
[----:B------:R-:W-:-:S04]  /*11350*/  @P1 LOP3.LUT R2, R3, R2, RZ, 0x3c, !PT ;  /* 0x0000000203021212 */ /* 0x000fc800078e3cff */
[----:B------:R-:W-:-:S05]  /*11360*/  @P1 LOP3.LUT R3, R3, R2, RZ, 0x3c, !PT ;  /* 0x0000000203031212 */ /* 0x000fca00078e3cff */
[----:B------:R-:W-:Y:S04]  /*11370*/  @P1 LDGSTS.E.BYPASS.LTC128B.128 [R8+0x1a400], desc[UR36][R2.64], !P4 ;  /* 0x1a40000002081fae */ /* 0x000fe8000e101d64 */
[----:B------:R-:W-:Y:S04]  /*11380*/  @P1 LDGSTS.E.BYPASS.LTC128B.128 [R8+0x1d400], desc[UR36][R2.64+0x80], !P3 ;  /* 0x1d40008002081fae */ /* 0x000fe8000d901d64 */
[----:B------:R1:W-:Y:S04]  /*11390*/  @P1 LDGSTS.E.BYPASS.LTC128B.128 [R8+0x20400], desc[UR36][R2.64+0x100], !P2 ;  /* 0x2040010002081fae */ /* 0x0003e8000d101d64 */
[----:B-1-3--:R1:W2:Y:S02]  /*113a0*/  SHFL.IDX PT, R2, R4, 0x5, 0x181f ;  /* 0x00b81f0004027f89 */ /* 0x00a2a400000e0000 */
.L_x_1457:
[----:B------:R-:W-:-:S13]  /*113b0*/  ISETP.GE.AND P0, PT, R6, 0x51, PT ;  /* 0x000000510600780c */ /* 0x000fda0003f06270 */
[----:B--2---:R-:W-:Y:S01]  /*113c0*/  @P0 LEA R2, P1, R9, R2, 0x1 ;  /* 0x0000000209020211 */ /* 0x004fe200078208ff */
        /* <DEDUP_REMOVED lines=10> */
.L_x_1379:
[----:B------:R-:W-:Y:S02]  /*11470*/  PLOP3.LUT P1, PT, P1, P0, PT, 0xa2, 0x0 ;  /* 0x000000000000781c */ /* 0x000fe40000f21472 */
[----:B------:R-:W-:-:S08]  /*11480*/  @P0 R2UR P1, UR4, R7 ;  /* 0x00000000070402ca */ /* 0x000fd00000020000 */
[----:B------:R-:W-:-:S05]  /*11490*/  @P0 PLOP3.LUT P0, PT, P1, PT, PT, 0x80, 0x0 ;  /* 0x000000000000081c */ /* 0x000fca0000f0f070 */
[----:B------:R-:W-:Y:S01]  /*114a0*/  @!P1 SYNCS.ARRIVE.TRANS64.RED.A0T1 RZ, [UR4+0x2a830], RZ ;  /* 0x02a830ffffff99a7 */ /* 0x000fe20008200404 */
[----:B------:R-:W-:Y:S07]  /*114b0*/  @!P1 ARRIVES.LDGSTSBAR.64.TRANSCNT [UR4+0x2a830] ;  /* 0x02a83000ff0099b0 */ /* 0x000fee0008000a84 */
[----:B------:R-:W-:Y:S05]  /*114c0*/  @P0 BRA.U.ANY `(.L_x_1379) ;  /* 0xfffffffd00e80947 */ /* 0x000fea000393ffff */
[----:B------:R-:W-:Y:S01]  /*114d0*/  NOP ;  /* 0x0000000000007918 */ /* 0x000fe20000000000 */
[----:B------:R-:W3:Y:S02]  /*114e0*/  LDL R0, [R1] ;  /* 0x0000000001007983 */ /* 0x000ee40000100800 */
[----:B---3--:R-:W-:-:S13]  /*114f0*/  LOP3.LUT P2, RZ, R0, 0x10, RZ, 0xc0, !PT ;  /* 0x0000001000ff7812 */ /* 0x008fda000784c0ff */
[----:B------:R-:W-:Y:S05]  /*11500*/  @!P2 BRA `(.L_x_1380) ;  /* 0x000000000004a947 */ /* 0x000fea0003800000 */
[----:B------:R-:W-:Y:S01]  /*11510*/  BPT.TRAP 0x1 ;  /* 0x000000040000795c */ /* 0x000fe20000300000 */
.L_x_1380:
[----:B------:R3:W-:Y:S02]  /*11520*/  SYNCS.ARRIVE.TRANS64.A1T0 RZ, [R7+URZ+0x2a830], RZ ;  /* 0x02a830ff07ff79a7 */ /* 0x0007e4000810003f */
[----:B------:R-:W-:Y:S05]  /*11530*/  WARPSYNC.ALL ;  /* 0x0000000000007948 */ /* 0x000fea0003800000 */
[----:B------:R-:W-:Y:S01]  /*11540*/  ULDC.64 UR4, c[0x0][0x298] ;  /* 0x0000a60000047ab9 */ /* 0x000fe20000000a00 */
[----:B--2---:R-:W-:Y:S01]  /*11550*/  VIADD R2, R22, 0xc400 ;  /* 0x0000c40016027836 */ /* 0x004fe20000000000 */
[----:B------:R-:W-:Y:S01]  /*11560*/  SHF.R.S32.HI R0, RZ, 0x1f, R34 ;  /* 0x0000001fff007819 */ /* 0x000fe20000011422 */
[----:B-1----:R-:W-:Y:S01]  /*11570*/  IMAD.WIDE.U32 R4, R34, UR4, RZ ;  /* 0x0000000422047c25 */ /* 0x002fe2000f8e00ff */
[----:B------:R-:W-:Y:S01]  /*11580*/  BSSY B6, `(.L_x_1381) ;  /* 0x0000018000067945 */ /* 0x000fe20003800000 */
[----:B------:R-:W-:Y:S01]  /*11590*/  BAR.SYNC.DEFER_BLOCKING 0x8, 0x180 ;  /* 0x0206000000007b1d */ /* 0x000fe20000010000 */
[----:B------:R-:W-:Y:S01]  /*115a0*/  LOP3.LUT P0, RZ, R2, 0x3ff, RZ, 0xc0, !PT ;  /* 0x000003ff02ff7812 */ /* 0x000fe2000780c0ff */
[----:B------:R-:W-:-:S04]  /*115b0*/  IMAD R3, R0, UR4, RZ ;  /* 0x0000000400037c24 */ /* 0x000fc8000f8e02ff */
[----:B------:R-:W-:Y:S01]  /*115c0*/  IMAD R0, R34, UR5, R3 ;  /* 0x0000000522007c24 */ /* 0x000fe2000f8e0203 */
[----:B------:R1:W-:Y:S03]  /*115d0*/  STL.64 [R1+0x8], R4 ;  /* 0x0000080401007387 */ /* 0x0003e60000100a00 */
[----:B------:R-:W-:-:S04]  /*115e0*/  IMAD.IADD R34, R5, 0x1, R0 ;  /* 0x0000000105227824 */ /* 0x000fc800078e0200 */
[----:B------:R-:W-:Y:S05]  /*115f0*/  @!P0 BRA `(.L_x_1382) ;  /* 0x0000000000408947 */ /* 0x000fea0003800000 */
[----:B------:R-:W-:Y:S01]  /*11600*/  MOV R2, 0x0 ;  /* 0x0000000000027802 */ /* 0x000fe20000000f00 */
[----:B------:R-:W-:Y:S01]  /*11610*/  ULDC.64 UR6, c[0x4][0x90] ;  /* 0x0100240000067ab9 */ /* 0x000fe20000000a00 */
[----:B------:R-:W-:Y:S01]  /*11620*/  ULDC.64 UR8, c[0x4][0x98] ;  /* 0x0100260000087ab9 */ /* 0x000fe20000000a00 */
[----:B------:R-:W-:Y:S01]  /*11630*/  ULDC.64 UR4, c[0x4][0x20] ;  /* 0x0100080000047ab9 */ /* 0x000fe20000000a00 */
[----:B-1----:R-:W-:Y:S02]  /*11640*/  IMAD.U32 R4, RZ, RZ, UR6 ;  /* 0x00000006ff047e24 */ /* 0x002fe4000f8e00ff */
[----:B------:R-:W1:Y:S01]  /*11650*/  LDC.64 R2, c[0x4][R2] ;  /* 0x0100000002027b82 */ /* 0x000e620000000a00 */
[----:B------:R-:W-:Y:S02]  /*11660*/  IMAD.U32 R5, RZ, RZ, UR7 ;  /* 0x00000007ff057e24 */ /* 0x000fe4000f8e00ff */
[----:B------:R-:W-:Y:S02]  /*11670*/  IMAD.U32 R6, RZ, RZ, UR8 ;  /* 0x00000008ff067e24 */ /* 0x000fe4000f8e00ff */
[----:B---3--:R-:W-:-:S02]  /*11680*/  IMAD.U32 R7, RZ, RZ, UR9 ;  /* 0x00000009ff077e24 */ /* 0x008fc4000f8e00ff */
[----:B------:R-:W-:Y:S02]  /*11690*/  IMAD.U32 R10, RZ, RZ, UR4 ;  /* 0x00000004ff0a7e24 */ /* 0x000fe4000f8e00ff */
[----:B------:R-:W-:Y:S02]  /*116a0*/  IMAD.U32 R11, RZ, RZ, UR5 ;  /* 0x00000005ff0b7e24 */ /* 0x000fe4000f8e00ff */
[----:B------:R-:W-:Y:S02]  /*116b0*/  IMAD.MOV.U32 R8, RZ, RZ, 0x70 ;  /* 0x00000070ff087424 */ /* 0x000fe400078e00ff */
[----:B------:R-:W-:Y:S02]  /*116c0*/  IMAD.MOV.U32 R12, RZ, RZ, 0x1 ;  /* 0x00000001ff0c7424 */ /* 0x000fe400078e00ff */
[----:B------:R-:W-:-:S07]  /*116d0*/  IMAD.MOV.U32 R13, RZ, RZ, RZ ;  /* 0x000000ffff0d7224 */ /* 0x000fce00078e00ff */
[----:B0-----:R-:W-:-:S07]  /*116e0*/  LEPC R20, `(.L_x_1382) ;  /* 0x000000001014794e */ /* 0x001fce0000000000 */
[----:B-1----:R-:W-:Y:S05]  /*116f0*/  CALL.ABS.NOINC R2 ;  /* 0x0000000002007343 */ /* 0x002fea0003c00000 */
.L_x_1382:
[----:B------:R-:W-:Y:S05]  /*11700*/  BSYNC B6 ;  /* 0x0000000000067941 */ /* 0x000fea0003800000 */
.L_x_1381:
[----:B0-----:R-:W2:Y:S01]  /*11710*/  LDL.LU.64 R20, [R1+0x8] ;  /* 0x0000080001147983 */ /* 0x001ea20000300a00 */
[----:B------:R-:W-:-:S03]  /*11720*/  ULDC.64 UR4, c[0x0][0x2d8] ;  /* 0x0000b60000047ab9 */ /* 0x000fc60000000a00 */
[----:B------:R-:W4:Y:S01]  /*11730*/  LDL R2, [R1] ;  /* 0x0000000001027983 */ /* 0x000f220000100800 */
[----:B------:R-:W-:Y:S02]  /*11740*/  IMAD R0, R30, UR4, RZ ;  /* 0x000000041e007c24 */ /* 0x000fe4000f8e02ff */
[----:B------:R-:W-:Y:S01]  /*11750*/  IMAD.MOV.U32 R3, RZ, RZ, R34 ;  /* 0x000000ffff037224 */ /* 0x000fe200078e0022 */
[----:B------:R-:W3:Y:S01]  /*11760*/  S2R R9, SR_TID.X ;  /* 0x0000000000097919 */ /* 0x000ee20000002100 */
[----:B-1----:R-:W-:Y:S01]  /*11770*/  IMAD R5, R18, UR5, R0 ;  /* 0x0000000512057c24 */ /* 0x002fe2000f8e0200 */
[----:B------:R-:W-:Y:S01]  /*11780*/  SHF.R.S32.HI R0, RZ, 0x1f, R19 ;  /* 0x0000001fff007819 */ /* 0x000fe20000011413 */
[----:B---3--:R-:W-:-:S05]  /*11790*/  IMAD.SHL.U32 R7, R9, 0x8, RZ ;  /* 0x0000000809077824 */ /* 0x008fca00078e00ff */
[----:B------:R-:W-:Y:S01]  /*117a0*/  LOP3.LUT R7, R7, 0x38, RZ, 0xc0, !PT ;  /* 0x0000003807077812 */ /* 0x000fe200078ec0ff */
[----:B--2---:R-:W0:Y:S01]  /*117b0*/  S2R R21, SR_TID.X ;  /* 0x0000000000157919 */ /* 0x004e220000002100 */
[----:B----4-:R-:W-:Y:S01]  /*117c0*/  LOP3.LUT P6, RZ, R2, 0x80, RZ, 0xc0, !PT ;  /* 0x0000008002ff7812 */ /* 0x010fe200078cc0ff */
[----:B------:R-:W-:Y:S02]  /*117d0*/  IMAD.MOV.U32 R2, RZ, RZ, R20 ;  /* 0x000000ffff027224 */ /* 0x000fe400078e0014 */
[----:B------:R-:W1:Y:S01]  /*117e0*/  LDC R20, c[0x0][0x448] ;  /* 0x00011200ff147b82 */ /* 0x000e620000000800 */
[----:B------:R-:W-:Y:S01]  /*117f0*/  SEL R0, R0, RZ, !P6 ;  /* 0x000000ff00007207 */ /* 0x000fe20007000000 */
[----:B------:R-:W-:Y:S01]  /*11800*/  IMAD.WIDE.U32 R2, R18, UR4, R2 ;  /* 0x0000000412027c25 */ /* 0x000fe2000f8e0002 */
[----:B------:R-:W-:Y:S01]  /*11810*/  SEL R4, R19, RZ, !P6 ;  /* 0x000000ff13047207 */ /* 0x000fe20007000000 */
[----:B------:R-:W-:Y:S02]  /*11820*/  ULDC.64 UR4, c[0x0][0x2e0] ;  /* 0x0000b80000047ab9 */ /* 0x000fe40000000a00 */
[----:B------:R-:W-:-:S02]  /*11830*/  IMAD.IADD R3, R3, 0x1, R5 ;  /* 0x0000000103037824 */ /* 0x000fc400078e0205 */
[----:B------:R-:W-:Y:S02]  /*11840*/  IMAD R0, R0, UR4, RZ ;  /* 0x0000000400007c24 */ /* 0x000fe4000f8e02ff */
[----:B------:R-:W-:-:S04]  /*11850*/  IMAD.WIDE.U32 R2, R4, UR4, R2 ;  /* 0x0000000404027c25 */ /* 0x000fc8000f8e0002 */
[----:B------:R-:W-:Y:S01]  /*11860*/  IMAD R0, R4, UR5, R0 ;  /* 0x0000000504007c24 */ /* 0x000fe2000f8e0200 */
[----:B------:R-:W-:-:S03]  /*11870*/  ULDC.64 UR4, c[0x0][0x2d0] ;  /* 0x0000b40000047ab9 */ /* 0x000fc60000000a00 */
[----:B------:R-:W-:Y:S01]  /*11880*/  IMAD.IADD R3, R3, 0x1, R0 ;  /* 0x0000000103037824 */ /* 0x000fe200078e0200 */
[----:B-1----:R-:W-:Y:S02]  /*11890*/  ISETP.NE.AND P6, PT, R20, 0x1, PT ;  /* 0x000000011400780c */ /* 0x002fe40003fc5270 */
[----:B------:R-:W1:Y:S01]  /*118a0*/  S2R R20, SR_TID.X ;  /* 0x0000000000147919 */ /* 0x000e620000002100 */
[----:B0-----:R-:W-:-:S04]  /*118b0*/  LOP3.LUT R21, R21, 0x7f, RZ, 0xc0, !PT ;  /* 0x0000007f15157812 */ /* 0x001fc800078ec0ff */
[----:B------:R-:W-:-:S06]  /*118c0*/  SHF.R.U32.HI R21, RZ, 0x3, R21 ;  /* 0x00000003ff157819 */ /* 0x000fcc0000011615 */
[----:B------:R-:W0:Y:S08]  /*118d0*/  @P6 LDC R6, c[0x0][0x44c] ;  /* 0x00011300ff066b82 */ /* 0x000e300000000800 */
[----:B------:R-:W2:Y:S01]  /*118e0*/  @P6 LDC R5, c[0x0][0x450] ;  /* 0x00011400ff056b82 */ /* 0x000ea20000000800 */
[----:B-1----:R-:W-:-:S05]  /*118f0*/  IMAD.SHL.U32 R20, R20, 0x10, RZ ;  /* 0x0000001014147824 */ /* 0x002fca00078e00ff */
[----:B------:R-:W-:Y:S01]  /*11900*/  LOP3.LUT R20, R21, 0x70, R20, 0xf8, !PT ;  /* 0x0000007015147812 */ /* 0x000fe200078ef814 */
[----:B------:R-:W-:-:S04]  /*11910*/  IMAD.SHL.U32 R21, R9, 0x8, RZ ;  /* 0x0000000809157824 */ /* 0x000fc800078e00ff */
[----:B------:R-:W-:Y:S01]  /*11920*/  IMAD.IADD R0, R20, 0x1, R26 ;  /* 0x0000000114007824 */ /* 0x000fe200078e021a */
[----:B------:R-:W-:Y:S02]  /*11930*/  LOP3.LUT R21, R21, 0x38, RZ, 0xc0, !PT ;  /* 0x0000003815157812 */ /* 0x000fe400078ec0ff */
[----:B------:R-:W-:Y:S01]  /*11940*/  LOP3.LUT R20, R9, 0x7f, RZ, 0xc0, !PT ;  /* 0x0000007f09147812 */ /* 0x000fe200078ec0ff */
[----:B0-----:R-:W-:Y:S01]  /*11950*/  @P6 IMAD.HI.U32 R6, R0, R6, RZ ;  /* 0x0000000600066227 */ /* 0x001fe200078e00ff */
[C---:B------:R-:W-:Y:S02]  /*11960*/  LOP3.LUT R8, R21.reuse, 0x40, RZ, 0xfc, !PT ;  /* 0x0000004015087812 */ /* 0x040fe400078efcff */
[----:B------:R-:W-:Y:S01]  /*11970*/  LOP3.LUT R9, R21, 0x80, RZ, 0xfc, !PT ;  /* 0x0000008015097812 */ /* 0x000fe200078efcff */
[----:B------:R-:W-:Y:S01]  /*11980*/  IMAD.MOV.U32 R4, RZ, RZ, R0 ;  /* 0x000000ffff047224 */ /* 0x000fe200078e0000 */
[----:B--2---:R-:W-:Y:S02]  /*11990*/  @P6 SHF.R.U32.HI R4, RZ, R5, R6 ;  /* 0x00000005ff046219 */ /* 0x004fe40000011606 */
[----:B------:R-:W0:Y:S03]  /*119a0*/  LDC R6, c[0x0][0x448] ;  /* 0x00011200ff067b82 */ /* 0x000e260000000800 */
[----:B------:R-:W-:-:S02]  /*119b0*/  IMAD.MOV R5, RZ, RZ, -R4 ;  /* 0x000000ffff057224 */ /* 0x000fc400078e0a04 */
[----:B------:R-:W-:-:S04]  /*119c0*/  IMAD.WIDE.U32 R2, R4, UR4, R2 ;  /* 0x0000000404027c25 */ /* 0x000fc8000f8e0002 */
[----:B0-----:R-:W-:Y:S01]  /*119d0*/  IMAD R0, R6, R5, R0 ;  /* 0x0000000506007224 */ /* 0x001fe200078e0200 */
[----:B------:R-:W-:-:S05]  /*119e0*/  SHF.R.S32.HI R5, RZ, 0x1f, R4 ;  /* 0x0000001fff057819 */ /* 0x000fca0000011404 */
[----:B------:R-:W-:-:S04]  /*119f0*/  IMAD R5, R5, UR4, RZ ;  /* 0x0000000405057c24 */ /* 0x000fc8000f8e02ff */
        /* <DEDUP_REMOVED lines=8> */
[C---:B------:R-:W-:Y:S01]  /*11a80*/  LEA R0, P0, R2.reuse, UR4, 0x1 ;  /* 0x0000000402007c11 */ /* 0x040fe2000f8008ff */
[----:B------:R-:W-:Y:S01]  /*11a90*/  IMAD.IADD R4, R3, 0x1, R5 ;  /* 0x0000000103047824 */ /* 0x000fe200078e0205 */
[----:B------:R-:W-:Y:S02]  /*11aa0*/  ULDC UR4, c[0x0][0x2b8] ;  /* 0x0000ae0000047ab9 */ /* 0x000fe40000000800 */
[----:B------:R-:W-:Y:S02]  /*11ab0*/  ISETP.GE.AND P3, PT, R7, UR4, PT ;  /* 0x0000000407007c0c */ /* 0x000fe4000bf66270 */
[----:B------:R-:W-:Y:S01]  /*11ac0*/  LEA.HI.X R4, R2, UR5, R4, 0x1, P0 ;  /* 0x0000000502047c11 */ /* 0x000fe200080f0c04 */
[----:B------:R-:W-:Y:S01]  /*11ad0*/  UMOV UR5, 0xffffffff ;  /* 0xffffffff00057882 */ /* 0x000fe20000000000 */
[----:B------:R-:W-:-:S02]  /*11ae0*/  ISETP.GE.AND P2, PT, R8, UR4, PT ;  /* 0x0000000408007c0c */ /* 0x000fc4000bf46270 */
[----:B------:R-:W-:Y:S02]  /*11af0*/  ISETP.GE.AND P0, PT, R9, UR4, PT ;  /* 0x0000000409007c0c */ /* 0x000fe4000bf06270 */
[----:B------:R-:W-:Y:S01]  /*11b00*/  SHF.R.U32.HI R8, RZ, 0x3, R20 ;  /* 0x00000003ff087819 */ /* 0x000fe20000011614 */
[----:B------:R-:W-:Y:S10]  /*11b10*/  BRA.DIV UR5, `(.L_x_1383) ;  /* 0x0000003a05d87947 */ /* 0x000ff4000b800000 */
[----:B------:R-:W0:Y:S01]  /*11b20*/  SHFL.IDX PT, R3, R0, RZ, 0x181f ;  /* 0x00181fff00037589 */ /* 0x000e2200000e0000 */
[----:B------:R-:W-:Y:S02]  /*11b30*/  IMAD R29, R29, R6, RZ ;  /* 0x000000061d1d7224 */ /* 0x000fe400078e02ff */
[----:B------:R-:W-:Y:S01]  /*11b40*/  IMAD.IADD R26, R8, 0x1, R26 ;  /* 0x00000001081a7824 */ /* 0x000fe200078e021a */
[----:B------:R-:W1:Y:S04]  /*11b50*/  SHFL.IDX PT, R2, R4, RZ, 0x181f ;  /* 0x00181fff04027589 */ /* 0x000e6800000e0000 */
[----:B------:R-:W-:Y:S01]  /*11b60*/  ISETP.GE.AND P1, PT, R26, R29, PT ;  /* 0x0000001d1a00720c */ /* 0x000fe20003f26270 */
[----:B------:R-:W-:-:S12]  /*11b70*/  SHFL.IDX PT, R14, R0, 0x7, 0x181f ;  /* 0x00f81f00000e7f89 */ /* 0x000fd800000e0000 */
[----:B0-----:R-:W-:-:S05]  /*11b80*/  @!P1 LEA R5, P4, R7, R3, 0x1 ;  /* 0x0000000307059211 */ /* 0x001fca00078808ff */
[----:B-1----:R-:W-:Y:S02]  /*11b90*/  @!P1 IMAD.X R3, RZ, RZ, R2, P4 ;  /* 0x000000ffff039224 */ /* 0x002fe400020e0602 */
        /* <DEDUP_REMOVED lines=71> */
.L_x_1474:
[----:B------:R-:W-:Y:S01]  /*12010*/  VIADD R26, R26, 0x70 ;  /* 0x000000701a1a7836 */ /* 0x000fe20000000000 */
[----:B------:R-:W-:Y:S04]  /*12020*/  BSSY B0, `(.L_x_1384) ;  /* 0x000000b000007945 */ /* 0x000fe80003800000 */
[----:B------:R-:W-:-:S13]  /*12030*/  ISETP.GE.AND P1, PT, R26, R29, PT ;  /* 0x0000001d1a00720c */ /* 0x000fda0003f26270 */
[----:B------:R-:W-:Y:S05]  /*12040*/  @P1 BRA `(.L_x_1385) ;  /* 0x0000000000201947 */ /* 0x000fea0003800000 */
[----:B0-----:R-:W-:-:S05]  /*12050*/  LEA R2, P1, R7, R14, 0x1 ;  /* 0x0000000e07027211 */ /* 0x001fca00078208ff */
[----:B------:R-:W-:-:S05]  /*12060*/  IMAD.X R3, RZ, RZ, R4, P1 ;  /* 0x000000ffff037224 */ /* 0x000fca00008e0604 */
[----:B------:R-:W-:Y:S01]  /*12070*/  @!PT LDS RZ, [RZ] ;  /* 0x00000000fffff984 */ /* 0x000fe20000000800 */
[----:B------:R-:W-:Y:S01]  /*12080*/  @!PT LDS RZ, [RZ] ;  /* 0x00000000fffff984 */ /* 0x000fe20000000800 */
[----:B------:R-:W-:Y:S01]  /*12090*/  @!PT LDS RZ, [RZ] ;  /* 0x00000000fffff984 */ /* 0x000fe20000000800 */
[----:B------:R1:W-:Y:S04]  /*120a0*/  LDGSTS.E.BYPASS.LTC128B.128 [R33+0xfc00], desc[UR36][R2.64], !P3 ;  /* 0x0fc0000002217fae */ /* 0x0003e8000d901d64 */
[----:B------:R1:W-:Y:S04]  /*120b0*/  LDGSTS.E.BYPASS.LTC128B.128 [R33+0x13c00], desc[UR36][R2.64+0x80], !P2 ;  /* 0x13c0008002217fae */ /* 0x0003e8000d101d64 */
[----:B------:R1:W-:Y:S02]  /*120c0*/  LDGSTS.E.BYPASS.LTC128B.128 [R33+0x17c00], desc[UR36][R2.64+0x100], !P0 ;  /* 0x17c0010002217fae */ /* 0x0003e4000c101d64 */
.L_x_1385:
[----:B------:R-:W-:Y:S05]  /*120d0*/  BSYNC B0 ;  /* 0x0000000000007941 */ /* 0x000fea0003800000 */
.L_x_1384:
[----:B------:R-:W-:Y:S01]  /*120e0*/  NOP ;  /* 0x0000000000007918 */ /* 0x000fe20000000000 */
[----:B------:R-:W-:-:S13]  /*120f0*/  PLOP3.LUT P0, PT, PT, PT, PT, 0x80, 0x0 ;  /* 0x000000000000781c */ /* 0x000fda0003f0f070 */
.L_x_1386:
[----:B------:R-:W-:Y:S02]  /*12100*/  PLOP3.LUT P1, PT, P1, P0, PT, 0xa2, 0x0 ;  /* 0x000000000000781c */ /* 0x000fe40000f21472 */
[----:B------:R-:W-:-:S08]  /*12110*/  @P0 R2UR P1, UR4, R22 ;  /* 0x00000000160402ca */ /* 0x000fd00000020000 */
[----:B------:R-:W-:-:S05]  /*12120*/  @P0 PLOP3.LUT P0, PT, P1, PT, PT, 0x80, 0x0 ;  /* 0x000000000000081c */ /* 0x000fca0000f0f070 */
[----:B------:R-:W-:Y:S01]  /*12130*/  @!P1 SYNCS.ARRIVE.TRANS64.RED.A0T1 RZ, [UR4+0x2a800], RZ ;  /* 0x02a800ffffff99a7 */ /* 0x000fe20008200404 */
[----:B------:R-:W-:Y:S07]  /*12140*/  @!P1 ARRIVES.LDGSTSBAR.64.TRANSCNT [UR4+0x2a800] ;  /* 0x02a80000ff0099b0 */ /* 0x000fee0008000a84 */
[----:B------:R-:W-:Y:S05]  /*12150*/  @P0 BRA.U.ANY `(.L_x_1386) ;  /* 0xfffffffd00e80947 */ /* 0x000fea000393ffff */
[----:B01----:R-:W2:Y:S04]  /*12160*/  LDL.LU R3, [R1+0x14] ;  /* 0x0000140001037983 */ /* 0x003ea80000300800 */
[----:B------:R-:W3:Y:S01]  /*12170*/  LDL.LU R2, [R1+0x10] ;  /* 0x0000100001027983 */ /* 0x000ee20000300800 */
[----:B--2---:R-:W-:-:S05]  /*12180*/  VIADD R3, R3, 0x1 ;  /* 0x0000000103037836 */ /* 0x004fca0000000000 */
[----:B------:R-:W-:Y:S01]  /*12190*/  LEA.HI R0, R3, R3, RZ, 0x1 ;  /* 0x0000000303007211 */ /* 0x000fe200078f08ff */
[----:B------:R0:W-:Y:S03]  /*121a0*/  STL [R1+0x14], R3 ;  /* 0x0000140301007387 */ /* 0x0001e60000100800 */
[----:B------:R-:W-:-:S05]  /*121b0*/  LOP3.LUT R0, R0, 0xfffffffe, RZ, 0xc0, !PT ;  /* 0xfffffffe00007812 */ /* 0x000fca00078ec0ff */
[----:B0-----:R-:W-:Y:S02]  /*121c0*/  IMAD.IADD R3, R3, 0x1, -R0 ;  /* 0x0000000103037824 */ /* 0x001fe400078e0a00 */
[----:B---3--:R-:W-:-:S03]  /*121d0*/  VIADD R0, R2, 0xfffffffe ;  /* 0xfffffffe02007836 */ /* 0x008fc60000000000 */
[----:B------:R-:W-:Y:S01]  /*121e0*/  SHF.L.U32 R3, R3, 0x1f, RZ ;  /* 0x0000001f03037819 */ /* 0x000fe200000006ff */
[----:B------:R-:W-:Y:S01]  /*121f0*/  NOP ;  /* 0x0000000000007918 */ /* 0x000fe20000000000 */
[----:B------:R0:W-:Y:S01]  /*12200*/  SYNCS.ARRIVE.TRANS64.A1T0 RZ, [R22+URZ+0x2a800], RZ ;  /* 0x02a800ff16ff79a7 */ /* 0x0001e2000810003f */
[----:B------:R-:W-:Y:S01]  /*12210*/  BSSY B0, `(.L_x_1387) ;  /* 0x0000003000007945 */ /* 0x000fe20003800000 */
[----:B------:R-:W1:Y:S03]  /*12220*/  SYNCS.PHASECHK.TRANS64.TRYWAIT P0, [R22+URZ+0x2a820], R3 ;  /* 0x02a82003160075a7 */ /* 0x000e66000800017f */
[----:B01----:R-:W-:Y:S05]  /*12230*/  @!P0 BRA `(.L_x_1388) ;  /* 0x0000003c00c88947 */ /* 0x003fea0003800000 */
.L_x_1475:
[----:B------:R-:W-:Y:S05]  /*12240*/  BSYNC B0 ;  /* 0x0000000000007941 */ /* 0x000fea0003800000 */
.L_x_1387:
[----:B------:R-:W-:Y:S01]  /*12250*/  ISETP.GE.AND P0, PT, R0, R37, PT ;  /* 0x000000250000720c */ /* 0x000fe20003f06270 */
[----:B------:R-:W-:-:S12]  /*12260*/  BSSY B0, `(.L_x_1389) ;  /* 0x00000ff000007945 */ /* 0x000fd80003800000 */
[----:B------:R-:W-:Y:S05]  /*12270*/  @!P0 BRA `(.L_x_1390) ;  /* 0x0000000c00f48947 */ /* 0x000fea0003800000 */
[----:B------:R-:W-:Y:S02]  /*12280*/  IMAD.MOV.U32 R10, RZ, RZ, R25 ;  /* 0x000000ffff0a7224 */ /* 0x000fe400078e0019 */
[----:B------:R-:W-:Y:S02]  /*12290*/  IMAD.MOV.U32 R20, RZ, RZ, R27 ;  /* 0x000000ffff147224 */ /* 0x000fe400078e001b */
[----:B------:R-:W-:-:S07]  /*122a0*/  IMAD.MOV.U32 R29, RZ, RZ, R24 ;  /* 0x000000ffff1d7224 */ /* 0x000fce00078e0018 */
.L_x_1403:
[----:B------:R-:W1:Y:S01]  /*122b0*/  S2R R2, SR_TID.X ;  /* 0x0000000000027919 */ /* 0x000e620000002100 */
[----:B0-----:R-:W0:Y:S01]  /*122c0*/  LDC R3, c[0x0][0x430] ;  /* 0x00010c00ff037b82 */ /* 0x001e220000000800 */
[----:B------:R-:W2:Y:S01]  /*122d0*/  LDL R7, [R1+0x4] ;  /* 0x0000040001077983 */ /* 0x000ea20000100800 */
[----:B------:R-:W3:Y:S01]  /*122e0*/  S2R R5, SR_TID.X ;  /* 0x0000000000057919 */ /* 0x000ee20000002100 */
[----:B-1----:R-:W-:-:S04]  /*122f0*/  LOP3.LUT R2, R2, 0x7f, RZ, 0xc0, !PT ;  /* 0x0000007f02027812 */ /* 0x002fc800078ec0ff */
[----:B------:R-:W-:Y:S02]  /*12300*/  SHF.R.U32.HI R4, RZ, 0x3, R2 ;  /* 0x00000003ff047819 */ /* 0x000fe40000011602 */
[----:B------:R-:W4:Y:S01]  /*12310*/  LDL R2, [R1] ;  /* 0x0000000001027983 */ /* 0x000f220000100800 */
[----:B0-----:R-:W-:Y:S01]  /*12320*/  ISETP.NE.AND P0, PT, R3, 0x1, PT ;  /* 0x000000010300780c */ /* 0x001fe20003f05270 */
[----:B---3--:R-:W-:-:S05]  /*12330*/  IMAD.SHL.U32 R6, R5, 0x10, RZ ;  /* 0x0000001005067824 */ /* 0x008fca00078e00ff */
[----:B------:R-:W-:-:S04]  /*12340*/  LOP3.LUT R6, R4, 0x70, R6, 0xf8, !PT ;  /* 0x0000007004067812 */ /* 0x000fc800078ef806 */
[----:B------:R-:W-:-:S03]  /*12350*/  ISETP.GT.U32.AND P2, PT, R6, 0x5f, PT ;  /* 0x0000005f0600780c */ /* 0x000fc60003f44070 */
[----:B------:R-:W0:Y:S01]  /*12360*/  @P0 LDC R3, c[0x0][0x434] ;  /* 0x00010d00ff030b82 */ /* 0x000e220000000800 */
[----:B------:R-:W-:-:S09]  /*12370*/  IMAD R8, R0, 0x60, R36 ;  /* 0x0000006000087824 */ /* 0x000fd200078e0224 */
[----:B------:R-:W1:Y:S01]  /*12380*/  @!P2 LDC.64 R4, c[0x0][0x428] ;  /* 0x00010a00ff04ab82 */ /* 0x000e620000000a00 */
[----:B------:R-:W-:-:S04]  /*12390*/  IMAD.IADD R8, R6, 0x1, R8 ;  /* 0x0000000106087824 */ /* 0x000fc800078e0208 */
[----:B------:R-:W-:Y:S02]  /*123a0*/  IMAD.MOV.U32 R6, RZ, RZ, R8 ;  /* 0x000000ffff067224 */ /* 0x000fe400078e0008 */
[----:B0-----:R-:W-:Y:S01]  /*123b0*/  @P0 IMAD.HI.U32 R3, R8, R3, RZ ;  /* 0x0000000308030227 */ /* 0x001fe200078e00ff */
[----:B----4-:R-:W-:Y:S02]  /*123c0*/  LOP3.LUT P1, RZ, R2, 0x10, RZ, 0xc0, !PT ;  /* 0x0000001002ff7812 */ /* 0x010fe4000782c0ff */
[----:B------:R-:W0:Y:S02]  /*123d0*/  @P0 LDC R2, c[0x0][0x438] ;  /* 0x00010e00ff020b82 */ /* 0x000e240000000800 */
[----:B0-----:R-:W-:-:S04]  /*123e0*/  @P0 SHF.R.U32.HI R6, RZ, R2, R3 ;  /* 0x00000002ff060219 */ /* 0x001fc80000011603 */
[--C-:B------:R-:W-:Y:S01]  /*123f0*/  @!P2 SHF.R.S32.HI R3, RZ, 0x1f, R6.reuse ;  /* 0x0000001fff03a819 */ /* 0x100fe20000011406 */
[----:B------:R-:W-:-:S04]  /*12400*/  @!P2 IMAD.MOV.U32 R2, RZ, RZ, R6 ;  /* 0x000000ffff02a224 */ /* 0x000fc800078e0006 */
[----:B-1----:R-:W-:-:S04]  /*12410*/  @!P2 IMAD.WIDE.U32 R2, R31, R4, R2 ;  /* 0x000000041f02a225 */ /* 0x002fc800078e0002 */
[----:B--2---:R-:W-:-:S04]  /*12420*/  @!P2 IMAD R4, R7, R4, RZ ;  /* 0x000000040704a224 */ /* 0x004fc800078e02ff */
[----:B------:R-:W-:Y:S02]  /*12430*/  @!P2 IMAD R7, R31, R5, R4 ;  /* 0x000000051f07a224 */ /* 0x000fe400078e0204 */
[----:B------:R-:W0:Y:S02]  /*12440*/  @!P2 LDC.64 R4, c[0x0][0x418] ;  /* 0x00010600ff04ab82 */ /* 0x000e240000000a00 */
[----:B------:R-:W-:Y:S02]  /*12450*/  @!P2 IMAD.IADD R3, R7, 0x1, R3 ;  /* 0x000000010703a824 */ /* 0x000fe400078e0203 */
[----:B------:R-:W-:Y:S01]  /*12460*/  IMAD.MOV.U32 R7, RZ, RZ, RZ ;  /* 0x000000ffff077224 */ /* 0x000fe200078e00ff */
[----:B0-----:R-:W-:-:S04]  /*12470*/  @!P2 LEA R4, P0, R2, R4, 0x2 ;  /* 0x000000040204a211 */ /* 0x001fc800078010ff */
[----:B------:R-:W-:-:S05]  /*12480*/  @!P2 LEA.HI.X R5, R2, R5, R3, 0x2, P0 ;  /* 0x000000050205a211 */ /* 0x000fca00000f1403 */
[----:B------:R0:W5:Y:S01]  /*12490*/  @!P2 LDG.E R7, desc[UR36][R4.64] ;  /* 0x000000240407a981 */ /* 0x000162000c1e1900 */
[----:B------:R-:W-:Y:S01]  /*124a0*/  VIADD R25, R10, 0x1 ;  /* 0x000000010a197836 */ /* 0x000fe20000000000 */
[----:B------:R-:W-:Y:S05]  /*124b0*/  YIELD ;  /* 0x0000000000007946 */ /* 0x000fea0003800000 */
[----:B------:R-:W-:Y:S01]  /*124c0*/  ISETP.NE.AND P0, PT, R25, 0x2, PT ;  /* 0x000000021900780c */ /* 0x000fe20003f05270 */
[----:B------:R-:W-:Y:S01]  /*124d0*/  IMAD.MOV R3, RZ, RZ, -R6 ;  /* 0x000000ffff037224 */ /* 0x000fe200078e0a06 */
[----:B------:R-:W-:Y:S02]  /*124e0*/  ULDC UR4, c[0x0][0x430] ;  /* 0x00010c0000047ab9 */ /* 0x000fe40000000800 */
[----:B------:R-:W-:Y:S01]  /*124f0*/  SEL R27, RZ, 0x1, P0 ;  /* 0x00000001ff1b7807 */ /* 0x000fe20000000000 */
[----:B------:R-:W-:Y:S01]  /*12500*/  IMAD R8, R3, UR4, R8 ;  /* 0x0000000403087c24 */ /* 0x000fe2000f8e0208 */
[----:B------:R-:W-:Y:S01]  /*12510*/  SEL R25, R25, RZ, P0 ;  /* 0x000000ff19197207 */ /* 0x000fe20000000000 */
[----:B------:R-:W-:Y:S01]  /*12520*/  IMAD.MOV.U32 R24, RZ, RZ, R0 ;  /* 0x000000ffff187224 */ /* 0x000fe200078e0000 */
[----:B------:R-:W-:Y:S01]  /*12530*/  LOP3.LUT R27, R20, R27, RZ, 0x3c, !PT ;  /* 0x0000001b141b7212 */ /* 0x000fe200078e3cff */
[----:B0-----:R-:W-:Y:S06]  /*12540*/  @!P1 BRA `(.L_x_1391) ;  /* 0x0000000000049947 */ /* 0x001fec0003800000 */
[----:B------:R-:W-:Y:S01]  /*12550*/  BPT.TRAP 0x1 ;  /* 0x000000040000795c */ /* 0x000fe20000300000 */
.L_x_1391:
[----:B------:R-:W-:Y:S01]  /*12560*/  IMAD R6, R25, 0x8, R22 ;  /* 0x0000000819067824 */ /* 0x000fe200078e0216 */
[----:B------:R-:W-:Y:S01]  /*12570*/  SHF.L.U32 R3, R27, 0x1f, RZ ;  /* 0x0000001f1b037819 */ /* 0x000fe200000006ff */
[----:B------:R-:W-:Y:S03]  /*12580*/  BSSY B1, `(.L_x_1392) ;  /* 0x0000003000017945 */ /* 0x000fe60003800000 */
[----:B------:R-:W0:Y:S02]  /*12590*/  SYNCS.PHASECHK.TRANS64.TRYWAIT P0, [R6+URZ+0x2a840], R3 ;  /* 0x02a84003060075a7 */ /* 0x000e24000800017f */
[----:B0-----:R-:W-:Y:S05]  /*125a0*/  @!P0 BRA `(.L_x_1393) ;  /* 0x0000003c00008947 */ /* 0x001fea0003800000 */
.L_x_1476:
[----:B------:R-:W-:Y:S05]  /*125b0*/  BSYNC B1 ;  /* 0x0000000000017941 */ /* 0x000fea0003800000 */
.L_x_1392:
[----:B------:R-:W2:Y:S01]  /*125c0*/  LDL R0, [R1] ;  /* 0x0000000001007983 */ /* 0x000ea20000100800 */
[----:B------:R-:W-:Y:S01]  /*125d0*/  SHF.R.S32.HI R21, RZ, 0x1f, R8 ;  /* 0x0000001fff157819 */ /* 0x000fe20000011408 */
[----:B------:R-:W-:Y:S01]  /*125e0*/  ULDC.64 UR4, c[0x0][0x300] ;  /* 0x0000c00000047ab9 */ /* 0x000fe20000000a00 */
[----:B-----5:R-:W-:Y:S01]  /*125f0*/  SHF.R.S32.HI R26, RZ, 0x1f, R7 ;  /* 0x0000001fff1a7819 */ /* 0x020fe20000011407 */
[----:B0-----:R-:W-:-:S04]  /*12600*/  IMAD.WIDE.U32 R2, R8, UR4, RZ ;  /* 0x0000000408027c25 */ /* 0x001fc8000f8e00ff */
[----:B------:R-:W-:Y:S01]  /*12610*/  IMAD R4, R25, 0x4800, R32 ;  /* 0x0000480019047824 */ /* 0x000fe200078e0220 */
[C---:B--2---:R-:W-:Y:S02]  /*12620*/  LOP3.LUT P3, RZ, R0.reuse, 0x4, RZ, 0xc0, !PT ;  /* 0x0000000400ff7812 */ /* 0x044fe4000786c0ff */
[C---:B------:R-:W-:Y:S02]  /*12630*/  LOP3.LUT P2, RZ, R0.reuse, 0x2, RZ, 0xc0, !PT ;  /* 0x0000000200ff7812 */ /* 0x040fe4000784c0ff */
[----:B------:R-:W-:Y:S01]  /*12640*/  LOP3.LUT P1, RZ, R0, 0x1, RZ, 0xc0, !PT ;  /* 0x0000000100ff7812 */ /* 0x000fe2000782c0ff */
[----:B------:R-:W-:-:S04]  /*12650*/  IMAD R0, R21, UR4, RZ ;  /* 0x0000000415007c24 */ /* 0x000fc8000f8e02ff */
[----:B------:R-:W-:Y:S01]  /*12660*/  IMAD R0, R8, UR5, R0 ;  /* 0x0000000508007c24 */ /* 0x000fe2000f8e0200 */
        /* <DEDUP_REMOVED lines=17> */
[----:B------:R-:W-:Y:S01]  /*12780*/  IMAD R4, R4, 0x2, R22 ;  /* 0x0000000204047824 */ /* 0x000fe200078e0216 */
        /* <DEDUP_REMOVED lines=40> */
.L_x_1490:
        /* <DEDUP_REMOVED lines=10> */
.L_x_1395:
[----:B------:R-:W-:Y:S02]  /*12ab0*/  PLOP3.LUT P1, PT, P1, P0, PT, 0xa2, 0x0 ;  /* 0x000000000000781c */ /* 0x000fe40000f21472 */
[----:B------:R-:W-:-:S08]  /*12ac0*/  @P0 R2UR P1, UR4, R6 ;  /* 0x00000000060402ca */ /* 0x000fd00000020000 */
[----:B------:R-:W-:-:S05]  /*12ad0*/  @P0 PLOP3.LUT P0, PT, P1, PT, PT, 0x80, 0x0 ;  /* 0x000000000000081c */ /* 0x000fca0000f0f070 */
[----:B------:R-:W-:Y:S01]  /*12ae0*/  @!P1 SYNCS.ARRIVE.TRANS64.RED.A0T1 RZ, [UR4+0x2a830], RZ ;  /* 0x02a830ffffff99a7 */ /* 0x000fe20008200404 */
[----:B------:R-:W-:Y:S07]  /*12af0*/  @!P1 ARRIVES.LDGSTSBAR.64.TRANSCNT [UR4+0x2a830] ;  /* 0x02a83000ff0099b0 */ /* 0x000fee0008000a84 */
[----:B------:R-:W-:Y:S05]  /*12b00*/  @P0 BRA.U.ANY `(.L_x_1395) ;  /* 0xfffffffd00e80947 */ /* 0x000fea000393ffff */
[----:B------:R-:W-:Y:S01]  /*12b10*/  NOP ;  /* 0x0000000000007918 */ /* 0x000fe20000000000 */
[----:B-1----:R-:W2:Y:S02]  /*12b20*/  LDL R2, [R1] ;  /* 0x0000000001027983 */ /* 0x002ea40000100800 */
[----:B--2---:R-:W-:-:S13]  /*12b30*/  LOP3.LUT P2, RZ, R2, 0x10, RZ, 0xc0, !PT ;  /* 0x0000001002ff7812 */ /* 0x004fda000784c0ff */
[----:B------:R-:W-:Y:S05]  /*12b40*/  @!P2 BRA `(.L_x_1396) ;  /* 0x000000000004a947 */ /* 0x000fea0003800000 */
[----:B------:R-:W-:Y:S01]  /*12b50*/  BPT.TRAP 0x1 ;  /* 0x000000040000795c */ /* 0x000fe20000300000 */
.L_x_1396:
[----:B------:R1:W-:Y:S01]  /*12b60*/  SYNCS.ARRIVE.TRANS64.A1T0 RZ, [R6+URZ+0x2a830], RZ ;  /* 0x02a830ff06ff79a7 */ /* 0x0003e2000810003f */
[----:B------:R-:W-:Y:S05]  /*12b70*/  @!P2 BRA `(.L_x_1397) ;  /* 0x000000000004a947 */ /* 0x000fea0003800000 */
[----:B------:R-:W-:Y:S01]  /*12b80*/  BPT.TRAP 0x1 ;  /* 0x000000040000795c */ /* 0x000fe20000300000 */
.L_x_1397:
[----:B------:R-:W-:Y:S01]  /*12b90*/  SHF.L.U32 R2, R20, 0x1f, RZ ;  /* 0x0000001f14027819 */ /* 0x000fe200000006ff */
[----:B0-----:R-:W-:Y:S01]  /*12ba0*/  IMAD R5, R10, 0x8, R22 ;  /* 0x000000080a057824 */ /* 0x001fe200078e0216 */
[----:B------:R-:W-:Y:S03]  /*12bb0*/  BSSY B1, `(.L_x_1398) ;  /* 0x0000003000017945 */ /* 0x000fe60003800000 */
[----:B------:R-:W0:Y:S02]  /*12bc0*/  SYNCS.PHASECHK.TRANS64.TRYWAIT P0, [R5+URZ+0x2a860], R2 ;  /* 0x02a86002050075a7 */ /* 0x000e24000800017f */
[----:B0-----:R-:W-:Y:S05]  /*12bd0*/  @!P0 BRA `(.L_x_1399) ;  /* 0x0000003c00648947 */ /* 0x001fea0003800000 */
.L_x_1491:
[----:B------:R-:W-:Y:S05]  /*12be0*/  BSYNC B1 ;  /* 0x0000000000017941 */ /* 0x000fea0003800000 */
.L_x_1398:
[----:B------:R-:W2:Y:S01]  /*12bf0*/  S2R R3, SR_TID.X ;  /* 0x0000000000037919 */ /* 0x000ea20000002100 */
[----:B------:R-:W-:Y:S01]  /*12c00*/  UMOV UR4, 0xffffffff ;  /* 0xffffffff00047882 */ /* 0x000fe20000000000 */
[----:B-1----:R-:W-:Y:S01]  /*12c10*/  IMAD R6, R29, -0x60, R35 ;  /* 0xffffffa01d067824 */ /* 0x002fe200078e0223 */
[----:B------:R-:W-:Y:S01]  /*12c20*/  LOP3.LUT P0, RZ, R28, 0x2, RZ, 0xc0, !PT ;  /* 0x000000021cff7812 */ /* 0x000fe2000780c0ff */
[----:B------:R-:W-:Y:S01]  /*12c30*/  IMAD R4, R10, 0x3000, R32 ;  /* 0x000030000a047824 */ /* 0x000fe200078e0220 */
[----:B--2---:R-:W-:-:S04]  /*12c40*/  LOP3.LUT R3, R3, 0x7f, RZ, 0xc0, !PT ;  /* 0x0000007f03037812 */ /* 0x004fc800078ec0ff */
[----:B------:R-:W-:-:S05]  /*12c50*/  SHF.R.U32.HI R3, RZ, 0x3, R3 ;  /* 0x00000003ff037819 */ /* 0x000fca0000011603 */
[----:B------:R-:W-:Y:S01]  /*12c60*/  IMAD.IADD R6, R6, 0x1, -R3 ;  /* 0x0000000106067824 */ /* 0x000fe200078e0a03 */
[----:B------:R-:W-:Y:S06]  /*12c70*/  BRA.DIV UR4, `(.L_x_1400) ;  /* 0x0000003e04507947 */ /* 0x000fec000b800000 */
[----:B0-----:R-:W0:Y:S01]  /*12c80*/  SHFL.IDX PT, R2, R17, RZ, 0x181f ;  /* 0x00181fff11027589 */ /* 0x001e2200000e0000 */
        /* <DEDUP_REMOVED lines=44> */
.L_x_1505:
        /* <DEDUP_REMOVED lines=21> */
.L_x_1401:
[----:B------:R-:W-:Y:S02]  /*130a0*/  PLOP3.LUT P1, PT, P1, P0, PT, 0xa2, 0x0 ;  /* 0x000000000000781c */ /* 0x000fe40000f21472 */
[----:B------:R-:W-:-:S08]  /*130b0*/  @P0 R2UR P1, UR4, R5 ;  /* 0x00000000050402ca */ /* 0x000fd00000020000 */
[----:B------:R-:W-:-:S05]  /*130c0*/  @P0 PLOP3.LUT P0, PT, P1, PT, PT, 0x80, 0x0 ;  /* 0x000000000000081c */ /* 0x000fca0000f0f070 */
[----:B------:R-:W-:Y:S01]  /*130d0*/  @!P1 SYNCS.ARRIVE.TRANS64.RED.A0T1 RZ, [UR4+0x2a850], RZ ;  /* 0x02a850ffffff99a7 */ /* 0x000fe20008200404 */
[----:B------:R-:W-:Y:S07]  /*130e0*/  @!P1 ARRIVES.LDGSTSBAR.64.TRANSCNT [UR4+0x2a850] ;  /* 0x02a85000ff0099b0 */ /* 0x000fee0008000a84 */
[----:B------:R-:W-:Y:S05]  /*130f0*/  @P0 BRA.U.ANY `(.L_x_1401) ;  /* 0xfffffffd00e80947 */ /* 0x000fea000393ffff */
[----:B------:R-:W-:Y:S01]  /*13100*/  NOP ;  /* 0x0000000000007918 */ /* 0x000fe20000000000 */
[----:B------:R-:W2:Y:S02]  /*13110*/  LDL R0, [R1] ;  /* 0x0000000001007983 */ /* 0x000ea40000100800 */
[----:B--2---:R-:W-:-:S13]  /*13120*/  LOP3.LUT P2, RZ, R0, 0x10, RZ, 0xc0, !PT ;  /* 0x0000001000ff7812 */ /* 0x004fda000784c0ff */
[----:B------:R-:W-:Y:S05]  /*13130*/  @!P2 BRA `(.L_x_1402) ;  /* 0x000000000004a947 */ /* 0x000fea0003800000 */
[----:B------:R-:W-:Y:S01]  /*13140*/  BPT.TRAP 0x1 ;  /* 0x000000040000795c */ /* 0x000fe20000300000 */
.L_x_1402:
        /* <DEDUP_REMOVED lines=9> */
[----:B------:R-:W-:Y:S02]  /*131e0*/  IMAD.IADD R23, R7, 0x1, R3 ;  /* 0x0000000107177824 */ /* 0x000fe400078e0203 */
[----:B------:R-:W-:Y:S02]  /*131f0*/  IMAD.MOV.U32 R10, RZ, RZ, R25 ;  /* 0x000000ffff0a7224 */ /* 0x000fe400078e0019 */
[----:B------:R-:W-:Y:S01]  /*13200*/  IMAD.MOV.U32 R20, RZ, RZ, R27 ;  /* 0x000000ffff147224 */ /* 0x000fe200078e001b */
[----:B------:R-:W-:Y:S01]  /*13210*/  LEA.HI.X R23, R2, UR5, R23, 0x1, P0 ;  /* 0x0000000502177c11 */ /* 0x000fe200080f0c17 */
[----:B------:R-:W-:Y:S01]  /*13220*/  IMAD.MOV.U32 R29, RZ, RZ, R24 ;  /* 0x000000ffff1d7224 */ /* 0x000fe200078e0018 */
[----:B------:R-:W-:-:S13]  /*13230*/  ISETP.GT.AND P0, PT, R24, R37, PT ;  /* 0x000000251800720c */ /* 0x000fda0003f04270 */
[----:B-1----:R-:W-:Y:S05]  /*13240*/  @P0 BRA `(.L_x_1403) ;  /* 0xfffffff000180947 */ /* 0x002fea000383ffff */
.L_x_1390:
[----:B------:R-:W-:Y:S05]  /*13250*/  BSYNC B0 ;  /* 0x0000000000007941 */ /* 0x000fea0003800000 */
.L_x_1389:
        /* <DEDUP_REMOVED lines=17> */
.L_x_1405:
[----:B------:R-:W-:Y:S05]  /*13370*/  BSYNC B0 ;  /* 0x0000000000007941 */ /* 0x000fea0003800000 */
.L_x_1404:
[----:B------:R-:W2:Y:S02]  /*13380*/  LDL R0, [R1] ;  /* 0x0000000001007983 */ /* 0x000ea40000100800 */
[----:B--2---:R-:W-:-:S13]  /*13390*/  LOP3.LUT P0, RZ, R0, 0x10, RZ, 0xc0, !PT ;  /* 0x0000001000ff7812 */ /* 0x004fda000780c0ff */
[----:B------:R-:W-:Y:S05]  /*133a0*/  @!P0 BRA `(.L_x_1406) ;  /* 0x0000000000048947 */ /* 0x000fea0003800000 */
[----:B------:R-:W-:Y:S01]  /*133b0*/  BPT.TRAP 0x1 ;  /* 0x000000040000795c */ /* 0x000fe20000300000 */
.L_x_1406:
[----:B------:R-:W-:Y:S01]  /*133c0*/  IMAD R0, R25, 0x8, R22 ;  /* 0x0000000819007824 */ /* 0x000fe200078e0216 */
[----:B0-----:R-:W-:Y:S01]  /*133d0*/  SHF.L.U32 R3, R27, 0x1f, RZ ;  /* 0x0000001f1b037819 */ /* 0x001fe200000006ff */
[----:B------:R-:W-:Y:S01]  /*133e0*/  BSSY B0, `(.L_x_1407) ;  /* 0x0000004000007945 */ /* 0x000fe20003800000 */
[----:B------:R-:W-:Y:S02]  /*133f0*/  IMAD R6, R24, -0x60, R35 ;  /* 0xffffffa018067824 */ /* 0x000fe400078e0223 */
[----:B------:R-:W0:Y:S02]  /*13400*/  SYNCS.PHASECHK.TRANS64.TRYWAIT P0, [R0+URZ+0x2a860], R3 ;  /* 0x02a86003000075a7 */ /* 0x000e24000800017f */
[----:B0-----:R-:W-:Y:S05]  /*13410*/  @!P0 BRA `(.L_x_1408) ;  /* 0x0000003c00588947 */ /* 0x001fea0003800000 */
.L_x_1506:
[----:B------:R-:W-:Y:S05]  /*13420*/  BSYNC B0 ;  /* 0x0000000000007941 */ /* 0x000fea0003800000 */
.L_x_1407:
        /* <DEDUP_REMOVED lines=28> */
[----:B------:R-:W-:Y:S02]  /*135f0*/  ISETP.LT.OR P3, PT, R6, 0x11, !P0 ;  /* 0x000000110600780c */ /* 0x000fe40004761670 */
        /* <DEDUP_REMOVED lines=28> */
.L_x_1520:
        /* <DEDUP_REMOVED lines=11> */
.L_x_1410:
[----:B------:R-:W-:Y:S02]  /*13870*/  PLOP3.LUT P1, PT, P1, P0, PT, 0xa2, 0x0 ;  /* 0x000000000000781c */ /* 0x000fe40000f21472 */
[----:B------:R-:W-:-:S08]  /*13880*/  @P0 R2UR P1, UR4, R0 ;  /* 0x00000000000402ca */ /* 0x000fd00000020000 */
[----:B------:R-:W-:-:S05]  /*13890*/  @P0 PLOP3.LUT P0, PT, P1, PT, PT, 0x80, 0x0 ;  /* 0x000000000000081c */ /* 0x000fca0000f0f070 */
[----:B------:R-:W-:Y:S01]  /*138a0*/  @!P1 SYNCS.ARRIVE.TRANS64.RED.A0T1 RZ, [UR4+0x2a850], RZ ;  /* 0x02a850ffffff99a7 */ /* 0x000fe20008200404 */
[----:B------:R-:W-:Y:S07]  /*138b0*/  @!P1 ARRIVES.LDGSTSBAR.64.TRANSCNT [UR4+0x2a850] ;  /* 0x02a85000ff0099b0 */ /* 0x000fee0008000a84 */
[----:B------:R-:W-:Y:S05]  /*138c0*/  @P0 BRA.U.ANY `(.L_x_1410) ;  /* 0xfffffffd00e80947 */ /* 0x000fea000393ffff */
[----:B------:R-:W-:Y:S01]  /*138d0*/  NOP ;  /* 0x0000000000007918 */ /* 0x000fe20000000000 */
[----:B0-----:R-:W2:Y:S02]  /*138e0*/  LDL R2, [R1] ;  /* 0x0000000001027983 */ /* 0x001ea40000100800 */
[----:B--2---:R-:W-:-:S13]  /*138f0*/  LOP3.LUT P2, RZ, R2, 0x10, RZ, 0xc0, !PT ;  /* 0x0000001002ff7812 */ /* 0x004fda000784c0ff */
[----:B------:R-:W-:Y:S05]  /*13900*/  @!P2 BRA `(.L_x_1411) ;  /* 0x000000000004a947 */ /* 0x000fea0003800000 */
[----:B------:R-:W-:Y:S01]  /*13910*/  BPT.TRAP 0x1 ;  /* 0x000000040000795c */ /* 0x000fe20000300000 */
.L_x_1411:
[----:B------:R-:W-:Y:S01]  /*13920*/  VIADD R25, R25, 0x1 ;  /* 0x0000000119197836 */ /* 0x000fe20000000000 */
[----:B------:R0:W-:Y:S04]  /*13930*/  SYNCS.ARRIVE.TRANS64.A1T0 RZ, [R0+URZ+0x2a850], RZ ;  /* 0x02a850ff00ff79a7 */ /* 0x0001e8000810003f */
[----:B------:R-:W-:-:S04]  /*13940*/  ISETP.NE.AND P0, PT, R25, 0x2, PT ;  /* 0x000000021900780c */ /* 0x000fc80003f05270 */
[----:B0-----:R-:W-:Y:S02]  /*13950*/  SEL R0, RZ, 0x1, P0 ;  /* 0x00000001ff007807 */ /* 0x001fe40000000000 */
[----:B------:R-:W-:Y:S02]  /*13960*/  SEL R25, R25, RZ, P0 ;  /* 0x000000ff19197207 */ /* 0x000fe40000000000 */
[----:B------:R-:W-:-:S07]  /*13970*/  LOP3.LUT R27, R27, R0, RZ, 0x3c, !PT ;  /* 0x000000001b1b7212 */ /* 0x000fce00078e3cff */
.L_x_1368:
[----:B------:R-:W-:Y:S05]  /*13980*/  BSYNC B7 ;  /* 0x0000000000077941 */ /* 0x000fea0003800000 */
.L_x_1366:
[----:B------:R-:W2:Y:S02]  /*13990*/  LDL R0, [R1] ;  /* 0x0000000001007983 */ /* 0x000ea40000100800 */
[----:B--2---:R-:W-:-:S13]  /*139a0*/  LOP3.LUT P0, RZ, R0, 0x100, RZ, 0xc0, !PT ;  /* 0x0000010000ff7812 */ /* 0x004fda000780c0ff */
        /* <DEDUP_REMOVED lines=10> */
.L_x_1412:
        /* <DEDUP_REMOVED lines=8> */
[----:B------:R-:W1:Y:S02]  /*13ad0*/  @!P1 LDC.64 R2, c[0x0][0xc80] ;  /* 0x00032000ff029b82 */ /* 0x000e640000000a00 */
[----:B-1----:R-:W-:-:S06]  /*13ae0*/  @!P1 IMAD.WIDE R2, R5, 0x4, R2 ;  /* 0x0000000405029825 */ /* 0x002fcc00078e0202 */
[----:B------:R-:W2:Y:S01]  /*13af0*/  @!P1 LDG.E R2, desc[UR36][R2.64] ;  /* 0x0000002402029981 */ /* 0x000ea2000c1e1900 */
[----:B------:R-:W-:Y:S01]  /*13b00*/  IMAD.MOV.U32 R5, RZ, RZ, RZ ;  /* 0x000000ffff057224 */ /* 0x000fe200078e00ff */
[C---:B------:R-:W-:Y:S02]  /*13b10*/  ISETP.GE.U32.AND P2, PT, R8.reuse, 0x2, PT ;  /* 0x000000020800780c */ /* 0x040fe40003f46070 */
[C---:B------:R-:W-:Y:S01]  /*13b20*/  ISETP.GE.U32.AND P3, PT, R8.reuse, 0x4, PT ;  /* 0x000000040800780c */ /* 0x040fe20003f66070 */
[----:B------:R-:W-:Y:S01]  /*13b30*/  SHFL.IDX PT, R0, R16, RZ, 0x1f ;  /* 0x00001fff10007589 */ /* 0x000fe200000e0000 */
[C---:B------:R-:W-:Y:S02]  /*13b40*/  ISETP.GE.U32.AND P4, PT, R8.reuse, 0x8, PT ;  /* 0x000000080800780c */ /* 0x040fe40003f86070 */
[C---:B------:R-:W-:Y:S01]  /*13b50*/  ISETP.GE.U32.AND P5, PT, R8.reuse, 0x10, PT ;  /* 0x000000100800780c */ /* 0x040fe20003fa6070 */
[----:B------:R-:W-:Y:S01]  /*13b60*/  SHFL.IDX PT, R4, R16, 0x1, 0x1f ;  /* 0x00201f0010047f89 */ /* 0x000fe200000e0000 */
[----:B--2---:R-:W-:Y:S01]  /*13b70*/  @!P1 IMAD.MOV.U32 R5, RZ, RZ, R2 ;  /* 0x000000ffff059224 */ /* 0x004fe200078e0002 */
[----:B------:R-:W-:-:S04]  /*13b80*/  ISETP.NE.AND P1, PT, R8, RZ, PT ;  /* 0x000000ff0800720c */ /* 0x000fc80003f25270 */
[----:B------:R-:W1:Y:S02]  /*13b90*/  SHFL.UP PT, R14, R5, 0x1, RZ ;  /* 0x04200000050e7989 */ /* 0x000e6400000e00ff */
[----:B-1----:R-:W-:-:S05]  /*13ba0*/  SEL R6, R14, RZ, P1 ;  /* 0x000000ff0e067207 */ /* 0x002fca0000800000 */
[----:B------:R-:W-:-:S05]  /*13bb0*/  IMAD.IADD R6, R5, 0x1, R6 ;  /* 0x0000000105067824 */ /* 0x000fca00078e0206 */
        /* <DEDUP_REMOVED lines=12> */
[----:B------:R1:W2:Y:S02]  /*13c80*/  SHFL.IDX PT, R14, R6, 0x1f, 0x1f ;  /* 0x03e01f00060e7f89 */ /* 0x0002a400000e0000 */
.L_x_1530:
[----:B------:R-:W-:Y:S02]  /*13c90*/  ULDC UR4, c[0x0][0xc38] ;  /* 0x00030e0000047ab9 */ /* 0x000fe40000000800 */
[----:B------:R-:W-:-:S04]  /*13ca0*/  IMAD.U32 R7, RZ, RZ, UR4 ;  /* 0x00000004ff077e24 */ /* 0x000fc8000f8e00ff */
[----:B--2---:R-:W-:-:S04]  /*13cb0*/  IMAD R14, R14, R7, RZ ;  /* 0x000000070e0e7224 */ /* 0x004fc800078e02ff */
[----:B------:R-:W-:-:S05]  /*13cc0*/  IMAD.IADD R9, R4, 0x1, R14 ;  /* 0x0000000104097824 */ /* 0x000fca00078e020e */
[----:B------:R-:W-:-:S13]  /*13cd0*/  ISETP.GT.AND P6, PT, R9, R0, PT ;  /* 0x000000000900720c */ /* 0x000fda0003fc4270 */
[----:B------:R-:W-:Y:S05]  /*13ce0*/  @P6 BRA `(.L_x_1415) ;  /* 0x00000000009c6947 */ /* 0x000fea0003800000 */
.L_x_1420:
[----:B------:R-:W2:Y:S01]  /*13cf0*/  LDC R2, c[0x0][0xc3c] ;  /* 0x00030f00ff027b82 */ /* 0x000ea20000000800 */
[----:B------:R-:W-:-:S05]  /*13d00*/  VIADD R19, R19, 0x1f ;  /* 0x0000001f13137836 */ /* 0x000fca0000000000 */
[----:B--2---:R-:W-:-:S13]  /*13d10*/  ISETP.GE.AND P6, PT, R19, R2, PT ;  /* 0x000000021300720c */ /* 0x004fda0003fc6270 */
[----:B------:R-:W-:Y:S05]  /*13d20*/  @P6 BRA `(.L_x_1416) ;  /* 0x0000000400d06947 */ /* 0x000fea0003800000 */
[----:B------:R-:W2:Y:S01]  /*13d30*/  S2R R3, SR_TID.X ;  /* 0x0000000000037919 */ /* 0x000ea20000002100 */
[----:B------:R-:W-:Y:S01]  /*13d40*/  BSSY B0, `(.L_x_1417) ;  /* 0x0000009000007945 */ /* 0x000fe20003800000 */
[----:B------:R-:W-:Y:S01]  /*13d50*/  IMAD.MOV.U32 R5, RZ, RZ, RZ ;  /* 0x000000ffff057224 */ /* 0x000fe200078e00ff */
[----:B--2---:R-:W-:-:S05]  /*13d60*/  LOP3.LUT R3, R3, 0x1f, RZ, 0xc0, !PT ;  /* 0x0000001f03037812 */ /* 0x004fca00078ec0ff */
[----:B------:R-:W-:-:S05]  /*13d70*/  IMAD.IADD R7, R19, 0x1, R3 ;  /* 0x0000000113077824 */ /* 0x000fca00078e0203 */
[----:B------:R-:W-:-:S13]  /*13d80*/  ISETP.GE.OR P6, PT, R7, R2, !P0 ;  /* 0x000000020700720c */ /* 0x000fda00047c6670 */
[----:B------:R-:W-:Y:S05]  /*13d90*/  @P6 BRA `(.L_x_1418) ;  /* 0x00000000000c6947 */ /* 0x000fea0003800000 */
[----:B------:R-:W2:Y:S02]  /*13da0*/  LDC.64 R2, c[0x0][0xc80] ;  /* 0x00032000ff027b82 */ /* 0x000ea40000000a00 */
[----:B--2---:R-:W-:-:S05]  /*13db0*/  IMAD.WIDE R2, R7, 0x4, R2 ;  /* 0x0000000407027825 */ /* 0x004fca00078e0202 */
[----:B------:R2:W5:Y:S02]  /*13dc0*/  LDG.E R5, desc[UR36][R2.64] ;  /* 0x0000002402057981 */ /* 0x000564000c1e1900 */
.L_x_1418:
[----:B------:R-:W-:Y:S05]  /*13dd0*/  BSYNC B0 ;  /* 0x0000000000007941 */ /* 0x000fea0003800000 */
.L_x_1417:
[----:B------:R-:W-:-:S03]  /*13de0*/  UMOV UR4, 0xffffffff ;  /* 0xffffffff00047882 */ /* 0x000fc60000000000 */
[----:B------:R-:W-:Y:S05]  /*13df0*/  BRA.DIV UR4, `(.L_x_1419) ;  /* 0x0000004204047947 */ /* 0x000fea000b800000 */
[----:B-----5:R-:W3:Y:S02]  /*13e00*/  SHFL.UP PT, R14, R5, 0x1, RZ ;  /* 0x04200000050e7989 */ /* 0x020ee400000e00ff */
        /* <DEDUP_REMOVED lines=13> */
[----:B-1----:R-:W-:-:S05]  /*13ee0*/  IMAD.IADD R6, R4, 0x1, R7 ;  /* 0x0000000104067824 */ /* 0x002fca00078e0207 */
[----:B------:R1:W2:Y:S02]  /*13ef0*/  SHFL.IDX PT, R14, R6, 0x1f, 0x1f ;  /* 0x03e01f00060e7f89 */ /* 0x0002a400000e0000 */
.L_x_1538:
[----:B------:R-:W-:Y:S02]  /*13f00*/  ULDC UR4, c[0x0][0xc38] ;  /* 0x00030e0000047ab9 */ /* 0x000fe40000000800 */
[----:B------:R-:W-:-:S04]  /*13f10*/  IMAD.U32 R7, RZ, RZ, UR4 ;  /* 0x00000004ff077e24 */ /* 0x000fc8000f8e00ff */
[----:B--2---:R-:W-:-:S04]  /*13f20*/  IMAD R14, R14, R7, RZ ;  /* 0x000000070e0e7224 */ /* 0x004fc800078e02ff */
[----:B------:R-:W-:-:S05]  /*13f30*/  IMAD.IADD R9, R14, 0x1, R9 ;  /* 0x000000010e097824 */ /* 0x000fca00078e0209 */
[----:B------:R-:W-:-:S13]  /*13f40*/  ISETP.GT.AND P6, PT, R9, R0, PT ;  /* 0x000000000900720c */ /* 0x000fda0003fc4270 */
[----:B------:R-:W-:Y:S05]  /*13f50*/  @!P6 BRA `(.L_x_1420) ;  /* 0xfffffffc0064e947 */ /* 0x000fea000383ffff */
.L_x_1415:
        /* <DEDUP_REMOVED lines=8> */
.L_x_1542:
[----:B------:R-:W-:Y:S01]  /*13fe0*/  ISETP.NE.AND P0, PT, R2, RZ, PT ;  /* 0x000000ff0200720c */ /* 0x000fe20003f05270 */
[----:B------:R-:W-:-:S12]  /*13ff0*/  IMAD.MOV.U32 R14, RZ, RZ, RZ ;  /* 0x000000ffff0e7224 */ /* 0x000fd800078e00ff */
[----:B------:R-:W-:Y:S05]  /*14000*/  @!P0 BRA `(.L_x_1422) ;  /* 0x0000000000108947 */ /* 0x000fea0003800000 */
[----:B------:R-:W-:Y:S01]  /*14010*/  UMOV UR4, 0xffffffff ;  /* 0xffffffff00047882 */ /* 0x000fe20000000000 */
[----:B------:R-:W-:Y:S02]  /*14020*/  VIADD R12, R4, 0xffffffff ;  /* 0xffffffff040c7836 */ /* 0x000fe40000000000 */
[----:B------:R-:W-:Y:S05]  /*14030*/  BRA.DIV UR4, `(.L_x_1423) ;  /* 0x0000004204787947 */ /* 0x000fea000b800000 */
[----:B------:R4:W0:Y:S02]  /*14040*/  SHFL.IDX PT, R14, R6, R12, 0x1f ;  /* 0x00001f0c060e7589 */ /* 0x00082400000e0000 */
.L_x_1422:
[----:B------:R-:W5:Y:S01]  /*14050*/  LDC.64 R2, c[0x0][0xc90] ;  /* 0x00032400ff027b82 */ /* 0x000f620000000a00 */
[----:B------:R-:W-:-:S04]  /*14060*/  IMAD.IADD R19, R4, 0x1, R19 ;  /* 0x0000000104137824 */ /* 0x000fc800078e0213 */
[----:B-----5:R-:W-:-:S05]  /*14070*/  IMAD.WIDE R2, R19, 0x4, R2 ;  /* 0x0000000413027825 */ /* 0x020fca00078e0202 */
[----:B-1--4-:R1:W2:Y:S01]  /*14080*/  LDG.E R6, desc[UR36][R2.64] ;  /* 0x0000002402067981 */ /* 0x0122a2000c1e1900 */
[----:B0-----:R-:W-:Y:S02]  /*14090*/  IMAD R16, R14, R7, R16 ;  /* 0x000000070e107224 */ /* 0x001fe400078e0210 */
[----:B-1----:R-:W-:Y:S02]  /*140a0*/  IMAD.MOV.U32 R2, RZ, RZ, RZ ;  /* 0x000000ffff027224 */ /* 0x002fe400078e00ff */
[----:B--23--:R-:W-:-:S05]  /*140b0*/  IMAD R4, R5, R6, RZ ;  /* 0x0000000605047224 */ /* 0x00cfca00078e02ff */
[----:B------:R-:W-:-:S04]  /*140c0*/  IABS R8, R4 ;  /* 0x0000000400087213 */ /* 0x000fc80000000000 */
[----:B------:R-:W0:Y:S08]  /*140d0*/  I2F.RP R10, R8 ;  /* 0x00000008000a7306 */ /* 0x000e300000209400 */
[----:B0-----:R-:W0:Y:S02]  /*140e0*/  MUFU.RCP R10, R10 ;  /* 0x0000000a000a7308 */ /* 0x001e240000001000 */
[----:B0-----:R-:W-:-:S06]  /*140f0*/  VIADD R11, R10, 0xffffffe ;  /* 0x0ffffffe0a0b7836 */ /* 0x001fcc0000000000 */
[----:B------:R-:W0:Y:S02]  /*14100*/  F2I.FTZ.U32.TRUNC.NTZ R3, R11 ;  /* 0x0000000b00037305 */ /* 0x000e24000021f000 */
[----:B0-----:R-:W-:-:S04]  /*14110*/  IMAD.MOV R9, RZ, RZ, -R3 ;  /* 0x000000ffff097224 */ /* 0x001fc800078e0a03 */
        /* <DEDUP_REMOVED lines=15> */
[----:B------:R-:W-:-:S04]  /*14210*/  @P0 VIADD R2, R2, 0x1 ;  /* 0x0000000102020836 */ /* 0x000fc80000000000 */
[----:B------:R-:W-:Y:S01]  /*14220*/  @!P2 IMAD.MOV R2, RZ, RZ, -R2 ;  /* 0x000000ffff02a224 */ /* 0x000fe200078e0a02 */
[----:B------:R-:W-:-:S05]  /*14230*/  @!P1 LOP3.LUT R2, RZ, R4, RZ, 0x33, !PT ;  /* 0x00000004ff029212 */ /* 0x000fca00078e33ff */
[----:B------:R-:W-:Y:S02]  /*14240*/  IMAD R0, R6, R2, RZ ;  /* 0x0000000206007224 */ /* 0x000fe400078e02ff */
[----:B------:R-:W-:Y:S02]  /*14250*/  IMAD.MOV R2, RZ, RZ, -R2 ;  /* 0x000000ffff027224 */ /* 0x000fe400078e0a02 */
[----:B------:R-:W-:Y:S02]  /*14260*/  IMAD.MOV R3, RZ, RZ, -R0 ;  /* 0x000000ffff037224 */ /* 0x000fe400078e0a00 */
[----:B------:R-:W-:-:S03]  /*14270*/  IMAD R9, R4, R2, R9 ;  /* 0x0000000204097224 */ /* 0x000fc600078e0209 */
[----:B------:R-:W-:-:S04]  /*14280*/  VIADDMNMX R6, R3, R7, R6, PT ;  /* 0x0000000703067246 */ /* 0x000fc80003800106 */
[-C--:B------:R-:W-:Y:S02]  /*14290*/  IABS R7, R6.reuse ;  /* 0x0000000600077213 */ /* 0x080fe40000000000 */
[----:B------:R-:W-:Y:S02]  /*142a0*/  IABS R4, R6 ;  /* 0x0000000600047213 */ /* 0x000fe40000000000 */
[----:B------:R-:W0:Y:S03]  /*142b0*/  I2F.RP R8, R7 ;  /* 0x0000000700087306 */ /* 0x000e260000209400 */
[----:B------:R-:W-:-:S05]  /*142c0*/  IMAD.MOV R4, RZ, RZ, -R4 ;  /* 0x000000ffff047224 */ /* 0x000fca00078e0a04 */
[----:B0-----:R-:W0:Y:S02]  /*142d0*/  MUFU.RCP R8, R8 ;  /* 0x0000000800087308 */ /* 0x001e240000001000 */
[----:B0-----:R-:W-:-:S06]  /*142e0*/  VIADD R3, R8, 0xffffffe ;  /* 0x0ffffffe08037836 */ /* 0x001fcc0000000000 */
[----:B------:R-:W0:Y:S02]  /*142f0*/  F2I.FTZ.U32.TRUNC.NTZ R3, R3 ;  /* 0x0000000300037305 */ /* 0x000e24000021f000 */
[----:B0-----:R-:W-:-:S04]  /*14300*/  IMAD.MOV R2, RZ, RZ, -R3 ;  /* 0x000000ffff027224 */ /* 0x001fc800078e0a03 */
[----:B------:R-:W-:Y:S02]  /*14310*/  IMAD R11, R2, R7, RZ ;  /* 0x00000007020b7224 */ /* 0x000fe400078e02ff */
[----:B------:R-:W-:-:S04]  /*14320*/  IMAD.MOV.U32 R2, RZ, RZ, RZ ;  /* 0x000000ffff027224 */ /* 0x000fc800078e00ff */
[----:B------:R-:W-:Y:S01]  /*14330*/  IMAD.HI.U32 R2, R3, R11, R2 ;  /* 0x0000000b03027227 */ /* 0x000fe200078e0002 */
[----:B------:R-:W-:Y:S02]  /*14340*/  IABS R11, R9 ;  /* 0x00000009000b7213 */ /* 0x000fe40000000000 */
[C---:B------:R-:W-:Y:S01]  /*14350*/  LOP3.LUT R3, R9.reuse, R6, RZ, 0x3c, !PT ;  /* 0x0000000609037212 */ /* 0x040fe200078e3cff */
[----:B------:R-:W-:Y:S02]  /*14360*/  IMAD.IADD R9, R9, 0x1, R0 ;  /* 0x0000000109097824 */ /* 0x000fe400078e0200 */
[----:B------:R-:W-:Y:S01]  /*14370*/  IMAD.HI.U32 R2, R2, R11, RZ ;  /* 0x0000000b02027227 */ /* 0x000fe200078e00ff */
[----:B------:R-:W-:-:S03]  /*14380*/  ISETP.GE.AND P2, PT, R3, RZ, PT ;  /* 0x000000ff0300720c */ /* 0x000fc60003f46270 */
[----:B------:R-:W-:-:S05]  /*14390*/  IMAD R4, R2, R4, R11 ;  /* 0x0000000402047224 */ /* 0x000fca00078e020b */
[----:B------:R-:W-:-:S13]  /*143a0*/  ISETP.GT.U32.AND P1, PT, R7, R4, PT ;  /* 0x000000040700720c */ /* 0x000fda0003f24070 */
[----:B------:R-:W-:Y:S02]  /*143b0*/  @!P1 IMAD.IADD R4, R4, 0x1, -R7 ;  /* 0x0000000104049824 */ /* 0x000fe400078e0a07 */
[----:B------:R-:W-:Y:S01]  /*143c0*/  @!P1 VIADD R2, R2, 0x1 ;  /* 0x0000000102029836 */ /* 0x000fe20000000000 */
[----:B------:R-:W-:Y:S02]  /*143d0*/  ISETP.NE.AND P1, PT, R6, RZ, PT ;  /* 0x000000ff0600720c */ /* 0x000fe40003f25270 */
[----:B------:R-:W-:-:S13]  /*143e0*/  ISETP.GE.U32.AND P0, PT, R4, R7, PT ;  /* 0x000000070400720c */ /* 0x000fda0003f06070 */
[----:B------:R-:W-:-:S04]  /*143f0*/  @P0 VIADD R2, R2, 0x1 ;  /* 0x0000000102020836 */ /* 0x000fc80000000000 */
[----:B------:R-:W-:Y:S01]  /*14400*/  @!P2 IMAD.MOV R2, RZ, RZ, -R2 ;  /* 0x000000ffff02a224 */ /* 0x000fe200078e0a02 */
[----:B------:R-:W-:Y:S01]  /*14410*/  @!P1 LOP3.LUT R2, RZ, R6, RZ, 0x33, !PT ;  /* 0x00000006ff029212 */ /* 0x000fe200078e33ff */
[----:B------:R-:W-:-:S04]  /*14420*/  IMAD.MOV R6, RZ, RZ, -R6 ;  /* 0x000000ffff067224 */ /* 0x000fc800078e0a06 */
[----:B------:R-:W-:Y:S01]  /*14430*/  IMAD R18, R2, R6, R9 ;  /* 0x0000000602127224 */ /* 0x000fe200078e0209 */
[----:B------:R-:W-:-:S05]  /*14440*/  LOP3.LUT R2, RZ, R2, RZ, 0x33, !PT ;  /* 0x00000002ff027212 */ /* 0x000fca00078e33ff */
[----:B------:R-:W-:Y:S01]  /*14450*/  IMAD.IADD R17, R5, 0x1, R2 ;  /* 0x0000000105117824 */ /* 0x000fe200078e0202 */
[----:B------:R-:W-:Y:S06]  /*14460*/  BRA `(.L_x_1424) ;  /* 0x00000000001c7947 */ /* 0x000fec0003800000 */
.L_x_1416:
[----:B------:R-:W-:Y:S01]  /*14470*/  UMOV UR4, URZ ;  /* 0x0000003f00047c82 */ /* 0x000fe20008000000 */
[----:B------:R-:W-:Y:S01]  /*14480*/  UMOV UR5, URZ ;  /* 0x0000003f00057c82 */ /* 0x000fe20008000000 */
[----:B------:R-:W-:Y:S01]  /*14490*/  ULDC UR6, c[0x0][0xc3c] ;  /* 0x00030f0000067ab9 */ /* 0x000fe20000000800 */
[----:B------:R-:W-:Y:S02]  /*144a0*/  IMAD.MOV.U32 R16, RZ, RZ, R0 ;  /* 0x000000ffff107224 */ /* 0x000fe400078e0000 */
[----:B------:R-:W-:Y:S02]  /*144b0*/  IMAD.U32 R17, RZ, RZ, UR4 ;  /* 0x00000004ff117e24 */ /* 0x000fe4000f8e00ff */
[----:B------:R-:W-:Y:S02]  /*144c0*/  IMAD.U32 R18, RZ, RZ, UR5 ;  /* 0x00000005ff127e24 */ /* 0x000fe4000f8e00ff */
[----:B------:R-:W-:-:S07]  /*144d0*/  IMAD.U32 R19, RZ, RZ, UR6 ;  /* 0x00000006ff137e24 */ /* 0x000fce000f8e00ff */
.L_x_1424:
[----:B------:R-:W2:Y:S01]  /*144e0*/  S2R R0, SR_TID.X ;  /* 0x0000000000007919 */ /* 0x000ea20000002100 */
        /* <DEDUP_REMOVED lines=9> */
.L_x_1413:
[----:B------:R-:W-:Y:S02]  /*14580*/  ULDC UR4, c[0x0][0xc3c] ;  /* 0x00030f0000047ab9 */ /* 0x000fe40000000800 */
[----:B--2---:R-:W-:-:S13]  /*14590*/  ISETP.GE.AND P0, PT, R19, UR4, PT ;  /* 0x0000000413007c0c */ /* 0x004fda000bf06270 */
[----:B------:R-:W-:Y:S05]  /*145a0*/  @!P0 BRA `(.L_x_1425) ;  /* 0xffffffb4000c8947 */ /* 0x000fea000383ffff */
[----:B------:R-:W-:Y:S05]  /*145b0*/  BSYNC B8 ;  /* 0x0000000000087941 */ /* 0x000fea0003800000 */
.L_x_1354:
[----:B--2---:R-:W2:Y:S01]  /*145c0*/  LDL.LU R0, [R1+0x14] ;  /* 0x0000140001007983 */ /* 0x004ea20000300800 */
[----:B------:R-:W-:Y:S01]  /*145d0*/  BSSY B0, `(.L_x_1426) ;  /* 0x000000b000007945 */ /* 0x000fe20003800000 */
[----:B------:R-:W4:Y:S01]  /*145e0*/  S2R R5, SR_CgaCtaId ;  /* 0x0000000000057919 */ /* 0x000f220000008800 */
[----:B--2---:R-:W-:-:S05]  /*145f0*/  VIADD R0, R0, 0x1 ;  /* 0x0000000100007836 */ /* 0x004fca0000000000 */
[----:B0-----:R-:W-:-:S04]  /*14600*/  LEA.HI R2, R0, R0, RZ, 0x1 ;  /* 0x0000000000027211 */ /* 0x001fc800078f08ff */
[----:B------:R-:W-:Y:S02]  /*14610*/  LOP3.LUT R3, R2, 0xfffffffe, RZ, 0xc0, !PT ;  /* 0xfffffffe02037812 */ /* 0x000fe400078ec0ff */
[----:B------:R-:W-:-:S03]  /*14620*/  MOV R2, 0x400 ;  /* 0x0000040000027802 */ /* 0x000fc60000000f00 */
[----:B------:R-:W-:Y:S01]  /*14630*/  IMAD.IADD R0, R0, 0x1, -R3 ;  /* 0x0000000100007824 */ /* 0x000fe200078e0a03 */
[----:B----4-:R-:W-:-:S04]  /*14640*/  LEA R5, R5, R2, 0x18 ;  /* 0x0000000205057211 */ /* 0x010fc800078ec0ff */
[----:B------:R-:W-:-:S04]  /*14650*/  SHF.L.U32 R0, R0, 0x1f, RZ ;  /* 0x0000001f00007819 */ /* 0x000fc800000006ff */
[----:B------:R-:W0:Y:S02]  /*14660*/  SYNCS.PHASECHK.TRANS64.TRYWAIT P0, [R5+URZ+0x2a820], R0 ;  /* 0x02a82000050075a7 */ /* 0x000e24000800017f */
[----:B0-----:R-:W-:Y:S05]  /*14670*/  @!P0 BRA `(.L_x_1427) ;  /* 0x0000003c000c8947 */ /* 0x001fea0003800000 */
.L_x_1545:
[----:B------:R-:W-:Y:S05]  /*14680*/  BSYNC B0 ;  /* 0x0000000000007941 */ /* 0x000fea0003800000 */
.L_x_1426:
[----:B------:R-:W-:-:S03]  /*14690*/  UMOV UR4, 0xffffffff ;  /* 0xffffffff00047882 */ /* 0x000fc60000000000 */
[----:B------:R-:W-:Y:S05]  /*146a0*/  BRA.DIV UR4, `(.L_x_1428) ;  /* 0x0000003e04147947 */ /* 0x000fea000b800000 */
[----:B0-----:R-:W0:Y:S02]  /*146b0*/  S2R R0, SR_TID.X ;  /* 0x0000000000007919 */ /* 0x001e240000002100 */
[----:B0-----:R-:W-:-:S04]  /*146c0*/  SHF.R.U32.HI R0, RZ, 0x5, R0 ;  /* 0x00000005ff007819 */ /* 0x001fc80000011600 */
[----:B------:R-:W-:-:S05]  /*146d0*/  LOP3.LUT R0, R0, 0x3, RZ, 0xc0, !PT ;  /* 0x0000000300007812 */ /* 0x000fca00078ec0ff */
[----:B------:R0:W2:Y:S02]  /*146e0*/  SHFL.IDX PT, R14, R0, RZ, 0x1f ;  /* 0x00001fff000e7589 */ /* 0x0000a400000e0000 */
.L_x_1548:
[----:B--2---:R-:W-:Y:S01]  /*146f0*/  ISETP.NE.AND P0, PT, R14, RZ, PT ;  /* 0x000000ff0e00720c */ /* 0x004fe20003f05270 */
[----:B------:R-:W-:-:S12]  /*14700*/  BSSY B0, `(.L_x_1429) ;  /* 0x0000026000007945 */ /* 0x000fd80003800000 */
[----:B------:R-:W-:Y:S05]  /*14710*/  @P0 BRA `(.L_x_1430) ;  /* 0x0000000000900947 */ /* 0x000fea0003800000 */
[----:B------:R-:W-:-:S03]  /*14720*/  UMOV UR4, 0xffffffff ;  /* 0xffffffff00047882 */ /* 0x000fc60000000000 */
[----:B------:R-:W-:Y:S05]  /*14730*/  BRA.DIV UR4, `(.L_x_1431) ;  /* 0x0000003e04247947 */ /* 0x000fea000b800000 */
[----:B------:R-:W-:-:S13]  /*14740*/  ELECT P6, URZ, PT ;  /* 0x00000000003f782f */ /* 0x000fda00038c0000 */
.L_x_1551:
        /* <DEDUP_REMOVED lines=8> */
.L_x_1432:
[----:B------:R-:W-:Y:S01]  /*147d0*/  IMAD R3, R25, 0x8, R5 ;  /* 0x0000000819037824 */ /* 0x000fe200078e0205 */
[----:B------:R-:W-:Y:S01]  /*147e0*/  SHF.L.U32 R2, R27, 0x1f, RZ ;  /* 0x0000001f1b027819 */ /* 0x000fe200000006ff */
[----:B------:R-:W-:-:S03]  /*147f0*/  VIADD R25, R25, 0x1 ;  /* 0x0000000119197836 */ /* 0x000fc60000000000 */
[----:B------:R-:W0:Y:S02]  /*14800*/  SYNCS.PHASECHK.TRANS64.TRYWAIT P1, [R3+URZ+0x2a840], R2 ;  /* 0x02a84002030075a7 */ /* 0x000e24000802017f */
[----:B------:R-:W-:-:S04]  /*14810*/  ISETP.NE.AND P2, PT, R25, 0x2, PT ;  /* 0x000000021900780c */ /* 0x000fc80003f45270 */
[----:B------:R-:W-:Y:S01]  /*14820*/  SEL R0, RZ, 0x1, P2 ;  /* 0x00000001ff007807 */ /* 0x000fe20001000000 */
[----:B0-----:R-:W-:Y:S08]  /*14830*/  @!P1 BRA `(.L_x_1433) ;  /* 0x0000003c00049947 */ /* 0x001ff00003800000 */
.L_x_1552:
[----:B------:R-:W-:Y:S02]  /*14840*/  SEL R25, R25, RZ, P2 ;  /* 0x000000ff19197207 */ /* 0x000fe40001000000 */
[----:B------:R-:W-:Y:S01]  /*14850*/  LOP3.LUT R0, R27, R0, RZ, 0x3c, !PT ;  /* 0x000000001b007212 */ /* 0x000fe200078e3cff */
[----:B------:R-:W-:Y:S06]  /*14860*/  @!P0 BRA `(.L_x_1434) ;  /* 0x0000000000048947 */ /* 0x000fec0003800000 */
[----:B------:R-:W-:Y:S01]  /*14870*/  BPT.TRAP 0x1 ;  /* 0x000000040000795c */ /* 0x000fe20000300000 */
.L_x_1434:
[----:B------:R-:W-:Y:S01]  /*14880*/  IMAD R25, R25, 0x8, R5 ;  /* 0x0000000819197824 */ /* 0x000fe200078e0205 */
[----:B------:R-:W-:-:S04]  /*14890*/  SHF.L.U32 R0, R0, 0x1f, RZ ;  /* 0x0000001f00007819 */ /* 0x000fc800000006ff */
[----:B------:R-:W2:Y:S02]  /*148a0*/  SYNCS.PHASECHK.TRANS64.TRYWAIT P1, [R25+URZ+0x2a840], R0 ;  /* 0x02a84000190075a7 */ /* 0x000ea4000802017f */
[----:B--2---:R-:W-:Y:S05]  /*148b0*/  @!P1 BRA `(.L_x_1435) ;  /* 0x0000003800f89947 */ /* 0x004fea0003800000 */
.L_x_1553:
[----:B------:R-:W-:Y:S05]  /*148c0*/  @!P0 BRA `(.L_x_1436) ;  /* 0x0000000000048947 */ /* 0x000fea0003800000 */
[----:B------:R-:W-:Y:S01]  /*148d0*/  BPT.TRAP 0x1 ;  /* 0x000000040000795c */ /* 0x000fe20000300000 */
.L_x_1436:
[----:B------:R-:W4:Y:S02]  /*148e0*/  SYNCS.PHASECHK.TRANS64.TRYWAIT P1, [R3+URZ+0x2a860], R2 ;  /* 0x02a86002030075a7 */ /* 0x000f24000802017f */
[----:B----4-:R-:W-:Y:S05]  /*148f0*/  @!P1 BRA `(.L_x_1437) ;  /* 0x0000003800fc9947 */ /* 0x010fea0003800000 */
.L_x_1554:
[----:B------:R-:W-:Y:S05]  /*14900*/  @!P0 BRA `(.L_x_1438) ;  /* 0x0000000000048947 */ /* 0x000fea0003800000 */
[----:B------:R-:W-:Y:S01]  /*14910*/  BPT.TRAP 0x1 ;  /* 0x000000040000795c */ /* 0x000fe20000300000 */
.L_x_1438:
[----:B------:R0:W0:Y:S02]  /*14920*/  SYNCS.PHASECHK.TRANS64.TRYWAIT P0, [R25+URZ+0x2a860], R0 ;  /* 0x02a86000190075a7 */ /* 0x000024000800017f */
[----:B0-----:R-:W-:Y:S05]  /*14930*/  @!P0 NANOSLEEP.SYNCS 0x989680 ;  /* 0x009896800000895d */ /* 0x001fea0003900000 */
[----:B------:R-:W0:Y:S02]  /*14940*/  @!P0 SYNCS.PHASECHK.TRANS64 P0, [R25+URZ+0x2a860], R0 ;  /* 0x02a86000190085a7 */ /* 0x000e24000800007f */
[----:B0-----:R-:W-:Y:S05]  /*14950*/  @!P0 BRA `(.L_x_1438) ;  /* 0xfffffffc00f08947 */ /* 0x001fea000383ffff */
.L_x_1430:
[----:B------:R-:W-:Y:S05]  /*14960*/  BSYNC B0 ;  /* 0x0000000000007941 */ /* 0x000fea0003800000 */
.L_x_1429:
[----:B------:R-:W-:Y:S05]  /*14970*/  EXIT ;  /* 0x000000000000794d */ /* 0x000fea0003800000 */
.L_x_1248:
[----:B0-----:R-:W-:-:S04]  /*14980*/  IMAD.U32 R3, RZ, RZ, UR40 ;  /* 0x00000028ff037e24 */ /* 0x001fc8000f8e00ff */
[----:B------:R0:W1:Y:S03]  /*14990*/  SYNCS.PHASECHK.TRANS64.TRYWAIT P1, [R3+URZ+0x2a800], R0 ;  /* 0x02a80000030075a7 */ /* 0x000066000802017f */
[----:B-1----:R-:W-:Y:S05]  /*149a0*/  @!P1 NANOSLEEP.SYNCS 0x989680 ;  /* 0x009896800000995d */ /* 0x002fea0003900000 */
[----:B------:R-:W1:Y:S02]  /*149b0*/  @!P1 SYNCS.PHASECHK.TRANS64 P1, [R3+URZ+0x2a800], R0 ;  /* 0x02a80000030095a7 */ /* 0x000e64000802007f */
[----:B-1----:R-:W-:Y:S05]  /*149c0*/  @!P1 BRA `(.L_x_1248) ;  /* 0xfffffffc00ec9947 */ /* 0x002fea000383ffff */
[----:B------:R-:W-:Y:S05]  /*149d0*/  BRA `(.L_x_1439) ;  /* 0xfffffed000047947 */ /* 0x000fea000383ffff */
.L_x_1252:
[----:B-1----:R1:W2:Y:S02]  /*149e0*/  SYNCS.PHASECHK.TRANS64.TRYWAIT P1, [R3+URZ+0x2a830], R0 ;  /* 0x02a83000030075a7 */ /* 0x0022a4000802017f */
[----:B--2---:R-:W-:Y:S05]  /*149f0*/  @!P1 NANOSLEEP.SYNCS 0x989680 ;  /* 0x009896800000995d */ /* 0x004fea0003900000 */
[----:B------:R-:W2:Y:S02]  /*14a00*/  @!P1 SYNCS.PHASECHK.TRANS64 P1, [R3+URZ+0x2a830], R0 ;  /* 0x02a83000030095a7 */ /* 0x000ea4000802007f */
[----:B--2---:R-:W-:Y:S05]  /*14a10*/  @!P1 BRA `(.L_x_1252) ;  /* 0xfffffffc00f09947 */ /* 0x004fea000383ffff */
[----:B------:R-:W-:Y:S05]  /*14a20*/  BRA `(.L_x_1251) ;  /* 0xfffffed000207947 */ /* 0x000fea000383ffff */
.L_x_1269:
[----:B-1----:R-:W-:-:S04]  /*14a30*/  IMAD.U32 R10, RZ, RZ, UR6 ;  /* 0x00000006ff0a7e24 */ /* 0x002fc8000f8e00ff */
[----:B------:R1:W2:Y:S03]  /*14a40*/  SYNCS.PHASECHK.TRANS64.TRYWAIT P1, [R10+URZ+0x2a830], R9 ;  /* 0x02a830090a0075a7 */ /* 0x0002a6000802017f */
[----:B--2---:R-:W-:Y:S05]  /*14a50*/  @!P1 NANOSLEEP.SYNCS 0x989680 ;  /* 0x009896800000995d */ /* 0x004fea0003900000 */
[----:B------:R-:W2:Y:S02]  /*14a60*/  @!P1 SYNCS.PHASECHK.TRANS64 P1, [R10+URZ+0x2a830], R9 ;  /* 0x02a830090a0095a7 */ /* 0x000ea4000802007f */
[----:B--2---:R-:W-:Y:S05]  /*14a70*/  @!P1 BRA `(.L_x_1269) ;  /* 0xfffffffc00ec9947 */ /* 0x004fea000383ffff */
[----:B------:R-:W-:Y:S05]  /*14a80*/  BRA `(.L_x_1268) ;  /* 0xfffffefc001c7947 */ /* 0x000fea000383ffff */
.L_x_1273:
[----:B01----:R-:W-:-:S04]  /*14a90*/  IMAD.U32 R9, RZ, RZ, UR5 ;  /* 0x00000005ff097e24 */ /* 0x003fc8000f8e00ff */
[----:B------:R0:W1:Y:S03]  /*14aa0*/  SYNCS.PHASECHK.TRANS64.TRYWAIT P1, [R9+URZ+0x2a850], R0 ;  /* 0x02a85000090075a7 */ /* 0x000066000802017f */
[----:B-1----:R-:W-:Y:S05]  /*14ab0*/  @!P1 NANOSLEEP.SYNCS 0x989680 ;  /* 0x009896800000995d */ /* 0x002fea0003900000 */
[----:B------:R-:W1:Y:S02]  /*14ac0*/  @!P1 SYNCS.PHASECHK.TRANS64 P1, [R9+URZ+0x2a850], R0 ;  /* 0x02a85000090095a7 */ /* 0x000e64000802007f */
[----:B-1----:R-:W-:Y:S05]  /*14ad0*/  @!P1 BRA `(.L_x_1273) ;  /* 0xfffffffc00ec9947 */ /* 0x002fea000383ffff */
[----:B------:R-:W-:Y:S05]  /*14ae0*/  BRA `(.L_x_1272) ;  /* 0xffffff0400447947 */ /* 0x000fea000383ffff */
.L_x_1292:
[----:B-1----:R-:W-:-:S04]  /*14af0*/  IMAD.U32 R10, RZ, RZ, UR6 ;  /* 0x00000006ff0a7e24 */ /* 0x002fc8000f8e00ff */
[----:B------:R1:W2:Y:S03]  /*14b00*/  SYNCS.PHASECHK.TRANS64.TRYWAIT P1, [R10+URZ+0x2a830], R9 ;  /* 0x02a830090a0075a7 */ /* 0x0002a6000802017f */
[----:B--2---:R-:W-:Y:S05]  /*14b10*/  @!P1 NANOSLEEP.SYNCS 0x989680 ;  /* 0x009896800000995d */ /* 0x004fea0003900000 */
[----:B------:R-:W2:Y:S02]  /*14b20*/  @!P1 SYNCS.PHASECHK.TRANS64 P1, [R10+URZ+0x2a830], R9 ;  /* 0x02a830090a0095a7 */ /* 0x000ea4000802007f */
[----:B--2---:R-:W-:Y:S05]  /*14b30*/  @!P1 BRA `(.L_x_1292) ;  /* 0xfffffffc00ec9947 */ /* 0x004fea000383ffff */
[----:B------:R-:W-:Y:S05]  /*14b40*/  BRA `(.L_x_1291) ;  /* 0xffffff2800e47947 */ /* 0x000fea000383ffff */
.L_x_1296:
[----:B01----:R-:W-:-:S04]  /*14b50*/  IMAD.U32 R9, RZ, RZ, UR5 ;  /* 0x00000005ff097e24 */ /* 0x003fc8000f8e00ff */
[----:B------:R0:W1:Y:S03]  /*14b60*/  SYNCS.PHASECHK.TRANS64.TRYWAIT P1, [R9+URZ+0x2a850], R0 ;  /* 0x02a85000090075a7 */ /* 0x000066000802017f */
[----:B-1----:R-:W-:Y:S05]  /*14b70*/  @!P1 NANOSLEEP.SYNCS 0x989680 ;  /* 0x009896800000995d */ /* 0x002fea0003900000 */
[----:B------:R-:W1:Y:S02]  /*14b80*/  @!P1 SYNCS.PHASECHK.TRANS64 P1, [R9+URZ+0x2a850], R0 ;  /* 0x02a85000090095a7 */ /* 0x000e64000802007f */
[----:B-1----:R-:W-:Y:S05]  /*14b90*/  @!P1 BRA `(.L_x_1296) ;  /* 0xfffffffc00ec9947 */ /* 0x002fea000383ffff */
[----:B------:R-:W-:Y:S05]  /*14ba0*/  BRA `(.L_x_1295) ;  /* 0xffffff34000c7947 */ /* 0x000fea000383ffff */
.L_x_1304:
[----:B-1----:R-:W-:-:S04]  /*14bb0*/  IMAD.U32 R10, RZ, RZ, UR5 ;  /* 0x00000005ff0a7e24 */ /* 0x002fc8000f8e00ff */
[----:B------:R1:W2:Y:S03]  /*14bc0*/  SYNCS.PHASECHK.TRANS64.TRYWAIT P1, [R10+URZ+0x2a830], R9 ;  /* 0x02a830090a0075a7 */ /* 0x0002a6000802017f */
[----:B--2---:R-:W-:Y:S05]  /*14bd0*/  @!P1 NANOSLEEP.SYNCS 0x989680 ;  /* 0x009896800000995d */ /* 0x004fea0003900000 */
[----:B------:R-:W2:Y:S02]  /*14be0*/  @!P1 SYNCS.PHASECHK.TRANS64 P1, [R10+URZ+0x2a830], R9 ;  /* 0x02a830090a0095a7 */ /* 0x000ea4000802007f */
[----:B--2---:R-:W-:Y:S05]  /*14bf0*/  @!P1 BRA `(.L_x_1304) ;  /* 0xfffffffc00ec9947 */ /* 0x004fea000383ffff */
[----:B------:R-:W-:Y:S05]  /*14c00*/  BRA `(.L_x_1303) ;  /* 0xffffff4400d47947 */ /* 0x000fea000383ffff */
.L_x_1308:
[----:B01----:R-:W-:-:S04]  /*14c10*/  IMAD.U32 R9, RZ, RZ, UR5 ;  /* 0x00000005ff097e24 */ /* 0x003fc8000f8e00ff */
[----:B------:R0:W1:Y:S03]  /*14c20*/  SYNCS.PHASECHK.TRANS64.TRYWAIT P1, [R9+URZ+0x2a850], R0 ;  /* 0x02a85000090075a7 */ /* 0x000066000802017f */
[----:B-1----:R-:W-:Y:S05]  /*14c30*/  @!P1 NANOSLEEP.SYNCS 0x989680 ;  /* 0x009896800000995d */ /* 0x002fea0003900000 */
[----:B------:R-:W1:Y:S02]  /*14c40*/  @!P1 SYNCS.PHASECHK.TRANS64 P1, [R9+URZ+0x2a850], R0 ;  /* 0x02a85000090095a7 */ /* 0x000e64000802007f */
[----:B-1----:R-:W-:Y:S05]  /*14c50*/  @!P1 BRA `(.L_x_1308) ;  /* 0xfffffffc00ec9947 */ /* 0x002fea000383ffff */
[----:B------:R-:W-:Y:S05]  /*14c60*/  BRA `(.L_x_1307) ;  /* 0xffffff4c00fc7947 */ /* 0x000fea000383ffff */
.L_x_1323:
[----:B-1----:R-:W-:-:S04]  /*14c70*/  IMAD.U32 R5, RZ, RZ, UR5 ;  /* 0x00000005ff057e24 */ /* 0x002fc8000f8e00ff */
[----:B------:R1:W2:Y:S03]  /*14c80*/  SYNCS.PHASECHK.TRANS64.TRYWAIT P1, [R5+URZ+0x2a850], R0 ;  /* 0x02a85000050075a7 */ /* 0x0002a6000802017f */
[----:B--2---:R-:W-:Y:S05]  /*14c90*/  @!P1 NANOSLEEP.SYNCS 0x989680 ;  /* 0x009896800000995d */ /* 0x004fea0003900000 */
[----:B------:R-:W2:Y:S02]  /*14ca0*/  @!P1 SYNCS.PHASECHK.TRANS64 P1, [R5+URZ+0x2a850], R0 ;  /* 0x02a85000050095a7 */ /* 0x000ea4000802007f */
[----:B--2---:R-:W-:Y:S05]  /*14cb0*/  @!P1 BRA `(.L_x_1323) ;  /* 0xfffffffc00ec9947 */ /* 0x004fea000383ffff */
[----:B------:R-:W-:Y:S05]  /*14cc0*/  BRA `(.L_x_1322) ;  /* 0xffffff7400ec7947 */ /* 0x000fea000383ffff */
.L_x_1374:
[----:B------:R-:W-:Y:S01]  /*14cd0*/  SHF.R.U32.HI R7, RZ, 0x5, R21 ;  /* 0x00000005ff077819 */ /* 0x000fe20000011615 */
[----:B------:R-:W-:Y:S01]  /*14ce0*/  BSSY B0, `(.L_x_1440) ;  /* 0x0000009000007945 */ /* 0x000fe20003800000 */
[----:B------:R-:W-:Y:S02]  /*14cf0*/  IMAD.MOV.U32 R12, RZ, RZ, RZ ;  /* 0x000000ffff0c7224 */ /* 0x000fe400078e00ff */
[----:B------:R-:W-:Y:S01]  /*14d00*/  LOP3.LUT R7, R7, 0x3, RZ, 0xc0, !PT ;  /* 0x0000000307077812 */ /* 0x000fe200078ec0ff */
[----:B------:R-:W-:Y:S02]  /*14d10*/  IMAD.MOV.U32 R11, RZ, RZ, 0x1f ;  /* 0x0000001fff0b7424 */ /* 0x000fe400078e00ff */
[----:B------:R-:W-:Y:S02]  /*14d20*/  IMAD.MOV.U32 R15, RZ, RZ, -0x1 ;  /* 0xffffffffff0f7424 */ /* 0x000fe400078e00ff */
[----:B------:R-:W-:-:S07]  /*14d30*/  IMAD.MOV.U32 R13, RZ, RZ, R7 ;  /* 0x000000ffff0d7224 */ /* 0x000fce00078e0007 */
[----:B0----5:R-:W-:Y:S05]  /*14d40*/  WARPSYNC.COLLECTIVE R15, `(.L_x_1441) ;  /* 0x000000000f087348 */ /* 0x021fea0003c00000 */
[----:B------:R1:W2:Y:S02]  /*14d50*/  SHFL.IDX P6, R14, R13, R12, R11 ;  /* 0x0000000c0d0e7389 */ /* 0x0002a400000c000b */
[----:B012--5:R-:W-:Y:S01]  /*14d60*/  ENDCOLLECTIVE ;  /* 0x000000000000791b */ /* 0x027fe20003800000 */
.L_x_1441:
[----:B------:R-:W-:Y:S05]  /*14d70*/  BSYNC B0 ;  /* 0x0000000000007941 */ /* 0x000fea0003800000 */
.L_x_1440:
[----:B------:R-:W-:Y:S05]  /*14d80*/  BRA `(.L_x_1442) ;  /* 0xffffffbc00747947 */ /* 0x000fea000383ffff */
.L_x_1377:
[----:B-1----:R1:W2:Y:S02]  /*14d90*/  SYNCS.PHASECHK.TRANS64.TRYWAIT P0, [R7+URZ+0x2a840], R2 ;  /* 0x02a84002070075a7 */ /* 0x0022a4000800017f */
[----:B--2---:R-:W-:Y:S05]  /*14da0*/  @!P0 NANOSLEEP.SYNCS 0x989680 ;  /* 0x009896800000895d */ /* 0x004fea0003900000 */
[----:B------:R-:W2:Y:S02]  /*14db0*/  @!P0 SYNCS.PHASECHK.TRANS64 P0, [R7+URZ+0x2a840], R2 ;  /* 0x02a84002070085a7 */ /* 0x000ea4000800007f */
[----:B--2---:R-:W-:Y:S05]  /*14dc0*/  @!P0 BRA `(.L_x_1377) ;  /* 0xfffffffc00f08947 */ /* 0x004fea000383ffff */
[----:B------:R-:W-:Y:S05]  /*14dd0*/  BRA `(.L_x_1443) ;  /* 0xffffffbc00f07947 */ /* 0x000fea000383ffff */
.L_x_1378:
        /* <DEDUP_REMOVED lines=8> */
.L_x_1445:
[----:B------:R-:W-:Y:S05]  /*14e60*/  BSYNC B0 ;  /* 0x0000000000007941 */ /* 0x000fea0003800000 */
.L_x_1444:
        /* <DEDUP_REMOVED lines=9> */
.L_x_1446:
[----:B------:R-:W-:Y:S02]  /*14f00*/  IMAD.MOV.U32 R13, RZ, RZ, R0 ;  /* 0x000000ffff0d7224 */ /* 0x000fe400078e0000 */
[----:B------:R-:W-:Y:S02]  /*14f10*/  IMAD.MOV.U32 R12, RZ, RZ, 0x1 ;  /* 0x00000001ff0c7424 */ /* 0x000fe400078e00ff */
[----:B------:R-:W-:-:S07]  /*14f20*/  IMAD.MOV.U32 R3, RZ, RZ, R14 ;  /* 0x000000ffff037224 */ /* 0x000fce00078e000e */
[----:B------:R-:W-:Y:S05]  /*14f30*/  WARPSYNC.COLLECTIVE R15, `(.L_x_1447) ;  /* 0x000000000f087348 */ /* 0x000fea0003c00000 */
[----:B------:R0:W1:Y:S02]  /*14f40*/  SHFL.IDX P6, R14, R13, R12, R11 ;  /* 0x0000000c0d0e7389 */ /* 0x00006400000c000b */
[----:B01----:R-:W-:Y:S01]  /*14f50*/  ENDCOLLECTIVE ;  /* 0x000000000000791b */ /* 0x003fe20003800000 */
.L_x_1447:
        /* <DEDUP_REMOVED lines=13> */
[----:B0-----:R-:W-:-:S07]  /*15030*/  IMAD.MOV.U32 R2, RZ, RZ, R14 ;  /* 0x000000ffff027224 */ /* 0x001fce00078e000e */
[----:B------:R-:W-:Y:S05]  /*15040*/  WARPSYNC.COLLECTIVE R15, `(.L_x_1448) ;  /* 0x000000000f087348 */ /* 0x000fea0003c00000 */
[----:B------:R0:W1:Y:S02]  /*15050*/  SHFL.IDX P6, R14, R13, R12, R11 ;  /* 0x0000000c0d0e7389 */ /* 0x00006400000c000b */
[----:B01----:R-:W-:Y:S01]  /*15060*/  ENDCOLLECTIVE ;  /* 0x000000000000791b */ /* 0x003fe20003800000 */
.L_x_1448:
[----:B------:R-:W-:Y:S02]  /*15070*/  @P1 IMAD R8, R5, 0x2, R22 ;  /* 0x0000000205081824 */ /* 0x000fe400078e0216 */
[----:B------:R-:W-:Y:S02]  /*15080*/  IMAD.MOV.U32 R13, RZ, RZ, R0 ;  /* 0x000000ffff0d7224 */ /* 0x000fe400078e0000 */
[----:B------:R-:W-:Y:S02]  /*15090*/  IMAD.MOV.U32 R12, RZ, RZ, 0x2 ;  /* 0x00000002ff0c7424 */ /* 0x000fe400078e00ff */
[----:B------:R-:W-:-:S07]  /*150a0*/  IMAD.MOV.U32 R3, RZ, RZ, R14 ;  /* 0x000000ffff037224 */ /* 0x000fce00078e000e */
[----:B------:R-:W-:Y:S05]  /*150b0*/  WARPSYNC.COLLECTIVE R15, `(.L_x_1449) ;  /* 0x000000000f087348 */ /* 0x000fea0003c00000 */
[----:B------:R0:W1:Y:S02]  /*150c0*/  SHFL.IDX P6, R14, R13, R12, R11 ;  /* 0x0000000c0d0e7389 */ /* 0x00006400000c000b */
[----:B01----:R-:W-:Y:S01]  /*150d0*/  ENDCOLLECTIVE ;  /* 0x000000000000791b */ /* 0x003fe20003800000 */
.L_x_1449:
        /* <DEDUP_REMOVED lines=17> */
.L_x_1450:
[----:B------:R-:W-:Y:S02]  /*151f0*/  @P1 IMAD R8, R5, 0x2, R22 ;  /* 0x0000000205081824 */ /* 0x000fe400078e0216 */
[----:B------:R-:W-:Y:S02]  /*15200*/  IMAD.MOV.U32 R13, RZ, RZ, R0 ;  /* 0x000000ffff0d7224 */ /* 0x000fe400078e0000 */
[----:B------:R-:W-:Y:S02]  /*15210*/  IMAD.MOV.U32 R12, RZ, RZ, 0x3 ;  /* 0x00000003ff0c7424 */ /* 0x000fe400078e00ff */
[----:B------:R-:W-:-:S07]  /*15220*/  IMAD.MOV.U32 R3, RZ, RZ, R14 ;  /* 0x000000ffff037224 */ /* 0x000fce00078e000e */
[----:B------:R-:W-:Y:S05]  /*15230*/  WARPSYNC.COLLECTIVE R15, `(.L_x_1451) ;  /* 0x000000000f087348 */ /* 0x000fea0003c00000 */
[----:B------:R0:W1:Y:S02]  /*15240*/  SHFL.IDX P6, R14, R13, R12, R11 ;  /* 0x0000000c0d0e7389 */ /* 0x00006400000c000b */
[----:B01----:R-:W-:Y:S01]  /*15250*/  ENDCOLLECTIVE ;  /* 0x000000000000791b */ /* 0x003fe20003800000 */
.L_x_1451:
        /* <DEDUP_REMOVED lines=17> */
.L_x_1452:
[----:B------:R-:W-:Y:S02]  /*15370*/  @P1 IMAD R8, R5, 0x2, R22 ;  /* 0x0000000205081824 */ /* 0x000fe400078e0216 */
[----:B------:R-:W-:Y:S02]  /*15380*/  IMAD.MOV.U32 R13, RZ, RZ, R0 ;  /* 0x000000ffff0d7224 */ /* 0x000fe400078e0000 */
[----:B------:R-:W-:Y:S02]  /*15390*/  IMAD.MOV.U32 R12, RZ, RZ, 0x4 ;  /* 0x00000004ff0c7424 */ /* 0x000fe400078e00ff */
[----:B------:R-:W-:-:S07]  /*153a0*/  IMAD.MOV.U32 R3, RZ, RZ, R14 ;  /* 0x000000ffff037224 */ /* 0x000fce00078e000e */
[----:B------:R-:W-:Y:S05]  /*153b0*/  WARPSYNC.COLLECTIVE R15, `(.L_x_1453) ;  /* 0x000000000f087348 */ /* 0x000fea0003c00000 */
[----:B------:R0:W1:Y:S02]  /*153c0*/  SHFL.IDX P6, R14, R13, R12, R11 ;  /* 0x0000000c0d0e7389 */ /* 0x00006400000c000b */
[----:B01----:R-:W-:Y:S01]  /*153d0*/  ENDCOLLECTIVE ;  /* 0x000000000000791b */ /* 0x003fe20003800000 */
.L_x_1453:
        /* <DEDUP_REMOVED lines=17> */
.L_x_1454:
[----:B------:R-:W-:Y:S02]  /*154f0*/  @P1 IMAD R8, R5, 0x2, R22 ;  /* 0x0000000205081824 */ /* 0x000fe400078e0216 */
[----:B------:R-:W-:Y:S02]  /*15500*/  IMAD.MOV.U32 R13, RZ, RZ, R0 ;  /* 0x000000ffff0d7224 */ /* 0x000fe400078e0000 */
[----:B------:R-:W-:Y:S02]  /*15510*/  IMAD.MOV.U32 R12, RZ, RZ, 0x5 ;  /* 0x00000005ff0c7424 */ /* 0x000fe400078e00ff */
[----:B------:R-:W-:-:S07]  /*15520*/  IMAD.MOV.U32 R3, RZ, RZ, R14 ;  /* 0x000000ffff037224 */ /* 0x000fce00078e000e */
[----:B------:R-:W-:Y:S05]  /*15530*/  WARPSYNC.COLLECTIVE R15, `(.L_x_1455) ;  /* 0x000000000f087348 */ /* 0x000fea0003c00000 */
[----:B------:R0:W1:Y:S02]  /*15540*/  SHFL.IDX P6, R14, R13, R12, R11 ;  /* 0x0000000c0d0e7389 */ /* 0x00006400000c000b */
[----:B01----:R-:W-:Y:S01]  /*15550*/  ENDCOLLECTIVE ;  /* 0x000000000000791b */ /* 0x003fe20003800000 */
.L_x_1455:
        /* <DEDUP_REMOVED lines=10> */
.L_x_1456:
[----:B------:R-:W-:Y:S01]  /*15600*/  @!PT LDS RZ, [RZ] ;  /* 0x00000000fffff984 */ /* 0x000fe20000000800 */
[----:B------:R-:W-:Y:S01]  /*15610*/  @!PT LDS RZ, [RZ] ;  /* 0x00000000fffff984 */ /* 0x000fe20000000800 */
[----:B------:R-:W-:Y:S01]  /*15620*/  @!PT LDS RZ, [RZ] ;  /* 0x00000000fffff984 */ /* 0x000fe20000000800 */
[----:B------:R-:W-:Y:S04]  /*15630*/  @P1 LDGSTS.E.BYPASS.LTC128B.128 [R8+0x1a400], desc[UR36][R2.64], !P4 ;  /* 0x1a40000002081fae */ /* 0x000fe8000e101d64 */
[----:B------:R-:W-:Y:S04]  /*15640*/  @P1 LDGSTS.E.BYPASS.LTC128B.128 [R8+0x1d400], desc[UR36][R2.64+0x80], !P3 ;  /* 0x1d40008002081fae */ /* 0x000fe8000d901d64 */
[----:B------:R0:W-:Y:S02]  /*15650*/  @P1 LDGSTS.E.BYPASS.LTC128B.128 [R8+0x20400], desc[UR36][R2.64+0x100], !P2 ;  /* 0x2040010002081fae */ /* 0x0001e4000d101d64 */
[----:B0-----:R-:W-:Y:S01]  /*15660*/  IMAD.MOV.U32 R2, RZ, RZ, R14 ;  /* 0x000000ffff027224 */ /* 0x001fe200078e000e */
[----:B------:R-:W-:Y:S06]  /*15670*/  BRA `(.L_x_1457) ;  /* 0xffffffbc004c7947 */ /* 0x000fec000383ffff */
.L_x_1383:
[----:B------:R-:W-:Y:S02]  /*15680*/  IMAD.MOV.U32 R13, RZ, RZ, R4 ;  /* 0x000000ffff0d7224 */ /* 0x000fe400078e0004 */
[----:B------:R-:W-:Y:S02]  /*15690*/  IMAD.MOV.U32 R12, RZ, RZ, RZ ;  /* 0x000000ffff0c7224 */ /* 0x000fe400078e00ff */
[----:B------:R-:W-:Y:S02]  /*156a0*/  IMAD.MOV.U32 R11, RZ, RZ, 0x181f ;  /* 0x0000181fff0b7424 */ /* 0x000fe400078e00ff */
[----:B------:R-:W-:Y:S02]  /*156b0*/  IMAD.MOV.U32 R15, RZ, RZ, -0x1 ;  /* 0xffffffffff0f7424 */ /* 0x000fe400078e00ff */
[----:B------:R-:W-:Y:S02]  /*156c0*/  IMAD R29, R29, R6, RZ ;  /* 0x000000061d1d7224 */ /* 0x000fe400078e02ff */
[----:B------:R-:W-:-:S07]  /*156d0*/  IMAD.IADD R26, R8, 0x1, R26 ;  /* 0x00000001081a7824 */ /* 0x000fce00078e021a */
[----:B------:R-:W-:Y:S05]  /*156e0*/  WARPSYNC.COLLECTIVE R15, `(.L_x_1458) ;  /* 0x000000000f087348 */ /* 0x000fea0003c00000 */
[----:B------:R0:W1:Y:S02]  /*156f0*/  SHFL.IDX P6, R14, R13, R12, R11 ;  /* 0x0000000c0d0e7389 */ /* 0x00006400000c000b */
[----:B01----:R-:W-:Y:S01]  /*15700*/  ENDCOLLECTIVE ;  /* 0x000000000000791b */ /* 0x003fe20003800000 */
.L_x_1458:
[C---:B------:R-:W-:Y:S01]  /*15710*/  VIADD R6, R26.reuse, 0x10 ;  /* 0x000000101a067836 */ /* 0x040fe20000000000 */
[----:B------:R-:W-:Y:S01]  /*15720*/  ISETP.GE.AND P1, PT, R26, R29, PT ;  /* 0x0000001d1a00720c */ /* 0x000fe20003f26270 */
[----:B------:R-:W-:Y:S02]  /*15730*/  IMAD.MOV.U32 R13, RZ, RZ, R0 ;  /* 0x000000ffff0d7224 */ /* 0x000fe400078e0000 */
[----:B------:R-:W-:-:S10]  /*15740*/  IMAD.MOV.U32 R2, RZ, RZ, R14 ;  /* 0x000000ffff027224 */ /* 0x000fd400078e000e */
[----:B------:R-:W-:Y:S05]  /*15750*/  WARPSYNC.COLLECTIVE R15, `(.L_x_1459) ;  /* 0x000000000f087348 */ /* 0x000fea0003c00000 */
[----:B------:R0:W1:Y:S02]  /*15760*/  SHFL.IDX P6, R14, R13, R12, R11 ;  /* 0x0000000c0d0e7389 */ /* 0x00006400000c000b */
[----:B01----:R-:W-:Y:S01]  /*15770*/  ENDCOLLECTIVE ;  /* 0x000000000000791b */ /* 0x003fe20003800000 */
.L_x_1459:
[----:B------:R-:W-:Y:S02]  /*15780*/  IMAD.MOV.U32 R13, RZ, RZ, R4 ;  /* 0x000000ffff0d7224 */ /* 0x000fe400078e0004 */
[----:B------:R-:W-:Y:S02]  /*15790*/  IMAD.MOV.U32 R12, RZ, RZ, 0x1 ;  /* 0x00000001ff0c7424 */ /* 0x000fe400078e00ff */
[----:B------:R-:W-:-:S07]  /*157a0*/  IMAD.MOV.U32 R3, RZ, RZ, R14 ;  /* 0x000000ffff037224 */ /* 0x000fce00078e000e */
[----:B------:R-:W-:Y:S05]  /*157b0*/  WARPSYNC.COLLECTIVE R15, `(.L_x_1460) ;  /* 0x000000000f087348 */ /* 0x000fea0003c00000 */
[----:B------:R0:W1:Y:S02]  /*157c0*/  SHFL.IDX P6, R14, R13, R12, R11 ;  /* 0x0000000c0d0e7389 */ /* 0x00006400000c000b */
[----:B01----:R-:W-:Y:S01]  /*157d0*/  ENDCOLLECTIVE ;  /* 0x000000000000791b */ /* 0x003fe20003800000 */
.L_x_1460:
[----:B------:R-:W-:-:S05]  /*157e0*/  @!P1 LEA R5, P4, R7, R3, 0x1 ;  /* 0x0000000307059211 */ /* 0x000fca00078808ff */
[----:B------:R-:W-:Y:S02]  /*157f0*/  @!P1 IMAD.X R3, RZ, RZ, R2, P4 ;  /* 0x000000ffff039224 */ /* 0x000fe400020e0602 */
        /* <DEDUP_REMOVED lines=13> */
.L_x_1461:
[----:B------:R-:W-:Y:S02]  /*158d0*/  IMAD.MOV.U32 R13, RZ, RZ, R4 ;  /* 0x000000ffff0d7224 */ /* 0x000fe400078e0004 */
[----:B------:R-:W-:Y:S02]  /*158e0*/  IMAD.MOV.U32 R12, RZ, RZ, 0x2 ;  /* 0x00000002ff0c7424 */ /* 0x000fe400078e00ff */
[----:B------:R-:W-:-:S07]  /*158f0*/  IMAD.MOV.U32 R3, RZ, RZ, R14 ;  /* 0x000000ffff037224 */ /* 0x000fce00078e000e */
[----:B------:R-:W-:Y:S05]  /*15900*/  WARPSYNC.COLLECTIVE R15, `(.L_x_1462) ;  /* 0x000000000f087348 */ /* 0x000fea0003c00000 */
[----:B------:R0:W1:Y:S02]  /*15910*/  SHFL.IDX P6, R14, R13, R12, R11 ;  /* 0x0000000c0d0e7389 */ /* 0x00006400000c000b */
[----:B01----:R-:W-:Y:S01]  /*15920*/  ENDCOLLECTIVE ;  /* 0x000000000000791b */ /* 0x003fe20003800000 */
.L_x_1462:
[----:B------:R-:W-:-:S05]  /*15930*/  @!P1 LEA R5, P4, R7, R3, 0x1 ;  /* 0x0000000307059211 */ /* 0x000fca00078808ff */
[----:B------:R-:W-:Y:S02]  /*15940*/  @!P1 IMAD.X R6, RZ, RZ, R2, P4 ;  /* 0x000000ffff069224 */ /* 0x000fe400020e0602 */
[----:B------:R-:W-:Y:S02]  /*15950*/  @!P1 IMAD.MOV.U32 R2, RZ, RZ, R5 ;  /* 0x000000ffff029224 */ /* 0x000fe400078e0005 */
[----:B------:R-:W-:Y:S02]  /*15960*/  @!P1 IMAD.MOV.U32 R3, RZ, RZ, R6 ;  /* 0x000000ffff039224 */ /* 0x000fe400078e0006 */
[----:B------:R-:W-:Y:S02]  /*15970*/  IMAD.MOV.U32 R13, RZ, RZ, R0 ;  /* 0x000000ffff0d7224 */ /* 0x000fe400078e0000 */
[----:B------:R-:W-:Y:S01]  /*15980*/  VIADD R6, R26, 0x20 ;  /* 0x000000201a067836 */ /* 0x000fe20000000000 */
        /* <DEDUP_REMOVED lines=11> */
.L_x_1463:
[----:B------:R-:W-:Y:S02]  /*15a40*/  IMAD.MOV.U32 R13, RZ, RZ, R4 ;  /* 0x000000ffff0d7224 */ /* 0x000fe400078e0004 */
[----:B------:R-:W-:Y:S02]  /*15a50*/  IMAD.MOV.U32 R12, RZ, RZ, 0x3 ;  /* 0x00000003ff0c7424 */ /* 0x000fe400078e00ff */
[----:B------:R-:W-:-:S07]  /*15a60*/  IMAD.MOV.U32 R3, RZ, RZ, R14 ;  /* 0x000000ffff037224 */ /* 0x000fce00078e000e */
[----:B------:R-:W-:Y:S05]  /*15a70*/  WARPSYNC.COLLECTIVE R15, `(.L_x_1464) ;  /* 0x000000000f087348 */ /* 0x000fea0003c00000 */
[----:B------:R0:W1:Y:S02]  /*15a80*/  SHFL.IDX P6, R14, R13, R12, R11 ;  /* 0x0000000c0d0e7389 */ /* 0x00006400000c000b */
[----:B01----:R-:W-:Y:S01]  /*15a90*/  ENDCOLLECTIVE ;  /* 0x000000000000791b */ /* 0x003fe20003800000 */
.L_x_1464:
        /* <DEDUP_REMOVED lines=17> */
.L_x_1465:
[----:B------:R-:W-:Y:S02]  /*15bb0*/  IMAD.MOV.U32 R13, RZ, RZ, R4 ;  /* 0x000000ffff0d7224 */ /* 0x000fe400078e0004 */
[----:B------:R-:W-:Y:S02]  /*15bc0*/  IMAD.MOV.U32 R12, RZ, RZ, 0x4 ;  /* 0x00000004ff0c7424 */ /* 0x000fe400078e00ff */
[----:B------:R-:W-:-:S07]  /*15bd0*/  IMAD.MOV.U32 R3, RZ, RZ, R14 ;  /* 0x000000ffff037224 */ /* 0x000fce00078e000e */
[----:B------:R-:W-:Y:S05]  /*15be0*/  WARPSYNC.COLLECTIVE R15, `(.L_x_1466) ;  /* 0x000000000f087348 */ /* 0x000fea0003c00000 */
[----:B------:R0:W1:Y:S02]  /*15bf0*/  SHFL.IDX P6, R14, R13, R12, R11 ;  /* 0x0000000c0d0e7389 */ /* 0x00006400000c000b */
[----:B01----:R-:W-:Y:S01]  /*15c00*/  ENDCOLLECTIVE ;  /* 0x000000000000791b */ /* 0x003fe20003800000 */
.L_x_1466:
        /* <DEDUP_REMOVED lines=17> */
.L_x_1467:
[----:B------:R-:W-:Y:S02]  /*15d20*/  IMAD.MOV.U32 R13, RZ, RZ, R4 ;  /* 0x000000ffff0d7224 */ /* 0x000fe400078e0004 */
[----:B------:R-:W-:Y:S02]  /*15d30*/  IMAD.MOV.U32 R12, RZ, RZ, 0x5 ;  /* 0x00000005ff0c7424 */ /* 0x000fe400078e00ff */
[----:B------:R-:W-:-:S07]  /*15d40*/  IMAD.MOV.U32 R3, RZ, RZ, R14 ;  /* 0x000000ffff037224 */ /* 0x000fce00078e000e */
[----:B------:R-:W-:Y:S05]  /*15d50*/  WARPSYNC.COLLECTIVE R15, `(.L_x_1468) ;  /* 0x000000000f087348 */ /* 0x000fea0003c00000 */
[----:B------:R0:W1:Y:S02]  /*15d60*/  SHFL.IDX P6, R14, R13, R12, R11 ;  /* 0x0000000c0d0e7389 */ /* 0x00006400000c000b */
[----:B01----:R-:W-:Y:S01]  /*15d70*/  ENDCOLLECTIVE ;  /* 0x000000000000791b */ /* 0x003fe20003800000 */
.L_x_1468:
        /* <DEDUP_REMOVED lines=17> */
.L_x_1469:
[----:B------:R-:W-:Y:S02]  /*15e90*/  IMAD.MOV.U32 R13, RZ, RZ, R4 ;  /* 0x000000ffff0d7224 */ /* 0x000fe400078e0004 */
[----:B------:R-:W-:Y:S02]  /*15ea0*/  IMAD.MOV.U32 R12, RZ, RZ, 0x6 ;  /* 0x00000006ff0c7424 */ /* 0x000fe400078e00ff */
[----:B------:R-:W-:-:S07]  /*15eb0*/  IMAD.MOV.U32 R3, RZ, RZ, R14 ;  /* 0x000000ffff037224 */ /* 0x000fce00078e000e */
[----:B------:R-:W-:Y:S05]  /*15ec0*/  WARPSYNC.COLLECTIVE R15, `(.L_x_1470) ;  /* 0x000000000f087348 */ /* 0x000fea0003c00000 */
[----:B------:R0:W1:Y:S02]  /*15ed0*/  SHFL.IDX P6, R14, R13, R12, R11 ;  /* 0x0000000c0d0e7389 */ /* 0x00006400000c000b */
[----:B01----:R-:W-:Y:S01]  /*15ee0*/  ENDCOLLECTIVE ;  /* 0x000000000000791b */ /* 0x003fe20003800000 */
.L_x_1470:
        /* <DEDUP_REMOVED lines=17> */
.L_x_1471:
[----:B------:R-:W-:Y:S02]  /*16000*/  IMAD.MOV.U32 R13, RZ, RZ, R4 ;  /* 0x000000ffff0d7224 */ /* 0x000fe400078e0004 */
[----:B------:R-:W-:Y:S02]  /*16010*/  IMAD.MOV.U32 R12, RZ, RZ, 0x7 ;  /* 0x00000007ff0c7424 */ /* 0x000fe400078e00ff */
[----:B------:R-:W-:-:S07]  /*16020*/  IMAD.MOV.U32 R3, RZ, RZ, R14 ;  /* 0x000000ffff037224 */ /* 0x000fce00078e000e */
[----:B------:R-:W-:Y:S05]  /*16030*/  WARPSYNC.COLLECTIVE R15, `(.L_x_1472) ;  /* 0x000000000f087348 */ /* 0x000fea0003c00000 */
[----:B------:R0:W1:Y:S02]  /*16040*/  SHFL.IDX P6, R14, R13, R12, R11 ;  /* 0x0000000c0d0e7389 */ /* 0x00006400000c000b */
[----:B01----:R-:W-:Y:S01]  /*16050*/  ENDCOLLECTIVE ;  /* 0x000000000000791b */ /* 0x003fe20003800000 */
.L_x_1472:
        /* <DEDUP_REMOVED lines=15> */
.L_x_1473:
[----:B------:R-:W-:Y:S05]  /*16150*/  BRA `(.L_x_1474) ;  /* 0xffffffbc00ac7947 */ /* 0x000fea000383ffff */
.L_x_1388:
[----:B0-----:R0:W1:Y:S02]  /*16160*/  SYNCS.PHASECHK.TRANS64.TRYWAIT P0, [R22+URZ+0x2a820], R3 ;  /* 0x02a82003160075a7 */ /* 0x001064000800017f */
[----:B-1----:R-:W-:Y:S05]  /*16170*/  @!P0 NANOSLEEP.SYNCS 0x989680 ;  /* 0x009896800000895d */ /* 0x002fea0003900000 */
[----:B------:R-:W1:Y:S02]  /*16180*/  @!P0 SYNCS.PHASECHK.TRANS64 P0, [R22+URZ+0x2a820], R3 ;  /* 0x02a82003160085a7 */ /* 0x000e64000800007f */
[----:B-1----:R-:W-:Y:S05]  /*16190*/  @!P0 BRA `(.L_x_1388) ;  /* 0xfffffffc00f08947 */ /* 0x002fea000383ffff */
[----:B------:R-:W-:Y:S05]  /*161a0*/  BRA `(.L_x_1475) ;  /* 0xffffffc000247947 */ /* 0x000fea000383ffff */
.L_x_1393:
[----:B0-----:R0:W1:Y:S02]  /*161b0*/  SYNCS.PHASECHK.TRANS64.TRYWAIT P0, [R6+URZ+0x2a840], R3 ;  /* 0x02a84003060075a7 */ /* 0x001064000800017f */
[----:B-1----:R-:W-:Y:S05]  /*161c0*/  @!P0 NANOSLEEP.SYNCS 0x989680 ;  /* 0x009896800000895d */ /* 0x002fea0003900000 */
[----:B------:R-:W1:Y:S02]  /*161d0*/  @!P0 SYNCS.PHASECHK.TRANS64 P0, [R6+URZ+0x2a840], R3 ;  /* 0x02a84003060085a7 */ /* 0x000e64000800007f */
[----:B-1----:R-:W-:Y:S05]  /*161e0*/  @!P0 BRA `(.L_x_1393) ;  /* 0xfffffffc00f08947 */ /* 0x002fea000383ffff */
[----:B------:R-:W-:Y:S05]  /*161f0*/  BRA `(.L_x_1476) ;  /* 0xffffffc000ec7947 */ /* 0x000fea000383ffff */
.L_x_1394:
        /* <DEDUP_REMOVED lines=8> */
.L_x_1478:
[----:B------:R-:W-:Y:S05]  /*16280*/  BSYNC B1 ;  /* 0x0000000000017941 */ /* 0x000fea0003800000 */
.L_x_1477:
[----:B------:R-:W0:Y:S01]  /*16290*/  S2R R34, SR_TID.X ;  /* 0x0000000000227919 */ /* 0x000e220000002100 */
[----:B------:R-:W-:Y:S02]  /*162a0*/  IMAD.MOV.U32 R13, RZ, RZ, R9 ;  /* 0x000000ffff0d7224 */ /* 0x000fe400078e0009 */
[----:B------:R-:W-:Y:S02]  /*162b0*/  IMAD.MOV.U32 R12, RZ, RZ, RZ ;  /* 0x000000ffff0c7224 */ /* 0x000fe400078e00ff */
[----:B------:R-:W-:Y:S02]  /*162c0*/  IMAD.MOV.U32 R11, RZ, RZ, 0x181f ;  /* 0x0000181fff0b7424 */ /* 0x000fe400078e00ff */
[----:B------:R-:W-:Y:S02]  /*162d0*/  IMAD.MOV.U32 R15, RZ, RZ, -0x1 ;  /* 0xffffffffff0f7424 */ /* 0x000fe400078e00ff */
[----:B------:R-:W-:Y:S02]  /*162e0*/  IMAD.MOV.U32 R3, RZ, RZ, R14 ;  /* 0x000000ffff037224 */ /* 0x000fe400078e000e */
[----:B------:R-:W-:-:S07]  /*162f0*/  IMAD R4, R4, 0x2, R22 ;  /* 0x0000000204047824 */ /* 0x000fce00078e0216 */
[----:B0-----:R-:W-:Y:S05]  /*16300*/  WARPSYNC.COLLECTIVE R15, `(.L_x_1479) ;  /* 0x000000000f087348 */ /* 0x001fea0003c00000 */
[----:B------:R1:W2:Y:S02]  /*16310*/  SHFL.IDX P6, R14, R13, R12, R11 ;  /* 0x0000000c0d0e7389 */ /* 0x0002a400000c000b */
[----:B012---:R-:W-:Y:S01]  /*16320*/  ENDCOLLECTIVE ;  /* 0x000000000000791b */ /* 0x007fe20003800000 */
.L_x_1479:
[----:B------:R-:W-:Y:S02]  /*16330*/  IMAD.MOV.U32 R13, RZ, RZ, R5 ;  /* 0x000000ffff0d7224 */ /* 0x000fe400078e0005 */
[----:B------:R-:W-:Y:S02]  /*16340*/  IMAD.MOV.U32 R12, RZ, RZ, 0x1 ;  /* 0x00000001ff0c7424 */ /* 0x000fe400078e00ff */
[----:B------:R-:W-:Y:S02]  /*16350*/  IMAD.SHL.U32 R34, R34, 0x8, RZ ;  /* 0x0000000822227824 */ /* 0x000fe400078e00ff */
[----:B------:R-:W-:-:S03]  /*16360*/  IMAD.MOV.U32 R2, RZ, RZ, R14 ;  /* 0x000000ffff027224 */ /* 0x000fc600078e000e */
[----:B------:R-:W-:-:S07]  /*16370*/  LOP3.LUT R34, R34, 0x38, RZ, 0xc0, !PT ;  /* 0x0000003822227812 */ /* 0x000fce00078ec0ff */
[----:B------:R-:W-:Y:S05]  /*16380*/  WARPSYNC.COLLECTIVE R15, `(.L_x_1480) ;  /* 0x000000000f087348 */ /* 0x000fea0003c00000 */
[----:B------:R0:W1:Y:S02]  /*16390*/  SHFL.IDX P6, R14, R13, R12, R11 ;  /* 0x0000000c0d0e7389 */ /* 0x00006400000c000b */
[----:B01----:R-:W-:Y:S01]  /*163a0*/  ENDCOLLECTIVE ;  /* 0x000000000000791b */ /* 0x003fe20003800000 */
.L_x_1480:
[----:B------:R-:W-:-:S05]  /*163b0*/  IMAD.SHL.U32 R0, R34, 0x2, RZ ;  /* 0x0000000222007824 */ /* 0x000fca00078e00ff */
        /* <DEDUP_REMOVED lines=13> */
.L_x_1481:
[----:B------:R-:W-:Y:S02]  /*16490*/  IMAD.MOV.U32 R13, RZ, RZ, R5 ;  /* 0x000000ffff0d7224 */ /* 0x000fe400078e0005 */
[----:B------:R-:W-:Y:S02]  /*164a0*/  IMAD.MOV.U32 R12, RZ, RZ, 0x2 ;  /* 0x00000002ff0c7424 */ /* 0x000fe400078e00ff */
[----:B------:R-:W-:-:S07]  /*164b0*/  IMAD.MOV.U32 R2, RZ, RZ, R14 ;  /* 0x000000ffff027224 */ /* 0x000fce00078e000e */
[----:B------:R-:W-:Y:S05]  /*164c0*/  WARPSYNC.COLLECTIVE R15, `(.L_x_1482) ;  /* 0x000000000f087348 */ /* 0x000fea0003c00000 */
[----:B------:R0:W1:Y:S02]  /*164d0*/  SHFL.IDX P6, R14, R13, R12, R11 ;  /* 0x0000000c0d0e7389 */ /* 0x00006400000c000b */
[----:B01----:R-:W-:Y:S01]  /*164e0*/  ENDCOLLECTIVE ;  /* 0x000000000000791b */ /* 0x003fe20003800000 */
.L_x_1482:
        /* <DEDUP_REMOVED lines=13> */
.L_x_1483:
[----:B------:R-:W-:Y:S02]  /*165c0*/  IMAD.MOV.U32 R13, RZ, RZ, R5 ;  /* 0x000000ffff0d7224 */ /* 0x000fe400078e0005 */
[----:B------:R-:W-:Y:S02]  /*165d0*/  IMAD.MOV.U32 R12, RZ, RZ, 0x3 ;  /* 0x00000003ff0c7424 */ /* 0x000fe400078e00ff */
[----:B------:R-:W-:-:S07]  /*165e0*/  IMAD.MOV.U32 R2, RZ, RZ, R14 ;  /* 0x000000ffff027224 */ /* 0x000fce00078e000e */
[----:B------:R-:W-:Y:S05]  /*165f0*/  WARPSYNC.COLLECTIVE R15, `(.L_x_1484) ;  /* 0x000000000f087348 */ /* 0x000fea0003c00000 */
[----:B------:R0:W1:Y:S02]  /*16600*/  SHFL.IDX P6, R14, R13, R12, R11 ;  /* 0x0000000c0d0e7389 */ /* 0x00006400000c000b */
[----:B01----:R-:W-:Y:S01]  /*16610*/  ENDCOLLECTIVE ;  /* 0x000000000000791b */ /* 0x003fe20003800000 */
.L_x_1484:
        /* <DEDUP_REMOVED lines=13> */
.L_x_1485:
[----:B------:R-:W-:Y:S02]  /*166f0*/  IMAD.MOV.U32 R13, RZ, RZ, R5 ;  /* 0x000000ffff0d7224 */ /* 0x000fe400078e0005 */
[----:B------:R-:W-:Y:S02]  /*16700*/  IMAD.MOV.U32 R12, RZ, RZ, 0x4 ;  /* 0x00000004ff0c7424 */ /* 0x000fe400078e00ff */
[----:B------:R-:W-:-:S07]  /*16710*/  IMAD.MOV.U32 R2, RZ, RZ, R14 ;  /* 0x000000ffff027224 */ /* 0x000fce00078e000e */
[----:B------:R-:W-:Y:S05]  /*16720*/  WARPSYNC.COLLECTIVE R15, `(.L_x_1486) ;  /* 0x000000000f087348 */ /* 0x000fea0003c00000 */
[----:B------:R0:W1:Y:S02]  /*16730*/  SHFL.IDX P6, R14, R13, R12, R11 ;  /* 0x0000000c0d0e7389 */ /* 0x00006400000c000b */
[----:B01----:R-:W-:Y:S01]  /*16740*/  ENDCOLLECTIVE ;  /* 0x000000000000791b */ /* 0x003fe20003800000 */
.L_x_1486:
        /* <DEDUP_REMOVED lines=13> */
.L_x_1487:
[----:B------:R-:W-:Y:S02]  /*16820*/  IMAD.MOV.U32 R13, RZ, RZ, R5 ;  /* 0x000000ffff0d7224 */ /* 0x000fe400078e0005 */
[----:B------:R-:W-:Y:S02]  /*16830*/  IMAD.MOV.U32 R12, RZ, RZ, 0x5 ;  /* 0x00000005ff0c7424 */ /* 0x000fe400078e00ff */
[----:B------:R-:W-:-:S07]  /*16840*/  IMAD.MOV.U32 R2, RZ, RZ, R14 ;  /* 0x000000ffff027224 */ /* 0x000fce00078e000e */
[----:B------:R-:W-:Y:S05]  /*16850*/  WARPSYNC.COLLECTIVE R15, `(.L_x_1488) ;  /* 0x000000000f087348 */ /* 0x000fea0003c00000 */
[----:B------:R0:W1:Y:S02]  /*16860*/  SHFL.IDX P6, R14, R13, R12, R11 ;  /* 0x0000000c0d0e7389 */ /* 0x00006400000c000b */
[----:B01----:R-:W-:Y:S01]  /*16870*/  ENDCOLLECTIVE ;  /* 0x000000000000791b */ /* 0x003fe20003800000 */
.L_x_1488:
        /* <DEDUP_REMOVED lines=13> */
.L_x_1489:
[----:B------:R-:W-:Y:S01]  /*16950*/  IMAD.MOV.U32 R2, RZ, RZ, R14 ;  /* 0x000000ffff027224 */ /* 0x000fe200078e000e */
[----:B------:R-:W-:Y:S06]  /*16960*/  BRA `(.L_x_1490) ;  /* 0xffffffc000287947 */ /* 0x000fec000383ffff */
.L_x_1399:
[----:B0-----:R0:W2:Y:S02]  /*16970*/  SYNCS.PHASECHK.TRANS64.TRYWAIT P0, [R5+URZ+0x2a860], R2 ;  /* 0x02a86002050075a7 */ /* 0x0010a4000800017f */
[----:B--2---:R-:W-:Y:S05]  /*16980*/  @!P0 NANOSLEEP.SYNCS 0x989680 ;  /* 0x009896800000895d */ /* 0x004fea0003900000 */
[----:B------:R-:W2:Y:S02]  /*16990*/  @!P0 SYNCS.PHASECHK.TRANS64 P0, [R5+URZ+0x2a860], R2 ;  /* 0x02a86002050085a7 */ /* 0x000ea4000800007f */
[----:B--2---:R-:W-:Y:S05]  /*169a0*/  @!P0 BRA `(.L_x_1399) ;  /* 0xfffffffc00f08947 */ /* 0x004fea000383ffff */
[----:B------:R-:W-:Y:S05]  /*169b0*/  BRA `(.L_x_1491) ;  /* 0xffffffc000887947 */ /* 0x000fea000383ffff */
.L_x_1400:
        /* <DEDUP_REMOVED lines=8> */
.L_x_1493:
[----:B------:R-:W-:Y:S05]  /*16a40*/  BSYNC B1 ;  /* 0x0000000000017941 */ /* 0x000fea0003800000 */
.L_x_1492:
        /* <DEDUP_REMOVED lines=9> */
.L_x_1494:
[----:B------:R-:W-:Y:S02]  /*16ae0*/  IMAD.MOV.U32 R13, RZ, RZ, R23 ;  /* 0x000000ffff0d7224 */ /* 0x000fe400078e0017 */
[----:B------:R-:W-:Y:S02]  /*16af0*/  IMAD.MOV.U32 R12, RZ, RZ, 0x1 ;  /* 0x00000001ff0c7424 */ /* 0x000fe400078e00ff */
[----:B------:R-:W-:-:S07]  /*16b00*/  IMAD.MOV.U32 R2, RZ, RZ, R14 ;  /* 0x000000ffff027224 */ /* 0x000fce00078e000e */
[----:B------:R-:W-:Y:S05]  /*16b10*/  WARPSYNC.COLLECTIVE R15, `(.L_x_1495) ;  /* 0x000000000f087348 */ /* 0x000fea0003c00000 */
[----:B------:R0:W1:Y:S02]  /*16b20*/  SHFL.IDX P6, R14, R13, R12, R11 ;  /* 0x0000000c0d0e7389 */ /* 0x00006400000c000b */
[----:B01----:R-:W-:Y:S01]  /*16b30*/  ENDCOLLECTIVE ;  /* 0x000000000000791b */ /* 0x003fe20003800000 */
.L_x_1495:
        /* <DEDUP_REMOVED lines=15> */
.L_x_1496:
[----:B------:R-:W-:Y:S02]  /*16c30*/  IMAD.MOV.U32 R13, RZ, RZ, R23 ;  /* 0x000000ffff0d7224 */ /* 0x000fe400078e0017 */
[----:B------:R-:W-:Y:S02]  /*16c40*/  IMAD.MOV.U32 R12, RZ, RZ, 0x2 ;  /* 0x00000002ff0c7424 */ /* 0x000fe400078e00ff */
[----:B------:R-:W-:-:S07]  /*16c50*/  IMAD.MOV.U32 R2, RZ, RZ, R14 ;  /* 0x000000ffff027224 */ /* 0x000fce00078e000e */
[----:B------:R-:W-:Y:S05]  /*16c60*/  WARPSYNC.COLLECTIVE R15, `(.L_x_1497) ;  /* 0x000000000f087348 */ /* 0x000fea0003c00000 */
[----:B------:R0:W1:Y:S02]  /*16c70*/  SHFL.IDX P6, R14, R13, R12, R11 ;  /* 0x0000000c0d0e7389 */ /* 0x00006400000c000b */
[----:B01----:R-:W-:Y:S01]  /*16c80*/  ENDCOLLECTIVE ;  /* 0x000000000000791b */ /* 0x003fe20003800000 */
.L_x_1497:
        /* <DEDUP_REMOVED lines=14> */
.L_x_1498:
[----:B------:R-:W-:Y:S02]  /*16d70*/  IMAD.MOV.U32 R13, RZ, RZ, R23 ;  /* 0x000000ffff0d7224 */ /* 0x000fe400078e0017 */
[----:B------:R-:W-:Y:S02]  /*16d80*/  IMAD.MOV.U32 R12, RZ, RZ, 0x3 ;  /* 0x00000003ff0c7424 */ /* 0x000fe400078e00ff */
[----:B------:R-:W-:-:S07]  /*16d90*/  IMAD.MOV.U32 R2, RZ, RZ, R14 ;  /* 0x000000ffff027224 */ /* 0x000fce00078e000e */
[----:B------:R-:W-:Y:S05]  /*16da0*/  WARPSYNC.COLLECTIVE R15, `(.L_x_1499) ;  /* 0x000000000f087348 */ /* 0x000fea0003c00000 */
[----:B------:R0:W1:Y:S02]  /*16db0*/  SHFL.IDX P6, R14, R13, R12, R11 ;  /* 0x0000000c0d0e7389 */ /* 0x00006400000c000b */
[----:B01----:R-:W-:Y:S01]  /*16dc0*/  ENDCOLLECTIVE ;  /* 0x000000000000791b */ /* 0x003fe20003800000 */
.L_x_1499:
        /* <DEDUP_REMOVED lines=14> */
.L_x_1500:
[----:B------:R-:W-:Y:S02]  /*16eb0*/  IMAD.MOV.U32 R13, RZ, RZ, R23 ;  /* 0x000000ffff0d7224 */ /* 0x000fe400078e0017 */
[----:B------:R-:W-:Y:S02]  /*16ec0*/  IMAD.MOV.U32 R12, RZ, RZ, 0x4 ;  /* 0x00000004ff0c7424 */ /* 0x000fe400078e00ff */
[----:B------:R-:W-:-:S07]  /*16ed0*/  IMAD.MOV.U32 R2, RZ, RZ, R14 ;  /* 0x000000ffff027224 */ /* 0x000fce00078e000e */
[----:B------:R-:W-:Y:S05]  /*16ee0*/  WARPSYNC.COLLECTIVE R15, `(.L_x_1501) ;  /* 0x000000000f087348 */ /* 0x000fea0003c00000 */
[----:B------:R0:W1:Y:S02]  /*16ef0*/  SHFL.IDX P6, R14, R13, R12, R11 ;  /* 0x0000000c0d0e7389 */ /* 0x00006400000c000b */
[----:B01----:R-:W-:Y:S01]  /*16f00*/  ENDCOLLECTIVE ;  /* 0x000000000000791b */ /* 0x003fe20003800000 */
.L_x_1501:
        /* <DEDUP_REMOVED lines=14> */
.L_x_1502:
[----:B------:R-:W-:Y:S02]  /*16ff0*/  IMAD.MOV.U32 R13, RZ, RZ, R23 ;  /* 0x000000ffff0d7224 */ /* 0x000fe400078e0017 */
[----:B------:R-:W-:Y:S02]  /*17000*/  IMAD.MOV.U32 R12, RZ, RZ, 0x5 ;  /* 0x00000005ff0c7424 */ /* 0x000fe400078e00ff */
[----:B------:R-:W-:-:S07]  /*17010*/  IMAD.MOV.U32 R2, RZ, RZ, R14 ;  /* 0x000000ffff027224 */ /* 0x000fce00078e000e */
[----:B------:R-:W-:Y:S05]  /*17020*/  WARPSYNC.COLLECTIVE R15, `(.L_x_1503) ;  /* 0x000000000f087348 */ /* 0x000fea0003c00000 */
[----:B------:R0:W1:Y:S02]  /*17030*/  SHFL.IDX P6, R14, R13, R12, R11 ;  /* 0x0000000c0d0e7389 */ /* 0x00006400000c000b */
[----:B01----:R-:W-:Y:S01]  /*17040*/  ENDCOLLECTIVE ;  /* 0x000000000000791b */ /* 0x003fe20003800000 */
.L_x_1503:
        /* <DEDUP_REMOVED lines=8> */
[----:B------:R-:W-:Y:S01]  /*170d0*/  ISETP.LT.OR P2, PT, R6, 0x41, !P0 ;  /* 0x000000410600780c */ /* 0x000fe20004741670 */
[----:B------:R-:W-:-:S12]  /*170e0*/  IMAD.MOV.U32 R23, RZ, RZ, R14 ;  /* 0x000000ffff177224 */ /* 0x000fd800078e000e */
[----:B0-----:R-:W-:Y:S05]  /*170f0*/  WARPSYNC.COLLECTIVE R15, `(.L_x_1504) ;  /* 0x000000000f087348 */ /* 0x001fea0003c00000 */
[----:B------:R1:W2:Y:S02]  /*17100*/  SHFL.IDX P6, R14, R13, R12, R11 ;  /* 0x0000000c0d0e7389 */ /* 0x0002a400000c000b */
[----:B012---:R-:W-:Y:S01]  /*17110*/  ENDCOLLECTIVE ;  /* 0x000000000000791b */ /* 0x007fe20003800000 */
.L_x_1504:
[----:B------:R-:W-:Y:S01]  /*17120*/  @!PT LDS RZ, [RZ] ;  /* 0x00000000fffff984 */ /* 0x000fe20000000800 */
[----:B------:R-:W-:Y:S01]  /*17130*/  @!PT LDS RZ, [RZ] ;  /* 0x00000000fffff984 */ /* 0x000fe20000000800 */
[----:B------:R-:W-:Y:S01]  /*17140*/  @!PT LDS RZ, [RZ] ;  /* 0x00000000fffff984 */ /* 0x000fe20000000800 */
[----:B------:R0:W-:Y:S02]  /*17150*/  LDGSTS.E.BYPASS.LTC128B.128 [R4+0x5400], desc[UR36][R2.64+0x80], !P2 ;  /* 0x0540008002047fae */ /* 0x0001e4000d101d64 */
[----:B0-----:R-:W-:Y:S01]  /*17160*/  IMAD.MOV.U32 R2, RZ, RZ, R14 ;  /* 0x000000ffff027224 */ /* 0x001fe200078e000e */
[----:B------:R-:W-:Y:S06]  /*17170*/  BRA `(.L_x_1505) ;  /* 0xffffffbc00747947 */ /* 0x000fec000383ffff */
.L_x_1408:
[----:B0-----:R0:W1:Y:S02]  /*17180*/  SYNCS.PHASECHK.TRANS64.TRYWAIT P0, [R0+URZ+0x2a860], R3 ;  /* 0x02a86003000075a7 */ /* 0x001064000800017f */
[----:B-1----:R-:W-:Y:S05]  /*17190*/  @!P0 NANOSLEEP.SYNCS 0x989680 ;  /* 0x009896800000895d */ /* 0x002fea0003900000 */
[----:B------:R-:W1:Y:S02]  /*171a0*/  @!P0 SYNCS.PHASECHK.TRANS64 P0, [R0+URZ+0x2a860], R3 ;  /* 0x02a86003000085a7 */ /* 0x000e64000800007f */
[----:B-1----:R-:W-:Y:S05]  /*171b0*/  @!P0 BRA `(.L_x_1408) ;  /* 0xfffffffc00f08947 */ /* 0x002fea000383ffff */
[----:B------:R-:W-:Y:S05]  /*171c0*/  BRA `(.L_x_1506) ;  /* 0xffffffc000947947 */ /* 0x000fea000383ffff */
.L_x_1409:
        /* <DEDUP_REMOVED lines=8> */
.L_x_1508:
[----:B------:R-:W-:Y:S05]  /*17250*/  BSYNC B0 ;  /* 0x0000000000007941 */ /* 0x000fea0003800000 */
.L_x_1507:
[----:B------:R-:W0:Y:S01]  /*17260*/  S2R R4, SR_TID.X ;  /* 0x0000000000047919 */ /* 0x000e220000002100 */
[----:B------:R-:W-:Y:S01]  /*17270*/  IMAD.MOV.U32 R13, RZ, RZ, R17 ;  /* 0x000000ffff0d7224 */ /* 0x000fe200078e0011 */
[C---:B------:R-:W-:Y:S01]  /*17280*/  LOP3.LUT R2, R28.reuse, 0x1, RZ, 0xc0, !PT ;  /* 0x000000011c027812 */ /* 0x040fe200078ec0ff */
[----:B------:R-:W-:Y:S01]  /*17290*/  IMAD.MOV.U32 R12, RZ, RZ, RZ ;  /* 0x000000ffff0c7224 */ /* 0x000fe200078e00ff */
[----:B------:R-:W-:Y:S01]  /*172a0*/  LOP3.LUT P0, RZ, R28, 0x2, RZ, 0xc0, !PT ;  /* 0x000000021cff7812 */ /* 0x000fe2000780c0ff */
[----:B------:R-:W-:Y:S01]  /*172b0*/  IMAD.MOV.U32 R11, RZ, RZ, 0x181f ;  /* 0x0000181fff0b7424 */ /* 0x000fe200078e00ff */
[----:B------:R-:W-:Y:S01]  /*172c0*/  ISETP.NE.U32.AND P1, PT, R2, 0x1, PT ;  /* 0x000000010200780c */ /* 0x000fe20003f25070 */
[----:B------:R-:W-:Y:S01]  /*172d0*/  IMAD.MOV.U32 R15, RZ, RZ, -0x1 ;  /* 0xffffffffff0f7424 */ /* 0x000fe200078e00ff */
[C---:B------:R-:W-:Y:S01]  /*172e0*/  ISETP.LT.OR P4, PT, R6.reuse, 0x1, !P0 ;  /* 0x000000010600780c */ /* 0x040fe20004781670 */
[----:B------:R-:W-:Y:S01]  /*172f0*/  IMAD.MOV.U32 R3, RZ, RZ, R14 ;  /* 0x000000ffff037224 */ /* 0x000fe200078e000e */
[----:B------:R-:W-:-:S13]  /*17300*/  ISETP.LT.OR P3, PT, R6, 0x1, P1 ;  /* 0x000000010600780c */ /* 0x000fda0000f61670 */
[----:B0-----:R-:W-:Y:S05]  /*17310*/  WARPSYNC.COLLECTIVE R15, `(.L_x_1509) ;  /* 0x000000000f087348 */ /* 0x001fea0003c00000 */
[----:B------:R1:W2:Y:S02]  /*17320*/  SHFL.IDX P6, R14, R13, R12, R11 ;  /* 0x0000000c0d0e7389 */ /* 0x0002a400000c000b */
[----:B012---:R-:W-:Y:S01]  /*17330*/  ENDCOLLECTIVE ;  /* 0x000000000000791b */ /* 0x007fe20003800000 */
.L_x_1509:
[----:B------:R-:W-:Y:S02]  /*17340*/  IMAD.MOV.U32 R13, RZ, RZ, R23 ;  /* 0x000000ffff0d7224 */ /* 0x000fe400078e0017 */
[----:B------:R-:W-:Y:S02]  /*17350*/  IMAD.MOV.U32 R12, RZ, RZ, 0x1 ;  /* 0x00000001ff0c7424 */ /* 0x000fe400078e00ff */
[----:B------:R-:W-:-:S05]  /*17360*/  IMAD.SHL.U32 R4, R4, 0x8, RZ ;  /* 0x0000000804047824 */ /* 0x000fca00078e00ff */
[----:B------:R-:W-:-:S05]  /*17370*/  LOP3.LUT R4, R4, 0x38, RZ, 0xc0, !PT ;  /* 0x0000003804047812 */ /* 0x000fca00078ec0ff */
[----:B------:R-:W-:Y:S02]  /*17380*/  IMAD.SHL.U32 R5, R4, 0x2, RZ ;  /* 0x0000000204057824 */ /* 0x000fe400078e00ff */
[----:B------:R-:W-:-:S03]  /*17390*/  IMAD R4, R7, 0x2, R22 ;  /* 0x0000000207047824 */ /* 0x000fc600078e0216 */
[----:B------:R-:W-:-:S13]  /*173a0*/  IADD3 R2, P2, R14, R5, RZ ;  /* 0x000000050e027210 */ /* 0x000fda0007f5e0ff */
[----:B------:R-:W-:Y:S05]  /*173b0*/  WARPSYNC.COLLECTIVE R15, `(.L_x_1510) ;  /* 0x000000000f087348 */ /* 0x000fea0003c00000 */
[----:B------:R0:W1:Y:S02]  /*173c0*/  SHFL.IDX P6, R14, R13, R12, R11 ;  /* 0x0000000c0d0e7389 */ /* 0x00006400000c000b */
[----:B01----:R-:W-:Y:S01]  /*173d0*/  ENDCOLLECTIVE ;  /* 0x000000000000791b */ /* 0x003fe20003800000 */
.L_x_1510:
        /* <DEDUP_REMOVED lines=13> */
.L_x_1511:
[----:B------:R-:W-:Y:S02]  /*174b0*/  IMAD.MOV.U32 R13, RZ, RZ, R23 ;  /* 0x000000ffff0d7224 */ /* 0x000fe400078e0017 */
[----:B------:R-:W-:Y:S01]  /*174c0*/  IMAD.MOV.U32 R12, RZ, RZ, 0x2 ;  /* 0x00000002ff0c7424 */ /* 0x000fe200078e00ff */
[----:B------:R-:W-:-:S13]  /*174d0*/  IADD3 R2, P2, R14, R5, RZ ;  /* 0x000000050e027210 */ /* 0x000fda0007f5e0ff */
[----:B------:R-:W-:Y:S05]  /*174e0*/  WARPSYNC.COLLECTIVE R15, `(.L_x_1512) ;  /* 0x000000000f087348 */ /* 0x000fea0003c00000 */
[----:B------:R0:W1:Y:S02]  /*174f0*/  SHFL.IDX P6, R14, R13, R12, R11 ;  /* 0x0000000c0d0e7389 */ /* 0x00006400000c000b */
[----:B01----:R-:W-:Y:S01]  /*17500*/  ENDCOLLECTIVE ;  /* 0x000000000000791b */ /* 0x003fe20003800000 */
.L_x_1512:
        /* <DEDUP_REMOVED lines=13> */
.L_x_1513:
[----:B------:R-:W-:Y:S02]  /*175e0*/  IMAD.MOV.U32 R13, RZ, RZ, R23 ;  /* 0x000000ffff0d7224 */ /* 0x000fe400078e0017 */
[----:B------:R-:W-:Y:S02]  /*175f0*/  IMAD.MOV.U32 R12, RZ, RZ, 0x3 ;  /* 0x00000003ff0c7424 */ /* 0x000fe400078e00ff */
[----:B------:R-:W-:-:S07]  /*17600*/  IMAD.MOV.U32 R10, RZ, RZ, R14 ;  /* 0x000000ffff0a7224 */ /* 0x000fce00078e000e */
[----:B------:R-:W-:Y:S05]  /*17610*/  WARPSYNC.COLLECTIVE R15, `(.L_x_1514) ;  /* 0x000000000f087348 */ /* 0x000fea0003c00000 */
[----:B------:R0:W1:Y:S02]  /*17620*/  SHFL.IDX P6, R14, R13, R12, R11 ;  /* 0x0000000c0d0e7389 */ /* 0x00006400000c000b */
[----:B01----:R-:W-:Y:S01]  /*17630*/  ENDCOLLECTIVE ;  /* 0x000000000000791b */ /* 0x003fe20003800000 */
.L_x_1514:
[----:B------:R-:W-:-:S05]  /*17640*/  IADD3 R2, P2, R10, R5, RZ ;  /* 0x000000050a027210 */ /* 0x000fca0007f5e0ff */
[----:B------:R-:W-:-:S05]  /*17650*/  IMAD.X R3, RZ, RZ, R7, P2 ;  /* 0x000000ffff037224 */ /* 0x000fca00010e0607 */
[----:B------:R-:W-:Y:S01]  /*17660*/  @!PT LDS RZ, [RZ] ;  /* 0x00000000fffff984 */ /* 0x000fe20000000800 */
[----:B------:R-:W-:Y:S01]  /*17670*/  @!PT LDS RZ, [RZ] ;  /* 0x00000000fffff984 */ /* 0x000fe20000000800 */
[----:B------:R-:W-:Y:S01]  /*17680*/  @!PT LDS RZ, [RZ] ;  /* 0x00000000fffff984 */ /* 0x000fe20000000800 */
[----:B------:R0:W-:Y:S01]  /*17690*/  LDGSTS.E.BYPASS.LTC128B.128 [R4+0x1400], desc[UR36][R2.64], !P3 ;  /* 0x0140000002047fae */ /* 0x0001e2000d901d64 */
[----:B------:R-:W-:Y:S01]  /*176a0*/  IMAD.MOV.U32 R13, RZ, RZ, R17 ;  /* 0x000000ffff0d7224 */ /* 0x000fe200078e0011 */
[C---:B------:R-:W-:Y:S02]  /*176b0*/  ISETP.LT.OR P3, PT, R6.reuse, 0x31, P1 ;  /* 0x000000310600780c */ /* 0x040fe40000f61670 */
[----:B------:R0:W-:Y:S01]  /*176c0*/  LDGSTS.E.BYPASS.LTC128B.128 [R4+0x4400], desc[UR36][R2.64+0x80], !P4 ;  /* 0x0440008002047fae */ /* 0x0001e2000e101d64 */
[----:B------:R-:W-:Y:S01]  /*176d0*/  ISETP.LT.OR P4, PT, R6, 0x31, !P0 ;  /* 0x000000310600780c */ /* 0x000fe20004781670 */
[----:B------:R-:W-:-:S12]  /*176e0*/  IMAD.MOV.U32 R8, RZ, RZ, R14 ;  /* 0x000000ffff087224 */ /* 0x000fd800078e000e */
[----:B0-----:R-:W-:Y:S05]  /*176f0*/  WARPSYNC.COLLECTIVE R15, `(.L_x_1515) ;  /* 0x000000000f087348 */ /* 0x001fea0003c00000 */
[----:B------:R1:W2:Y:S02]  /*17700*/  SHFL.IDX P6, R14, R13, R12, R11 ;  /* 0x0000000c0d0e7389 */ /* 0x0002a400000c000b */
[----:B012---:R-:W-:Y:S01]  /*17710*/  ENDCOLLECTIVE ;  /* 0x000000000000791b */ /* 0x007fe20003800000 */
.L_x_1515:
[----:B------:R-:W-:Y:S02]  /*17720*/  IMAD.MOV.U32 R13, RZ, RZ, R23 ;  /* 0x000000ffff0d7224 */ /* 0x000fe400078e0017 */
[----:B------:R-:W-:Y:S01]  /*17730*/  IMAD.MOV.U32 R12, RZ, RZ, 0x4 ;  /* 0x00000004ff0c7424 */ /* 0x000fe200078e00ff */
[----:B------:R-:W-:-:S13]  /*17740*/  IADD3 R2, P2, R14, R5, RZ ;  /* 0x000000050e027210 */ /* 0x000fda0007f5e0ff */
[----:B------:R-:W-:Y:S05]  /*17750*/  WARPSYNC.COLLECTIVE R15, `(.L_x_1516) ;  /* 0x000000000f087348 */ /* 0x000fea0003c00000 */
[----:B------:R0:W1:Y:S02]  /*17760*/  SHFL.IDX P6, R14, R13, R12, R11 ;  /* 0x0000000c0d0e7389 */ /* 0x00006400000c000b */
[----:B01----:R-:W-:Y:S01]  /*17770*/  ENDCOLLECTIVE ;  /* 0x000000000000791b */ /* 0x003fe20003800000 */
.L_x_1516:
        /* <DEDUP_REMOVED lines=13> */
.L_x_1517:
[----:B------:R-:W-:Y:S02]  /*17850*/  IMAD.MOV.U32 R13, RZ, RZ, R23 ;  /* 0x000000ffff0d7224 */ /* 0x000fe400078e0017 */
[----:B------:R-:W-:Y:S02]  /*17860*/  IMAD.MOV.U32 R12, RZ, RZ, 0x5 ;  /* 0x00000005ff0c7424 */ /* 0x000fe400078e00ff */
[----:B------:R-:W-:-:S07]  /*17870*/  IMAD.MOV.U32 R10, RZ, RZ, R14 ;  /* 0x000000ffff0a7224 */ /* 0x000fce00078e000e */
[----:B------:R-:W-:Y:S05]  /*17880*/  WARPSYNC.COLLECTIVE R15, `(.L_x_1518) ;  /* 0x000000000f087348 */ /* 0x000fea0003c00000 */
[----:B------:R0:W1:Y:S02]  /*17890*/  SHFL.IDX P6, R14, R13, R12, R11 ;  /* 0x0000000c0d0e7389 */ /* 0x00006400000c000b */
[----:B01----:R-:W-:Y:S01]  /*178a0*/  ENDCOLLECTIVE ;  /* 0x000000000000791b */ /* 0x003fe20003800000 */
.L_x_1518:
        /* <DEDUP_REMOVED lines=8> */
[----:B------:R-:W-:-:S07]  /*17930*/  IMAD.MOV.U32 R23, RZ, RZ, R14 ;  /* 0x000000ffff177224 */ /* 0x000fce00078e000e */
[----:B0-----:R-:W-:Y:S05]  /*17940*/  WARPSYNC.COLLECTIVE R15, `(.L_x_1519) ;  /* 0x000000000f087348 */ /* 0x001fea0003c00000 */
[----:B------:R1:W2:Y:S02]  /*17950*/  SHFL.IDX P6, R14, R13, R12, R11 ;  /* 0x0000000c0d0e7389 */ /* 0x0002a400000c000b */
[----:B012---:R-:W-:Y:S01]  /*17960*/  ENDCOLLECTIVE ;  /* 0x000000000000791b */ /* 0x007fe20003800000 */
.L_x_1519:
[----:B------:R-:W-:Y:S05]  /*17970*/  BRA `(.L_x_1520) ;  /* 0xffffffbc00907947 */ /* 0x000fea000383ffff */
.L_x_1414:
        /* <DEDUP_REMOVED lines=8> */
.L_x_1522:
[----:B------:R-:W-:Y:S05]  /*17a00*/  BSYNC B0 ;  /* 0x0000000000007941 */ /* 0x000fea0003800000 */
.L_x_1521:
[----:B------:R-:W-:Y:S02]  /*17a10*/  IMAD.MOV.U32 R13, RZ, RZ, R16 ;  /* 0x000000ffff0d7224 */ /* 0x000fe400078e0010 */
[----:B------:R-:W-:Y:S02]  /*17a20*/  IMAD.MOV.U32 R12, RZ, RZ, 0x1 ;  /* 0x00000001ff0c7424 */ /* 0x000fe400078e00ff */
[----:B------:R-:W-:Y:S02]  /*17a30*/  IMAD.MOV.U32 R11, RZ, RZ, 0x1f ;  /* 0x0000001fff0b7424 */ /* 0x000fe400078e00ff */
[----:B------:R-:W-:Y:S02]  /*17a40*/  IMAD.MOV.U32 R15, RZ, RZ, -0x1 ;  /* 0xffffffffff0f7424 */ /* 0x000fe400078e00ff */
[----:B------:R-:W-:Y:S02]  /*17a50*/  IMAD.IADD R5, R19, 0x1, R8 ;  /* 0x0000000113057824 */ /* 0x000fe400078e0208 */
[----:B------:R-:W-:-:S07]  /*17a60*/  IMAD.MOV.U32 R0, RZ, RZ, R14 ;  /* 0x000000ffff007224 */ /* 0x000fce00078e000e */
[----:B------:R-:W-:Y:S05]  /*17a70*/  WARPSYNC.COLLECTIVE R15, `(.L_x_1523) ;  /* 0x000000000f087348 */ /* 0x000fea0003c00000 */
[----:B------:R0:W1:Y:S02]  /*17a80*/  SHFL.IDX P6, R14, R13, R12, R11 ;  /* 0x0000000c0d0e7389 */ /* 0x00006400000c000b */
[----:B01----:R-:W-:Y:S01]  /*17a90*/  ENDCOLLECTIVE ;  /* 0x000000000000791b */ /* 0x003fe20003800000 */
.L_x_1523:
[----:B------:R-:W-:Y:S02]  /*17aa0*/  ULDC UR4, c[0x0][0xc3c] ;  /* 0x00030f0000047ab9 */ /* 0x000fe40000000800 */
[----:B------:R-:W-:-:S13]  /*17ab0*/  ISETP.GE.OR P1, PT, R5, UR4, !P0 ;  /* 0x0000000405007c0c */ /* 0x000fda000c726670 */
[----:B------:R-:W0:Y:S01]  /*17ac0*/  @!P1 LDC.64 R2, c[0x0][0xc80] ;  /* 0x00032000ff029b82 */ /* 0x000e220000000a00 */
[----:B------:R-:W-:Y:S02]  /*17ad0*/  IMAD.MOV.U32 R11, RZ, RZ, RZ ;  /* 0x000000ffff0b7224 */ /* 0x000fe400078e00ff */
[----:B------:R-:W-:Y:S02]  /*17ae0*/  IMAD.MOV.U32 R4, RZ, RZ, R14 ;  /* 0x000000ffff047224 */ /* 0x000fe400078e000e */
[----:B0-----:R-:W-:-:S06]  /*17af0*/  @!P1 IMAD.WIDE R2, R5, 0x4, R2 ;  /* 0x0000000405029825 */ /* 0x001fcc00078e0202 */
[----:B------:R-:W2:Y:S01]  /*17b00*/  @!P1 LDG.E R2, desc[UR36][R2.64] ;  /* 0x0000002402029981 */ /* 0x000ea2000c1e1900 */
[----:B------:R-:W-:Y:S01]  /*17b10*/  IMAD.MOV.U32 R5, RZ, RZ, RZ ;  /* 0x000000ffff057224 */ /* 0x000fe200078e00ff */
[C---:B------:R-:W-:Y:S02]  /*17b20*/  ISETP.GE.U32.AND P2, PT, R8.reuse, 0x2, PT ;  /* 0x000000020800780c */ /* 0x040fe40003f46070 */
[C---:B------:R-:W-:Y:S02]  /*17b30*/  ISETP.GE.U32.AND P3, PT, R8.reuse, 0x4, PT ;  /* 0x000000040800780c */ /* 0x040fe40003f66070 */
[C---:B------:R-:W-:Y:S02]  /*17b40*/  ISETP.GE.U32.AND P4, PT, R8.reuse, 0x8, PT ;  /* 0x000000080800780c */ /* 0x040fe40003f86070 */
[C---:B------:R-:W-:Y:S01]  /*17b50*/  ISETP.GE.U32.AND P5, PT, R8.reuse, 0x10, PT ;  /* 0x000000100800780c */ /* 0x040fe20003fa6070 */
[----:B--2---:R-:W-:Y:S01]  /*17b60*/  @!P1 IMAD.MOV.U32 R5, RZ, RZ, R2 ;  /* 0x000000ffff059224 */ /* 0x004fe200078e0002 */
[----:B------:R-:W-:-:S03]  /*17b70*/  ISETP.NE.AND P1, PT, R8, RZ, PT ;  /* 0x000000ff0800720c */ /* 0x000fc60003f25270 */
[----:B------:R-:W-:-:S10]  /*17b80*/  IMAD.MOV.U32 R13, RZ, RZ, R5 ;  /* 0x000000ffff0d7224 */ /* 0x000fd400078e0005 */
[----:B------:R-:W-:Y:S05]  /*17b90*/  WARPSYNC.COLLECTIVE R15, `(.L_x_1524) ;  /* 0x000000000f087348 */ /* 0x000fea0003c00000 */
[----:B------:R0:W1:Y:S02]  /*17ba0*/  SHFL.UP P6, R14, R13, R12, R11 ;  /* 0x0400000c0d0e7389 */ /* 0x00006400000c000b */
[----:B01----:R-:W-:Y:S01]  /*17bb0*/  ENDCOLLECTIVE ;  /* 0x000000000000791b */ /* 0x003fe20003800000 */
.L_x_1524:
[----:B------:R-:W-:Y:S01]  /*17bc0*/  IMAD.MOV.U32 R12, RZ, RZ, 0x2 ;  /* 0x00000002ff0c7424 */ /* 0x000fe200078e00ff */
[----:B------:R-:W-:-:S05]  /*17bd0*/  SEL R6, R14, RZ, P1 ;  /* 0x000000ff0e067207 */ /* 0x000fca0000800000 */
[----:B------:R-:W-:-:S04]  /*17be0*/  IMAD.IADD R6, R5, 0x1, R6 ;  /* 0x0000000105067824 */ /* 0x000fc800078e0206 */
[----:B------:R-:W-:-:S07]  /*17bf0*/  IMAD.MOV.U32 R13, RZ, RZ, R6 ;  /* 0x000000ffff0d7224 */ /* 0x000fce00078e0006 */
[----:B------:R-:W-:Y:S05]  /*17c00*/  WARPSYNC.COLLECTIVE R15, `(.L_x_1525) ;  /* 0x000000000f087348 */ /* 0x000fea0003c00000 */
[----:B------:R0:W1:Y:S02]  /*17c10*/  SHFL.UP P6, R14, R13, R12, R11 ;  /* 0x0400000c0d0e7389 */ /* 0x00006400000c000b */
[----:B01----:R-:W-:Y:S01]  /*17c20*/  ENDCOLLECTIVE ;  /* 0x000000000000791b */ /* 0x003fe20003800000 */
.L_x_1525:
[----:B------:R-:W-:Y:S01]  /*17c30*/  IMAD.MOV.U32 R12, RZ, RZ, 0x4 ;  /* 0x00000004ff0c7424 */ /* 0x000fe200078e00ff */
[----:B------:R-:W-:-:S05]  /*17c40*/  SEL R7, R14, RZ, P2 ;  /* 0x000000ff0e077207 */ /* 0x000fca0001000000 */
[----:B------:R-:W-:-:S04]  /*17c50*/  IMAD.IADD R7, R6, 0x1, R7 ;  /* 0x0000000106077824 */ /* 0x000fc800078e0207 */
[----:B------:R-:W-:-:S07]  /*17c60*/  IMAD.MOV.U32 R13, RZ, RZ, R7 ;  /* 0x000000ffff0d7224 */ /* 0x000fce00078e0007 */
[----:B------:R-:W-:Y:S05]  /*17c70*/  WARPSYNC.COLLECTIVE R15, `(.L_x_1526) ;  /* 0x000000000f087348 */ /* 0x000fea0003c00000 */
[----:B------:R0:W1:Y:S02]  /*17c80*/  SHFL.UP P6, R14, R13, R12, R11 ;  /* 0x0400000c0d0e7389 */ /* 0x00006400000c000b */
[----:B01----:R-:W-:Y:S01]  /*17c90*/  ENDCOLLECTIVE ;  /* 0x000000000000791b */ /* 0x003fe20003800000 */
.L_x_1526:
[----:B------:R-:W-:Y:S01]  /*17ca0*/  IMAD.MOV.U32 R12, RZ, RZ, 0x8 ;  /* 0x00000008ff0c7424 */ /* 0x000fe200078e00ff */
[----:B------:R-:W-:-:S05]  /*17cb0*/  SEL R2, R14, RZ, P3 ;  /* 0x000000ff0e027207 */ /* 0x000fca0001800000 */
[----:B------:R-:W-:-:S04]  /*17cc0*/  IMAD.IADD R2, R7, 0x1, R2 ;  /* 0x0000000107027824 */ /* 0x000fc800078e0202 */
[----:B------:R-:W-:-:S07]  /*17cd0*/  IMAD.MOV.U32 R13, RZ, RZ, R2 ;  /* 0x000000ffff0d7224 */ /* 0x000fce00078e0002 */
[----:B------:R-:W-:Y:S05]  /*17ce0*/  WARPSYNC.COLLECTIVE R15, `(.L_x_1527) ;  /* 0x000000000f087348 */ /* 0x000fea0003c00000 */
[----:B------:R0:W1:Y:S02]  /*17cf0*/  SHFL.UP P6, R14, R13, R12, R11 ;  /* 0x0400000c0d0e7389 */ /* 0x00006400000c000b */
[----:B01----:R-:W-:Y:S01]  /*17d00*/  ENDCOLLECTIVE ;  /* 0x000000000000791b */ /* 0x003fe20003800000 */
.L_x_1527:
[----:B------:R-:W-:Y:S01]  /*17d10*/  IMAD.MOV.U32 R12, RZ, RZ, 0x10 ;  /* 0x00000010ff0c7424 */ /* 0x000fe200078e00ff */
[----:B------:R-:W-:-:S05]  /*17d20*/  SEL R3, R14, RZ, P4 ;  /* 0x000000ff0e037207 */ /* 0x000fca0002000000 */
[----:B------:R-:W-:-:S04]  /*17d30*/  IMAD.IADD R3, R2, 0x1, R3 ;  /* 0x0000000102037824 */ /* 0x000fc800078e0203 */
[----:B------:R-:W-:-:S07]  /*17d40*/  IMAD.MOV.U32 R13, RZ, RZ, R3 ;  /* 0x000000ffff0d7224 */ /* 0x000fce00078e0003 */
[----:B------:R-:W-:Y:S05]  /*17d50*/  WARPSYNC.COLLECTIVE R15, `(.L_x_1528) ;  /* 0x000000000f087348 */ /* 0x000fea0003c00000 */
[----:B------:R0:W1:Y:S02]  /*17d60*/  SHFL.UP P6, R14, R13, R12, R11 ;  /* 0x0400000c0d0e7389 */ /* 0x00006400000c000b */
[----:B01----:R-:W-:Y:S01]  /*17d70*/  ENDCOLLECTIVE ;  /* 0x000000000000791b */ /* 0x003fe20003800000 */
.L_x_1528:
[----:B------:R-:W-:Y:S02]  /*17d80*/  IMAD.MOV.U32 R12, RZ, RZ, 0x1f ;  /* 0x0000001fff0c7424 */ /* 0x000fe400078e00ff */
[----:B------:R-:W-:Y:S01]  /*17d90*/  IMAD.MOV.U32 R11, RZ, RZ, 0x1f ;  /* 0x0000001fff0b7424 */ /* 0x000fe200078e00ff */
[----:B------:R-:W-:-:S05]  /*17da0*/  SEL R6, R14, RZ, P5 ;  /* 0x000000ff0e067207 */ /* 0x000fca0002800000 */
[----:B------:R-:W-:-:S04]  /*17db0*/  IMAD.IADD R6, R3, 0x1, R6 ;  /* 0x0000000103067824 */ /* 0x000fc800078e0206 */
[----:B------:R-:W-:-:S07]  /*17dc0*/  IMAD.MOV.U32 R13, RZ, RZ, R6 ;  /* 0x000000ffff0d7224 */ /* 0x000fce00078e0006 */
[----:B------:R-:W-:Y:S05]  /*17dd0*/  WARPSYNC.COLLECTIVE R15, `(.L_x_1529) ;  /* 0x000000000f087348 */ /* 0x000fea0003c00000 */
[----:B------:R0:W1:Y:S02]  /*17de0*/  SHFL.IDX P6, R14, R13, R12, R11 ;  /* 0x0000000c0d0e7389 */ /* 0x00006400000c000b */
[----:B01----:R-:W-:Y:S01]  /*17df0*/  ENDCOLLECTIVE ;  /* 0x000000000000791b */ /* 0x003fe20003800000 */
.L_x_1529:
[----:B------:R-:W-:Y:S05]  /*17e00*/  BRA `(.L_x_1530) ;  /* 0xffffffbc00a07947 */ /* 0x000fea000383ffff */
.L_x_1419:
[----:B------:R-:W-:Y:S01]  /*17e10*/  BSSY B0, `(.L_x_1531) ;  /* 0x0000008000007945 */ /* 0x000fe20003800000 */
[----:B-----5:R-:W-:Y:S02]  /*17e20*/  IMAD.MOV.U32 R13, RZ, RZ, R5 ;  /* 0x000000ffff0d7224 */ /* 0x020fe400078e0005 */
[----:B------:R-:W-:Y:S02]  /*17e30*/  IMAD.MOV.U32 R12, RZ, RZ, 0x1 ;  /* 0x00000001ff0c7424 */ /* 0x000fe400078e00ff */
[----:B------:R-:W-:Y:S02]  /*17e40*/  IMAD.MOV.U32 R11, RZ, RZ, RZ ;  /* 0x000000ffff0b7224 */ /* 0x000fe400078e00ff */
[----:B------:R-:W-:-:S07]  /*17e50*/  IMAD.MOV.U32 R15, RZ, RZ, -0x1 ;  /* 0xffffffffff0f7424 */ /* 0x000fce00078e00ff */
[----:B012---:R-:W-:Y:S05]  /*17e60*/  WARPSYNC.COLLECTIVE R15, `(.L_x_1532) ;  /* 0x000000000f087348 */ /* 0x007fea0003c00000 */
[----:B------:R3:W4:Y:S02]  /*17e70*/  SHFL.UP P6, R14, R13, R12, R11 ;  /* 0x0400000c0d0e7389 */ /* 0x00072400000c000b */
[----:B01234-:R-:W-:Y:S01]  /*17e80*/  ENDCOLLECTIVE ;  /* 0x000000000000791b */ /* 0x01ffe20003800000 */
.L_x_1532:
[----:B------:R-:W-:Y:S05]  /*17e90*/  BSYNC B0 ;  /* 0x0000000000007941 */ /* 0x000fea0003800000 */
.L_x_1531:
[----:B------:R-:W-:Y:S01]  /*17ea0*/  SEL R14, R14, RZ, P1 ;  /* 0x000000ff0e0e7207 */ /* 0x000fe20000800000 */
[----:B------:R-:W-:Y:S02]  /*17eb0*/  IMAD.MOV.U32 R12, RZ, RZ, 0x2 ;  /* 0x00000002ff0c7424 */ /* 0x000fe400078e00ff */
[----:B------:R-:W-:Y:S02]  /*17ec0*/  IMAD.MOV.U32 R11, RZ, RZ, RZ ;  /* 0x000000ffff0b7224 */ /* 0x000fe400078e00ff */
[----:B------:R-:W-:Y:S02]  /*17ed0*/  IMAD.IADD R13, R5, 0x1, R14 ;  /* 0x00000001050d7824 */ /* 0x000fe400078e020e */
[----:B------:R-:W-:-:S07]  /*17ee0*/  IMAD.MOV.U32 R15, RZ, RZ, -0x1 ;  /* 0xffffffffff0f7424 */ /* 0x000fce00078e00ff */
[----:B------:R-:W-:Y:S05]  /*17ef0*/  WARPSYNC.COLLECTIVE R15, `(.L_x_1533) ;  /* 0x000000000f087348 */ /* 0x000fea0003c00000 */
[----:B------:R0:W1:Y:S02]  /*17f00*/  SHFL.UP P6, R14, R13, R12, R11 ;  /* 0x0400000c0d0e7389 */ /* 0x00006400000c000b */
[----:B01----:R-:W-:Y:S01]  /*17f10*/  ENDCOLLECTIVE ;  /* 0x000000000000791b */ /* 0x003fe20003800000 */
.L_x_1533:
[----:B------:R-:W-:Y:S01]  /*17f20*/  IMAD.MOV.U32 R12, RZ, RZ, 0x4 ;  /* 0x00000004ff0c7424 */ /* 0x000fe200078e00ff */
[----:B------:R-:W-:-:S05]  /*17f30*/  SEL R2, R14, RZ, P2 ;  /* 0x000000ff0e027207 */ /* 0x000fca0001000000 */
[----:B------:R-:W-:-:S04]  /*17f40*/  IMAD.IADD R2, R13, 0x1, R2 ;  /* 0x000000010d027824 */ /* 0x000fc800078e0202 */
[----:B------:R-:W-:-:S07]  /*17f50*/  IMAD.MOV.U32 R13, RZ, RZ, R2 ;  /* 0x000000ffff0d7224 */ /* 0x000fce00078e0002 */
[----:B------:R-:W-:Y:S05]  /*17f60*/  WARPSYNC.COLLECTIVE R15, `(.L_x_1534) ;  /* 0x000000000f087348 */ /* 0x000fea0003c00000 */
[----:B------:R0:W1:Y:S02]  /*17f70*/  SHFL.UP P6, R14, R13, R12, R11 ;  /* 0x0400000c0d0e7389 */ /* 0x00006400000c000b */
[----:B01----:R-:W-:Y:S01]  /*17f80*/  ENDCOLLECTIVE ;  /* 0x000000000000791b */ /* 0x003fe20003800000 */
.L_x_1534:
[----:B------:R-:W-:Y:S01]  /*17f90*/  IMAD.MOV.U32 R12, RZ, RZ, 0x8 ;  /* 0x00000008ff0c7424 */ /* 0x000fe200078e00ff */
[----:B------:R-:W-:-:S05]  /*17fa0*/  SEL R3, R14, RZ, P3 ;  /* 0x000000ff0e037207 */ /* 0x000fca0001800000 */
[----:B------:R-:W-:-:S04]  /*17fb0*/  IMAD.IADD R3, R2, 0x1, R3 ;  /* 0x0000000102037824 */ /* 0x000fc800078e0203 */
[----:B------:R-:W-:-:S07]  /*17fc0*/  IMAD.MOV.U32 R13, RZ, RZ, R3 ;  /* 0x000000ffff0d7224 */ /* 0x000fce00078e0003 */
[----:B------:R-:W-:Y:S05]  /*17fd0*/  WARPSYNC.COLLECTIVE R15, `(.L_x_1535) ;  /* 0x000000000f087348 */ /* 0x000fea0003c00000 */
[----:B------:R0:W1:Y:S02]  /*17fe0*/  SHFL.UP P6, R14, R13, R12, R11 ;  /* 0x0400000c0d0e7389 */ /* 0x00006400000c000b */
[----:B01----:R-:W-:Y:S01]  /*17ff0*/  ENDCOLLECTIVE ;  /* 0x000000000000791b */ /* 0x003fe20003800000 */
.L_x_1535:
[----:B------:R-:W-:Y:S01]  /*18000*/  IMAD.MOV.U32 R12, RZ, RZ, 0x10 ;  /* 0x00000010ff0c7424 */ /* 0x000fe200078e00ff */
[----:B------:R-:W-:-:S05]  /*18010*/  SEL R4, R14, RZ, P4 ;  /* 0x000000ff0e047207 */ /* 0x000fca0002000000 */
[----:B------:R-:W-:-:S04]  /*18020*/  IMAD.IADD R4, R3, 0x1, R4 ;  /* 0x0000000103047824 */ /* 0x000fc800078e0204 */
[----:B------:R-:W-:-:S07]  /*18030*/  IMAD.MOV.U32 R13, RZ, RZ, R4 ;  /* 0x000000ffff0d7224 */ /* 0x000fce00078e0004 */
[----:B------:R-:W-:Y:S05]  /*18040*/  WARPSYNC.COLLECTIVE R15, `(.L_x_1536) ;  /* 0x000000000f087348 */ /* 0x000fea0003c00000 */
[----:B------:R0:W1:Y:S02]  /*18050*/  SHFL.UP P6, R14, R13, R12, R11 ;  /* 0x0400000c0d0e7389 */ /* 0x00006400000c000b */
[----:B01----:R-:W-:Y:S01]  /*18060*/  ENDCOLLECTIVE ;  /* 0x000000000000791b */ /* 0x003fe20003800000 */
.L_x_1536:
        /* <DEDUP_REMOVED lines=8> */
.L_x_1537:
[----:B------:R-:W-:Y:S05]  /*180f0*/  BRA `(.L_x_1538) ;  /* 0xffffffbc00807947 */ /* 0x000fea000383ffff */
.L_x_1421:
[----:B------:R-:W-:Y:S01]  /*18100*/  BSSY B0, `(.L_x_1539) ;  /* 0x0000006000007945 */ /* 0x000fe20003800000 */
[----:B------:R-:W-:Y:S01]  /*18110*/  PLOP3.LUT P6, PT, P6, PT, PT, 0x8, 0x0 ;  /* 0x000000000000781c */ /* 0x000fe200037ce170 */
[----:B------:R-:W-:-:S12]  /*18120*/  IMAD.MOV.U32 R15, RZ, RZ, -0x1 ;  /* 0xffffffffff0f7424 */ /* 0x000fd800078e00ff */
[----:B01----:R-:W-:Y:S05]  /*18130*/  WARPSYNC.COLLECTIVE R15, `(.L_x_1540) ;  /* 0x000000000f087348 */ /* 0x003fea0003c00000 */
[----:B------:R-:W-:Y:S01]  /*18140*/  VOTE.ANY R14, PT, P6 ;  /* 0x00000000000e7806 */ /* 0x000fe200030e0100 */
[----:B01----:R-:W-:Y:S06]  /*18150*/  ENDCOLLECTIVE ;  /* 0x000000000000791b */ /* 0x003fec0003800000 */
.L_x_1540:
[----:B------:R-:W-:Y:S05]  /*18160*/  BSYNC B0 ;  /* 0x0000000000007941 */ /* 0x000fea0003800000 */
.L_x_1539:
[----:B------:R-:W-:Y:S02]  /*18170*/  IMAD.MOV.U32 R2, RZ, RZ, R14 ;  /* 0x000000ffff027224 */ /* 0x000fe400078e000e */
[----:B------:R-:W-:Y:S02]  /*18180*/  IMAD.MOV.U32 R13, RZ, RZ, R5 ;  /* 0x000000ffff0d7224 */ /* 0x000fe400078e0005 */
[----:B------:R-:W0:Y:S01]  /*18190*/  POPC R4, R2 ;  /* 0x0000000200047309 */ /* 0x000e220000000000 */
[----:B------:R-:W-:Y:S02]  /*181a0*/  IMAD.MOV.U32 R11, RZ, RZ, 0x1f ;  /* 0x0000001fff0b7424 */ /* 0x000fe400078e00ff */
[----:B------:R-:W-:Y:S02]  /*181b0*/  IMAD.MOV.U32 R15, RZ, RZ, -0x1 ;  /* 0xffffffffff0f7424 */ /* 0x000fe400078e00ff */
[----:B0-----:R-:W-:-:S07]  /*181c0*/  IMAD.MOV.U32 R12, RZ, RZ, R4 ;  /* 0x000000ffff0c7224 */ /* 0x001fce00078e0004 */
[----:B------:R-:W-:Y:S05]  /*181d0*/  WARPSYNC.COLLECTIVE R15, `(.L_x_1541) ;  /* 0x000000000f087348 */ /* 0x000fea0003c00000 */
[----:B------:R0:W1:Y:S02]  /*181e0*/  SHFL.IDX P6, R14, R13, R12, R11 ;  /* 0x0000000c0d0e7389 */ /* 0x00006400000c000b */
[----:B01----:R-:W-:Y:S01]  /*181f0*/  ENDCOLLECTIVE ;  /* 0x000000000000791b */ /* 0x003fe20003800000 */
.L_x_1541:
[----:B------:R-:W-:Y:S01]  /*18200*/  IMAD.MOV.U32 R5, RZ, RZ, R14 ;  /* 0x000000ffff057224 */ /* 0x000fe200078e000e */
[----:B------:R-:W-:Y:S06]  /*18210*/  BRA `(.L_x_1542) ;  /* 0xffffffbc00707947 */ /* 0x000fec000383ffff */
.L_x_1423:
[----:B------:R-:W-:Y:S01]  /*18220*/  BSSY B0, `(.L_x_1543) ;  /* 0x0000007000007945 */ /* 0x000fe20003800000 */
[----:B------:R-:W-:Y:S02]  /*18230*/  IMAD.MOV.U32 R13, RZ, RZ, R6 ;  /* 0x000000ffff0d7224 */ /* 0x000fe400078e0006 */
[----:B------:R-:W-:Y:S02]  /*18240*/  IMAD.MOV.U32 R11, RZ, RZ, 0x1f ;  /* 0x0000001fff0b7424 */ /* 0x000fe400078e00ff */
[----:B------:R-:W-:-:S07]  /*18250*/  IMAD.MOV.U32 R15, RZ, RZ, -0x1 ;  /* 0xffffffffff0f7424 */ /* 0x000fce00078e00ff */
[----:B0123--:R-:W-:Y:S05]  /*18260*/  WARPSYNC.COLLECTIVE R15, `(.L_x_1544) ;  /* 0x000000000f087348 */ /* 0x00ffea0003c00000 */
[----:B------:R4:W0:Y:S02]  /*18270*/  SHFL.IDX P6, R14, R13, R12, R11 ;  /* 0x0000000c0d0e7389 */ /* 0x00082400000c000b */
[----:B01234-:R-:W-:Y:S01]  /*18280*/  ENDCOLLECTIVE ;  /* 0x000000000000791b */ /* 0x01ffe20003800000 */
.L_x_1544:
[----:B------:R-:W-:Y:S05]  /*18290*/  BSYNC B0 ;  /* 0x0000000000007941 */ /* 0x000fea0003800000 */
.L_x_1543:
[----:B------:R-:W-:Y:S05]  /*182a0*/  BRA `(.L_x_1422) ;  /* 0xffffffbc00687947 */ /* 0x000fea000383ffff */
.L_x_1427:
[----:B0-----:R0:W2:Y:S02]  /*182b0*/  SYNCS.PHASECHK.TRANS64.TRYWAIT P0, [R5+URZ+0x2a820], R0 ;  /* 0x02a82000050075a7 */ /* 0x0010a4000800017f */
[----:B--2---:R-:W-:Y:S05]  /*182c0*/  @!P0 NANOSLEEP.SYNCS 0x989680 ;  /* 0x009896800000895d */ /* 0x004fea0003900000 */
[----:B------:R-:W2:Y:S02]  /*182d0*/  @!P0 SYNCS.PHASECHK.TRANS64 P0, [R5+URZ+0x2a820], R0 ;  /* 0x02a82000050085a7 */ /* 0x000ea4000800007f */
[----:B--2---:R-:W-:Y:S05]  /*182e0*/  @!P0 BRA `(.L_x_1427) ;  /* 0xfffffffc00f08947 */ /* 0x004fea000383ffff */
[----:B------:R-:W-:Y:S05]  /*182f0*/  BRA `(.L_x_1545) ;  /* 0xffffffc000e07947 */ /* 0x000fea000383ffff */
.L_x_1428:
        /* <DEDUP_REMOVED lines=11> */
.L_x_1547:
[----:B------:R-:W-:Y:S05]  /*183b0*/  BSYNC B0 ;  /* 0x0000000000007941 */ /* 0x000fea0003800000 */
.L_x_1546:
[----:B------:R-:W-:Y:S05]  /*183c0*/  BRA `(.L_x_1548) ;  /* 0xffffffc000c87947 */ /* 0x000fea000383ffff */
.L_x_1431:
[----:B------:R-:W-:Y:S01]  /*183d0*/  BSSY B1, `(.L_x_1549) ;  /* 0x0000006000017945 */ /* 0x000fe20003800000 */
[----:B------:R-:W-:-:S07]  /*183e0*/  IMAD.MOV.U32 R15, RZ, RZ, -0x1 ;  /* 0xffffffffff0f7424 */ /* 0x000fce00078e00ff */
[----:B01-3--:R-:W-:Y:S05]  /*183f0*/  WARPSYNC.COLLECTIVE R15, `(.L_x_1550) ;  /* 0x000000000f0c7348 */ /* 0x00bfea0003c00000 */
[----:B------:R-:W-:Y:S02]  /*18400*/  ELECT P6, UR62, PT ;  /* 0x00000000003e782f */ /* 0x000fe400038c0000 */
[----:B------:R-:W-:Y:S01]  /*18410*/  MOV R14, UR62 ;  /* 0x0000003e000e7c02 */ /* 0x000fe20008000f00 */
[----:B01-3--:R-:W-:Y:S10]  /*18420*/  ENDCOLLECTIVE ;  /* 0x000000000000791b */ /* 0x00bff40003800000 */
.L_x_1550:
[----:B------:R-:W-:Y:S05]  /*18430*/  BSYNC B1 ;  /* 0x0000000000017941 */ /* 0x000fea0003800000 */
.L_x_1549:
[----:B------:R-:W-:Y:S05]  /*18440*/  BRA `(.L_x_1551) ;  /* 0xffffffc000c07947 */ /* 0x000fea000383ffff */
.L_x_1433:
[----:B0-----:R0:W2:Y:S02]  /*18450*/  SYNCS.PHASECHK.TRANS64.TRYWAIT P1, [R3+URZ+0x2a840], R2 ;  /* 0x02a84002030075a7 */ /* 0x0010a4000802017f */
[----:B--2---:R-:W-:Y:S05]  /*18460*/  @!P1 NANOSLEEP.SYNCS 0x989680 ;  /* 0x009896800000995d */ /* 0x004fea0003900000 */
[----:B------:R-:W2:Y:S02]  /*18470*/  @!P1 SYNCS.PHASECHK.TRANS64 P1, [R3+URZ+0x2a840], R2 ;  /* 0x02a84002030095a7 */ /* 0x000ea4000802007f */
[----:B--2---:R-:W-:Y:S05]  /*18480*/  @!P1 BRA `(.L_x_1433) ;  /* 0xfffffffc00f09947 */ /* 0x004fea000383ffff */
[----:B------:R-:W-:Y:S05]  /*18490*/  BRA `(.L_x_1552) ;  /* 0xffffffc000e87947 */ /* 0x000fea000383ffff */
.L_x_1435:
[----:B--2---:R2:W4:Y:S02]  /*184a0*/  SYNCS.PHASECHK.TRANS64.TRYWAIT P1, [R25+URZ+0x2a840], R0 ;  /* 0x02a84000190075a7 */ /* 0x004524000802017f */
[----:B----4-:R-:W-:Y:S05]  /*184b0*/  @!P1 NANOSLEEP.SYNCS 0x989680 ;  /* 0x009896800000995d */ /* 0x010fea0003900000 */
[----:B------:R-:W4:Y:S02]  /*184c0*/  @!P1 SYNCS.PHASECHK.TRANS64 P1, [R25+URZ+0x2a840], R0 ;  /* 0x02a84000190095a7 */ /* 0x000f24000802007f */
[----:B----4-:R-:W-:Y:S05]  /*184d0*/  @!P1 BRA `(.L_x_1435) ;  /* 0xfffffffc00f09947 */ /* 0x010fea000383ffff */
[----:B------:R-:W-:Y:S05]  /*184e0*/  BRA `(.L_x_1553) ;  /* 0xffffffc000f47947 */ /* 0x000fea000383ffff */
.L_x_1437:
[----:B----4-:R4:W0:Y:S02]  /*184f0*/  SYNCS.PHASECHK.TRANS64.TRYWAIT P1, [R3+URZ+0x2a860], R2 ;  /* 0x02a86002030075a7 */ /* 0x010824000802017f */
[----:B0-----:R-:W-:Y:S05]  /*18500*/  @!P1 NANOSLEEP.SYNCS 0x989680 ;  /* 0x009896800000995d */ /* 0x001fea0003900000 */
[----:B------:R-:W0:Y:S02]  /*18510*/  @!P1 SYNCS.PHASECHK.TRANS64 P1, [R3+URZ+0x2a860], R2 ;  /* 0x02a86002030095a7 */ /* 0x000e24000802007f */
[----:B0-----:R-:W-:Y:S05]  /*18520*/  @!P1 BRA `(.L_x_1437) ;  /* 0xfffffffc00f09947 */ /* 0x001fea000383ffff */
[----:B------:R-:W-:Y:S05]  /*18530*/  BRA `(.L_x_1554) ;  /* 0xffffffc000f07947 */ /* 0x000fea000383ffff */
.L_x_1555:
        /* <DEDUP_REMOVED lines=12> */
.L_x_3230:


//--------------------- .text._ZN7cutlass13device_kernelIN5flash11enable_sm90INS1_16FlashAttnFwdSm90INS1_25CollectiveMainloopFwdSm90ILi2EN4cute5tupleIJNS5_1CILi1EEES8_S8_EEENS6_IJNS7_ILi128EEENS7_ILi96EEENS7_ILi192EEEEEELi128ENS_6half_tEfNS_4arch4Sm90ELb0ELb1ELb0ELb1ELb1ELb1ELb0ELb1ELb1ELb1ELb0ELb0EEENS1_21CollectiveEpilogueFwdINS6_IJSA_SA_SB_EEES9_SE_SG_Li256ELb1ELb1ELb0ELb0EEENS1_36VarlenDynamicPersistentTileSchedulerILi128ELi96ELi256ELi128ELb0ELb1ELb1ELb1ELb0ELb1EEEEEEEEEvNT_6ParamsE --------------------------
	.section	.text._ZN7cutlass13device_kernelIN5flash11enable_sm90INS1_16FlashAttnFwdSm90INS1_25CollectiveMainloopFwdSm90ILi2EN4cute5tupleIJNS5_1CILi1EEES8_S8_EEENS6_IJNS7_ILi128EEENS7_ILi96EEENS7_ILi192EEEEEELi128ENS_6half_tEfNS_4arch4Sm90ELb0ELb1ELb0ELb1ELb1ELb1ELb0ELb1ELb1ELb1ELb0ELb0EEENS1_21CollectiveEpilogueFwdINS6_IJSA_SA_SB_EEES9_SE_SG_Li256ELb1ELb1ELb0ELb0EEENS1_36VarlenDynamicPersistentTileSchedulerILi128ELi96ELi256ELi128ELb0ELb1ELb1ELb1ELb0ELb1EEEEEEEEEvNT_6ParamsE,"ax",@progbits
	.align	128
.text._ZN7cutlass13device_kernelIN5flash11enable_sm90INS1_16FlashAttnFwdSm90INS1_25CollectiveMainloopFwdSm90ILi2EN4cute5tupleIJNS5_1CILi1EEES8_S8_EEENS6_IJNS7_ILi128EEENS7_ILi96EEENS7_ILi192EEEEEELi128ENS_6half_tEfNS_4arch4Sm90ELb0ELb1ELb0ELb1ELb1ELb1ELb0ELb1ELb1ELb1ELb0ELb0EEENS1_21CollectiveEpilogueFwdINS6_IJSA_SA_SB_EEES9_SE_SG_Li256ELb1ELb1ELb0ELb0EEENS1_36VarlenDynamicPersistentTileSchedulerILi128ELi96ELi256ELi128ELb0ELb1ELb1ELb1ELb0ELb1EEEEEEEEEvNT_6ParamsE:
        .type           _ZN7cutlass13device_kernelIN5flash11enable_sm90INS1_16FlashAttnFwdSm90INS1_25CollectiveMainloopFwdSm90ILi2EN4cute5tupleIJNS5_1CILi1EEES8_S8_EEENS6_IJNS7_ILi128EEENS7_ILi96EEENS7_ILi192EEEEEELi128ENS_6half_tEfNS_4arch4Sm90ELb0ELb1ELb0ELb1ELb1ELb1ELb0ELb1ELb1ELb1ELb0ELb0EEENS1_21CollectiveEpilogueFwdINS6_IJSA_SA_SB_EEES9_SE_SG_Li256ELb1ELb1ELb0ELb0EEENS1_36VarlenDynamicPersistentTileSchedulerILi128ELi96ELi256ELi128ELb0ELb1ELb1ELb1ELb0ELb1EEEEEEEEEvNT_6ParamsE,@function
        .size           _ZN7cutlass13device_kernelIN5flash11enable_sm90INS1_16FlashAttnFwdSm90INS1_25CollectiveMainloopFwdSm90ILi2EN4cute5tupleIJNS5_1CILi1EEES8_S8_EEENS6_IJNS7_ILi128EEENS7_ILi96EEENS7_ILi192EEEEEELi128ENS_6half_tEfNS_4arch4Sm90ELb0ELb1ELb0ELb1ELb1ELb1ELb0ELb1ELb1ELb1ELb0ELb0EEENS1_21CollectiveEpilogueFwdINS6_IJSA_SA_SB_EEES9_SE_SG_Li256ELb1ELb1ELb0ELb0EEENS1_36VarlenDynamicPersistentTileSchedulerILi128ELi96ELi256ELi128ELb0ELb1ELb1ELb1ELb0ELb1EEEEEEEEEvNT_6ParamsE,(.L_x_3231 - _ZN7cutlass13device_kernelIN5flash11enable_sm90INS1_16FlashAttnFwdSm90INS1_25CollectiveMainloopFwdSm90ILi2EN4cute5tupleIJNS5_1CILi1EEES8_S8_EEENS6_IJNS7_ILi128EEENS7_ILi96EEENS7_ILi192EEEEEELi128ENS_6half_tEfNS_4arch4Sm90ELb0ELb1ELb0ELb1ELb1ELb1ELb0ELb1ELb1ELb1ELb0ELb0EEENS1_21CollectiveEpilogueFwdINS6_IJSA_SA_SB_EEES9_SE_SG_Li256ELb1ELb1ELb0ELb0EEENS1_36VarlenDynamicPersistentTileSchedulerILi128ELi96ELi256ELi128ELb0ELb1ELb1ELb1ELb0ELb1EEEEEEEEEvNT_6ParamsE)
        .other          _ZN7cutlass13device_kernelIN5flash11enable_sm90INS1_16FlashAttnFwdSm90INS1_25CollectiveMainloopFwdSm90ILi2EN4cute5tupleIJNS5_1CILi1EEES8_S8_EEENS6_IJNS7_ILi128EEENS7_ILi96EEENS7_ILi192EEEEEELi128ENS_6half_tEfNS_4arch4Sm90ELb0ELb1ELb0ELb1ELb1ELb1ELb0ELb1ELb1ELb1ELb0ELb0EEENS1_21CollectiveEpilogueFwdINS6_IJSA_SA_SB_EEES9_SE_SG_Li256ELb1ELb1ELb0ELb0EEENS1_36VarlenDynamicPersistentTileSchedulerILi128ELi96ELi256ELi128ELb0ELb1ELb1ELb1ELb0ELb1EEEEEEEEEvNT_6ParamsE,@"STO_CUDA_ENTRY STV_DEFAULT"
_ZN7cutlass13device_kernelIN5flash11enable_sm90INS1_16FlashAttnFwdSm90INS1_25CollectiveMainloopFwdSm90ILi2EN4cute5tupleIJNS5_1CILi1EEES8_S8_EEENS6_IJNS7_ILi128EEENS7_ILi96EEENS7_ILi192EEEEEELi128ENS_6half_tEfNS_4arch4Sm90ELb0ELb1ELb0ELb1ELb1ELb1ELb0ELb1ELb1ELb1ELb0ELb0EEENS1_21CollectiveEpilogueFwdINS6_IJSA_SA_SB_EEES9_SE_SG_Li256ELb1ELb1ELb0ELb0EEENS1_36VarlenDynamicPersistentTileSchedulerILi128ELi96ELi256ELi128ELb0ELb1ELb1ELb1ELb0ELb1EEEEEEEEEvNT_6ParamsE:
        /* <DEDUP_REMOVED lines=18> */
.L_x_1557:
[----:B------:R-:W-:Y:S05]  /*0120*/  BSYNC B0 ;  /* 0x0000000000007941 */ /* 0x000fea0003800000 */
.L_x_1556:
        /* <DEDUP_REMOVED lines=41> */
.L_x_1558:
        /* <DEDUP_REMOVED lines=22> */
.L_x_1559:
        /* <DEDUP_REMOVED lines=18> */
.L_x_1560:
        /* <DEDUP_REMOVED lines=22> */
.L_x_1561:
        /* <DEDUP_REMOVED lines=22> */
.L_x_1562:
        /* <DEDUP_REMOVED lines=10> */
.L_x_1565:
[----:B------:R-:W-:-:S08]  /*09a0*/  NOP ;  /* 0x0000000000007918 */ /* 0x000fd00000000000 */
[----:B------:R-:W1:Y:S02]  /*09b0*/  USETMAXREG.TRY_ALLOC.CTAPOOL UP0, 0xe8 ;  /* 0x000000e8000079c8 */ /* 0x000e640008000600 */
[----:B-1----:R-:W-:-:S13]  /*09c0*/  PLOP3.LUT P0, PT, PT, PT, UP0, 0x80, 0x0 ;  /* 0x000000000000781c */ /* 0x002fda0003f0f008 */
[----:B------:R-:W-:Y:S05]  /*09d0*/  @!P0 BRA `(.L_x_1565) ;  /* 0xfffffffc00f08947 */ /* 0x000fea000383ffff */
[----:B------:R-:W1:Y:S08]  /*09e0*/  S2UR UR4, SR_CgaCtaId ;  /* 0x00000000000479c3 */ /* 0x000e700000008800 */
[----:B------:R-:W-:Y:S06]  /*09f0*/  BAR.ARV 0x8, 0x180 ;  /* 0x0206000000007b1d */ /* 0x000fec0000002000 */
[----:B0-----:R-:W-:-:S02]  /*0a00*/  MOV R3, 0x400 ;  /* 0x0000040000037802 */ /* 0x001fc40000000f00 */
[----:B------:R-:W-:Y:S01]  /*0a10*/  BAR.SYNC.DEFER_BLOCKING 0x5, 0x180 ;  /* 0x0146000000007b1d */ /* 0x000fe20000010000 */
[----:B-1----:R-:W-:-:S05]  /*0a20*/  IMAD.U32 R172, RZ, RZ, UR4 ;  /* 0x00000004ffac7e24 */ /* 0x002fca000f8e00ff */
[----:B------:R-:W-:Y:S01]  /*0a30*/  ULDC UR4, c[0x0][0xc3c] ;  /* 0x00030f0000047ab9 */ /* 0x000fe20000000800 */
[----:B------:R-:W-:-:S05]  /*0a40*/  LEA R18, R172, R3, 0x18 ;  /* 0x00000003ac127211 */ /* 0x000fca00078ec0ff */
[----:B------:R-:W0:Y:S01]  /*0a50*/  LDS.128 R28, [R18+0x2a8d0] ;  /* 0x02a8d000121c7984 */ /* 0x000e220000000c00 */
[----:B------:R-:W-:Y:S06]  /*0a60*/  BAR.ARV 0x4, 0x180 ;  /* 0x0106000000007b1d */ /* 0x000fec0000002000 */
[----:B0-----:R-:W-:-:S13]  /*0a70*/  ISETP.GE.AND P0, PT, R31, UR4, PT ;  /* 0x000000041f007c0c */ /* 0x001fda000bf06270 */
[----:B------:R-:W-:Y:S05]  /*0a80*/  @P0 BRA `(.L_x_1566) ;  /* 0x0000027000680947 */ /* 0x000fea0003800000 */
[----:B------:R-:W2:Y:S01]  /*0a90*/  LDL R2, [R1+0x40] ;  /* 0x0000400001027983 */ /* 0x000ea20000100800 */
[----:B------:R-:W-:Y:S01]  /*0aa0*/  VIADD R0, R0, 0xffffff80 ;  /* 0xffffff8000007836 */ /* 0x000fe20000000000 */
[----:B------:R-:W-:Y:S01]  /*0ab0*/  R2UR UR4, R18 ;  /* 0x00000000120472ca */ /* 0x000fe200000e0000 */
[----:B------:R-:W-:Y:S01]  /*0ac0*/  IMAD.MOV.U32 R197, RZ, RZ, RZ ;  /* 0x000000ffffc57224 */ /* 0x000fe200078e00ff */
[----:B------:R-:W-:Y:S01]  /*0ad0*/  MOV R19, RZ ;  /* 0x000000ff00137202 */ /* 0x000fe20000000f00 */
[----:B------:R-:W-:Y:S01]  /*0ae0*/  IMAD.MOV.U32 R175, RZ, RZ, RZ ;  /* 0x000000ffffaf7224 */ /* 0x000fe200078e00ff */
[----:B------:R-:W-:Y:S01]  /*0af0*/  SHF.R.S32.HI R3, RZ, 0x1f, R0 ;  /* 0x0000001fff037819 */ /* 0x000fe20000011400 */
[----:B------:R-:W-:Y:S02]  /*0b00*/  IMAD.MOV.U32 R163, RZ, RZ, RZ ;  /* 0x000000ffffa37224 */ /* 0x000fe400078e00ff */
[----:B------:R-:W-:Y:S01]  /*0b10*/  IMAD.MOV.U32 R160, RZ, RZ, RZ ;  /* 0x000000ffffa07224 */ /* 0x000fe200078e00ff */
[----:B------:R-:W-:-:S02]  /*0b20*/  LEA.HI R5, R3, R0, RZ, 0x7 ;  /* 0x0000000003057211 */ /* 0x000fc400078f38ff */
[----:B------:R-:W-:Y:S02]  /*0b30*/  LEA.HI R199, R3, R0, RZ, 0x3 ;  /* 0x0000000003c77211 */ /* 0x000fe400078f18ff */
[----:B------:R-:W-:Y:S01]  /*0b40*/  LOP3.LUT R7, R5, 0xffffff80, RZ, 0xc0, !PT ;  /* 0xffffff8005077812 */ /* 0x000fe200078ec0ff */
[----:B------:R-:W-:Y:S01]  /*0b50*/  UIADD3 UR4, UR4, 0xc400, URZ ;  /* 0x0000c40004047890 */ /* 0x000fe2000fffe03f */
[----:B------:R-:W-:-:S03]  /*0b60*/  SHF.R.S32.HI R220, RZ, 0x7, R5 ;  /* 0x00000007ffdc7819 */ /* 0x000fc60000011405 */
[----:B------:R-:W-:-:S05]  /*0b70*/  IMAD.IADD R208, R0, 0x1, -R7 ;  /* 0x0000000100d07824 */ /* 0x000fca00078e0a07 */
[----:B------:R-:W-:-:S04]  /*0b80*/  SHF.R.S32.HI R9, RZ, 0x1f, R208 ;  /* 0x0000001fff097819 */ /* 0x000fc800000114d0 */
[CC--:B------:R-:W-:Y:S02]  /*0b90*/  LEA.HI R8, R9.reuse, R208.reuse, RZ, 0x2 ;  /* 0x000000d009087211 */ /* 0x0c0fe400078f10ff */
[----:B------:R-:W-:Y:S02]  /*0ba0*/  LEA.HI R9, R9, R208, RZ, 0x5 ;  /* 0x000000d009097211 */ /* 0x000fe400078f28ff */
[--C-:B------:R-:W-:Y:S02]  /*0bb0*/  SHF.R.S32.HI R6, RZ, 0x2, R8.reuse ;  /* 0x00000002ff067819 */ /* 0x100fe40000011408 */
[----:B------:R-:W-:Y:S02]  /*0bc0*/  SHF.R.S32.HI R11, RZ, 0x1f, R8 ;  /* 0x0000001fff0b7819 */ /* 0x000fe40000011408 */
[----:B------:R-:W-:Y:S02]  /*0bd0*/  SHF.R.S32.HI R9, RZ, 0x5, R9 ;  /* 0x00000005ff097819 */ /* 0x000fe40000011409 */
[----:B------:R-:W-:-:S04]  /*0be0*/  LEA.HI R11, R11, R6, RZ, 0x3 ;  /* 0x000000060b0b7211 */ /* 0x000fc800078f18ff */
[----:B------:R-:W-:-:S04]  /*0bf0*/  LOP3.LUT R11, R11, 0xfffffff8, RZ, 0xc0, !PT ;  /* 0xfffffff80b0b7812 */ /* 0x000fc800078ec0ff */
[----:B------:R-:W-:Y:S02]  /*0c00*/  IADD3 R6, R6, -R11, RZ ;  /* 0x8000000b06067210 */ /* 0x000fe40007ffe0ff */
[----:B------:R-:W-:Y:S02]  /*0c10*/  LOP3.LUT R11, R199, 0xfffffff8, RZ, 0xc0, !PT ;  /* 0xfffffff8c70b7812 */ /* 0x000fe400078ec0ff */
[----:B------:R-:W-:Y:S01]  /*0c20*/  SHF.R.S32.HI R199, RZ, 0x3, R199 ;  /* 0x00000003ffc77819 */ /* 0x000fe200000114c7 */
[----:B------:R-:W-:Y:S01]  /*0c30*/  IMAD R10, R9, 0x10, R6 ;  /* 0x00000010090a7824 */ /* 0x000fe200078e0206 */
[----:B------:R-:W-:Y:S02]  /*0c40*/  LEA.HI R6, R3, R0, RZ, 0x2 ;  /* 0x0000000003067211 */ /* 0x000fe400078f10ff */
[----:B------:R-:W-:Y:S02]  /*0c50*/  IADD3 R194, R0, -R11, RZ ;  /* 0x8000000b00c27210 */ /* 0x000fe40007ffe0ff */
[----:B------:R-:W-:-:S02]  /*0c60*/  SHF.R.S32.HI R174, RZ, 0x2, R6 ;  /* 0x00000002ffae7819 */ /* 0x000fc40000011406 */
[----:B------:R-:W-:Y:S01]  /*0c70*/  SHF.R.S32.HI R9, RZ, 0x1f, R6 ;  /* 0x0000001fff097819 */ /* 0x000fe20000011406 */
[----:B------:R-:W-:Y:S02]  /*0c80*/  IMAD.SHL.U32 R192, R194, 0x8, RZ ;  /* 0x00000008c2c07824 */ /* 0x000fe400078e00ff */
[----:B------:R-:W-:Y:S01]  /*0c90*/  VIADD R219, R174, 0x40 ;  /* 0x00000040aedb7836 */ /* 0x000fe20000000000 */
[----:B------:R-:W-:Y:S02]  /*0ca0*/  LEA.HI R9, R9, R174, RZ, 0x3 ;  /* 0x000000ae09097211 */ /* 0x000fe400078f18ff */
[----:B------:R-:W-:Y:S01]  /*0cb0*/  IADD3 R193, R192, 0x40, RZ ;  /* 0x00000040c0c17810 */ /* 0x000fe20007ffe0ff */
[----:B------:R-:W-:Y:S01]  /*0cc0*/  IMAD.SHL.U32 R181, R219, 0x40, RZ ;  /* 0x00000040dbb57824 */ /* 0x000fe200078e00ff */
[----:B------:R-:W-:Y:S02]  /*0cd0*/  LOP3.LUT R9, R9, 0xfffffff8, RZ, 0xc0, !PT ;  /* 0xfffffff809097812 */ /* 0x000fe400078ec0ff */
[----:B------:R-:W-:-:S02]  /*0ce0*/  SHF.R.S32.HI R225, RZ, 0x1f, R192 ;  /* 0x0000001fffe17819 */ /* 0x000fc400000114c0 */
[----:B------:R-:W-:Y:S01]  /*0cf0*/  LOP3.LUT R181, R181, 0x1c0, RZ, 0xc0, !PT ;  /* 0x000001c0b5b57812 */ /* 0x000fe200078ec0ff */
[----:B------:R-:W-:Y:S01]  /*0d00*/  IMAD.IADD R207, R174, 0x1, -R9 ;  /* 0x00000001aecf7824 */ /* 0x000fe200078e0a09 */
[----:B------:R-:W-:Y:S02]  /*0d10*/  SHF.R.S32.HI R224, RZ, 0x1f, R193 ;  /* 0x0000001fffe07819 */ /* 0x000fe400000114c1 */
[----:B------:R-:W-:Y:S01]  /*0d20*/  SHF.R.U32.HI R218, RZ, 0x3, R181 ;  /* 0x00000003ffda7819 */ /* 0x000fe200000116b5 */
[----:B------:R-:W-:-:S05]  /*0d30*/  IMAD.SHL.U32 R184, R207, 0x40, RZ ;  /* 0x00000040cfb87824 */ /* 0x000fca00078e00ff */
[----:B------:R-:W-:-:S04]  /*0d40*/  LOP3.LUT R184, R184, 0x1c0, RZ, 0xc0, !PT ;  /* 0x000001c0b8b87812 */ /* 0x000fc800078ec0ff */
[----:B------:R-:W-:Y:S02]  /*0d50*/  SHF.R.U32.HI R185, RZ, 0x3, R184 ;  /* 0x00000003ffb97819 */ /* 0x000fe400000116b8 */
[----:B--2---:R-:W-:Y:S02]  /*0d60*/  R2UR UR5, R2 ;  /* 0x00000000020572ca */ /* 0x004fe400000e0000 */
[----:B------:R-:W-:-:S04]  /*0d70*/  LEA.HI R2, R3, R0, RZ, 0x4 ;  /* 0x0000000003027211 */ /* 0x000fc800078f20ff */
[----:B------:R-:W-:-:S04]  /*0d80*/  SHF.R.S32.HI R7, RZ, 0x4, R2 ;  /* 0x00000004ff077819 */ /* 0x000fc80000011402 */
[----:B------:R-:W-:-:S03]  /*0d90*/  LEA.HI R4, R2, R7, RZ, 0x1 ;  /* 0x0000000702047211 */ /* 0x000fc600078f08ff */
[----:B------:R-:W-:Y:S01]  /*0da0*/  ULOP3.LUT UR5, UR5, 0x1, URZ, 0xfc, !UPT ;  /* 0x0000000105057892 */ /* 0x000fe2000f8efc3f */
[----:B------:R-:W-:-:S05]  /*0db0*/  LOP3.LUT R4, R4, 0x1ffffffe, RZ, 0xc0, !PT ;  /* 0x1ffffffe04047812 */ /* 0x000fca00078ec0ff */
[----:B------:R-:W-:Y:S01]  /*0dc0*/  IMAD.IADD R7, R7, 0x1, -R4 ;  /* 0x0000000107077824 */ /* 0x000fe200078e0a04 */
[----:B------:R-:W-:Y:S02]  /*0dd0*/  LEA.HI R4, R3, R0, RZ, 0x5 ;  /* 0x0000000003047211 */ /* 0x000fe400078f28ff */
[----:B------:R-:W-:Y:S02]  /*0de0*/  LOP3.LUT R3, R2, 0x3fffff0, RZ, 0xc0, !PT ;  /* 0x03fffff002037812 */ /* 0x000fe400078ec0ff */
[----:B------:R-:W-:Y:S02]  /*0df0*/  LEA.HI R2, R5, R220, RZ, 0x1 ;  /* 0x000000dc05027211 */ /* 0x000fe400078f08ff */
[----:B------:R-:W-:Y:S01]  /*0e00*/  LOP3.LUT R5, R6, 0xfffffffc, RZ, 0xc0, !PT ;  /* 0xfffffffc06057812 */ /* 0x000fe200078ec0ff */
[----:B------:R-:W-:Y:S01]  /*0e10*/  IMAD.IADD R3, R0, 0x1, -R3 ;  /* 0x0000000100037824 */ /* 0x000fe200078e0a03 */
[----:B------:R-:W-:Y:S02]  /*0e20*/  SHF.R.S32.HI R4, RZ, 0x5, R4 ;  /* 0x00000005ff047819 */ /* 0x000fe40000011404 */
[----:B------:R-:W-:Y:S01]  /*0e30*/  LOP3.LUT R13, R2, 0x3fffffe, RZ, 0xc0, !PT ;  /* 0x03fffffe020d7812 */ /* 0x000fe200078ec0ff */
[----:B------:R-:W-:Y:S01]  /*0e40*/  IMAD.IADD R198, R0, 0x1, -R5 ;  /* 0x0000000100c67824 */ /* 0x000fe200078e0a05 */
[----:B------:R-:W-:Y:S01]  /*0e50*/  SHF.R.S32.HI R0, RZ, 0x1f, R219 ;  /* 0x0000001fff007819 */ /* 0x000fe200000114db */
[----:B------:R-:W-:-:S02]  /*0e60*/  IMAD R2, R4, 0x10, R3 ;  /* 0x0000001004027824 */ /* 0x000fc400078e0203 */
[----:B------:R-:W-:Y:S01]  /*0e70*/  IMAD.SHL.U32 R186, R4, 0x200, RZ ;  /* 0x0000020004ba7824 */ /* 0x000fe200078e00ff */
[----:B------:R-:W-:Y:S01]  /*0e80*/  SHF.L.U32 R164, R198, 0x2, RZ ;  /* 0x00000002c6a47819 */ /* 0x000fe200000006ff */
[----:B------:R-:W-:Y:S01]  /*0e90*/  IMAD R222, R2, 0x8, R7 ;  /* 0x0000000802de7824 */ /* 0x000fe200078e0207 */
[----:B------:R-:W-:Y:S01]  /*0ea0*/  LEA.HI R0, R0, R219, RZ, 0x3 ;  /* 0x000000db00007211 */ /* 0x000fe200078f18ff */
[----:B------:R-:W-:Y:S02]  /*0eb0*/  IMAD.SHL.U32 R16, R198, 0x8, RZ ;  /* 0x00000008c6107824 */ /* 0x000fe400078e00ff */
[C---:B------:R-:W-:Y:S02]  /*0ec0*/  VIADD R177, R164.reuse, 0x20 ;  /* 0x00000020a4b17836 */ /* 0x040fe40000000000 */
[----:B------:R-:W-:Y:S01]  /*0ed0*/  VIADD R176, R164, 0x40 ;  /* 0x00000040a4b07836 */ /* 0x000fe20000000000 */
[----:B------:R-:W-:Y:S01]  /*0ee0*/  SHF.R.S32.HI R17, RZ, 0x1f, R16 ;  /* 0x0000001fff117819 */ /* 0x000fe20000011410 */
[----:B------:R-:W-:Y:S01]  /*0ef0*/  IMAD.SHL.U32 R0, R0, 0x40, RZ ;  /* 0x0000004000007824 */ /* 0x000fe200078e00ff */
[C---:B------:R-:W-:Y:S01]  /*0f00*/  IADD3 R168, R164.reuse, R177, RZ ;  /* 0x000000b1a4a87210 */ /* 0x040fe20007ffe0ff */
[----:B------:R-:W-:Y:S01]  /*0f10*/  IMAD.IADD R169, R164, 0x1, R176 ;  /* 0x00000001a4a97824 */ /* 0x000fe200078e02b0 */
[----:B------:R-:W-:Y:S01]  /*0f20*/  SHF.R.S32.HI R205, RZ, 0x1f, R177 ;  /* 0x0000001fffcd7819 */ /* 0x000fe200000114b1 */
[----:B------:R-:W-:Y:S01]  /*0f30*/  IMAD.IADD R13, R220, 0x1, -R13 ;  /* 0x00000001dc0d7824 */ /* 0x000fe200078e0a0d */
[----:B------:R-:W-:Y:S01]  /*0f40*/  SHF.R.S32.HI R3, RZ, 0x1f, R168 ;  /* 0x0000001fff037819 */ /* 0x000fe200000114a8 */
[----:B------:R-:W-:Y:S01]  /*0f50*/  VIADD R23, R16, 0x60 ;  /* 0x0000006010177836 */ /* 0x000fe20000000000 */
[----:B------:R-:W-:Y:S01]  /*0f60*/  LOP3.LUT R188, R0, 0xfffffe00, RZ, 0xc0, !PT ;  /* 0xfffffe0000bc7812 */ /* 0x000fe200078ec0ff */
[----:B------:R-:W-:Y:S01]  /*0f70*/  IMAD R221, R13, 0x40, R10 ;  /* 0x000000400ddd7824 */ /* 0x000fe200078e020a */
[CC--:B------:R-:W-:Y:S01]  /*0f80*/  LEA.HI R170, R3.reuse, R168.reuse, RZ, 0x3 ;  /* 0x000000a803aa7211 */ /* 0x0c0fe200078f18ff */
[C---:B------:R-:W-:Y:S01]  /*0f90*/  VIADD R161, R16.reuse, 0x80 ;  /* 0x0000008010a17836 */ /* 0x040fe20000000000 */
[----:B------:R-:W-:Y:S01]  /*0fa0*/  LEA.HI R3, R3, R168, RZ, 0x6 ;  /* 0x000000a803037211 */ /* 0x000fe200078f30ff */
[----:B------:R-:W-:Y:S01]  /*0fb0*/  VIADD R162, R16, 0xa0 ;  /* 0x000000a010a27836 */ /* 0x000fe20000000000 */
[----:B------:R-:W-:Y:S01]  /*0fc0*/  SHF.R.S32.HI R0, RZ, 0x1f, R169 ;  /* 0x0000001fff007819 */ /* 0x000fe200000114a9 */
[----:B------:R-:W-:Y:S01]  /*0fd0*/  VIADD R179, R164, 0x10 ;  /* 0x00000010a4b37836 */ /* 0x000fe20000000000 */
[--C-:B------:R-:W-:Y:S01]  /*0fe0*/  LOP3.LUT R5, R181, 0x38, R170.reuse, 0xf8, !PT ;  /* 0x00000038b5057812 */ /* 0x100fe200078ef8aa */
[----:B------:R-:W-:Y:S01]  /*0ff0*/  IMAD.SHL.U32 R3, R3, 0x80, RZ ;  /* 0x0000008003037824 */ /* 0x000fe200078e00ff */
[-C--:B------:R-:W-:Y:S01]  /*1000*/  LEA.HI R2, R0, R169.reuse, RZ, 0x6 ;  /* 0x000000a900027211 */ /* 0x080fe200078f30ff */
[----:B------:R-:W-:Y:S01]  /*1010*/  VIADD R178, R164, 0x30 ;  /* 0x00000030a4b27836 */ /* 0x000fe20000000000 */
[----:B------:R-:W-:Y:S01]  /*1020*/  LEA.HI R171, R0, R169, RZ, 0x3 ;  /* 0x000000a900ab7211 */ /* 0x000fe200078f18ff */
[----:B------:R-:W-:Y:S01]  /*1030*/  VIADD R180, R164, 0x50 ;  /* 0x00000050a4b47836 */ /* 0x000fe20000000000 */
[----:B------:R-:W-:Y:S01]  /*1040*/  LOP3.LUT R0, R184, 0x38, R170, 0xf8, !PT ;  /* 0x00000038b8007812 */ /* 0x000fe200078ef8aa */
[----:B------:R-:W-:Y:S01]  /*1050*/  IMAD.SHL.U32 R4, R2, 0x80, RZ ;  /* 0x0000008002047824 */ /* 0x000fe200078e00ff */
[----:B------:R-:W-:Y:S01]  /*1060*/  LOP3.LUT R3, R3, 0xffffe000, RZ, 0xc0, !PT ;  /* 0xffffe00003037812 */ /* 0x000fe200078ec0ff */
[----:B------:R-:W-:Y:S01]  /*1070*/  IMAD.SHL.U32 R222, R222, 0x8, RZ ;  /* 0x00000008dede7824 */ /* 0x000fe200078e00ff */
[----:B------:R-:W-:-:S02]  /*1080*/  LOP3.LUT R0, R0, R185, RZ, 0x3c, !PT ;  /* 0x000000b900007212 */ /* 0x000fc400078e3cff */
[----:B------:R-:W-:Y:S02]  /*1090*/  LOP3.LUT R6, R5, R218, RZ, 0x3c, !PT ;  /* 0x000000da05067212 */ /* 0x000fe400078e3cff */
[-C--:B------:R-:W-:Y:S01]  /*10a0*/  IADD3 R217, R0, R3.reuse, R186 ;  /* 0x0000000300d97210 */ /* 0x080fe20007ffe0ba */
[----:B------:R-:W-:Y:S01]  /*10b0*/  IMAD.U32 R0, RZ, RZ, UR5 ;  /* 0x00000005ff007e24 */ /* 0x000fe2000f8e00ff */
[----:B------:R-:W-:Y:S02]  /*10c0*/  LOP3.LUT R5, R4, 0xffffe000, RZ, 0xc0, !PT ;  /* 0xffffe00004057812 */ /* 0x000fe400078ec0ff */
[----:B------:R-:W-:Y:S02]  /*10d0*/  MOV R4, UR4 ;  /* 0x0000000400047c02 */ /* 0x000fe40008000f00 */
[----:B------:R0:W-:Y:S01]  /*10e0*/  STL [R1+0x30], R0 ;  /* 0x0000300001007387 */ /* 0x0001e20000100800 */
[----:B------:R-:W-:Y:S02]  /*10f0*/  IADD3 R6, R6, R3, R188 ;  /* 0x0000000306067210 */ /* 0x000fe40007ffe0bc */
[--C-:B------:R-:W-:Y:S01]  /*1100*/  LOP3.LUT R2, R184, 0x38, R171.reuse, 0xf8, !PT ;  /* 0x00000038b8027812 */ /* 0x100fe200078ef8ab */
[----:B------:R1:W-:Y:S01]  /*1110*/  STL [R1+0x34], R4 ;  /* 0x0000340401007387 */ /* 0x0003e20000100800 */
[----:B------:R-:W-:-:S02]  /*1120*/  LOP3.LUT R7, R181, 0x38, R171, 0xf8, !PT ;  /* 0x00000038b5077812 */ /* 0x000fc400078ef8ab */
[----:B------:R-:W-:Y:S02]  /*1130*/  LOP3.LUT R2, R2, R185, RZ, 0x3c, !PT ;  /* 0x000000b902027212 */ /* 0x000fe400078e3cff */
[----:B------:R-:W-:Y:S02]  /*1140*/  LOP3.LUT R7, R7, R218, RZ, 0x3c, !PT ;  /* 0x000000da07077212 */ /* 0x000fe400078e3cff */
[----:B0-----:R-:W-:Y:S02]  /*1150*/  LEA.HI R0, R198, R198, RZ, 0x1 ;  /* 0x000000c6c6007211 */ /* 0x001fe400078f08ff */
[-C--:B------:R-:W-:Y:S02]  /*1160*/  IADD3 R2, R2, R5.reuse, R186 ;  /* 0x0000000502027210 */ /* 0x080fe40007ffe0ba */
[----:B------:R-:W-:Y:S02]  /*1170*/  LOP3.LUT R3, R0, 0x1ffffffe, RZ, 0xc0, !PT ;  /* 0x1ffffffe00037812 */ /* 0x000fe400078ec0ff */
[----:B------:R-:W-:-:S02]  /*1180*/  IADD3 R7, R7, R5, R188 ;  /* 0x0000000507077210 */ /* 0x000fc40007ffe0bc */
[----:B------:R-:W-:Y:S01]  /*1190*/  LOP3.LUT R5, R8, 0x7ffffffc, RZ, 0xc0, !PT ;  /* 0x7ffffffc08057812 */ /* 0x000fe200078ec0ff */
[----:B------:R-:W-:Y:S01]  /*11a0*/  IMAD.IADD R0, R198, 0x1, -R3 ;  /* 0x00000001c6007824 */ /* 0x000fe200078e0a03 */
[----:B------:R-:W-:Y:S02]  /*11b0*/  LOP3.LUT R3, R181, 0x38, R16, 0xf8, !PT ;  /* 0x00000038b5037812 */ /* 0x000fe400078ef810 */
[----:B------:R-:W-:Y:S01]  /*11c0*/  SHF.R.S32.HI R173, RZ, 0x1f, R23 ;  /* 0x0000001fffad7819 */ /* 0x000fe20000011417 */
[----:B------:R-:W-:Y:S01]  /*11d0*/  IMAD.IADD R190, R208, 0x1, -R5 ;  /* 0x00000001d0be7824 */ /* 0x000fe200078e0a05 */
[----:B------:R-:W-:Y:S02]  /*11e0*/  LOP3.LUT R3, R188, R3, R218, 0xf6, !PT ;  /* 0x00000003bc037212 */ /* 0x000fe400078ef6da */
[----:B------:R-:W-:Y:S02]  /*11f0*/  SHF.R.S32.HI R183, RZ, 0x1f, R161 ;  /* 0x0000001fffb77819 */ /* 0x000fe400000114a1 */
[----:B------:R-:W-:-:S02]  /*1200*/  SHF.R.S32.HI R182, RZ, 0x1f, R162 ;  /* 0x0000001fffb67819 */ /* 0x000fc400000114a2 */
[----:B------:R-:W-:Y:S02]  /*1210*/  SHF.R.S32.HI R206, RZ, 0x1f, R179 ;  /* 0x0000001fffce7819 */ /* 0x000fe400000114b3 */
[----:B------:R-:W-:Y:S02]  /*1220*/  SHF.R.S32.HI R203, RZ, 0x1f, R178 ;  /* 0x0000001fffcb7819 */ /* 0x000fe400000114b2 */
[----:B------:R-:W-:Y:S02]  /*1230*/  SHF.R.S32.HI R202, RZ, 0x1f, R176 ;  /* 0x0000001fffca7819 */ /* 0x000fe400000114b0 */
[----:B------:R-:W-:Y:S02]  /*1240*/  SHF.R.S32.HI R201, RZ, 0x1f, R180 ;  /* 0x0000001fffc97819 */ /* 0x000fe400000114b4 */
[----:B------:R-:W-:Y:S02]  /*1250*/  SHF.R.S32.HI R170, RZ, 0x3, R170 ;  /* 0x00000003ffaa7819 */ /* 0x000fe400000114aa */
[----:B------:R-:W-:-:S02]  /*1260*/  SHF.R.S32.HI R171, RZ, 0x3, R171 ;  /* 0x00000003ffab7819 */ /* 0x000fc400000114ab */
[----:B------:R-:W-:Y:S02]  /*1270*/  LEA R216, R3, UR4, 0x1 ;  /* 0x0000000403d87c11 */ /* 0x000fe4000f8e08ff */
[----:B------:R-:W-:Y:S02]  /*1280*/  LEA R217, R217, UR4, 0x1 ;  /* 0x00000004d9d97c11 */ /* 0x000fe4000f8e08ff */
[----:B------:R-:W-:Y:S02]  /*1290*/  LEA R214, R6, UR4, 0x1 ;  /* 0x0000000406d67c11 */ /* 0x000fe4000f8e08ff */
[----:B------:R-:W-:Y:S02]  /*12a0*/  LEA R215, R2, UR4, 0x1 ;  /* 0x0000000402d77c11 */ /* 0x000fe4000f8e08ff */
[----:B------:R-:W-:Y:S02]  /*12b0*/  LEA R213, R7, UR4, 0x1 ;  /* 0x0000000407d57c11 */ /* 0x000fe4000f8e08ff */
[----:B-1----:R-:W-:-:S07]  /*12c0*/  LEA R191, R0, R221, 0x3 ;  /* 0x000000dd00bf7211 */ /* 0x002fce00078e18ff */
.L_x_1866:
[----:B------:R-:W-:Y:S01]  /*12d0*/  ULDC.64 UR4, c[0x0][0xa28] ;  /* 0x00028a0000047ab9 */ /* 0x000fe20000000a00 */
[----:B0-2---:R-:W0:Y:S01]  /*12e0*/  LDC.64 R4, c[0x0][0xa08] ;  /* 0x00028200ff047b82 */ /* 0x005e220000000a00 */
[----:B------:R-:W-:Y:S01]  /*12f0*/  ISETP.NE.U32.AND P0, PT, RZ, UR4, PT ;  /* 0x00000004ff007c0c */ /* 0x000fe2000bf05070 */
[----:B------:R-:W-:Y:S01]  /*1300*/  IMAD.MOV.U32 R0, RZ, RZ, RZ ;  /* 0x000000ffff007224 */ /* 0x000fe200078e00ff */
[----:B------:R-:W-:Y:S01]  /*1310*/  ULDC.64 UR6, c[0x0][0xa20] ;  /* 0x0002880000067ab9 */ /* 0x000fe20000000a00 */
[----:B------:R-:W-:Y:S01]  /*1320*/  IMAD.MOV.U32 R130, RZ, RZ, RZ ;  /* 0x000000ffff827224 */ /* 0x000fe200078e00ff */
[----:B------:R-:W-:Y:S01]  /*1330*/  ISETP.NE.AND.EX P0, PT, RZ, UR5, PT, P0 ;  /* 0x00000005ff007c0c */ /* 0x000fe2000bf05300 */
[----:B------:R-:W-:Y:S02]  /*1340*/  ULDC.64 UR4, c[0x0][0xa18] ;  /* 0x0002860000047ab9 */ /* 0x000fe40000000a00 */
[----:B------:R-:W-:-:S04]  /*1350*/  ISETP.NE.U32.AND P1, PT, RZ, UR4, PT ;  /* 0x00000004ff007c0c */ /* 0x000fc8000bf25070 */
[----:B------:R-:W-:Y:S01]  /*1360*/  ISETP.NE.AND.EX P1, PT, RZ, UR5, PT, P1 ;  /* 0x00000005ff007c0c */ /* 0x000fe2000bf25310 */
[----:B------:R-:W-:Y:S02]  /*1370*/  ULDC.64 UR4, c[0x0][0xa08] ;  /* 0x0002820000047ab9 */ /* 0x000fe40000000a00 */
[----:B------:R-:W-:-:S03]  /*1380*/  ISETP.NE.U32.AND P3, PT, RZ, UR4, PT ;  /* 0x00000004ff007c0c */ /* 0x000fc6000bf65070 */
[----:B----4-:R-:W1:Y:S01]  /*1390*/  @P0 LDC.64 R2, c[0x0][0xa28] ;  /* 0x00028a00ff020b82 */ /* 0x010e620000000a00 */
[----:B------:R-:W-:Y:S01]  /*13a0*/  ISETP.NE.AND.EX P3, PT, RZ, UR5, PT, P3 ;  /* 0x00000005ff007c0c */ /* 0x000fe2000bf65330 */
[----:B0-----:R-:W-:-:S06]  /*13b0*/  IMAD.WIDE R8, R31, 0x4, R4 ;  /* 0x000000041f087825 */ /* 0x001fcc00078e0204 */
[----:B------:R-:W0:Y:S01]  /*13c0*/  @P1 LDC.64 R6, c[0x0][0xa18] ;  /* 0x00028600ff061b82 */ /* 0x000e220000000a00 */
[----:B------:R-:W-:Y:S02]  /*13d0*/  ULDC UR4, c[0x0][0x288] ;  /* 0x0000a20000047ab9 */ /* 0x000fe40000000800 */
[----:B------:R-:W-:Y:S01]  /*13e0*/  IMAD.U32 R166, RZ, RZ, UR4 ;  /* 0x00000004ffa67e24 */ /* 0x000fe2000f8e00ff */
[----:B------:R-:W-:Y:S02]  /*13f0*/  ULDC.64 UR4, c[0x0][0x418] ;  /* 0x0001060000047ab9 */ /* 0x000fe40000000a00 */
[----:B------:R2:W5:Y:S01]  /*1400*/  @P3 LDG.E R130, desc[UR60][R8.64] ;  /* 0x0000003c08823981 */ /* 0x000562000c1e1900 */
[----:B-1----:R-:W-:-:S05]  /*1410*/  @P0 IMAD.WIDE R2, R31, 0x4, R2 ;  /* 0x000000041f020825 */ /* 0x002fca00078e0202 */
[----:B------:R2:W5:Y:S01]  /*1420*/  @P0 LDG.E R0, desc[UR60][R2.64] ;  /* 0x0000003c02000981 */ /* 0x000562000c1e1900 */
[----:B0-----:R-:W-:-:S05]  /*1430*/  @P1 IMAD.WIDE R4, R31, 0x4, R6 ;  /* 0x000000041f041825 */ /* 0x001fca00078e0206 */
[----:B------:R2:W5:Y:S01]  /*1440*/  @P1 LDG.E R166, desc[UR60][R4.64] ;  /* 0x0000003c04a61981 */ /* 0x000562000c1e1900 */
[----:B------:R-:W-:-:S03]  /*1450*/  UISETP.NE.U32.AND UP0, UPT, UR4, URZ, UPT ;  /* 0x0000003f0400728c */ /* 0x000fc6000bf05070 */
[----:B------:R-:W-:Y:S01]  /*1460*/  ULDC UR4, c[0x0][0x424] ;  /* 0x0001090000047ab9 */ /* 0x000fe20000000800 */
[----:B------:R-:W-:Y:S01]  /*1470*/  UISETP.NE.AND.EX UP0, UPT, UR5, URZ, UPT, UP0 ;  /* 0x0000003f0500728c */ /* 0x000fe2000bf05300 */
[----:B------:R-:W-:Y:S02]  /*1480*/  ISETP.NE.U32.AND P2, PT, RZ, UR6, PT ;  /* 0x00000006ff007c0c */ /* 0x000fe4000bf45070 */
[----:B------:R-:W-:Y:S01]  /*1490*/  ULDC UR5, c[0x0][0x2f0] ;  /* 0x0000bc0000057ab9 */ /* 0x000fe20000000800 */
[----:B------:R-:W-:Y:S01]  /*14a0*/  USEL UR4, UR4, 0x1, UP0 ;  /* 0x0000000104047887 */ /* 0x000fe20008000000 */
[----:B------:R-:W-:-:S03]  /*14b0*/  ISETP.NE.AND.EX P2, PT, RZ, UR7, PT, P2 ;  /* 0x00000007ff007c0c */ /* 0x000fc6000bf45320 */
[----:B------:R-:W-:-:S03]  /*14c0*/  UIMAD UR4, UR4, UR5, URZ ;  /* 0x00000005040472a4 */ /* 0x000fc6000f8e023f */
[----:B------:R-:W-:Y:S01]  /*14d0*/  ULDC UR5, c[0x0][0x348] ;  /* 0x0000d20000057ab9 */ /* 0x000fe20000000800 */
[----:B------:R-:W-:Y:S02]  /*14e0*/  IMAD.MOV.U32 R195, RZ, RZ, R30 ;  /* 0x000000ffffc37224 */ /* 0x000fe400078e001e */
[----:B------:R-:W-:Y:S01]  /*14f0*/  IMAD.MOV.U32 R196, RZ, RZ, R31 ;  /* 0x000000ffffc47224 */ /* 0x000fe200078e001f */
[----:B--23--:R-:W-:Y:S06]  /*1500*/  @P1 BRA `(.L_x_1567) ;  /* 0x0000000000241947 */ /* 0x00cfec0003800000 */
        /* <DEDUP_REMOVED lines=8> */
[----:B--2---:R-:W-:-:S07]  /*1590*/  IADD3 R166, -R166, R5, RZ ;  /* 0x00000005a6a67210 */ /* 0x004fce0007ffe1ff */
.L_x_1567:
[----:B------:R-:W-:Y:S02]  /*15a0*/  IMAD.U32 R24, RZ, RZ, UR5 ;  /* 0x00000005ff187e24 */ /* 0x000fe4000f8e00ff */
[----:B------:R-:W-:Y:S01]  /*15b0*/  IMAD.U32 R25, RZ, RZ, UR4 ;  /* 0x00000004ff197e24 */ /* 0x000fe2000f8e00ff */
[----:B------:R-:W-:Y:S06]  /*15c0*/  @!P2 BRA `(.L_x_1568) ;  /* 0x000000000010a947 */ /* 0x000fec0003800000 */
[----:B------:R-:W0:Y:S02]  /*15d0*/  LDC.64 R2, c[0x0][0xa20] ;  /* 0x00028800ff027b82 */ /* 0x000e240000000a00 */
[----:B0-----:R-:W-:-:S05]  /*15e0*/  IMAD.WIDE R2, R31, 0x4, R2 ;  /* 0x000000041f027825 */ /* 0x001fca00078e0202 */
[----:B------:R0:W5:Y:S01]  /*15f0*/  LDG.E R25, desc[UR60][R2.64] ;  /* 0x0000003c02197981 */ /* 0x000162000c1e1900 */
[----:B------:R-:W-:Y:S05]  /*1600*/  BRA `(.L_x_1569) ;  /* 0x0000000000107947 */ /* 0x000fea0003800000 */
.L_x_1568:
[----:B------:R-:W-:Y:S05]  /*1610*/  @!P3 BRA `(.L_x_1569) ;  /* 0x00000000000cb947 */ /* 0x000fea0003800000 */
[----:B------:R-:W2:Y:S04]  /*1620*/  LDG.E R2, desc[UR60][R8.64] ;  /* 0x0000003c08027981 */ /* 0x000ea8000c1e1900 */
[----:B------:R-:W2:Y:S02]  /*1630*/  LDG.E R25, desc[UR60][R8.64+0x4] ;  /* 0x0000043c08197981 */ /* 0x000ea4000c1e1900 */
[----:B--2---:R-:W-:-:S07]  /*1640*/  IMAD.IADD R25, R25, 0x1, -R2 ;  /* 0x0000000119197824 */ /* 0x004fce00078e0a02 */
.L_x_1569:
[----:B------:R-:W-:Y:S01]  /*1650*/  ULDC.64 UR4, c[0x0][0xa10] ;  /* 0x0002840000047ab9 */ /* 0x000fe20000000a00 */
[----:B0-----:R-:W0:Y:S01]  /*1660*/  LDC R2, c[0x0][0x448] ;  /* 0x00011200ff027b82 */ /* 0x001e220000000800 */
[----:B------:R-:W-:-:S04]  /*1670*/  ISETP.NE.U32.AND P0, PT, RZ, UR4, PT ;  /* 0x00000004ff007c0c */ /* 0x000fc8000bf05070 */
[----:B------:R-:W-:Y:S01]  /*1680*/  ISETP.NE.AND.EX P0, PT, RZ, UR5, PT, P0 ;  /* 0x00000005ff007c0c */ /* 0x000fe2000bf05300 */
[----:B------:R-:W-:Y:S02]  /*1690*/  ULDC.64 UR4, c[0x0][0xa30] ;  /* 0x00028c0000047ab9 */ /* 0x000fe40000000a00 */
[----:B------:R-:W-:-:S04]  /*16a0*/  ISETP.NE.U32.AND P1, PT, RZ, UR4, PT ;  /* 0x00000004ff007c0c */ /* 0x000fc8000bf25070 */
[----:B------:R-:W-:-:S06]  /*16b0*/  ISETP.NE.AND.EX P1, PT, RZ, UR5, PT, P1 ;  /* 0x00000005ff007c0c */ /* 0x000fcc000bf25310 */
[----:B------:R-:W1:Y:S08]  /*16c0*/  @P0 LDC.64 R4, c[0x0][0xa10] ;  /* 0x00028400ff040b82 */ /* 0x000e700000000a00 */
[----:B------:R-:W2:Y:S01]  /*16d0*/  @P1 LDC.64 R6, c[0x0][0xa30] ;  /* 0x00028c00ff061b82 */ /* 0x000ea20000000a00 */
[----:B-1----:R-:W-:-:S05]  /*16e0*/  @P0 IMAD.WIDE R4, R31, 0x4, R4 ;  /* 0x000000041f040825 */ /* 0x002fca00078e0204 */
[----:B------:R-:W3:Y:S04]  /*16f0*/  @P0 LDG.E R8, desc[UR60][R4.64] ;  /* 0x0000003c04080981 */ /* 0x000ee8000c1e1900 */
[----:B------:R1:W3:Y:S01]  /*1700*/  @P0 LDG.E R9, desc[UR60][R4.64+0x4] ;  /* 0x0000043c04090981 */ /* 0x0002e2000c1e1900 */
[----:B-----5:R-:W-:Y:S02]  /*1710*/  IMAD.MOV.U32 R141, RZ, RZ, R25 ;  /* 0x000000ffff8d7224 */ /* 0x020fe400078e0019 */
[----:B--2---:R-:W-:-:S05]  /*1720*/  @P1 IMAD.WIDE R6, R31, 0x4, R6 ;  /* 0x000000041f061825 */ /* 0x004fca00078e0206 */
[----:B------:R2:W5:Y:S01]  /*1730*/  @P1 LDG.E R141, desc[UR60][R6.64] ;  /* 0x0000003c068d1981 */ /* 0x000562000c1e1900 */
[----:B0-----:R-:W-:Y:S02]  /*1740*/  ISETP.NE.AND P1, PT, R2, 0x1, PT ;  /* 0x000000010200780c */ /* 0x001fe40003f25270 */
[----:B------:R-:W0:Y:S01]  /*1750*/  LDC.64 R2, c[0x0][0x9e0] ;  /* 0x00027800ff027b82 */ /* 0x000e220000000a00 */
[----:B------:R-:W-:-:S05]  /*1760*/  SHF.L.U32 R187, R29, 0x7, RZ ;  /* 0x000000071dbb7819 */ /* 0x000fca00000006ff */
[----:B-1----:R-:W-:-:S05]  /*1770*/  VIADD R4, R187, 0x7f ;  /* 0x0000007fbb047836 */ /* 0x002fca0000000000 */
[----:B------:R-:W1:Y:S08]  /*1780*/  @P1 LDC R11, c[0x0][0x44c] ;  /* 0x00011300ff0b1b82 */ /* 0x000e700000000800 */
[----:B------:R-:W4:Y:S01]  /*1790*/  @P1 LDC R10, c[0x0][0x450] ;  /* 0x00011400ff0a1b82 */ /* 0x000f220000000800 */
[----:B0-----:R-:W-:Y:S01]  /*17a0*/  ISETP.GE.AND P2, PT, R3, 0x1, PT ;  /* 0x000000010300780c */ /* 0x001fe20003f46270 */
[----:B-1----:R-:W-:-:S05]  /*17b0*/  @P1 IMAD.HI.U32 R5, R4, R11, RZ ;  /* 0x0000000b04051227 */ /* 0x002fca00078e00ff */
[----:B----4-:R-:W-:Y:S01]  /*17c0*/  @P1 SHF.R.U32.HI R4, RZ, R10, R5 ;  /* 0x0000000aff041219 */ /* 0x010fe20000011605 */
[----:B---3--:R-:W-:Y:S02]  /*17d0*/  @P0 IMAD.IADD R24, R9, 0x1, -R8 ;  /* 0x0000000109180824 */ /* 0x008fe400078e0a08 */
[----:B------:R-:W-:-:S04]  /*17e0*/  IMAD.IADD R9, R25, 0x1, -R0 ;  /* 0x0000000119097824 */ /* 0x000fc800078e0a00 */
[----:B------:R-:W-:-:S04]  /*17f0*/  IMAD.IADD R167, R9, 0x1, R24 ;  /* 0x0000000109a77824 */ /* 0x000fc800078e0218 */
[C---:B------:R-:W-:Y:S01]  /*1800*/  VIADD R0, R167.reuse, 0x5f ;  /* 0x0000005fa7007836 */ /* 0x040fe20000000000 */
[----:B------:R-:W-:-:S03]  /*1810*/  IADD3 R5, R167, 0x1, -R166 ;  /* 0x00000001a7057810 */ /* 0x000fc60007ffe8a6 */
[----:B------:R-:W-:-:S04]  /*1820*/  IMAD.HI R0, R0, 0x2aaaaaab, RZ ;  /* 0x2aaaaaab00007827 */ /* 0x000fc800078e02ff */
[----:B------:R-:W-:Y:S01]  /*1830*/  IMAD.IADD R5, R5, 0x1, R4 ;  /* 0x0000000105057824 */ /* 0x000fe200078e0204 */
[----:B------:R-:W-:-:S04]  /*1840*/  SHF.R.U32.HI R143, RZ, 0x1f, R0 ;  /* 0x0000001fff8f7819 */ /* 0x000fc80000011600 */
[----:B------:R-:W-:Y:S02]  /*1850*/  LEA.HI.SX32 R143, R0, R143, 0x1c ;  /* 0x0000008f008f7211 */ /* 0x000fe400078fe2ff */
[----:B------:R-:W-:Y:S01]  /*1860*/  IADD3 R2, R5, R2, RZ ;  /* 0x0000000205027210 */ /* 0x000fe20007ffe0ff */
[----:B--2---:R-:W-:Y:S06]  /*1870*/  @!P2 BRA `(.L_x_1570) ;  /* 0x000000000048a947 */ /* 0x004fec0003800000 */
        /* <DEDUP_REMOVED lines=11> */
.L_x_1572:
[----:B------:R-:W-:-:S13]  /*1930*/  ISETP.NE.AND P0, PT, R3, 0x1, PT ;  /* 0x000000010300780c */ /* 0x000fda0003f05270 */
[----:B------:R-:W0:Y:S02]  /*1940*/  @P0 LDC.64 R4, c[0x0][0x9e8] ;  /* 0x00027a00ff040b82 */ /* 0x000e240000000a00 */
[----:B0-----:R-:W-:-:S05]  /*1950*/  @P0 IMAD.HI.U32 R4, R0, R4, RZ ;  /* 0x0000000400040227 */ /* 0x001fca00078e00ff */
[----:B------:R-:W-:-:S07]  /*1960*/  @P0 SHF.R.U32.HI R0, RZ, R5, R4 ;  /* 0x00000005ff000219 */ /* 0x000fce0000011604 */
.L_x_1573:
[----:B------:R-:W-:Y:S05]  /*1970*/  BSYNC B0 ;  /* 0x0000000000007941 */ /* 0x000fea0003800000 */
.L_x_1571:
[----:B------:R-:W-:-:S05]  /*1980*/  IMAD R5, R0, R3, R3 ;  /* 0x0000000300057224 */ /* 0x000fca00078e0203 */
[----:B------:R-:W-:-:S07]  /*1990*/  VIMNMX R2, R2, R5, PT ;  /* 0x0000000502027248 */ /* 0x000fce0003fe0100 */
.L_x_1570:
[----:B------:R-:W0:Y:S01]  /*19a0*/  @P1 LDC R0, c[0x0][0x44c] ;  /* 0x00011300ff001b82 */ /* 0x000e220000000800 */
[----:B------:R-:W-:Y:S01]  /*19b0*/  IMAD.MOV.U32 R5, RZ, RZ, R187 ;  /* 0x000000ffff057224 */ /* 0x000fe200078e00bb */
[----:B------:R-:W-:Y:S01]  /*19c0*/  ULDC UR4, c[0x0][0x9dc] ;  /* 0x0002770000047ab9 */ /* 0x000fe20000000800 */
[----:B------:R-:W-:-:S05]  /*19d0*/  IMAD.IADD R142, R167, 0x1, -R166 ;  /* 0x00000001a78e7824 */ /* 0x000fca00078e0aa6 */
[----:B------:R-:W1:Y:S01]  /*19e0*/  @P1 LDC R7, c[0x0][0x450] ;  /* 0x00011400ff071b82 */ /* 0x000e620000000800 */
[----:B0-----:R-:W-:-:S05]  /*19f0*/  @P1 IMAD.HI.U32 R0, R187, R0, RZ ;  /* 0x00000000bb001227 */ /* 0x001fca00078e00ff */
[----:B-1----:R-:W-:-:S05]  /*1a00*/  @P1 SHF.R.U32.HI R5, RZ, R7, R0 ;  /* 0x00000007ff051219 */ /* 0x002fca0000011600 */
[----:B------:R-:W-:-:S05]  /*1a10*/  IMAD.IADD R0, R142, 0x1, R5 ;  /* 0x000000018e007824 */ /* 0x000fca00078e0205 */
[----:B------:R-:W-:Y:S01]  /*1a20*/  IADD3 R4, R0, -UR4, RZ ;  /* 0x8000000400047c10 */ /* 0x000fe2000fffe0ff */
[----:B------:R-:W-:Y:S06]  /*1a30*/  @!P2 BRA `(.L_x_1574) ;  /* 0x000000000044a947 */ /* 0x000fec0003800000 */
[----:B------:R-:W-:Y:S01]  /*1a40*/  ISETP.GT.AND P0, PT, R0, -0x1, PT ;  /* 0xffffffff0000780c */ /* 0x000fe20003f04270 */
[----:B------:R-:W-:-:S12]  /*1a50*/  BSSY B0, `(.L_x_1575) ;  /* 0x000000d000007945 */ /* 0x000fd80003800000 */
        /* <DEDUP_REMOVED lines=8> */
.L_x_1576:
[----:B------:R-:W-:-:S13]  /*1ae0*/  ISETP.NE.AND P0, PT, R3, 0x1, PT ;  /* 0x000000010300780c */ /* 0x000fda0003f05270 */
[----:B------:R-:W0:Y:S02]  /*1af0*/  @P0 LDC.64 R6, c[0x0][0x9e8] ;  /* 0x00027a00ff060b82 */ /* 0x000e240000000a00 */
[----:B0-----:R-:W-:-:S05]  /*1b00*/  @P0 IMAD.HI.U32 R6, R0, R6, RZ ;  /* 0x0000000600060227 */ /* 0x001fca00078e00ff */
[----:B------:R-:W-:-:S07]  /*1b10*/  @P0 SHF.R.U32.HI R0, RZ, R7, R6 ;  /* 0x00000007ff000219 */ /* 0x000fce0000011606 */
.L_x_1577:
[----:B------:R-:W-:Y:S05]  /*1b20*/  BSYNC B0 ;  /* 0x0000000000007941 */ /* 0x000fea0003800000 */
.L_x_1575:
[----:B------:R-:W-:-:S05]  /*1b30*/  IMAD R3, R0, R3, RZ ;  /* 0x0000000300037224 */ /* 0x000fca00078e02ff */
[----:B------:R-:W-:-:S07]  /*1b40*/  VIMNMX R4, R4, R3, !PT ;  /* 0x0000000304047248 */ /* 0x000fce0007fe0100 */
.L_x_1574:
[----:B------:R-:W-:Y:S02]  /*1b50*/  VIADD R2, R2, 0x5f ;  /* 0x0000005f02027836 */ /* 0x000fe40000000000 */
[----:B------:R-:W-:-:S04]  /*1b60*/  IMAD.HI R4, R4, 0x2aaaaaab, RZ ;  /* 0x2aaaaaab04047827 */ /* 0x000fc800078e02ff */
[----:B------:R-:W-:Y:S01]  /*1b70*/  IMAD.HI R2, R2, 0x2aaaaaab, RZ ;  /* 0x2aaaaaab02027827 */ /* 0x000fe200078e02ff */
[----:B------:R-:W-:-:S04]  /*1b80*/  SHF.R.U32.HI R5, RZ, 0x1f, R4 ;  /* 0x0000001fff057819 */ /* 0x000fc80000011604 */
[----:B------:R-:W-:Y:S02]  /*1b90*/  SHF.R.U32.HI R3, RZ, 0x1f, R2 ;  /* 0x0000001fff037819 */ /* 0x000fe40000011602 */
[----:B------:R-:W-:Y:S02]  /*1ba0*/  LEA.HI.SX32 R5, R4, R5, 0x1c ;  /* 0x0000000504057211 */ /* 0x000fe400078fe2ff */
[----:B------:R-:W-:Y:S02]  /*1bb0*/  LEA.HI.SX32 R2, R2, R3, 0x1c ;  /* 0x0000000302027211 */ /* 0x000fe400078fe2ff */
[----:B------:R-:W-:Y:S02]  /*1bc0*/  VIMNMX R5, RZ, R5, !PT ;  /* 0x00000005ff057248 */ /* 0x000fe40007fe0100 */
[----:B------:R-:W-:-:S03]  /*1bd0*/  VIMNMX R2, R143, R2, PT ;  /* 0x000000028f027248 */ /* 0x000fc60003fe0100 */
[--C-:B------:R-:W-:Y:S02]  /*1be0*/  IMAD R5, R5, 0x60, -R9.reuse ;  /* 0x0000006005057824 */ /* 0x100fe400078e0a09 */
[----:B------:R-:W-:-:S03]  /*1bf0*/  IMAD R3, R2, 0x60, -R9 ;  /* 0x0000006002037824 */ /* 0x000fc600078e0a09 */
[----:B------:R-:W-:Y:S02]  /*1c00*/  VIMNMX R5, RZ, R5, !PT ;  /* 0x00000005ff057248 */ /* 0x000fe40007fe0100 */
[----:B------:R-:W-:-:S03]  /*1c10*/  VIMNMX R0, R3, R24, PT ;  /* 0x0000001803007248 */ /* 0x000fc60003fe0100 */
[----:B------:R-:W-:Y:S01]  /*1c20*/  IMAD.WIDE.U32 R126, R5, -0x55555555, RZ ;  /* 0xaaaaaaab057e7825 */ /* 0x000fe200078e00ff */
[----:B------:R-:W-:-:S04]  /*1c30*/  ISETP.GT.AND P0, PT, R0, R5, PT ;  /* 0x000000050000720c */ /* 0x000fc80003f04270 */
[----:B------:R-:W-:-:S05]  /*1c40*/  SHF.R.U32.HI R126, RZ, 0x6, R127 ;  /* 0x00000006ff7e7819 */ /* 0x000fca000001167f */
[----:B------:R-:W-:-:S04]  /*1c50*/  IMAD.MOV.U32 R2, RZ, RZ, R126 ;  /* 0x000000ffff027224 */ /* 0x000fc800078e007e */
[----:B------:R-:W-:-:S04]  /*1c60*/  @P0 VIADD R0, R0, 0x5f ;  /* 0x0000005f00000836 */ /* 0x000fc80000000000 */
[----:B------:R-:W-:-:S05]  /*1c70*/  @P0 IMAD.HI R0, R0, 0x2aaaaaab, RZ ;  /* 0x2aaaaaab00000827 */ /* 0x000fca00078e02ff */
[----:B------:R-:W-:-:S04]  /*1c80*/  @P0 SHF.R.U32.HI R3, RZ, 0x1f, R0 ;  /* 0x0000001fff030819 */ /* 0x000fc80000011600 */
[----:B------:R-:W-:Y:S02]  /*1c90*/  @P0 LEA.HI.SX32 R2, R0, R3, 0x1c ;  /* 0x0000000300020211 */ /* 0x000fe400078fe2ff */
[----:B------:R-:W-:Y:S02]  /*1ca0*/  PLOP3.LUT P0, PT, PT, PT, PT, 0x80, 0x0 ;  /* 0x000000000000781c */ /* 0x000fe40003f0f070 */
[----:B------:R-:W-:-:S13]  /*1cb0*/  ISETP.GT.AND P1, PT, R2, R126, PT ;  /* 0x0000007e0200720c */ /* 0x000fda0003f24270 */
[----:B------:R-:W-:Y:S05]  /*1cc0*/  @!P1 BRA `(.L_x_1578) ;  /* 0x0000008c00e49947 */ /* 0x000fea0003800000 */
        /* <DEDUP_REMOVED lines=9> */
[----:B------:R-:W-:Y:S01]  /*1d60*/  MOV R5, UR5 ;  /* 0x0000000500057c02 */ /* 0x000fe20008000f00 */
[----:B------:R-:W-:Y:S01]  /*1d70*/  ULDC.64 UR4, c[0x4][0x98] ;  /* 0x0100260000047ab9 */ /* 0x000fe20000000a00 */
[----:B------:R-:W-:Y:S01]  /*1d80*/  IMAD.U32 R10, RZ, RZ, UR6 ;  /* 0x00000006ff0a7e24 */ /* 0x000fe2000f8e00ff */
[----:B------:R-:W-:Y:S01]  /*1d90*/  MOV R12, 0x1 ;  /* 0x00000001000c7802 */ /* 0x000fe20000000f00 */
[----:B------:R-:W-:Y:S02]  /*1da0*/  IMAD.U32 R6, RZ, RZ, UR4 ;  /* 0x00000004ff067e24 */ /* 0x000fe4000f8e00ff */
[----:B------:R-:W-:-:S02]  /*1db0*/  IMAD.U32 R7, RZ, RZ, UR5 ;  /* 0x00000005ff077e24 */ /* 0x000fc4000f8e00ff */
[----:B------:R-:W-:Y:S02]  /*1dc0*/  IMAD.U32 R11, RZ, RZ, UR7 ;  /* 0x00000007ff0b7e24 */ /* 0x000fe4000f8e00ff */
[----:B------:R-:W-:Y:S02]  /*1dd0*/  IMAD.MOV.U32 R8, RZ, RZ, 0x70 ;  /* 0x00000070ff087424 */ /* 0x000fe400078e00ff */
[----:B0-----:R-:W-:-:S07]  /*1de0*/  IMAD.MOV.U32 R13, RZ, RZ, RZ ;  /* 0x000000ffff0d7224 */ /* 0x001fce00078e00ff */
[----:B------:R-:W-:-:S07]  /*1df0*/  LEPC R20, `(.L_x_1580) ;  /* 0x000000001014794e */ /* 0x000fce0000000000 */
[----:B-1---5:R-:W-:Y:S05]  /*1e00*/  CALL.ABS.NOINC R14 ;  /* 0x000000000e007343 */ /* 0x022fea0003c00000 */
.L_x_1580:
[----:B------:R-:W-:Y:S05]  /*1e10*/  BSYNC B6 ;  /* 0x0000000000067941 */ /* 0x000fea0003800000 */
.L_x_1579:
        /* <DEDUP_REMOVED lines=20> */
.L_x_1582:
[----:B------:R-:W-:Y:S05]  /*1f60*/  BSYNC B6 ;  /* 0x0000000000067941 */ /* 0x000fea0003800000 */
.L_x_1581:
[----:B------:R-:W-:Y:S01]  /*1f70*/  ULDC.64 UR4, c[0x0][0x9f8] ;  /* 0x00027e0000047ab9 */ /* 0x000fe20000000a00 */
[----:B------:R-:W-:Y:S01]  /*1f80*/  MOV R101, R31 ;  /* 0x0000001f00657202 */ /* 0x000fe20000000f00 */
[----:B------:R-:W0:Y:S01]  /*1f90*/  LDC.64 R94, c[0x0][0x3f8] ;  /* 0x0000fe00ff5e7b82 */ /* 0x000e220000000a00 */
[----:B------:R-:W-:Y:S01]  /*1fa0*/  ISETP.NE.U32.AND P0, PT, RZ, UR4, PT ;  /* 0x00000004ff007c0c */ /* 0x000fe2000bf05070 */
[----:B------:R-:W-:-:S03]  /*1fb0*/  ULDC UR4, c[0x0][0x2f4] ;  /* 0x0000bd0000047ab9 */ /* 0x000fc60000000800 */
[----:B------:R-:W-:Y:S01]  /*1fc0*/  ISETP.NE.AND.EX P0, PT, RZ, UR5, PT, P0 ;  /* 0x00000005ff007c0c */ /* 0x000fe2000bf05300 */
[----:B------:R-:W-:Y:S02]  /*1fd0*/  ULDC UR5, c[0x0][0x320] ;  /* 0x0000c80000057ab9 */ /* 0x000fe40000000800 */
[----:B------:R-:W1:Y:S08]  /*1fe0*/  LDC R125, c[0x0][0x3f4] ;  /* 0x0000fd00ff7d7b82 */ /* 0x000e700000000800 */
[----:B------:R-:W2:Y:S08]  /*1ff0*/  LDC.64 R88, c[0x0][0x408] ;  /* 0x00010200ff587b82 */ /* 0x000eb00000000a00 */
[----:B------:R-:W3:Y:S02]  /*2000*/  @P0 LDC.64 R4, c[0x0][0x9f8] ;  /* 0x00027e00ff040b82 */ /* 0x000ee40000000a00 */
[----:B---3--:R-:W-:-:S05]  /*2010*/  @P0 IMAD.WIDE R4, R31, 0x4, R4 ;  /* 0x000000041f040825 */ /* 0x008fca00078e0204 */
[----:B------:R3:W4:Y:S01]  /*2020*/  @P0 LDG.E R101, desc[UR60][R4.64] ;  /* 0x0000003c04650981 */ /* 0x000722000c1e1900 */
[----:B------:R-:W-:Y:S01]  /*2030*/  ISETP.GE.AND P1, PT, R168, UR4, PT ;  /* 0x00000004a8007c0c */ /* 0x000fe2000bf26270 */
[--C-:B0-----:R-:W-:Y:S01]  /*2040*/  IMAD.WIDE.U32 R96, R174, R94, R16.reuse ;  /* 0x0000005eae607225 */ /* 0x101fe200078e0010 */
[----:B------:R-:W-:Y:S01]  /*2050*/  ISETP.GE.AND P0, PT, R16, UR4, PT ;  /* 0x0000000410007c0c */ /* 0x000fe2000bf06270 */
[----:B------:R-:W0:Y:S01]  /*2060*/  S2R R144, SR_TID.X ;  /* 0x0000000000907919 */ /* 0x000e220000002100 */
[----:B------:R-:W-:Y:S01]  /*2070*/  SEL R3, RZ, 0xffffffff, P1 ;  /* 0xffffffffff037807 */ /* 0x000fe20000800000 */
[----:B--2---:R-:W-:Y:S01]  /*2080*/  IMAD.WIDE.U32 R90, R174, R88, R16 ;  /* 0x00000058ae5a7225 */ /* 0x004fe200078e0010 */
[----:B------:R-:W-:Y:S02]  /*2090*/  SEL R0, RZ, 0x1, P0 ;  /* 0x00000001ff007807 */ /* 0x000fe40000000000 */
[----:B------:R-:W-:Y:S01]  /*20a0*/  ISETP.GE.AND P0, PT, R168, UR5, PT ;  /* 0x00000005a8007c0c */ /* 0x000fe2000bf06270 */
[----:B------:R-:W-:Y:S01]  /*20b0*/  IMAD.SHL.U32 R3, R3, 0x2, RZ ;  /* 0x0000000203037824 */ /* 0x000fe200078e00ff */
[----:B------:R-:W-:Y:S01]  /*20c0*/  ISETP.GE.AND P1, PT, R23, UR4, PT ;  /* 0x0000000417007c0c */ /* 0x000fe2000bf26270 */
[----:B------:R-:W-:Y:S01]  /*20d0*/  IMAD.MOV.U32 R127, RZ, RZ, 0x20 ;  /* 0x00000020ff7f7424 */ /* 0x000fe200078e00ff */
[----:B------:R-:W-:Y:S01]  /*20e0*/  SHF.R.S32.HI R7, RZ, 0x1f, R174 ;  /* 0x0000001fff077819 */ /* 0x000fe200000114ae */
[----:B------:R-:W-:Y:S01]  /*20f0*/  IMAD R133, R89, 0x60, RZ ;  /* 0x0000006059857824 */ /* 0x000fe200078e02ff */
[----:B------:R-:W-:Y:S01]  /*2100*/  LOP3.LUT R0, R3, 0x2, R0, 0xe2, !PT ;  /* 0x0000000203007812 */ /* 0x000fe200078ee200 */
[----:B------:R-:W-:Y:S01]  /*2110*/  IMAD.SHL.U32 R107, R94, 0x40, RZ ;  /* 0x000000405e6b7824 */ /* 0x000fe200078e00ff */
[----:B------:R-:W-:Y:S01]  /*2120*/  SEL R3, RZ, 0xffffffff, P0 ;  /* 0xffffffffff037807 */ /* 0x000fe20000000000 */
[----:B------:R-:W-:Y:S01]  /*2130*/  IMAD.IADD R130, R130, 0x1, R25 ;  /* 0x0000000182827824 */ /* 0x000fe200078e0219 */
[----:B------:R-:W-:Y:S01]  /*2140*/  ISETP.GE.AND P0, PT, R169, UR4, PT ;  /* 0x00000004a9007c0c */ /* 0x000fe2000bf06270 */
[----:B------:R-:W-:Y:S01]  /*2150*/  IMAD R113, R198, 0x40, R174 ;  /* 0x00000040c6717824 */ /* 0x000fe200078e02ae */
[----:B---3--:R-:W-:Y:S01]  /*2160*/  SEL R4, RZ, 0x8, P1 ;  /* 0x00000008ff047807 */ /* 0x008fe20000800000 */
[----:B------:R-:W-:Y:S01]  /*2170*/  IMAD.SHL.U32 R6, R3, 0x2, RZ ;  /* 0x0000000203067824 */ /* 0x000fe200078e00ff */
[----:B------:R-:W-:-:S02]  /*2180*/  SEL R3, RZ, 0x4, P0 ;  /* 0x00000004ff037807 */ /* 0x000fc40000000000 */
[--C-:B------:R-:W-:Y:S02]  /*2190*/  SHF.R.S32.HI R165, RZ, 0x1f, R164.reuse ;  /* 0x0000001fffa57819 */ /* 0x100fe400000114a4 */
[----:B------:R-:W-:Y:S01]  /*21a0*/  LOP3.LUT R0, R4, R0, R3, 0xfe, !PT ;  /* 0x0000000004007212 */ /* 0x000fe200078efe03 */
[-C--:B------:R-:W-:Y:S01]  /*21b0*/  IMAD R3, R7, R94.reuse, RZ ;  /* 0x0000005e07037224 */ /* 0x080fe200078e02ff */
[----:B------:R-:W-:Y:S01]  /*21c0*/  ISETP.GE.AND P0, PT, R161, UR4, PT ;  /* 0x00000004a1007c0c */ /* 0x000fe2000bf06270 */
[----:B------:R-:W-:Y:S01]  /*21d0*/  IMAD.WIDE.U32 R98, R174, R94, R164 ;  /* 0x0000005eae627225 */ /* 0x000fe200078e00a4 */
[----:B------:R-:W-:Y:S02]  /*21e0*/  ISETP.GE.AND P1, PT, R169, UR5, PT ;  /* 0x00000005a9007c0c */ /* 0x000fe4000bf26270 */
[----:B-1----:R-:W-:Y:S01]  /*21f0*/  ISETP.GE.AND P3, PT, R16, R125, PT ;  /* 0x0000007d1000720c */ /* 0x002fe20003f66270 */
[----:B------:R-:W-:Y:S01]  /*2200*/  IMAD R9, R174, R95, R3 ;  /* 0x0000005fae097224 */ /* 0x000fe200078e0203 */
[----:B------:R-:W-:Y:S01]  /*2210*/  SEL R3, RZ, 0x10, P0 ;  /* 0x00000010ff037807 */ /* 0x000fe20000000000 */
[-C--:B------:R-:W-:Y:S01]  /*2220*/  IMAD R7, R7, R88.reuse, RZ ;  /* 0x0000005807077224 */ /* 0x080fe200078e02ff */
[----:B------:R-:W-:Y:S01]  /*2230*/  ISETP.GE.AND P2, PT, R16, UR5, PT ;  /* 0x0000000510007c0c */ /* 0x000fe2000bf46270 */
[----:B------:R-:W-:Y:S01]  /*2240*/  IMAD.IADD R99, R99, 0x1, R9 ;  /* 0x0000000163637824 */ /* 0x000fe200078e0209 */
[----:B------:R-:W-:Y:S01]  /*2250*/  SEL R4, RZ, 0x4, P1 ;  /* 0x00000004ff047807 */ /* 0x000fe20000800000 */
[----:B------:R-:W-:Y:S01]  /*2260*/  IMAD.IADD R97, R9, 0x1, R97 ;  /* 0x0000000109617824 */ /* 0x000fe200078e0261 */
[----:B------:R-:W-:Y:S01]  /*2270*/  LOP3.LUT R9, R0, R3, RZ, 0xfc, !PT ;  /* 0x0000000300097212 */ /* 0x000fe200078efcff */
[C---:B------:R-:W-:Y:S01]  /*2280*/  IMAD R11, R174.reuse, R89, R7 ;  /* 0x00000059ae0b7224 */ /* 0x040fe200078e0207 */
[----:B------:R-:W-:Y:S01]  /*2290*/  ISETP.GE.AND P1, PT, R169, R125, PT ;  /* 0x0000007da900720c */ /* 0x000fe20003f26270 */
[----:B------:R-:W-:Y:S01]  /*22a0*/  IMAD.WIDE.U32 R92, R174, R88, R164 ;  /* 0x00000058ae5c7225 */ /* 0x000fe200078e00a4 */
[----:B------:R-:W-:-:S02]  /*22b0*/  SEL R3, R125, RZ, P3 ;  /* 0x000000ff7d037207 */ /* 0x000fc40001800000 */
[----:B------:R-:W-:Y:S01]  /*22c0*/  SEL R5, RZ, 0x1, P2 ;  /* 0x00000001ff057807 */ /* 0x000fe20001000000 */
[----:B------:R-:W-:Y:S01]  /*22d0*/  IMAD.IADD R91, R11, 0x1, R91 ;  /* 0x000000010b5b7824 */ /* 0x000fe200078e025b */
[----:B------:R-:W-:Y:S01]  /*22e0*/  ISETP.GE.AND P2, PT, R168, R125, PT ;  /* 0x0000007da800720c */ /* 0x000fe20003f46270 */
[----:B------:R-:W-:Y:S01]  /*22f0*/  IMAD.IADD R3, R16, 0x1, R3 ;  /* 0x0000000110037824 */ /* 0x000fe200078e0203 */
[----:B------:R-:W-:Y:S01]  /*2300*/  SEL R0, R125, RZ, P1 ;  /* 0x000000ff7d007207 */ /* 0x000fe20000800000 */
[----:B-----5:R-:W-:Y:S01]  /*2310*/  IMAD.WIDE.U32 R90, R141, R88, R90 ;  /* 0x000000588d5a7225 */ /* 0x020fe200078e005a */
[----:B------:R-:W-:Y:S02]  /*2320*/  SEL R7, R125, RZ, P2 ;  /* 0x000000ff7d077207 */ /* 0x000fe40001000000 */
[----:B------:R-:W-:Y:S01]  /*2330*/  LOP3.LUT R5, R6, 0x2, R5, 0xe2, !PT ;  /* 0x0000000206057812 */ /* 0x000fe200078ee205 */
[----:B------:R-:W-:Y:S01]  /*2340*/  IMAD.IADD R10, R169, 0x1, R0 ;  /* 0x00000001a90a7824 */ /* 0x000fe200078e0200 */
[----:B------:R-:W-:Y:S01]  /*2350*/  SHF.R.S32.HI R0, RZ, 0x1f, R3 ;  /* 0x0000001fff007819 */ /* 0x000fe20000011403 */
[----:B------:R-:W-:Y:S01]  /*2360*/  IMAD.IADD R7, R168, 0x1, R7 ;  /* 0x00000001a8077824 */ /* 0x000fe200078e0207 */
[----:B------:R-:W-:Y:S01]  /*2370*/  LOP3.LUT R5, R5, R4, RZ, 0xfc, !PT ;  /* 0x0000000405057212 */ /* 0x000fe200078efcff */
[----:B------:R-:W-:Y:S01]  /*2380*/  IMAD.WIDE.U32 R98, R141, R94, R98 ;  /* 0x0000005e8d627225 */ /* 0x000fe200078e0062 */
[----:B------:R-:W-:-:S02]  /*2390*/  LEA.HI R6, R0, R3, RZ, 0x3 ;  /* 0x0000000300067211 */ /* 0x000fc400078f18ff */
[----:B------:R-:W-:Y:S01]  /*23a0*/  LEA.HI R0, R0, R3, RZ, 0x6 ;  /* 0x0000000300007211 */ /* 0x000fe200078f30ff */
[----:B------:R-:W-:Y:S01]  /*23b0*/  IMAD.WIDE.U32 R96, R141, R94, R96 ;  /* 0x0000005e8d607225 */ /* 0x000fe200078e0060 */
[----:B------:R-:W-:Y:S02]  /*23c0*/  SHF.R.S32.HI R4, RZ, 0x1f, R7 ;  /* 0x0000001fff047819 */ /* 0x000fe40000011407 */
[----:B------:R-:W-:Y:S01]  /*23d0*/  SHF.R.S32.HI R3, RZ, 0x6, R0 ;  /* 0x00000006ff037819 */ /* 0x000fe20000011400 */
[----:B------:R-:W-:Y:S01]  /*23e0*/  IMAD.SHL.U32 R125, R125, 0x2, RZ ;  /* 0x000000027d7d7824 */ /* 0x000fe200078e00ff */
[CC--:B------:R-:W-:Y:S02]  /*23f0*/  LEA.HI R8, R4.reuse, R7.reuse, RZ, 0x6 ;  /* 0x0000000704087211 */ /* 0x0c0fe400078f30ff */
[----:B------:R-:W-:Y:S01]  /*2400*/  LEA.HI R7, R4, R7, RZ, 0x3 ;  /* 0x0000000704077211 */ /* 0x000fe200078f18ff */
[C---:B------:R-:W-:Y:S01]  /*2410*/  IMAD R140, R3.reuse, 0x1800, R186 ;  /* 0x00001800038c7824 */ /* 0x040fe200078e02ba */
[----:B------:R-:W-:Y:S01]  /*2420*/  LOP3.LUT R0, R184, 0x38, R6, 0xf8, !PT ;  /* 0x00000038b8007812 */ /* 0x000fe200078ef806 */
[----:B------:R-:W-:Y:S01]  /*2430*/  IMAD R138, R3, 0x1800, R188 ;  /* 0x00001800038a7824 */ /* 0x000fe200078e02bc */
[----:B------:R-:W-:-:S02]  /*2440*/  SHF.R.S32.HI R15, RZ, 0x1f, R10 ;  /* 0x0000001fff0f7819 */ /* 0x000fc4000001140a */
[----:B------:R-:W-:Y:S02]  /*2450*/  IADD3 R93, R93, R11, RZ ;  /* 0x0000000b5d5d7210 */ /* 0x000fe40007ffe0ff */
[----:B------:R-:W-:Y:S02]  /*2460*/  SHF.R.S32.HI R11, RZ, 0x6, R8 ;  /* 0x00000006ff0b7819 */ /* 0x000fe40000011408 */
[----:B------:R-:W-:Y:S01]  /*2470*/  LOP3.LUT R4, R184, 0x38, R7, 0xf8, !PT ;  /* 0x00000038b8047812 */ /* 0x000fe200078ef807 */
[----:B------:R-:W-:Y:S01]  /*2480*/  IMAD.WIDE.U32 R92, R141, R88, R92 ;  /* 0x000000588d5c7225 */ /* 0x000fe200078e005c */
[-C--:B------:R-:W-:Y:S02]  /*2490*/  LOP3.LUT R3, R0, R185.reuse, RZ, 0x3c, !PT ;  /* 0x000000b900037212 */ /* 0x080fe400078e3cff */
[-C--:B------:R-:W-:Y:S01]  /*24a0*/  LEA.HI R12, R15, R10.reuse, RZ, 0x3 ;  /* 0x0000000a0f0c7211 */ /* 0x080fe200078f18ff */
[----:B------:R-:W-:Y:S01]  /*24b0*/  IMAD R139, R11, 0x1800, R186 ;  /* 0x000018000b8b7824 */ /* 0x000fe200078e02ba */
[----:B------:R-:W-:Y:S01]  /*24c0*/  LEA.HI R10, R15, R10, RZ, 0x6 ;  /* 0x0000000a0f0a7211 */ /* 0x000fe200078f30ff */
[----:B------:R-:W-:Y:S01]  /*24d0*/  IMAD.IADD R140, R140, 0x1, R3 ;  /* 0x000000018c8c7824 */ /* 0x000fe200078e0203 */
[----:B------:R-:W-:Y:S01]  /*24e0*/  LOP3.LUT R4, R4, R185, RZ, 0x3c, !PT ;  /* 0x000000b904047212 */ /* 0x000fe200078e3cff */
[----:B------:R-:W-:Y:S01]  /*24f0*/  IMAD R136, R11, 0x1800, R188 ;  /* 0x000018000b887824 */ /* 0x000fe200078e02bc */
[----:B------:R-:W-:Y:S01]  /*2500*/  SHF.R.S32.HI R3, RZ, 0x6, R10 ;  /* 0x00000006ff037819 */ /* 0x000fe2000001140a */
[----:B------:R-:W-:Y:S01]  /*2510*/  IMAD R11, R95, 0x60, RZ ;  /* 0x000000605f0b7824 */ /* 0x000fe200078e02ff */
[----:B------:R-:W-:Y:S01]  /*2520*/  LOP3.LUT R15, R181, 0x38, R12, 0xf8, !PT ;  /* 0x00000038b50f7812 */ /* 0x000fe200078ef80c */
[----:B------:R-:W-:Y:S01]  /*2530*/  IMAD.IADD R139, R139, 0x1, R4 ;  /* 0x000000018b8b7824 */ /* 0x000fe200078e0204 */
[----:B------:R-:W-:Y:S01]  /*2540*/  LOP3.LUT R13, R181, 0x38, R6, 0xf8, !PT ;  /* 0x00000038b50d7812 */ /* 0x000fe200078ef806 */
[----:B------:R-:W-:Y:S01]  /*2550*/  IMAD R135, R3, 0x1800, R188 ;  /* 0x0000180003877824 */ /* 0x000fe200078e02bc */
[-C--:B------:R-:W-:Y:S01]  /*2560*/  LOP3.LUT R4, R15, R218.reuse, RZ, 0x3c, !PT ;  /* 0x000000da0f047212 */ /* 0x080fe200078e3cff */
[----:B------:R-:W-:Y:S01]  /*2570*/  IMAD R137, R3, 0x1800, R186 ;  /* 0x0000180003897824 */ /* 0x000fe200078e02ba */
[----:B------:R-:W-:-:S02]  /*2580*/  LOP3.LUT R13, R13, R218, RZ, 0x3c, !PT ;  /* 0x000000da0d0d7212 */ /* 0x000fc400078e3cff */
[----:B------:R-:W-:Y:S01]  /*2590*/  LOP3.LUT R0, R184, 0x38, R12, 0xf8, !PT ;  /* 0x00000038b8007812 */ /* 0x000fe200078ef80c */
[----:B------:R-:W-:Y:S01]  /*25a0*/  IMAD.IADD R135, R135, 0x1, R4 ;  /* 0x0000000187877824 */ /* 0x000fe200078e0204 */
[----:B------:R-:W-:Y:S02]  /*25b0*/  SHF.R.S32.HI R21, RZ, 0x1f, R141 ;  /* 0x0000001fff157819 */ /* 0x000fe4000001148d */
[----:B------:R-:W-:Y:S02]  /*25c0*/  IADD3 R138, R138, R13, RZ ;  /* 0x0000000d8a8a7210 */ /* 0x000fe40007ffe0ff */
[----:B------:R-:W-:Y:S01]  /*25d0*/  LOP3.LUT R4, R184, 0x18, R16, 0xf8, !PT ;  /* 0x00000018b8047812 */ /* 0x000fe200078ef810 */
[----:B------:R-:W-:Y:S01]  /*25e0*/  IMAD R8, R21, R94, RZ ;  /* 0x0000005e15087224 */ /* 0x000fe200078e02ff */
[----:B------:R-:W-:Y:S02]  /*25f0*/  LOP3.LUT R13, R181, 0x38, R7, 0xf8, !PT ;  /* 0x00000038b50d7812 */ /* 0x000fe400078ef807 */
[----:B------:R-:W-:Y:S01]  /*2600*/  LOP3.LUT R0, R0, R185, RZ, 0x3c, !PT ;  /* 0x000000b900007212 */ /* 0x000fe200078e3cff */
[----:B------:R-:W-:Y:S01]  /*2610*/  IMAD R103, R141, R95, R8 ;  /* 0x0000005f8d677224 */ /* 0x000fe200078e0208 */
[----:B------:R-:W-:-:S02]  /*2620*/  ISETP.GE.AND P4, PT, R23, UR5, PT ;  /* 0x0000000517007c0c */ /* 0x000fc4000bf86270 */
[----:B------:R-:W-:Y:S01]  /*2630*/  ISETP.GE.AND P0, PT, R162, UR4, PT ;  /* 0x00000004a2007c0c */ /* 0x000fe2000bf06270 */
[----:B------:R-:W-:Y:S01]  /*2640*/  IMAD.IADD R137, R137, 0x1, R0 ;  /* 0x0000000189897824 */ /* 0x000fe200078e0200 */
[----:B------:R-:W-:Y:S01]  /*2650*/  LOP3.LUT R3, R4, R185, RZ, 0x3c, !PT ;  /* 0x000000b904037212 */ /* 0x000fe200078e3cff */
[----:B------:R-:W-:Y:S01]  /*2660*/  IMAD R0, R21, R88, RZ ;  /* 0x0000005815007224 */ /* 0x000fe200078e02ff */
[----:B------:R-:W-:Y:S01]  /*2670*/  LOP3.LUT R13, R13, R218, RZ, 0x3c, !PT ;  /* 0x000000da0d0d7212 */ /* 0x000fe200078e3cff */
[----:B------:R-:W-:Y:S01]  /*2680*/  IMAD.IADD R105, R99, 0x1, R103 ;  /* 0x0000000163697824 */ /* 0x000fe200078e0267 */
[----:B------:R-:W-:Y:S01]  /*2690*/  SEL R4, RZ, 0x8, P4 ;  /* 0x00000008ff047807 */ /* 0x000fe20002000000 */
[----:B------:R-:W-:Y:S01]  /*26a0*/  IMAD.IADD R3, R186, 0x1, R3 ;  /* 0x00000001ba037824 */ /* 0x000fe200078e0203 */
[----:B------:R-:W-:Y:S01]  /*26b0*/  LOP3.LUT P5, RZ, R207, 0x4, RZ, 0xc0, !PT ;  /* 0x00000004cfff7812 */ /* 0x000fe200078ac0ff */
[----:B------:R-:W-:Y:S01]  /*26c0*/  IMAD.IADD R136, R136, 0x1, R13 ;  /* 0x0000000188887824 */ /* 0x000fe200078e020d */
[----:B------:R-:W-:Y:S01]  /*26d0*/  SEL R8, RZ, 0x20, P0 ;  /* 0x00000020ff087807 */ /* 0x000fe20000000000 */
[----:B------:R-:W-:Y:S01]  /*26e0*/  IMAD R13, R141, R89, R0 ;  /* 0x000000598d0d7224 */ /* 0x000fe200078e0200 */
[----:B------:R-:W-:Y:S01]  /*26f0*/  LOP3.LUT R20, R5, R4, RZ, 0xfc, !PT ;  /* 0x0000000405147212 */ /* 0x000fe200078efcff */
[----:B------:R-:W-:Y:S01]  /*2700*/  IMAD.IADD R103, R103, 0x1, R97 ;  /* 0x0000000167677824 */ /* 0x000fe200078e0261 */
[----:B------:R-:W-:Y:S01]  /*2710*/  LOP3.LUT R4, R5, 0x1, RZ, 0xc0, !PT ;  /* 0x0000000105047812 */ /* 0x000fe200078ec0ff */
[----:B------:R-:W-:Y:S01]  /*2720*/  IMAD.IADD R104, R93, 0x1, R13 ;  /* 0x000000015d687824 */ /* 0x000fe200078e020d */
[C---:B------:R-:W-:Y:S01]  /*2730*/  SHF.L.U64.HI R108, R88.reuse, 0x6, R89 ;  /* 0x00000006586c7819 */ /* 0x040fe20000010259 */
[----:B------:R-:W-:Y:S01]  /*2740*/  IMAD.IADD R102, R13, 0x1, R91 ;  /* 0x000000010d667824 */ /* 0x000fe200078e025b */
[C---:B------:R-:W-:Y:S01]  /*2750*/  SHF.L.U32 R109, R88.reuse, 0x6, RZ ;  /* 0x00000006586d7819 */ /* 0x040fe200000006ff */
[----:B------:R-:W-:Y:S01]  /*2760*/  IMAD.WIDE.U32 R88, R88, 0x60, RZ ;  /* 0x0000006058587825 */ /* 0x000fe200078e00ff */
[----:B------:R-:W-:-:S02]  /*2770*/  SHF.R.S32.HI R118, RZ, 0x3, R6 ;  /* 0x00000003ff767819 */ /* 0x000fc40000011406 */
[----:B------:R-:W-:Y:S02]  /*2780*/  LOP3.LUT R5, R6, 0xfffffff8, RZ, 0xc0, !PT ;  /* 0xfffffff806057812 */ /* 0x000fe400078ec0ff */
[C---:B------:R-:W-:Y:S01]  /*2790*/  SHF.L.U64.HI R106, R94.reuse, 0x6, R95 ;  /* 0x000000065e6a7819 */ /* 0x040fe2000001025f */
[----:B------:R-:W-:Y:S01]  /*27a0*/  IMAD.WIDE.U32 R94, R94, 0x60, RZ ;  /* 0x000000605e5e7825 */ /* 0x000fe200078e00ff */
[----:B------:R-:W-:Y:S02]  /*27b0*/  SEL R127, R127, 0xffffffe0, !P5 ;  /* 0xffffffe07f7f7807 */ /* 0x000fe40006800000 */
[----:B------:R-:W-:Y:S01]  /*27c0*/  SHF.R.S32.HI R117, RZ, 0x3, R7 ;  /* 0x00000003ff757819 */ /* 0x000fe20000011407 */
[----:B------:R-:W-:Y:S01]  /*27d0*/  IMAD.IADD R132, R95, 0x1, R11 ;  /* 0x000000015f847824 */ /* 0x000fe200078e020b */
[----:B------:R-:W-:Y:S01]  /*27e0*/  LOP3.LUT R6, R7, 0xfffffff8, RZ, 0xc0, !PT ;  /* 0xfffffff807067812 */ /* 0x000fe200078ec0ff */
[----:B------:R-:W-:Y:S01]  /*27f0*/  IMAD.IADD R134, R127, 0x1, R3 ;  /* 0x000000017f867824 */ /* 0x000fe200078e0203 */
[----:B------:R-:W-:-:S02]  /*2800*/  LOP3.LUT R27, R9, R8, RZ, 0xfc, !PT ;  /* 0x00000008091b7212 */ /* 0x000fc400078efcff */
[----:B------:R-:W-:Y:S02]  /*2810*/  LOP3.LUT R7, R12, 0xfffffff8, RZ, 0xc0, !PT ;  /* 0xfffffff80c077812 */ /* 0x000fe400078ec0ff */
[----:B------:R-:W-:Y:S02]  /*2820*/  LOP3.LUT R8, R9, 0x1, RZ, 0xc0, !PT ;  /* 0x0000000109087812 */ /* 0x000fe400078ec0ff */
[C---:B------:R-:W-:Y:S02]  /*2830*/  LOP3.LUT R9, R20.reuse, 0x2, RZ, 0xc0, !PT ;  /* 0x0000000214097812 */ /* 0x040fe400078ec0ff */
[----:B------:R-:W-:Y:S02]  /*2840*/  LOP3.LUT R10, R20, 0x4, RZ, 0xc0, !PT ;  /* 0x00000004140a7812 */ /* 0x000fe400078ec0ff */
[C---:B------:R-:W-:Y:S02]  /*2850*/  LOP3.LUT R21, R27.reuse, 0x2, RZ, 0xc0, !PT ;  /* 0x000000021b157812 */ /* 0x040fe400078ec0ff */
[----:B------:R-:W-:-:S02]  /*2860*/  LOP3.LUT R25, R27, 0x4, RZ, 0xc0, !PT ;  /* 0x000000041b197812 */ /* 0x000fc400078ec0ff */
[C---:B------:R-:W-:Y:S02]  /*2870*/  LOP3.LUT R100, R27.reuse, 0x8, RZ, 0xc0, !PT ;  /* 0x000000081b647812 */ /* 0x040fe400078ec0ff */
[----:B------:R-:W-:Y:S02]  /*2880*/  LOP3.LUT R26, R27, 0x10, RZ, 0xc0, !PT ;  /* 0x000000101b1a7812 */ /* 0x000fe400078ec0ff */
[----:B------:R-:W-:Y:S02]  /*2890*/  SHF.R.S32.HI R0, RZ, 0x1f, R30 ;  /* 0x0000001fff007819 */ /* 0x000fe4000001141e */
[----:B0-----:R-:W-:Y:S02]  /*28a0*/  LEA.HI R144, R144, 0x8, RZ, 0x19 ;  /* 0x0000000890907811 */ /* 0x001fe400078fc8ff */
[----:B------:R-:W-:Y:S02]  /*28b0*/  IADD3 R133, R89, R133, RZ ;  /* 0x0000008559857210 */ /* 0x000fe40007ffe0ff */
[----:B------:R-:W-:-:S02]  /*28c0*/  SHF.R.S32.HI R114, RZ, 0x3, R12 ;  /* 0x00000003ff727819 */ /* 0x000fc4000001140c */
[----:B------:R-:W-:Y:S02]  /*28d0*/  LOP3.LUT R20, R20, 0x8, RZ, 0xc0, !PT ;  /* 0x0000000814147812 */ /* 0x000fe400078ec0ff */
[----:B------:R-:W-:Y:S02]  /*28e0*/  SHF.R.S32.HI R112, RZ, 0x1f, R5 ;  /* 0x0000001fff707819 */ /* 0x000fe40000011405 */
[----:B------:R-:W-:Y:S02]  /*28f0*/  SHF.R.S32.HI R111, RZ, 0x1f, R6 ;  /* 0x0000001fff6f7819 */ /* 0x000fe40000011406 */
[----:B------:R-:W-:Y:S02]  /*2900*/  SHF.R.S32.HI R110, RZ, 0x1f, R7 ;  /* 0x0000001fff6e7819 */ /* 0x000fe40000011407 */
[----:B------:R-:W-:Y:S02]  /*2910*/  LOP3.LUT R27, R27, 0x20, RZ, 0xc0, !PT ;  /* 0x000000201b1b7812 */ /* 0x000fe400078ec0ff */
[----:B----4-:R-:W-:-:S07]  /*2920*/  SHF.R.S32.HI R129, RZ, 0x1f, R101 ;  /* 0x0000001fff817819 */ /* 0x010fce0000011465 */
.L_x_1688:
[----:B0-----:R-:W0:Y:S01]  /*2930*/  LDC R32, c[0x0][0x430] ;  /* 0x00010c00ff207b82 */ /* 0x001e220000000800 */
[----:B------:R-:W-:-:S05]  /*2940*/  IADD3 R2, R2, -0x1, RZ ;  /* 0xffffffff02027810 */ /* 0x000fca0007ffe0ff */
[----:B------:R-:W-:Y:S02]  /*2950*/  IMAD R11, R2, 0x60, R113 ;  /* 0x00000060020b7824 */ /* 0x000fe400078e0271 */
[----:B------:R-:W1:Y:S02]  /*2960*/  LDC R124, c[0x0][0x3f4] ;  /* 0x0000fd00ff7c7b82 */ /* 0x000e640000000800 */
[----:B------:R-:W-:Y:S01]  /*2970*/  IMAD.IADD R33, R130, 0x1, R11 ;  /* 0x0000000182217824 */ /* 0x000fe200078e020b */
[----:B------:R-:W-:-:S03]  /*2980*/  ISETP.GE.AND P0, PT, R11, R24, PT ;  /* 0x000000180b00720c */ /* 0x000fc60003f06270 */
[----:B------:R-:W-:Y:S01]  /*2990*/  IMAD.MOV.U32 R11, RZ, RZ, R33 ;  /* 0x000000ffff0b7224 */ /* 0x000fe200078e0021 */
[----:B------:R-:W-:Y:S02]  /*29a0*/  ISETP.GT.OR P0, PT, R113, 0x5f, P0 ;  /* 0x0000005f7100780c */ /* 0x000fe40000704670 */
[----:B0-----:R-:W-:-:S11]  /*29b0*/  ISETP.NE.AND P4, PT, R32, 0x1, PT ;  /* 0x000000012000780c */ /* 0x001fd60003f85270 */
        /* <DEDUP_REMOVED lines=8> */
[----:B------:R-:W-:Y:S02]  /*2a40*/  @!P0 IMAD R31, R101, R15, R28 ;  /* 0x0000000f651f8224 */ /* 0x000fe400078e021c */
[----:B------:R-:W-:-:S04]  /*2a50*/  @!P0 IMAD.MOV.U32 R28, RZ, RZ, R11 ;  /* 0x000000ffff1c8224 */ /* 0x000fc800078e000b */
[----:B------:R-:W-:-:S04]  /*2a60*/  @!P0 IMAD.WIDE.U32 R14, R101, R14, R28 ;  /* 0x0000000e650e8225 */ /* 0x000fc800078e001c */
[----:B------:R-:W-:Y:S01]  /*2a70*/  @!P0 IMAD.IADD R15, R15, 0x1, R31 ;  /* 0x000000010f0f8824 */ /* 0x000fe200078e021f */
[----:B--2---:R-:W-:Y:S01]  /*2a80*/  @!P0 LEA R12, P4, R14, R12, 0x2 ;  /* 0x0000000c0e0c8211 */ /* 0x004fe200078810ff */
[----:B------:R-:W-:-:S03]  /*2a90*/  IMAD.MOV.U32 R28, RZ, RZ, RZ ;  /* 0x000000ffff1c7224 */ /* 0x000fc600078e00ff */
[----:B------:R-:W-:-:S05]  /*2aa0*/  @!P0 LEA.HI.X R13, R14, R13, R15, 0x2, P4 ;  /* 0x0000000d0e0d8211 */ /* 0x000fca00020f140f */
[----:B------:R0:W5:Y:S01]  /*2ab0*/  @!P0 LDG.E R28, desc[UR60][R12.64] ;  /* 0x0000003c0c1c8981 */ /* 0x000162000c1e1900 */
[----:B-1----:R-:W-:Y:S01]  /*2ac0*/  ISETP.GE.AND P0, PT, R124, 0x1, PT ;  /* 0x000000017c00780c */ /* 0x002fe20003f06270 */
[----:B------:R-:W-:Y:S05]  /*2ad0*/  YIELD ;  /* 0x0000000000007946 */ /* 0x000fea0003800000 */
[----:B------:R-:W-:Y:S01]  /*2ae0*/  IADD3 R29, -R11, RZ, RZ ;  /* 0x000000ff0b1d7210 */ /* 0x000fe20007ffe1ff */
[C---:B------:R-:W-:Y:S01]  /*2af0*/  IMAD R11, R19.reuse, 0x4800, R134 ;  /* 0x00004800130b7824 */ /* 0x040fe200078e0286 */
[----:B------:R-:W-:Y:S01]  /*2b00*/  ISETP.GT.AND P4, PT, R2, R126, PT ;  /* 0x0000007e0200720c */ /* 0x000fe20003f84270 */
[----:B------:R-:W-:Y:S02]  /*2b10*/  BSSY B0, `(.L_x_1583) ;  /* 0x00007a1000007945 */ /* 0x000fe40003800000 */
[----:B------:R-:W-:Y:S01]  /*2b20*/  IMAD R29, R32, R29, R33 ;  /* 0x0000001d201d7224 */ /* 0x000fe200078e0221 */
[----:B------:R-:W-:Y:S01]  /*2b30*/  P2R R123, PR, RZ, 0x10 ;  /* 0x00000010ff7b7803 */ /* 0x000fe20000000000 */
[----:B------:R-:W-:-:S02]  /*2b40*/  IMAD R33, R19, 0x4800, R3 ;  /* 0x0000480013217824 */ /* 0x000fc400078e0203 */
[--C-:B------:R-:W-:Y:S02]  /*2b50*/  IMAD R32, R11, 0x2, R122.reuse ;  /* 0x000000020b207824 */ /* 0x100fe400078e027a */
[----:B------:R-:W-:Y:S01]  /*2b60*/  IMAD R33, R33, 0x2, R122 ;  /* 0x0000000221217824 */ /* 0x000fe200078e027a */
        /* <DEDUP_REMOVED lines=8> */
[-C--:B------:R-:W-:Y:S02]  /*2bf0*/  IMAD R34, R133, R2.reuse, RZ ;  /* 0x0000000285227224 */ /* 0x080fe400078e02ff */
[----:B------:R-:W-:Y:S01]  /*2c00*/  IMAD R11, R29, UR5, R14 ;  /* 0x000000051d0b7c24 */ /* 0x000fe2000f8e020e */
[----:B------:R-:W-:Y:S01]  /*2c10*/  ULDC.64 UR4, c[0x0][0x310] ;  /* 0x0000c40000047ab9 */ /* 0x000fe20000000a00 */
[----:B------:R-:W-:-:S02]  /*2c20*/  IMAD R14, R132, R2, RZ ;  /* 0x00000002840e7224 */ /* 0x000fc400078e02ff */
[----:B------:R-:W-:Y:S02]  /*2c30*/  IMAD R15, R84, UR4, RZ ;  /* 0x00000004540f7c24 */ /* 0x000fe4000f8e02ff */
[----:B------:R-:W-:Y:S01]  /*2c40*/  IMAD.IADD R13, R13, 0x1, R11 ;  /* 0x000000010d0d7824 */ /* 0x000fe200078e020b */
[----:B------:R-:W-:Y:S01]  /*2c50*/  SHF.R.S32.HI R11, RZ, 0x1f, R2 ;  /* 0x0000001fff0b7819 */ /* 0x000fe20000011402 */
[C---:B------:R-:W-:Y:S02]  /*2c60*/  IMAD R15, R28.reuse, UR5, R15 ;  /* 0x000000051c0f7c24 */ /* 0x040fe4000f8e020f */
[----:B------:R-:W-:Y:S01]  /*2c70*/  IMAD.WIDE.U32 R12, R28, UR4, R12 ;  /* 0x000000041c0c7c25 */ /* 0x000fe2000f8e000c */
[----:B------:R-:W-:-:S03]  /*2c80*/  ULDC.64 UR4, c[0x0][0x308] ;  /* 0x0000c20000047ab9 */ /* 0x000fc60000000a00 */
[----:B------:R-:W-:Y:S02]  /*2c90*/  IMAD.IADD R13, R13, 0x1, R15 ;  /* 0x000000010d0d7824 */ /* 0x000fe400078e020f */
[----:B------:R-:W-:Y:S02]  /*2ca0*/  IMAD R15, R0, UR4, RZ ;  /* 0x00000004000f7c24 */ /* 0x000fe4000f8e02ff */
[----:B------:R-:W-:Y:S02]  /*2cb0*/  IMAD R39, R11, R88, R34 ;  /* 0x000000580b277224 */ /* 0x000fe400078e0222 */
[C---:B------:R-:W-:Y:S02]  /*2cc0*/  IMAD R115, R30.reuse, UR5, R15 ;  /* 0x000000051e737c24 */ /* 0x040fe4000f8e020f */
[----:B------:R-:W-:Y:S01]  /*2cd0*/  IMAD.WIDE.U32 R34, R30, UR4, R12 ;  /* 0x000000041e227c25 */ /* 0x000fe2000f8e000c */
[----:B------:R-:W-:-:S03]  /*2ce0*/  ULDC.64 UR4, c[0x0][0x2e8] ;  /* 0x0000ba0000047ab9 */ /* 0x000fc60000000a00 */
[----:B------:R-:W-:Y:S01]  /*2cf0*/  IMAD.IADD R115, R35, 0x1, R115 ;  /* 0x0000000123737824 */ /* 0x000fe200078e0273 */
[----:B------:R-:W-:Y:S01]  /*2d00*/  LEA R116, P4, R34, UR4, 0x1 ;  /* 0x0000000422747c11 */ /* 0x000fe2000f8808ff */
[----:B------:R-:W-:Y:S02]  /*2d10*/  IMAD R37, R11, R94, R14 ;  /* 0x0000005e0b257224 */ /* 0x000fe400078e020e */
[----:B------:R-:W-:Y:S01]  /*2d20*/  IMAD R85, R2, -0x60, R24 ;  /* 0xffffffa002557824 */ /* 0x000fe200078e0218 */
[----:B------:R-:W-:Y:S01]  /*2d30*/  LEA.HI.X R115, R34, UR5, R115, 0x1, P4 ;  /* 0x0000000522737c11 */ /* 0x000fe2000a0f0c73 */
[----:B------:R-:W-:-:S03]  /*2d40*/  IMAD.WIDE.U32 R14, R94, R2, RZ ;  /* 0x000000025e0e7225 */ /* 0x000fc600078e00ff */
[----:B------:R-:W-:Y:S01]  /*2d50*/  VIMNMX R85, R85, 0x60, PT ;  /* 0x0000006055557848 */ /* 0x000fe20003fe0100 */
[----:B------:R-:W-:Y:S01]  /*2d60*/  IMAD.WIDE.U32 R12, R88, R2, RZ ;  /* 0x00000002580c7225 */ /* 0x000fe200078e00ff */
[----:B------:R-:W-:-:S03]  /*2d70*/  IADD3 R11, R15, R37, RZ ;  /* 0x000000250f0b7210 */ /* 0x000fc60007ffe0ff */
        /* <DEDUP_REMOVED lines=22> */
[----:B------:R-:W-:Y:S01]  /*2ee0*/  CS2R R78, SRZ ;  /* 0x00000000004e7805 */ /* 0x000fe2000001ff00 */
[----:B------:R-:W-:Y:S01]  /*2ef0*/  IMAD.X R38, R11, 0x1, R105, P5 ;  /* 0x000000010b267824 */ /* 0x000fe200028e0669 */
[----:B------:R-:W-:Y:S01]  /*2f00*/  LEA R36, P5, R37, UR4, 0x1 ;  /* 0x0000000425247c11 */ /* 0x000fe2000f8a08ff */
[----:B------:R-:W-:Y:S01]  /*2f10*/  IMAD.X R40, R82, 0x1, R104, P0 ;  /* 0x0000000152287824 */ /* 0x000fe200000e0668 */
[----:B------:R-:W-:Y:S02]  /*2f20*/  ISETP.GE.AND P0, PT, R164, R124, PT ;  /* 0x0000007ca400720c */ /* 0x000fe40003f06270 */
[----:B------:R-:W-:-:S02]  /*2f30*/  CS2R R74, SRZ ;  /* 0x00000000004a7805 */ /* 0x000fc4000001ff00 */
[----:B------:R-:W-:Y:S02]  /*2f40*/  LEA.HI.X R37, R37, UR5, R38, 0x1, P5 ;  /* 0x0000000525257c11 */ /* 0x000fe4000a8f0c26 */
[----:B------:R-:W-:Y:S02]  /*2f50*/  CS2R R80, SRZ ;  /* 0x0000000000507805 */ /* 0x000fe4000001ff00 */
[C---:B------:R-:W-:Y:S02]  /*2f60*/  LEA R38, P5, R39.reuse, UR6, 0x1 ;  /* 0x0000000627267c11 */ /* 0x040fe4000f8a08ff */
[----:B------:R-:W-:Y:S02]  /*2f70*/  CS2R R76, SRZ ;  /* 0x00000000004c7805 */ /* 0x000fe4000001ff00 */
[----:B------:R-:W-:Y:S02]  /*2f80*/  LEA.HI.X R39, R39, UR7, R40, 0x1, P5 ;  /* 0x0000000727277c11 */ /* 0x000fe4000a8f0c28 */
        /* <DEDUP_REMOVED lines=25> */
.L_x_1587:
[----:B------:R-:W-:Y:S05]  /*3120*/  BSYNC B1 ;  /* 0x0000000000017941 */ /* 0x000fea0003800000 */
.L_x_1586:
        /* <DEDUP_REMOVED lines=13> */
[----:B------:R-:W-:Y:S01]  /*3200*/  CS2R R56, SRZ ;  /* 0x0000000000387805 */ /* 0x000fe2000001ff00 */
[----:B------:R-:W-:Y:S01]  /*3210*/  IMAD.MOV.U32 R86, RZ, RZ, R59 ;  /* 0x000000ffff567224 */ /* 0x000fe200078e003b */
        /* <DEDUP_REMOVED lines=41> */
.L_x_1589:
[----:B------:R-:W-:Y:S05]  /*34b0*/  BSYNC B1 ;  /* 0x0000000000017941 */ /* 0x000fea0003800000 */
.L_x_1588:
[----:B------:R-:W2:Y:S01]  /*34c0*/  LDL R11, [R1+0x30] ;  /* 0x00003000010b7983 */ /* 0x000ea20000100800 */
[----:B0-----:R-:W-:Y:S01]  /*34d0*/  IMAD.MOV.U32 R12, RZ, RZ, R63 ;  /* 0x000000ffff0c7224 */ /* 0x001fe200078e003f */
[----:B------:R-:W-:Y:S01]  /*34e0*/  PRMT R155, R83, 0x5410, R86 ;  /* 0x00005410539b7816 */ /* 0x000fe20000000056 */
[----:B------:R-:W-:Y:S02]  /*34f0*/  IMAD.MOV.U32 R14, RZ, RZ, R67 ;  /* 0x000000ffff0e7224 */ /* 0x000fe400078e0043 */
[----:B------:R-:W-:-:S03]  /*3500*/  IMAD.MOV.U32 R13, RZ, RZ, R66 ;  /* 0x000000ffff0d7224 */ /* 0x000fc600078e0042 */
[----:B------:R-:W-:Y:S01]  /*3510*/  PRMT R159, R14, 0x7610, R159 ;  /* 0x000076100e9f7816 */ /* 0x000fe2000000009f */
[----:B------:R-:W-:Y:S01]  /*3520*/  IMAD.MOV.U32 R14, RZ, RZ, R75 ;  /* 0x000000ffff0e7224 */ /* 0x000fe200078e004b */
[----:B------:R-:W-:Y:S02]  /*3530*/  PRMT R189, R189, 0x5410, R13 ;  /* 0x00005410bdbd7816 */ /* 0x000fe4000000000d */
[----:B------:R-:W-:-:S04]  /*3540*/  MOV R13, R74 ;  /* 0x0000004a000d7202 */ /* 0x000fc80000000f00 */
[----:B------:R-:W-:Y:S01]  /*3550*/  PRMT R204, R13, 0x5410, R14 ;  /* 0x000054100dcc7816 */ /* 0x000fe2000000000e */
[----:B------:R-:W-:Y:S02]  /*3560*/  IMAD.MOV.U32 R13, RZ, RZ, R60 ;  /* 0x000000ffff0d7224 */ /* 0x000fe400078e003c */
[----:B------:R-:W-:-:S05]  /*3570*/  IMAD.MOV.U32 R14, RZ, RZ, R61 ;  /* 0x000000ffff0e7224 */ /* 0x000fca00078e003d */
        /* <DEDUP_REMOVED lines=8> */
[----:B-----5:R-:W-:Y:S02]  /*3600*/  IMAD.MOV.U32 R14, RZ, RZ, R34 ;  /* 0x000000ffff0e7224 */ /* 0x020fe400078e0022 */
[----:B------:R-:W-:Y:S01]  /*3610*/  IMAD.MOV.U32 R13, RZ, RZ, R81 ;  /* 0x000000ffff0d7224 */ /* 0x000fe200078e0051 */
[----:B--2---:R-:W-:Y:S02]  /*3620*/  R2UR UR4, R11 ;  /* 0x000000000b0472ca */ /* 0x004fe400000e0000 */
[----:B------:R-:W-:-:S04]  /*3630*/  MOV R11, R62 ;  /* 0x0000003e000b7202 */ /* 0x000fc80000000f00 */
[----:B------:R-:W-:Y:S01]  /*3640*/  PRMT R157, R12, 0x5410, R11 ;  /* 0x000054100c9d7816 */ /* 0x000fe2000000000b */
[----:B------:R-:W-:Y:S02]  /*3650*/  IMAD.MOV.U32 R11, RZ, RZ, R70 ;  /* 0x000000ffff0b7224 */ /* 0x000fe400078e0046 */
[----:B------:R-:W-:-:S04]  /*3660*/  IMAD.MOV.U32 R12, RZ, RZ, R71 ;  /* 0x000000ffff0c7224 */ /* 0x000fc800078e0047 */
[----:B------:R-:W-:Y:S01]  /*3670*/  UISETP.NE.AND UP0, UPT, UR4, 0x3, UPT ;  /* 0x000000030400788c */ /* 0x000fe2000bf05270 */
[----:B------:R-:W-:Y:S01]  /*3680*/  PRMT R200, R11, 0x5410, R12 ;  /* 0x000054100bc87816 */ /* 0x000fe2000000000c */
[----:B------:R-:W-:Y:S02]  /*3690*/  IMAD.MOV.U32 R12, RZ, RZ, R79 ;  /* 0x000000ffff0c7224 */ /* 0x000fe400078e004f */
[----:B------:R-:W-:Y:S02]  /*36a0*/  IMAD.MOV.U32 R11, RZ, RZ, R78 ;  /* 0x000000ffff0b7224 */ /* 0x000fe400078e004e */
[----:B------:R-:W-:Y:S02]  /*36b0*/  PLOP3.LUT P0, PT, PT, PT, UP0, 0x80, 0x0 ;  /* 0x000000000000781c */ /* 0x000fe40003f0f008 */
[----:B------:R-:W-:Y:S01]  /*36c0*/  PRMT R209, R12, 0x7610, R209 ;  /* 0x000076100cd17816 */ /* 0x000fe200000000d1 */
[----:B------:R-:W-:Y:S01]  /*36d0*/  IMAD.MOV.U32 R12, RZ, RZ, R65 ;  /* 0x000000ffff0c7224 */ /* 0x000fe200078e0041 */
[----:B------:R-:W-:-:S02]  /*36e0*/  PRMT R152, R11, 0x7610, R152 ;  /* 0x000076100b987816 */ /* 0x000fc40000000098 */
[----:B------:R-:W-:-:S04]  /*36f0*/  MOV R11, R64 ;  /* 0x00000040000b7202 */ /* 0x000fc80000000f00 */
[----:B------:R-:W-:Y:S01]  /*3700*/  PRMT R158, R12, 0x5410, R11 ;  /* 0x000054100c9e7816 */ /* 0x000fe2000000000b */
[----:B------:R-:W-:Y:S02]  /*3710*/  IMAD.MOV.U32 R12, RZ, RZ, R72 ;  /* 0x000000ffff0c7224 */ /* 0x000fe400078e0048 */
[----:B------:R-:W-:-:S03]  /*3720*/  IMAD.MOV.U32 R11, RZ, RZ, R77 ;  /* 0x000000ffff0b7224 */ /* 0x000fc600078e004d */
[----:B------:R-:W-:Y:S01]  /*3730*/  PRMT R209, R209, 0x5410, R12 ;  /* 0x00005410d1d17816 */ /* 0x000fe2000000000c */
[----:B------:R-:W-:Y:S01]  /*3740*/  IMAD.MOV.U32 R12, RZ, RZ, R80 ;  /* 0x000000ffff0c7224 */ /* 0x000fe200078e0050 */
[----:B------:R-:W-:Y:S01]  /*3750*/  PRMT R211, R11, 0x7610, R211 ;  /* 0x000076100bd37816 */ /* 0x000fe200000000d3 */
[----:B------:R-:W-:-:S03]  /*3760*/  IMAD.MOV.U32 R11, RZ, RZ, R35 ;  /* 0x000000ffff0b7224 */ /* 0x000fc600078e0023 */
[----:B------:R-:W-:Y:S01]  /*3770*/  PRMT R152, R152, 0x5410, R12 ;  /* 0x0000541098987816 */ /* 0x000fe2000000000c */
[----:B------:R-:W-:Y:S01]  /*3780*/  IMAD.MOV.U32 R12, RZ, RZ, R42 ;  /* 0x000000ffff0c7224 */ /* 0x000fe200078e002a */
[----:B------:R-:W-:Y:S01]  /*3790*/  PRMT R83, R14, 0x5410, R11 ;  /* 0x000054100e537816 */ /* 0x000fe2000000000b */
[----:B------:R-:W-:Y:S01]  /*37a0*/  IMAD.MOV.U32 R11, RZ, RZ, R43 ;  /* 0x000000ffff0b7224 */ /* 0x000fe200078e002b */
[----:B------:R-:W-:Y:S01]  /*37b0*/  PRMT R211, R211, 0x5410, R13 ;  /* 0x00005410d3d37816 */ /* 0x000fe2000000000d */
[----:B------:R-:W-:Y:S01]  /*37c0*/  IMAD.MOV.U32 R13, RZ, RZ, R39 ;  /* 0x000000ffff0d7224 */ /* 0x000fe200078e0027 */
[----:B------:R-:W-:Y:S02]  /*37d0*/  MOV R14, R38 ;  /* 0x00000026000e7202 */ /* 0x000fe40000000f00 */
[----:B------:R-:W-:Y:S01]  /*37e0*/  PRMT R131, R12, 0x5410, R11 ;  /* 0x000054100c837816 */ /* 0x000fe2000000000b */
[----:B------:R-:W-:Y:S01]  /*37f0*/  IMAD.MOV.U32 R11, RZ, RZ, R51 ;  /* 0x000000ffff0b7224 */ /* 0x000fe200078e0033 */
[----:B------:R-:W-:-:S02]  /*3800*/  MOV R12, R50 ;  /* 0x00000032000c7202 */ /* 0x000fc40000000f00 */
[----:B------:R-:W-:Y:S01]  /*3810*/  PRMT R121, R14, 0x5410, R13 ;  /* 0x000054100e797816 */ /* 0x000fe2000000000d */
[----:B------:R-:W-:Y:S01]  /*3820*/  IMAD.MOV.U32 R14, RZ, RZ, R46 ;  /* 0x000000ffff0e7224 */ /* 0x000fe200078e002e */
[----:B------:R-:W-:Y:S01]  /*3830*/  PRMT R148, R12, 0x5410, R11 ;  /* 0x000054100c947816 */ /* 0x000fe2000000000b */
[----:B------:R-:W-:Y:S02]  /*3840*/  IMAD.MOV.U32 R13, RZ, RZ, R47 ;  /* 0x000000ffff0d7224 */ /* 0x000fe400078e002f */
[----:B------:R-:W-:Y:S02]  /*3850*/  IMAD.MOV.U32 R12, RZ, RZ, R36 ;  /* 0x000000ffff0c7224 */ /* 0x000fe400078e0024 */
[----:B------:R-:W-:Y:S01]  /*3860*/  IMAD.MOV.U32 R11, RZ, RZ, R37 ;  /* 0x000000ffff0b7224 */ /* 0x000fe200078e0025 */
[----:B------:R-:W-:Y:S01]  /*3870*/  PRMT R146, R14, 0x5410, R13 ;  /* 0x000054100e927816 */ /* 0x000fe2000000000d */
[----:B------:R-:W-:Y:S02]  /*3880*/  IMAD.MOV.U32 R14, RZ, RZ, R54 ;  /* 0x000000ffff0e7224 */ /* 0x000fe400078e0036 */
[----:B------:R-:W-:Y:S01]  /*3890*/  IMAD.MOV.U32 R13, RZ, RZ, R55 ;  /* 0x000000ffff0d7224 */ /* 0x000fe200078e0037 */
[----:B------:R-:W-:Y:S01]  /*38a0*/  PRMT R120, R12, 0x5410, R11 ;  /* 0x000054100c787816 */ /* 0x000fe2000000000b */
[----:B------:R-:W-:-:S02]  /*38b0*/  IMAD.MOV.U32 R12, RZ, RZ, R44 ;  /* 0x000000ffff0c7224 */ /* 0x000fc400078e002c */
[----:B------:R-:W-:Y:S01]  /*38c0*/  IMAD.MOV.U32 R11, RZ, RZ, R45 ;  /* 0x000000ffff0b7224 */ /* 0x000fe200078e002d */
[----:B------:R-:W-:Y:S01]  /*38d0*/  PRMT R153, R14, 0x5410, R13 ;  /* 0x000054100e997816 */ /* 0x000fe2000000000d */
[----:B------:R-:W-:Y:S01]  /*38e0*/  IMAD.MOV.U32 R13, RZ, RZ, R41 ;  /* 0x000000ffff0d7224 */ /* 0x000fe200078e0029 */
[----:B------:R-:W-:Y:S02]  /*38f0*/  MOV R14, R40 ;  /* 0x00000028000e7202 */ /* 0x000fe40000000f00 */
[----:B------:R-:W-:Y:S01]  /*3900*/  PRMT R145, R12, 0x5410, R11 ;  /* 0x000054100c917816 */ /* 0x000fe2000000000b */
[----:B------:R-:W-:Y:S01]  /*3910*/  IMAD.MOV.U32 R11, RZ, RZ, R53 ;  /* 0x000000ffff0b7224 */ /* 0x000fe200078e0035 */
[----:B------:R-:W-:Y:S02]  /*3920*/  MOV R12, R52 ;  /* 0x00000034000c7202 */ /* 0x000fe40000000f00 */
[----:B------:R-:W-:Y:S01]  /*3930*/  PRMT R128, R14, 0x5410, R13 ;  /* 0x000054100e807816 */ /* 0x000fe2000000000d */
[----:B------:R-:W-:Y:S01]  /*3940*/  IMAD.MOV.U32 R14, RZ, RZ, R48 ;  /* 0x000000ffff0e7224 */ /* 0x000fe200078e0030 */
[----:B------:R-:W-:Y:S01]  /*3950*/  PRMT R151, R12, 0x5410, R11 ;  /* 0x000054100c977816 */ /* 0x000fe2000000000b */
[----:B------:R-:W-:-:S02]  /*3960*/  IMAD.MOV.U32 R13, RZ, RZ, R49 ;  /* 0x000000ffff0d7224 */ /* 0x000fc400078e0031 */
[----:B------:R-:W-:Y:S02]  /*3970*/  IMAD.MOV.U32 R12, RZ, RZ, R56 ;  /* 0x000000ffff0c7224 */ /* 0x000fe400078e0038 */
[----:B------:R-:W-:Y:S01]  /*3980*/  IMAD.MOV.U32 R11, RZ, RZ, R57 ;  /* 0x000000ffff0b7224 */ /* 0x000fe200078e0039 */
[----:B------:R-:W-:-:S04]  /*3990*/  PRMT R147, R14, 0x5410, R13 ;  /* 0x000054100e937816 */ /* 0x000fc8000000000d */
[----:B------:R-:W-:Y:S01]  /*39a0*/  PRMT R154, R12, 0x5410, R11 ;  /* 0x000054100c9a7816 */ /* 0x000fe2000000000b */
[----:B------:R-:W-:Y:S06]  /*39b0*/  @!P0 BRA `(.L_x_1590) ;  /* 0x0000000000048947 */ /* 0x000fec0003800000 */
[----:B------:R-:W-:Y:S01]  /*39c0*/  BPT.TRAP 0x1 ;  /* 0x000000040000795c */ /* 0x000fe20000300000 */
.L_x_1590:
[----:B------:R-:W-:Y:S01]  /*39d0*/  IMAD R86, R19, 0x8, R18 ;  /* 0x0000000813567824 */ /* 0x000fe200078e0212 */
[----:B------:R-:W-:Y:S01]  /*39e0*/  SHF.L.U32 R87, R175, 0x1f, RZ ;  /* 0x0000001faf577819 */ /* 0x000fe200000006ff */
[----:B------:R-:W-:Y:S03]  /*39f0*/  BSSY B1, `(.L_x_1591) ;  /* 0x0000003000017945 */ /* 0x000fe60003800000 */
[----:B------:R-:W0:Y:S02]  /*3a00*/  SYNCS.PHASECHK.TRANS64.TRYWAIT P6, [R86+URZ+0x2a890], R87 ;  /* 0x02a89057560075a7 */ /* 0x000e2400080c017f */
[----:B0-----:R-:W-:Y:S05]  /*3a10*/  @!P6 BRA `(.L_x_1592) ;  /* 0x00000240008ce947 */ /* 0x001fea0003800000 */
.L_x_2005:
[----:B------:R-:W-:Y:S05]  /*3a20*/  BSYNC B1 ;  /* 0x0000000000017941 */ /* 0x000fea0003800000 */
.L_x_1591:
[----:B------:R-:W-:-:S03]  /*3a30*/  UMOV UR4, 0xffffffff ;  /* 0xffffffff00047882 */ /* 0x000fc60000000000 */
[----:B------:R-:W-:Y:S05]  /*3a40*/  BRA.DIV UR4, `(.L_x_1593) ;  /* 0x0000024204947947 */ /* 0x000fea000b800000 */
[----:B------:R1:W2:Y:S04]  /*3a50*/  SHFL.IDX PT, R82, R115, RZ, 0x1c1f ;  /* 0x001c1fff73527589 */ /* 0x0002a800000e0000 */
[----:B------:R1:W3:Y:S02]  /*3a60*/  SHFL.IDX PT, R11, R116, RZ, 0x1c1f ;  /* 0x001c1fff740b7589 */ /* 0x0002e400000e0000 */
.L_x_2009:
        /* <DEDUP_REMOVED lines=9> */
[----:B------:R-:W-:Y:S01]  /*3b00*/  SHF.R.U64 R150, R80, 0x10, R81 ;  /* 0x0000001050967819 */ /* 0x000fe20000001251 */
[----:B0-----:R-:W-:Y:S01]  /*3b10*/  IMAD.MOV.U32 R80, RZ, RZ, R13 ;  /* 0x000000ffff507224 */ /* 0x001fe200078e000d */
[----:B------:R-:W-:-:S03]  /*3b20*/  SHF.R.U64 R78, R78, 0x10, R79 ;  /* 0x000000104e4e7819 */ /* 0x000fc6000000124f */
[----:B------:R-:W-:Y:S02]  /*3b30*/  HADD2.F32 R150, -RZ, R150.H0_H0 ;  /* 0x20000096ff967230 */ /* 0x000fe40000004100 */
[--C-:B------:R-:W-:Y:S02]  /*3b40*/  HADD2.F32 R13, -RZ, R80.reuse.H1_H1 ;  /* 0x30000050ff0d7230 */ /* 0x100fe40000004100 */
[----:B------:R-:W-:Y:S02]  /*3b50*/  HADD2.F32 R80, -RZ, R80.H0_H0 ;  /* 0x20000050ff507230 */ /* 0x000fe40000004100 */
[----:B------:R-:W-:Y:S02]  /*3b60*/  HADD2.F32 R78, -RZ, R78.H0_H0 ;  /* 0x2000004eff4e7230 */ /* 0x000fe40000004100 */
        /* <DEDUP_REMOVED lines=16> */
[----:B------:R-:W-:Y:S02]  /*3c70*/  HADD2.F32 R80, -RZ, R152.H1_H1 ;  /* 0x30000098ff507230 */ /* 0x000fe40000004100 */
[----:B------:R-:W-:Y:S01]  /*3c80*/  FFMA.FTZ R13, R13, R78, R15 ;  /* 0x0000004e0d0d7223 */ /* 0x000fe2000001000f */
[----:B------:R-:W-:Y:S02]  /*3c90*/  IMAD.MOV.U32 R78, RZ, RZ, R14 ;  /* 0x000000ffff4e7224 */ /* 0x000fe400078e000e */
[----:B------:R-:W-:-:S02]  /*3ca0*/  HADD2.F32 R14, -RZ, R79.H1_H1 ;  /* 0x3000004fff0e7230 */ /* 0x000fc40000004100 */
[----:B------:R-:W-:Y:S02]  /*3cb0*/  HADD2.F32 R15, -RZ, R79.H0_H0 ;  /* 0x2000004fff0f7230 */ /* 0x000fe40000004100 */
[----:B------:R-:W-:Y:S02]  /*3cc0*/  HADD2.F32 R79, -RZ, R152.H0_H0 ;  /* 0x20000098ff4f7230 */ /* 0x000fe40000004100 */
[-C--:B------:R-:W-:Y:S01]  /*3cd0*/  FMUL.FTZ R81, R14, R80.reuse ;  /* 0x000000500e517220 */ /* 0x080fe20000410000 */
[----:B------:R-:W-:Y:S02]  /*3ce0*/  HADD2.F32 R152, -RZ, R211.H1_H1 ;  /* 0x300000d3ff987230 */ /* 0x000fe40000004100 */
[C---:B------:R-:W-:Y:S01]  /*3cf0*/  FMUL.FTZ R80, R15.reuse, R80 ;  /* 0x000000500f507220 */ /* 0x040fe20000410000 */
[----:B------:R-:W-:-:S03]  /*3d00*/  FFMA.FTZ R15, R15, R79, -R81 ;  /* 0x0000004f0f0f7223 */ /* 0x000fc60000010851 */
[----:B------:R-:W-:Y:S01]  /*3d10*/  FFMA.FTZ R14, R14, R79, R80 ;  /* 0x0000004f0e0e7223 */ /* 0x000fe20000010050 */
[--C-:B------:R-:W-:Y:S02]  /*3d20*/  HADD2.F32 R80, -RZ, R78.reuse.H0_H0 ;  /* 0x2000004eff507230 */ /* 0x100fe40000004100 */
[----:B------:R-:W-:Y:S02]  /*3d30*/  HADD2.F32 R78, -RZ, R78.H1_H1 ;  /* 0x3000004eff4e7230 */ /* 0x000fe40000004100 */
[----:B------:R-:W-:Y:S01]  /*3d40*/  HADD2.F32 R79, -RZ, R209.H0_H0 ;  /* 0x200000d1ff4f7230 */ /* 0x000fe20000004100 */
[----:B------:R-:W-:Y:S02]  /*3d50*/  F2FP.F16.F32.PACK_AB R14, R14, R15 ;  /* 0x0000000f0e0e723e */ /* 0x000fe400000000ff */
        /* <DEDUP_REMOVED lines=10> */
.L_x_1599:
[----:B------:R-:W-:Y:S05]  /*3e00*/  BSYNC B3 ;  /* 0x0000000000037941 */ /* 0x000fea0003800000 */
.L_x_1598:
[----:B---3--:R-:W-:-:S04]  /*3e10*/  LEA R78, P4, R16, R11, 0x1 ;  /* 0x0000000b104e7211 */ /* 0x008fc800078808ff */
[----:B--2---:R-:W-:-:S05]  /*3e20*/  LEA.HI.X R79, R16, R82, R17, 0x1, P4 ;  /* 0x00000052104f7211 */ /* 0x004fca00020f0c11 */
[----:B0-----:R4:W-:Y:S04]  /*3e30*/  ST.E.128 desc[UR60][R78.64], R12 ;  /* 0x0000000c4e007985 */ /* 0x0019e8000c101d3c */
.L_x_1597:
[----:B------:R-:W-:Y:S05]  /*3e40*/  BSYNC B2 ;  /* 0x0000000000027941 */ /* 0x000fea0003800000 */
.L_x_1596:
        /* <DEDUP_REMOVED lines=8> */
[----:B0-----:R-:W-:Y:S01]  /*3ed0*/  IMAD.MOV.U32 R76, RZ, RZ, R13 ;  /* 0x000000ffff4c7224 */ /* 0x001fe200078e000d */
[----:B------:R-:W-:Y:S01]  /*3ee0*/  SHF.R.U64 R74, R74, 0x10, R75 ;  /* 0x000000104a4a7819 */ /* 0x000fe2000000124b */
[----:B------:R-:W-:Y:S02]  /*3ef0*/  HADD2.F32 R80, -RZ, R211.H0_H0 ;  /* 0x200000d3ff507230 */ /* 0x000fe40000004100 */
        /* <DEDUP_REMOVED lines=9> */
[----:B------:R-:W-:Y:S01]  /*3f90*/  SHF.R.U32.HI R74, RZ, 0x10, R75 ;  /* 0x00000010ff4a7819 */ /* 0x000fe2000001164b */
[----:B------:R-:W-:Y:S02]  /*3fa0*/  IMAD.MOV.U32 R75, RZ, RZ, R12 ;  /* 0x000000ffff4b7224 */ /* 0x000fe400078e000c */
        /* <DEDUP_REMOVED lines=30> */
[----:B------:R-:W-:Y:S01]  /*4190*/  F2FP.F16.F32.PACK_AB R77, R80, R77 ;  /* 0x0000004d504d723e */ /* 0x000fe200000000ff */
[----:B------:R-:W-:-:S04]  /*41a0*/  IMAD.MOV.U32 R15, RZ, RZ, R74 ;  /* 0x000000ffff0f7224 */ /* 0x000fc800078e004a */
[----:B------:R-:W-:-:S07]  /*41b0*/  IMAD.MOV.U32 R14, RZ, RZ, R77 ;  /* 0x000000ffff0e7224 */ /* 0x000fce00078e004d */
.L_x_1603:
[----:B------:R-:W-:Y:S05]  /*41c0*/  BSYNC B3 ;  /* 0x0000000000037941 */ /* 0x000fea0003800000 */
.L_x_1602:
[----:B------:R-:W-:Y:S02]  /*41d0*/  IMAD.SHL.U32 R76, R170, 0x8, RZ ;  /* 0x00000008aa4c7824 */ /* 0x000fe400078e00ff */
[----:B---3--:R-:W-:Y:S02]  /*41e0*/  IMAD.MOV.U32 R74, RZ, RZ, R11 ;  /* 0x000000ffff4a7224 */ /* 0x008fe400078e000b */
[----:B--2---:R-:W-:Y:S02]  /*41f0*/  IMAD.MOV.U32 R75, RZ, RZ, R82 ;  /* 0x000000ffff4b7224 */ /* 0x004fe400078e0052 */
[----:B------:R-:W-:-:S05]  /*4200*/  IMAD.WIDE R74, R76, 0x2, R74 ;  /* 0x000000024c4a7825 */ /* 0x000fca00078e024a */
[----:B0-----:R0:W-:Y:S02]  /*4210*/  ST.E.128 desc[UR60][R74.64], R12 ;  /* 0x0000000c4a007985 */ /* 0x0011e4000c101d3c */
.L_x_1601:
[----:B------:R-:W-:Y:S05]  /*4220*/  BSYNC B2 ;  /* 0x0000000000027941 */ /* 0x000fea0003800000 */
.L_x_1600:
[----:B------:R-:W-:Y:S01]  /*4230*/  ISETP.NE.AND P4, PT, R25, RZ, PT ;  /* 0x000000ff1900720c */ /* 0x000fe20003f85270 */
[----:B------:R-:W-:-:S12]  /*4240*/  BSSY B2, `(.L_x_1604) ;  /* 0x000003a000027945 */ /* 0x000fd80003800000 */
[----:B------:R-:W-:Y:S05]  /*4250*/  @!P4 BRA `(.L_x_1605) ;  /* 0x0000000000e0c947 */ /* 0x000fea0003800000 */
[----:B0---4-:R0:W4:Y:S01]  /*4260*/  LDS.128 R12, [R33+0x3000] ;  /* 0x00300000210c7984 */ /* 0x0111220000000c00 */
[----:B------:R-:W-:Y:S01]  /*4270*/  ISETP.GE.AND P4, PT, R177, R124, PT ;  /* 0x0000007cb100720c */ /* 0x000fe20003f86270 */
[----:B---3--:R-:W-:Y:S01]  /*4280*/  IMAD.MOV.U32 R74, RZ, RZ, R11 ;  /* 0x000000ffff4a7224 */ /* 0x008fe200078e000b */
[----:B------:R-:W-:Y:S01]  /*4290*/  SHF.L.U32 R76, R171, 0x3, RZ ;  /* 0x00000003ab4c7819 */ /* 0x000fe200000006ff */
[----:B--2---:R-:W-:Y:S01]  /*42a0*/  IMAD.MOV.U32 R75, RZ, RZ, R82 ;  /* 0x000000ffff4b7224 */ /* 0x004fe200078e0052 */
[----:B------:R-:W-:Y:S03]  /*42b0*/  BSSY B3, `(.L_x_1606) ;  /* 0x0000031000037945 */ /* 0x000fe60003800000 */
[----:B------:R-:W-:-:S06]  /*42c0*/  IMAD.WIDE R74, R76, 0x2, R74 ;  /* 0x000000024c4a7825 */ /* 0x000fcc00078e024a */
        /* <DEDUP_REMOVED lines=9> */
[CC--:B------:R-:W-:Y:S01]  /*4360*/  FMUL.FTZ R77, R13.reuse, R72.reuse ;  /* 0x000000480d4d7220 */ /* 0x0c0fe20000410000 */
[----:B------:R-:W-:Y:S02]  /*4370*/  HADD2.F32 R78, -RZ, R200.H0_H0 ;  /* 0x200000c8ff4e7230 */ /* 0x000fe40000004100 */
[C---:B------:R-:W-:Y:S01]  /*4380*/  FMUL.FTZ R72, R76.reuse, R72 ;  /* 0x000000484c487220 */ /* 0x040fe20000410000 */
[----:B------:R-:W-:Y:S02]  /*4390*/  HADD2.F32 R80, -RZ, R210.H0_H0 ;  /* 0x200000d2ff507230 */ /* 0x000fe40000004100 */
[-C--:B------:R-:W-:Y:S01]  /*43a0*/  FFMA.FTZ R76, R76, R70.reuse, -R77 ;  /* 0x000000464c4c7223 */ /* 0x080fe2000001084d */
[----:B------:R-:W-:Y:S01]  /*43b0*/  FFMA.FTZ R72, R13, R70, R72 ;  /* 0x000000460d487223 */ /* 0x000fe20000010048 */
[----:B------:R-:W-:Y:S01]  /*43c0*/  SHF.R.U32.HI R13, RZ, 0x10, R73 ;  /* 0x00000010ff0d7819 */ /* 0x000fe20000011649 */
[----:B------:R-:W-:Y:S01]  /*43d0*/  IMAD.MOV.U32 R70, RZ, RZ, R15 ;  /* 0x000000ffff467224 */ /* 0x000fe200078e000f */
[----:B------:R-:W-:-:S02]  /*43e0*/  SHF.R.U32.HI R73, RZ, 0x10, R71 ;  /* 0x00000010ff497819 */ /* 0x000fc40000011647 */
[----:B------:R-:W-:Y:S01]  /*43f0*/  F2FP.F16.F32.PACK_AB R72, R72, R76 ;  /* 0x0000004c4848723e */ /* 0x000fe200000000ff */
[----:B------:R-:W-:Y:S02]  /*4400*/  HADD2.F32 R15, -RZ, R13.H0_H0 ;  /* 0x2000000dff0f7230 */ /* 0x000fe40000004100 */
[--C-:B------:R-:W-:Y:S02]  /*4410*/  HADD2.F32 R13, -RZ, R70.reuse.H1_H1 ;  /* 0x30000046ff0d7230 */ /* 0x100fe40000004100 */
[----:B------:R-:W-:Y:S02]  /*4420*/  HADD2.F32 R71, -RZ, R70.H0_H0 ;  /* 0x20000046ff477230 */ /* 0x000fe40000004100 */
[----:B------:R-:W-:Y:S02]  /*4430*/  HADD2.F32 R70, -RZ, R73.H0_H0 ;  /* 0x20000049ff467230 */ /* 0x000fe40000004100 */
[----:B------:R-:W-:Y:S01]  /*4440*/  FMUL.FTZ R77, R13, R15 ;  /* 0x0000000f0d4d7220 */ /* 0x000fe20000410000 */
[----:B------:R-:W-:-:S02]  /*4450*/  IMAD.MOV.U32 R73, RZ, RZ, R14 ;  /* 0x000000ffff497224 */ /* 0x000fc400078e000e */
[C---:B------:R-:W-:Y:S01]  /*4460*/  FMUL.FTZ R14, R71.reuse, R15 ;  /* 0x0000000f470e7220 */ /* 0x040fe20000410000 */
[-C--:B------:R-:W-:Y:S01]  /*4470*/  FFMA.FTZ R15, R71, R70.reuse, -R77 ;  /* 0x00000046470f7223 */ /* 0x080fe2000001084d */
[--C-:B------:R-:W-:Y:S02]  /*4480*/  HADD2.F32 R77, -RZ, R12.reuse.H1_H1 ;  /* 0x3000000cff4d7230 */ /* 0x100fe40000004100 */
[----:B------:R-:W-:Y:S01]  /*4490*/  FFMA.FTZ R13, R13, R70, R14 ;  /* 0x000000460d0d7223 */ /* 0x000fe2000001000e */
[----:B------:R-:W-:Y:S02]  /*44a0*/  HADD2.F32 R14, -RZ, R12.H0_H0 ;  /* 0x2000000cff0e7230 */ /* 0x000fe40000004100 */
[--C-:B------:R-:W-:Y:S02]  /*44b0*/  HADD2.F32 R70, -RZ, R73.reuse.H1_H1 ;  /* 0x30000049ff467230 */ /* 0x100fe40000004100 */
[----:B------:R-:W-:Y:S01]  /*44c0*/  FMUL.FTZ R12, R77, R79 ;  /* 0x0000004f4d0c7220 */ /* 0x000fe20000410000 */
[----:B------:R-:W-:-:S02]  /*44d0*/  HADD2.F32 R73, -RZ, R73.H0_H0 ;  /* 0x20000049ff497230 */ /* 0x000fc40000004100 */
[C---:B------:R-:W-:Y:S01]  /*44e0*/  FMUL.FTZ R79, R14.reuse, R79 ;  /* 0x0000004f0e4f7220 */ /* 0x040fe20000410000 */
[----:B------:R-:W-:Y:S02]  /*44f0*/  HADD2.F32 R71, -RZ, R200.H1_H1 ;  /* 0x300000c8ff477230 */ /* 0x000fe40000004100 */
[----:B------:R-:W-:Y:S01]  /*4500*/  FFMA.FTZ R14, R14, R78, -R12 ;  /* 0x0000004e0e0e7223 */ /* 0x000fe2000001080c */
[CC--:B------:R-:W-:Y:S01]  /*4510*/  FMUL.FTZ R12, R70.reuse, R80.reuse ;  /* 0x00000050460c7220 */ /* 0x0c0fe20000410000 */
[----:B------:R-:W-:Y:S01]  /*4520*/  FMUL.FTZ R80, R73, R80 ;  /* 0x0000005049507220 */ /* 0x000fe20000410000 */
[----:B------:R-:W-:Y:S01]  /*4530*/  FFMA.FTZ R79, R77, R78, R79 ;  /* 0x0000004e4d4f7223 */ /* 0x000fe2000001004f */
[----:B------:R-:W-:Y:S01]  /*4540*/  F2FP.F16.F32.PACK_AB R15, R13, R15 ;  /* 0x0000000f0d0f723e */ /* 0x000fe200000000ff */
[-C--:B------:R-:W-:Y:S01]  /*4550*/  FFMA.FTZ R12, R73, R71.reuse, -R12 ;  /* 0x00000047490c7223 */ /* 0x080fe2000001080c */
[----:B------:R-:W-:Y:S01]  /*4560*/  FFMA.FTZ R80, R70, R71, R80 ;  /* 0x0000004746507223 */ /* 0x000fe20000010050 */
[----:B------:R-:W-:Y:S01]  /*4570*/  IMAD.MOV.U32 R13, RZ, RZ, R72 ;  /* 0x000000ffff0d7224 */ /* 0x000fe200078e0048 */
[----:B------:R-:W-:-:S03]  /*4580*/  F2FP.F16.F32.PACK_AB R14, R79, R14 ;  /* 0x0000000e4f0e723e */ /* 0x000fc600000000ff */
[----:B------:R-:W-:Y:S02]  /*4590*/  F2FP.F16.F32.PACK_AB R80, R80, R12 ;  /* 0x0000000c5050723e */ /* 0x000fe400000000ff */
[----:B------:R-:W-:-:S03]  /*45a0*/  MOV R12, R14 ;  /* 0x0000000e000c7202 */ /* 0x000fc60000000f00 */
[----:B------:R-:W-:-:S07]  /*45b0*/  IMAD.MOV.U32 R14, RZ, RZ, R80 ;  /* 0x000000ffff0e7224 */ /* 0x000fce00078e0050 */
.L_x_1607:
[----:B------:R-:W-:Y:S05]  /*45c0*/  BSYNC B3 ;  /* 0x0000000000037941 */ /* 0x000fea0003800000 */
.L_x_1606:
[----:B----4-:R0:W-:Y:S02]  /*45d0*/  ST.E.128 desc[UR60][R74.64], R12 ;  /* 0x0000000c4a007985 */ /* 0x0101e4000c101d3c */
.L_x_1605:
[----:B------:R-:W-:Y:S05]  /*45e0*/  BSYNC B2 ;  /* 0x0000000000027941 */ /* 0x000fea0003800000 */
.L_x_1604:
        /* <DEDUP_REMOVED lines=10> */
[----:B----4-:R-:W-:Y:S01]  /*4690*/  HADD2.F32 R73, -RZ, R15.H0_H0 ;  /* 0x2000000fff497230 */ /* 0x010fe20000004100 */
[----:B------:R-:W-:Y:S02]  /*46a0*/  SHF.R.U64 R68, R68, 0x10, R69 ;  /* 0x0000001044447819 */ /* 0x000fe40000001245 */
[----:B------:R-:W-:Y:S01]  /*46b0*/  SHF.R.U32.HI R66, RZ, 0x10, R67 ;  /* 0x00000010ff427819 */ /* 0x000fe20000011643 */
[----:B------:R-:W-:Y:S01]  /*46c0*/  IMAD.MOV.U32 R67, RZ, RZ, R13 ;  /* 0x000000ffff437224 */ /* 0x000fe200078e000d */
[----:B------:R-:W-:Y:S01]  /*46d0*/  SHF.R.U32.HI R69, RZ, 0x10, R69 ;  /* 0x00000010ff457819 */ /* 0x000fe20000011645 */
[----:B------:R-:W-:Y:S02]  /*46e0*/  IMAD.MOV.U32 R13, RZ, RZ, R14 ;  /* 0x000000ffff0d7224 */ /* 0x000fe400078e000e */
[----:B------:R-:W-:Y:S02]  /*46f0*/  HADD2.F32 R75, -RZ, R68.H0_H0 ;  /* 0x20000044ff4b7230 */ /* 0x000fe40000004100 */
[----:B------:R-:W-:-:S02]  /*4700*/  HADD2.F32 R14, -RZ, R69.H0_H0 ;  /* 0x20000045ff0e7230 */ /* 0x000fc40000004100 */
[--C-:B------:R-:W-:Y:S02]  /*4710*/  HADD2.F32 R69, -RZ, R67.reuse.H1_H1 ;  /* 0x30000043ff457230 */ /* 0x100fe40000004100 */
[----:B------:R-:W-:Y:S02]  /*4720*/  HADD2.F32 R74, -RZ, R67.H0_H0 ;  /* 0x20000043ff4a7230 */ /* 0x000fe40000004100 */
[----:B------:R-:W-:Y:S02]  /*4730*/  HADD2.F32 R68, -RZ, R15.H1_H1 ;  /* 0x3000000fff447230 */ /* 0x000fe40000004100 */
[-C--:B------:R-:W-:Y:S01]  /*4740*/  FMUL.FTZ R15, R69, R75.reuse ;  /* 0x0000004b450f7220 */ /* 0x080fe20000410000 */
[----:B------:R-:W-:Y:S02]  /*4750*/  HADD2.F32 R72, -RZ, R72.H0_H0 ;  /* 0x20000048ff487230 */ /* 0x000fe40000004100 */
[----:B------:R-:W-:Y:S01]  /*4760*/  FMUL.FTZ R76, R74, R75 ;  /* 0x0000004b4a4c7220 */ /* 0x000fe20000410000 */
[----:B------:R-:W-:-:S02]  /*4770*/  HADD2.F32 R67, -RZ, R66.H0_H0 ;  /* 0x20000042ff437230 */ /* 0x000fc40000004100 */
[-C--:B------:R-:W-:Y:S01]  /*4780*/  FMUL.FTZ R66, R68, R14.reuse ;  /* 0x0000000e44427220 */ /* 0x080fe20000410000 */
[----:B------:R-:W-:Y:S01]  /*4790*/  FMUL.FTZ R75, R73, R14 ;  /* 0x0000000e494b7220 */ /* 0x000fe20000410000 */
[-C--:B------:R-:W-:Y:S01]  /*47a0*/  FFMA.FTZ R14, R74, R72.reuse, -R15 ;  /* 0x000000484a0e7223 */ /* 0x080fe2000001080f */
[----:B------:R-:W-:Y:S01]  /*47b0*/  FFMA.FTZ R15, R69, R72, R76 ;  /* 0x00000048450f7223 */ /* 0x000fe2000001004c */
[-C--:B------:R-:W-:Y:S01]  /*47c0*/  FFMA.FTZ R66, R73, R67.reuse, -R66 ;  /* 0x0000004349427223 */ /* 0x080fe20000010842 */
[----:B------:R-:W-:Y:S01]  /*47d0*/  FFMA.FTZ R68, R68, R67, R75 ;  /* 0x0000004344447223 */ /* 0x000fe2000001004b */
[----:B------:R-:W-:Y:S02]  /*47e0*/  HADD2.F32 R69, -RZ, R189.H0_H0 ;  /* 0x200000bdff457230 */ /* 0x000fe40000004100 */
[--C-:B------:R-:W-:Y:S01]  /*47f0*/  HADD2.F32 R73, -RZ, R12.reuse.H1_H1 ;  /* 0x3000000cff497230 */ /* 0x100fe20000004100 */
[----:B------:R-:W-:Y:S01]  /*4800*/  F2FP.F16.F32.PACK_AB R14, R15, R14 ;  /* 0x0000000e0f0e723e */ /* 0x000fe200000000ff */
[----:B------:R-:W-:Y:S01]  /*4810*/  HADD2.F32 R74, -RZ, R12.H0_H0 ;  /* 0x2000000cff4a7230 */ /* 0x000fe20000004100 */
[----:B------:R-:W-:Y:S01]  /*4820*/  F2FP.F16.F32.PACK_AB R66, R68, R66 ;  /* 0x000000424442723e */ /* 0x000fe200000000ff */
[----:B------:R-:W-:-:S02]  /*4830*/  HADD2.F32 R67, -RZ, R159.H1_H1 ;  /* 0x3000009fff437230 */ /* 0x000fc40000004100 */
[--C-:B------:R-:W-:Y:S02]  /*4840*/  HADD2.F32 R12, -RZ, R13.reuse.H1_H1 ;  /* 0x3000000dff0c7230 */ /* 0x100fe40000004100 */
[-C--:B------:R-:W-:Y:S01]  /*4850*/  FMUL.FTZ R77, R74, R69.reuse ;  /* 0x000000454a4d7220 */ /* 0x080fe20000410000 */
[----:B------:R-:W-:Y:S02]  /*4860*/  HADD2.F32 R76, -RZ, R13.H0_H0 ;  /* 0x2000000dff4c7230 */ /* 0x000fe40000004100 */
[----:B------:R-:W-:Y:S01]  /*4870*/  FMUL.FTZ R13, R73, R69 ;  /* 0x00000045490d7220 */ /* 0x000fe20000410000 */
[----:B------:R-:W-:Y:S02]  /*4880*/  HADD2.F32 R72, -RZ, R189.H1_H1 ;  /* 0x300000bdff487230 */ /* 0x000fe40000004100 */
[-C--:B------:R-:W-:Y:S01]  /*4890*/  FMUL.FTZ R69, R12, R67.reuse ;  /* 0x000000430c457220 */ /* 0x080fe20000410000 */
[----:B------:R-:W-:Y:S02]  /*48a0*/  HADD2.F32 R75, -RZ, R159.H0_H0 ;  /* 0x2000009fff4b7230 */ /* 0x000fe40000004100 */
[----:B------:R-:W-:Y:S01]  /*48b0*/  FMUL.FTZ R67, R76, R67 ;  /* 0x000000434c437220 */ /* 0x000fe20000410000 */
[----:B------:R-:W-:-:S02]  /*48c0*/  IMAD.MOV.U32 R15, RZ, RZ, R66 ;  /* 0x000000ffff0f7224 */ /* 0x000fc400078e0042 */
[-C--:B------:R-:W-:Y:S01]  /*48d0*/  FFMA.FTZ R13, R74, R72.reuse, -R13 ;  /* 0x000000484a0d7223 */ /* 0x080fe2000001080d */
[----:B------:R-:W-:Y:S01]  /*48e0*/  FFMA.FTZ R77, R73, R72, R77 ;  /* 0x00000048494d7223 */ /* 0x000fe2000001004d */
[-C--:B------:R-:W-:Y:S01]  /*48f0*/  FFMA.FTZ R69, R76, R75.reuse, -R69 ;  /* 0x0000004b4c457223 */ /* 0x080fe20000010845 */
[----:B------:R-:W-:-:S03]  /*4900*/  FFMA.FTZ R67, R12, R75, R67 ;  /* 0x0000004b0c437223 */ /* 0x000fc60000010043 */
[----:B------:R-:W-:Y:S02]  /*4910*/  F2FP.F16.F32.PACK_AB R13, R77, R13 ;  /* 0x0000000d4d0d723e */ /* 0x000fe400000000ff */
[----:B------:R-:W-:-:S03]  /*4920*/  F2FP.F16.F32.PACK_AB R67, R67, R69 ;  /* 0x000000454343723e */ /* 0x000fc600000000ff */
[----:B------:R-:W-:Y:S01]  /*4930*/  IMAD.MOV.U32 R12, RZ, RZ, R13 ;  /* 0x000000ffff0c7224 */ /* 0x000fe200078e000d */
[----:B------:R-:W-:Y:S01]  /*4940*/  MOV R13, R14 ;  /* 0x0000000e000d7202 */ /* 0x000fe20000000f00 */
[----:B------:R-:W-:-:S07]  /*4950*/  IMAD.MOV.U32 R14, RZ, RZ, R67 ;  /* 0x000000ffff0e7224 */ /* 0x000fce00078e0043 */
.L_x_1611:
[----:B------:R-:W-:Y:S05]  /*4960*/  BSYNC B3 ;  /* 0x0000000000037941 */ /* 0x000fea0003800000 */
.L_x_1610:
[----:B----4-:R0:W-:Y:S02]  /*4970*/  ST.E.128 desc[UR60][R70.64], R12 ;  /* 0x0000000c46007985 */ /* 0x0101e4000c101d3c */
.L_x_1609:
[----:B------:R-:W-:Y:S05]  /*4980*/  BSYNC B2 ;  /* 0x0000000000027941 */ /* 0x000fea0003800000 */
.L_x_1608:
        /* <DEDUP_REMOVED lines=26> */
[----:B------:R-:W-:Y:S02]  /*4b30*/  HADD2.F32 R62, -RZ, R12.H1_H1 ;  /* 0x3000000cff3e7230 */ /* 0x000fe40000004100 */
[C---:B------:R-:W-:Y:S01]  /*4b40*/  FMUL.FTZ R65, R15.reuse, R65 ;  /* 0x000000410f417220 */ /* 0x040fe20000410000 */
[----:B------:R-:W-:Y:S01]  /*4b50*/  FFMA.FTZ R64, R15, R70, -R64 ;  /* 0x000000460f407223 */ /* 0x000fe20000010840 */
[----:B------:R-:W-:-:S02]  /*4b60*/  HADD2.F32 R15, -RZ, R158.H1_H1 ;  /* 0x3000009eff0f7230 */ /* 0x000fc40000004100 */
[----:B------:R-:W-:Y:S02]  /*4b70*/  HADD2.F32 R12, -RZ, R12.H0_H0 ;  /* 0x2000000cff0c7230 */ /* 0x000fe40000004100 */
[----:B------:R-:W-:Y:S01]  /*4b80*/  FFMA.FTZ R65, R69, R70, R65 ;  /* 0x0000004645417223 */ /* 0x000fe20000010041 */
[----:B------:R-:W-:Y:S02]  /*4b90*/  HADD2.F32 R158, -RZ, R158.H0_H0 ;  /* 0x2000009eff9e7230 */ /* 0x000fe40000004100 */
[-C--:B------:R-:W-:Y:S01]  /*4ba0*/  FMUL.FTZ R69, R62, R15.reuse ;  /* 0x0000000f3e457220 */ /* 0x080fe20000410000 */
[--C-:B------:R-:W-:Y:S02]  /*4bb0*/  HADD2.F32 R68, -RZ, R14.reuse.H1_H1 ;  /* 0x3000000eff447230 */ /* 0x100fe40000004100 */
[----:B------:R-:W-:Y:S01]  /*4bc0*/  FMUL.FTZ R70, R12, R15 ;  /* 0x0000000f0c467220 */ /* 0x000fe20000410000 */
[----:B------:R-:W-:Y:S01]  /*4bd0*/  HADD2.F32 R14, -RZ, R14.H0_H0 ;  /* 0x2000000eff0e7230 */ /* 0x000fe20000004100 */
[----:B------:R-:W-:Y:S01]  /*4be0*/  F2FP.F16.F32.PACK_AB R64, R65, R64 ;  /* 0x000000404140723e */ /* 0x000fe200000000ff */
[----:B------:R-:W-:-:S02]  /*4bf0*/  HADD2.F32 R13, -RZ, R157.H1_H1 ;  /* 0x3000009dff0d7230 */ /* 0x000fc40000004100 */
[-C--:B------:R-:W-:Y:S01]  /*4c00*/  FMUL.FTZ R15, R68, R158.reuse ;  /* 0x0000009e440f7220 */ /* 0x080fe20000410000 */
[----:B------:R-:W-:Y:S02]  /*4c10*/  HADD2.F32 R157, -RZ, R157.H0_H0 ;  /* 0x2000009dff9d7230 */ /* 0x000fe40000004100 */
[----:B------:R-:W-:Y:S01]  /*4c20*/  FMUL.FTZ R158, R14, R158 ;  /* 0x0000009e0e9e7220 */ /* 0x000fe20000410000 */
[-C--:B------:R-:W-:Y:S01]  /*4c30*/  FFMA.FTZ R69, R12, R13.reuse, -R69 ;  /* 0x0000000d0c457223 */ /* 0x080fe20000010845 */
[----:B------:R-:W-:Y:S01]  /*4c40*/  FFMA.FTZ R70, R62, R13, R70 ;  /* 0x0000000d3e467223 */ /* 0x000fe20000010046 */
[-C--:B------:R-:W-:Y:S01]  /*4c50*/  FFMA.FTZ R15, R14, R157.reuse, -R15 ;  /* 0x0000009d0e0f7223 */ /* 0x080fe2000001080f */
[----:B------:R-:W-:Y:S01]  /*4c60*/  FFMA.FTZ R158, R68, R157, R158 ;  /* 0x0000009d449e7223 */ /* 0x000fe2000001009e */
[----:B------:R-:W-:Y:S02]  /*4c70*/  F2FP.F16.F32.PACK_AB R13, R71, R63 ;  /* 0x0000003f470d723e */ /* 0x000fe400000000ff */
[----:B------:R-:W-:-:S02]  /*4c80*/  F2FP.F16.F32.PACK_AB R12, R70, R69 ;  /* 0x00000045460c723e */ /* 0x000fc400000000ff */
[----:B------:R-:W-:Y:S01]  /*4c90*/  F2FP.F16.F32.PACK_AB R14, R158, R15 ;  /* 0x0000000f9e0e723e */ /* 0x000fe200000000ff */
[----:B------:R-:W-:-:S07]  /*4ca0*/  IMAD.MOV.U32 R15, RZ, RZ, R64 ;  /* 0x000000ffff0f7224 */ /* 0x000fce00078e0040 */
.L_x_1615:
[----:B------:R-:W-:Y:S05]  /*4cb0*/  BSYNC B3 ;  /* 0x0000000000037941 */ /* 0x000fea0003800000 */
.L_x_1614:
[----:B----4-:R0:W-:Y:S02]  /*4cc0*/  ST.E.128 desc[UR60][R66.64], R12 ;  /* 0x0000000c42007985 */ /* 0x0101e4000c101d3c */
.L_x_1613:
[----:B------:R-:W-:Y:S05]  /*4cd0*/  BSYNC B2 ;  /* 0x0000000000027941 */ /* 0x000fea0003800000 */
.L_x_1612:
        /* <DEDUP_REMOVED lines=51> */
.L_x_1617:
[----:B------:R-:W-:Y:S05]  /*5010*/  BSYNC B2 ;  /* 0x0000000000027941 */ /* 0x000fea0003800000 */
.L_x_1616:
[----:B----4-:R0:W-:Y:S02]  /*5020*/  ST.E.128 desc[UR60][R62.64], R12 ;  /* 0x0000000c3e007985 */ /* 0x0101e4000c101d3c */
.L_x_1595:
[----:B------:R-:W-:Y:S05]  /*5030*/  BSYNC B1 ;  /* 0x0000000000017941 */ /* 0x000fea0003800000 */
.L_x_1594:
[----:B------:R-:W-:-:S03]  /*5040*/  UMOV UR4, 0xffffffff ;  /* 0xffffffff00047882 */ /* 0x000fc60000000000 */
[----:B------:R-:W-:Y:S05]  /*5050*/  BRA.DIV UR4, `(.L_x_1618) ;  /* 0x0000022e045c7947 */ /* 0x000fea000b800000 */
[----:B-1----:R-:W1:Y:S04]  /*5060*/  SHFL.IDX PT, R115, R115, 0x1, 0x1c1f ;  /* 0x003c1f0073737f89 */ /* 0x002e6800000e0000 */
[----:B------:R-:W0:Y:S02]  /*5070*/  SHFL.IDX PT, R116, R116, 0x1, 0x1c1f ;  /* 0x003c1f0074747f89 */ /* 0x000e2400000e0000 */
.L_x_2013:
        /* <DEDUP_REMOVED lines=10> */
[--C-:B---3--:R-:W-:Y:S02]  /*5120*/  SHF.R.U64 R11, R56, 0x10, R57.reuse ;  /* 0x00000010380b7819 */ /* 0x108fe40000001239 */
[----:B------:R-:W-:Y:S02]  /*5130*/  SHF.R.U32.HI R62, RZ, 0x10, R57 ;  /* 0x00000010ff3e7819 */ /* 0x000fe40000011639 */
[--C-:B------:R-:W-:Y:S01]  /*5140*/  SHF.R.U64 R61, R54, 0x10, R55.reuse ;  /* 0x00000010363d7819 */ /* 0x100fe20000001237 */
[----:B----4-:R-:W-:Y:S01]  /*5150*/  IMAD.MOV.U32 R54, RZ, RZ, R12 ;  /* 0x000000ffff367224 */ /* 0x010fe200078e000c */
[----:B------:R-:W-:Y:S01]  /*5160*/  SHF.R.U32.HI R60, RZ, 0x10, R55 ;  /* 0x00000010ff3c7819 */ /* 0x000fe20000011637 */
[----:B------:R-:W-:Y:S02]  /*5170*/  HADD2.F32 R57, -RZ, R11.H0_H0 ;  /* 0x2000000bff397230 */ /* 0x000fe40000004100 */
[----:B------:R-:W-:Y:S02]  /*5180*/  HADD2.F32 R12, -RZ, R13.H1_H1 ;  /* 0x3000000dff0c7230 */ /* 0x000fe40000004100 */
[----:B------:R-:W-:-:S02]  /*5190*/  HADD2.F32 R62, -RZ, R62.H0_H0 ;  /* 0x2000003eff3e7230 */ /* 0x000fc40000004100 */
[----:B------:R-:W-:Y:S02]  /*51a0*/  HADD2.F32 R11, -RZ, R13.H0_H0 ;  /* 0x2000000dff0b7230 */ /* 0x000fe40000004100 */
[-C--:B------:R-:W-:Y:S01]  /*51b0*/  FMUL.FTZ R64, R12, R57.reuse ;  /* 0x000000390c407220 */ /* 0x080fe20000410000 */
[--C-:B------:R-:W-:Y:S02]  /*51c0*/  HADD2.F32 R55, -RZ, R15.reuse.H1_H1 ;  /* 0x3000000fff377230 */ /* 0x100fe40000004100 */
[----:B------:R-:W-:Y:S02]  /*51d0*/  HADD2.F32 R13, -RZ, R15.H0_H0 ;  /* 0x2000000fff0d7230 */ /* 0x000fe40000004100 */
[----:B------:R-:W-:Y:S01]  /*51e0*/  FMUL.FTZ R57, R11, R57 ;  /* 0x000000390b397220 */ /* 0x000fe20000410000 */
[----:B------:R-:W-:Y:S02]  /*51f0*/  HADD2.F32 R56, -RZ, R61.H0_H0 ;  /* 0x2000003dff387230 */ /* 0x000fe40000004100 */
[----:B------:R-:W-:Y:S01]  /*5200*/  FMUL.FTZ R66, R55, R62 ;  /* 0x0000003e37427220 */ /* 0x000fe20000410000 */
[----:B------:R-:W-:-:S02]  /*5210*/  HADD2.F32 R60, -RZ, R60.H0_H0 ;  /* 0x2000003cff3c7230 */ /* 0x000fc40000004100 */
[----:B------:R-:W-:Y:S01]  /*5220*/  FMUL.FTZ R62, R13, R62 ;  /* 0x0000003e0d3e7220 */ /* 0x000fe20000410000 */
[----:B------:R-:W-:Y:S02]  /*5230*/  HADD2.F32 R15, -RZ, R54.H1_H1 ;  /* 0x30000036ff0f7230 */ /* 0x000fe40000004100 */
[----:B------:R-:W-:Y:S01]  /*5240*/  FFMA.FTZ R12, R12, R56, R57 ;  /* 0x000000380c0c7223 */ /* 0x000fe20000010039 */
[----:B------:R-:W-:Y:S02]  /*5250*/  HADD2.F32 R57, -RZ, R154.H0_H0 ;  /* 0x2000009aff397230 */ /* 0x000fe40000004100 */
[----:B------:R-:W-:Y:S01]  /*5260*/  FFMA.FTZ R62, R55, R60, R62 ;  /* 0x0000003c373e7223 */ /* 0x000fe2000001003e */
[----:B------:R-:W-:Y:S02]  /*5270*/  HADD2.F32 R54, -RZ, R54.H0_H0 ;  /* 0x20000036ff367230 */ /* 0x000fe40000004100 */
[----:B------:R-:W-:Y:S01]  /*5280*/  FFMA.FTZ R11, R11, R56, -R64 ;  /* 0x000000380b0b7223 */ /* 0x000fe20000010840 */
[----:B------:R-:W-:-:S02]  /*5290*/  HADD2.F32 R154, -RZ, R154.H1_H1 ;  /* 0x3000009aff9a7230 */ /* 0x000fc40000004100 */
[----:B------:R-:W-:Y:S01]  /*52a0*/  FFMA.FTZ R13, R13, R60, -R66 ;  /* 0x0000003c0d0d7223 */ /* 0x000fe20000010842 */
[--C-:B------:R-:W-:Y:S02]  /*52b0*/  HADD2.F32 R55, -RZ, R14.reuse.H1_H1 ;  /* 0x3000000eff377230 */ /* 0x100fe40000004100 */
[-C--:B------:R-:W-:Y:S01]  /*52c0*/  FMUL.FTZ R61, R15, R57.reuse ;  /* 0x000000390f3d7220 */ /* 0x080fe20000410000 */
[----:B------:R-:W-:Y:S02]  /*52d0*/  HADD2.F32 R14, -RZ, R14.H0_H0 ;  /* 0x2000000eff0e7230 */ /* 0x000fe40000004100 */
[----:B------:R-:W-:Y:S01]  /*52e0*/  FMUL.FTZ R60, R54, R57 ;  /* 0x00000039363c7220 */ /* 0x000fe20000410000 */
[--C-:B------:R-:W-:Y:S02]  /*52f0*/  HADD2.F32 R56, -RZ, R153.reuse.H0_H0 ;  /* 0x20000099ff387230 */ /* 0x100fe40000004100 */
[----:B------:R-:W-:Y:S01]  /*5300*/  FMUL.FTZ R57, R55, R154 ;  /* 0x0000009a37397220 */ /* 0x000fe20000410000 */
[----:B------:R-:W-:-:S02]  /*5310*/  HADD2.F32 R153, -RZ, R153.H1_H1 ;  /* 0x30000099ff997230 */ /* 0x000fc40000004100 */
        /* <DEDUP_REMOVED lines=8> */
[----:B------:R-:W-:Y:S02]  /*53a0*/  F2FP.F16.F32.PACK_AB R12, R60, R61 ;  /* 0x0000003d3c0c723e */ /* 0x000fe400000000ff */
[----:B------:R-:W-:-:S07]  /*53b0*/  F2FP.F16.F32.PACK_AB R14, R154, R57 ;  /* 0x000000399a0e723e */ /* 0x000fce00000000ff */
.L_x_1623:
[----:B------:R-:W-:Y:S05]  /*53c0*/  BSYNC B2 ;  /* 0x0000000000027941 */ /* 0x000fea0003800000 */
.L_x_1622:
[----:B----4-:R0:W-:Y:S02]  /*53d0*/  ST.E.128 desc[UR60][R58.64], R12 ;  /* 0x0000000c3a007985 */ /* 0x0101e4000c101d3c */
.L_x_1621:
[----:B------:R-:W-:Y:S05]  /*53e0*/  BSYNC B1 ;  /* 0x0000000000017941 */ /* 0x000fea0003800000 */
.L_x_1620:
[----:B------:R-:W-:Y:S01]  /*53f0*/  ISETP.NE.AND P4, PT, R21, RZ, PT ;  /* 0x000000ff1500720c */ /* 0x000fe20003f85270 */
[----:B------:R-:W-:-:S12]  /*5400*/  BSSY B1, `(.L_x_1624) ;  /* 0x0000034000017945 */ /* 0x000fd80003800000 */
[----:B------:R-:W-:Y:S05]  /*5410*/  @!P4 BRA `(.L_x_1625) ;  /* 0x0000000000c8c947 */ /* 0x000fea0003800000 */
[----:B0---4-:R0:W4:Y:S01]  /*5420*/  LDS.128 R12, [R32+0x2000] ;  /* 0x00200000200c7984 */ /* 0x0111220000000c00 */
[----:B------:R-:W-:Y:S01]  /*5430*/  ISETP.GE.AND P4, PT, R179, R124, PT ;  /* 0x0000007cb300720c */ /* 0x000fe20003f86270 */
[----:B---3--:R-:W-:Y:S01]  /*5440*/  IMAD.SHL.U32 R11, R170, 0x8, RZ ;  /* 0x00000008aa0b7824 */ /* 0x008fe200078e00ff */
[----:B------:R-:W-:Y:S01]  /*5450*/  BSSY B2, `(.L_x_1626) ;  /* 0x000002d000027945 */ /* 0x000fe20003800000 */
[----:B------:R-:W-:Y:S02]  /*5460*/  IMAD.MOV.U32 R54, RZ, RZ, R116 ;  /* 0x000000ffff367224 */ /* 0x000fe400078e0074 */
[----:B-1----:R-:W-:Y:S02]  /*5470*/  IMAD.MOV.U32 R55, RZ, RZ, R115 ;  /* 0x000000ffff377224 */ /* 0x002fe400078e0073 */
        /* <DEDUP_REMOVED lines=42> */
.L_x_1627:
[----:B------:R-:W-:Y:S05]  /*5720*/  BSYNC B2 ;  /* 0x0000000000027941 */ /* 0x000fea0003800000 */
.L_x_1626:
[----:B----4-:R0:W-:Y:S02]  /*5730*/  ST.E.128 desc[UR60][R54.64], R12 ;  /* 0x0000000c36007985 */ /* 0x0101e4000c101d3c */
.L_x_1625:
[----:B------:R-:W-:Y:S05]  /*5740*/  BSYNC B1 ;  /* 0x0000000000017941 */ /* 0x000fea0003800000 */
.L_x_1624:
        /* <DEDUP_REMOVED lines=51> */
.L_x_1631:
[----:B------:R-:W-:Y:S05]  /*5a80*/  BSYNC B2 ;  /* 0x0000000000027941 */ /* 0x000fea0003800000 */
.L_x_1630:
[----:B----4-:R0:W-:Y:S02]  /*5a90*/  ST.E.128 desc[UR60][R50.64], R12 ;  /* 0x0000000c32007985 */ /* 0x0101e4000c101d3c */
.L_x_1629:
[----:B------:R-:W-:Y:S05]  /*5aa0*/  BSYNC B1 ;  /* 0x0000000000017941 */ /* 0x000fea0003800000 */
.L_x_1628:
        /* <DEDUP_REMOVED lines=49> */
.L_x_1635:
[----:B------:R-:W-:Y:S05]  /*5dc0*/  BSYNC B2 ;  /* 0x0000000000027941 */ /* 0x000fea0003800000 */
.L_x_1634:
[----:B----4-:R0:W-:Y:S02]  /*5dd0*/  ST.E.128 desc[UR60][R46.64], R12 ;  /* 0x0000000c2e007985 */ /* 0x0101e4000c101d3c */
.L_x_1633:
[----:B------:R-:W-:Y:S05]  /*5de0*/  BSYNC B1 ;  /* 0x0000000000017941 */ /* 0x000fea0003800000 */
.L_x_1632:
        /* <DEDUP_REMOVED lines=25> */
[----:B------:R-:W-:Y:S01]  /*5f80*/  FFMA.FTZ R41, R11, R38, R44 ;  /* 0x000000260b297223 */ /* 0x000fe2000001002c */
[----:B------:R-:W-:Y:S02]  /*5f90*/  HADD2.F32 R11, -RZ, R12.H1_H1 ;  /* 0x3000000cff0b7230 */ /* 0x000fe40000004100 */
[----:B------:R-:W-:Y:S01]  /*5fa0*/  FFMA.FTZ R45, R33, R40, R46 ;  /* 0x00000028212d7223 */ /* 0x000fe2000001002e */
[----:B------:R-:W-:Y:S01]  /*5fb0*/  FFMA.FTZ R48, R13, R38, -R48 ;  /* 0x000000260d307223 */ /* 0x000fe20000010830 */
[----:B------:R-:W-:-:S02]  /*5fc0*/  HADD2.F32 R33, -RZ, R128.H0_H0 ;  /* 0x20000080ff217230 */ /* 0x000fc40000004100 */
[----:B------:R-:W-:Y:S01]  /*5fd0*/  FFMA.FTZ R50, R15, R40, -R50 ;  /* 0x000000280f327223 */ /* 0x000fe20000010832 */
[----:B------:R-:W-:Y:S02]  /*5fe0*/  HADD2.F32 R12, -RZ, R12.H0_H0 ;  /* 0x2000000cff0c7230 */ /* 0x000fe40000004100 */
[----:B------:R-:W-:Y:S02]  /*5ff0*/  HADD2.F32 R128, -RZ, R128.H1_H1 ;  /* 0x30000080ff807230 */ /* 0x000fe40000004100 */
[-C--:B------:R-:W-:Y:S01]  /*6000*/  FMUL.FTZ R39, R11, R33.reuse ;  /* 0x000000210b277220 */ /* 0x080fe20000410000 */
[--C-:B------:R-:W-:Y:S02]  /*6010*/  HADD2.F32 R13, -RZ, R14.reuse.H1_H1 ;  /* 0x3000000eff0d7230 */ /* 0x100fe40000004100 */
[----:B------:R-:W-:Y:S01]  /*6020*/  FMUL.FTZ R38, R12, R33 ;  /* 0x000000210c267220 */ /* 0x000fe20000410000 */
[----:B------:R-:W-:Y:S02]  /*6030*/  HADD2.F32 R14, -RZ, R14.H0_H0 ;  /* 0x2000000eff0e7230 */ /* 0x000fe40000004100 */
[----:B------:R-:W-:-:S02]  /*6040*/  HADD2.F32 R15, -RZ, R121.H0_H0 ;  /* 0x20000079ff0f7230 */ /* 0x000fc40000004100 */
[-C--:B------:R-:W-:Y:S01]  /*6050*/  FMUL.FTZ R33, R13, R128.reuse ;  /* 0x000000800d217220 */ /* 0x080fe20000410000 */
[----:B------:R-:W-:Y:S02]  /*6060*/  HADD2.F32 R121, -RZ, R121.H1_H1 ;  /* 0x30000079ff797230 */ /* 0x000fe40000004100 */
[----:B------:R-:W-:Y:S01]  /*6070*/  FMUL.FTZ R128, R14, R128 ;  /* 0x000000800e807220 */ /* 0x000fe20000410000 */
[-C--:B------:R-:W-:Y:S01]  /*6080*/  FFMA.FTZ R39, R12, R15.reuse, -R39 ;  /* 0x0000000f0c277223 */ /* 0x080fe20000010827 */
[----:B------:R-:W-:Y:S01]  /*6090*/  FFMA.FTZ R38, R11, R15, R38 ;  /* 0x0000000f0b267223 */ /* 0x000fe20000010026 */
[-C--:B------:R-:W-:Y:S01]  /*60a0*/  FFMA.FTZ R33, R14, R121.reuse, -R33 ;  /* 0x000000790e217223 */ /* 0x080fe20000010821 */
[----:B------:R-:W-:Y:S01]  /*60b0*/  FFMA.FTZ R128, R13, R121, R128 ;  /* 0x000000790d807223 */ /* 0x000fe20000010080 */
[----:B------:R-:W-:Y:S02]  /*60c0*/  F2FP.F16.F32.PACK_AB R13, R41, R48 ;  /* 0x00000030290d723e */ /* 0x000fe400000000ff */
[----:B------:R-:W-:-:S02]  /*60d0*/  F2FP.F16.F32.PACK_AB R15, R45, R50 ;  /* 0x000000322d0f723e */ /* 0x000fc400000000ff */
[----:B------:R-:W-:Y:S02]  /*60e0*/  F2FP.F16.F32.PACK_AB R12, R38, R39 ;  /* 0x00000027260c723e */ /* 0x000fe400000000ff */
[----:B------:R-:W-:-:S07]  /*60f0*/  F2FP.F16.F32.PACK_AB R14, R128, R33 ;  /* 0x00000021800e723e */ /* 0x000fce00000000ff */
.L_x_1639:
[----:B------:R-:W-:Y:S05]  /*6100*/  BSYNC B2 ;  /* 0x0000000000027941 */ /* 0x000fea0003800000 */
.L_x_1638:
[----:B----4-:R0:W-:Y:S02]  /*6110*/  ST.E.128 desc[UR60][R42.64], R12 ;  /* 0x0000000c2a007985 */ /* 0x0101e4000c101d3c */
.L_x_1637:
[----:B------:R-:W-:Y:S05]  /*6120*/  BSYNC B1 ;  /* 0x0000000000017941 */ /* 0x000fea0003800000 */
.L_x_1636:
        /* <DEDUP_REMOVED lines=48> */
.L_x_1641:
[----:B------:R-:W-:Y:S05]  /*6430*/  BSYNC B1 ;  /* 0x0000000000017941 */ /* 0x000fea0003800000 */
.L_x_1640:
[----:B----4-:R0:W-:Y:S01]  /*6440*/  ST.E.128 desc[UR60][R38.64], R12 ;  /* 0x0000000c26007985 */ /* 0x0101e2000c101d3c */
[----:B------:R-:W-:Y:S05]  /*6450*/  BRA `(.L_x_1619) ;  /* 0x0000004000307947 */ /* 0x000fea0003800000 */
.L_x_1585:
        /* <DEDUP_REMOVED lines=20> */
[----:B------:R-:W-:Y:S01]  /*65a0*/  CS2R R40, SRZ ;  /* 0x0000000000287805 */ /* 0x000fe2000001ff00 */
[----:B------:R-:W-:Y:S01]  /*65b0*/  IMAD.X R34, R11, 0x1, R103, P0 ;  /* 0x000000010b227824 */ /* 0x000fe200000e0667 */
[----:B------:R-:W-:Y:S02]  /*65c0*/  LEA R56, P0, R33, UR4, 0x1 ;  /* 0x0000000421387c11 */ /* 0x000fe4000f8008ff */
[----:B------:R-:W-:-:S02]  /*65d0*/  CS2R R54, SRZ ;  /* 0x0000000000367805 */ /* 0x000fc4000001ff00 */
        /* <DEDUP_REMOVED lines=23> */
.L_x_1643:
[----:B------:R-:W-:Y:S05]  /*6750*/  BSYNC B1 ;  /* 0x0000000000017941 */ /* 0x000fea0003800000 */
.L_x_1642:
        /* <DEDUP_REMOVED lines=47> */
.L_x_1645:
[----:B------:R-:W-:Y:S05]  /*6a50*/  BSYNC B1 ;  /* 0x0000000000017941 */ /* 0x000fea0003800000 */
.L_x_1644:
[----:B------:R-:W2:Y:S01]  /*6a60*/  LDL R11, [R1+0x30] ;  /* 0x00003000010b7983 */ /* 0x000ea20000100800 */
[----:B0-----:R-:W-:Y:S01]  /*6a70*/  IMAD.MOV.U32 R12, RZ, RZ, R33 ;  /* 0x000000ffff0c7224 */ /* 0x001fe200078e0021 */
[----:B------:R-:W-:Y:S01]  /*6a80*/  PRMT R209, R80, 0x5410, R81 ;  /* 0x0000541050d17816 */ /* 0x000fe20000000051 */
[----:B------:R-:W-:Y:S02]  /*6a90*/  IMAD.MOV.U32 R13, RZ, RZ, R38 ;  /* 0x000000ffff0d7224 */ /* 0x000fe400078e0026 */
[----:B------:R-:W-:-:S03]  /*6aa0*/  IMAD.MOV.U32 R14, RZ, RZ, R42 ;  /* 0x000000ffff0e7224 */ /* 0x000fc600078e002a */
[----:B------:R-:W-:Y:S02]  /*6ab0*/  PRMT R223, R13, 0x7610, R223 ;  /* 0x000076100ddf7816 */ /* 0x000fe400000000df */
[----:B------:R-:W-:Y:S02]  /*6ac0*/  MOV R13, R37 ;  /* 0x00000025000d7202 */ /* 0x000fe40000000f00 */
[----:B------:R-:W-:Y:S01]  /*6ad0*/  PRMT R228, R14, 0x7610, R228 ;  /* 0x000076100ee47816 */ /* 0x000fe200000000e4 */
[----:B------:R-:W-:-:S05]  /*6ae0*/  IMAD.MOV.U32 R14, RZ, RZ, R46 ;  /* 0x000000ffff0e7224 */ /* 0x000fca00078e002e */
[----:B------:R-:W-:Y:S01]  /*6af0*/  PRMT R211, R14, 0x7610, R211 ;  /* 0x000076100ed37816 */ /* 0x000fe200000000d3 */
[----:B------:R-:W-:-:S05]  /*6b00*/  IMAD.MOV.U32 R14, RZ, RZ, R50 ;  /* 0x000000ffff0e7224 */ /* 0x000fca00078e0032 */
[----:B------:R-:W-:Y:S01]  /*6b10*/  PRMT R223, R223, 0x5410, R14 ;  /* 0x00005410dfdf7816 */ /* 0x000fe2000000000e */
[----:B------:R-:W-:Y:S01]  /*6b20*/  IMAD.MOV.U32 R14, RZ, RZ, R54 ;  /* 0x000000ffff0e7224 */ /* 0x000fe200078e0036 */
[----:B--2---:R-:W-:Y:S01]  /*6b30*/  R2UR UR4, R11 ;  /* 0x000000000b0472ca */ /* 0x004fe200000e0000 */
[----:B------:R-:W-:-:S05]  /*6b40*/  IMAD.MOV.U32 R11, RZ, RZ, R32 ;  /* 0x000000ffff0b7224 */ /* 0x000fca00078e0020 */
[----:B------:R-:W-:Y:S01]  /*6b50*/  PRMT R210, R11, 0x5410, R12 ;  /* 0x000054100bd27816 */ /* 0x000fe2000000000c */
[----:B------:R-:W-:Y:S02]  /*6b60*/  IMAD.MOV.U32 R11, RZ, RZ, R39 ;  /* 0x000000ffff0b7224 */ /* 0x000fe400078e0027 */
[----:B------:R-:W-:-:S03]  /*6b70*/  IMAD.MOV.U32 R12, RZ, RZ, R36 ;  /* 0x000000ffff0c7224 */ /* 0x000fc600078e0024 */
[----:B------:R-:W-:Y:S01]  /*6b80*/  PRMT R227, R11, 0x5410, R13 ;  /* 0x000054100be37816 */ /* 0x000fe2000000000d */
[----:B------:R-:W-:Y:S01]  /*6b90*/  IMAD.MOV.U32 R13, RZ, RZ, R41 ;  /* 0x000000ffff0d7224 */ /* 0x000fe200078e0029 */
[----:B------:R-:W-:Y:S01]  /*6ba0*/  PRMT R226, R12, 0x7610, R226 ;  /* 0x000076100ce27816 */ /* 0x000fe200000000e2 */
[----:B------:R-:W-:Y:S01]  /*6bb0*/  IMAD.MOV.U32 R12, RZ, RZ, R40 ;  /* 0x000000ffff0c7224 */ /* 0x000fe200078e0028 */
[----:B------:R-:W-:Y:S01]  /*6bc0*/  UISETP.NE.AND UP0, UPT, UR4, 0x3, UPT ;  /* 0x000000030400788c */ /* 0x000fe2000bf05270 */
[----:B------:R-:W-:Y:S01]  /*6bd0*/  IMAD.MOV.U32 R11, RZ, RZ, R43 ;  /* 0x000000ffff0b7224 */ /* 0x000fe200078e002b */
[----:B------:R-:W-:Y:S01]  /*6be0*/  PRMT R157, R13, 0x7610, R157 ;  /* 0x000076100d9d7816 */ /* 0x000fe2000000009d */
[----:B------:R-:W-:Y:S01]  /*6bf0*/  IMAD.MOV.U32 R13, RZ, RZ, R45 ;  /* 0x000000ffff0d7224 */ /* 0x000fe200078e002d */
[----:B------:R-:W-:Y:S01]  /*6c00*/  PRMT R229, R12, 0x7610, R229 ;  /* 0x000076100ce57816 */ /* 0x000fe200000000e5 */
[----:B------:R-:W-:Y:S01]  /*6c10*/  IMAD.MOV.U32 R12, RZ, RZ, R44 ;  /* 0x000000ffff0c7224 */ /* 0x000fe200078e002c */
[----:B------:R-:W-:-:S02]  /*6c20*/  PRMT R228, R228, 0x5410, R11 ;  /* 0x00005410e4e47816 */ /* 0x000fc4000000000b */
[----:B------:R-:W-:Y:S02]  /*6c30*/  MOV R11, R47 ;  /* 0x0000002f000b7202 */ /* 0x000fe40000000f00 */
[----:B------:R-:W-:Y:S01]  /*6c40*/  PRMT R212, R12, 0x5410, R13 ;  /* 0x000054100cd47816 */ /* 0x000fe2000000000d */
[----:B------:R-:W-:Y:S01]  /*6c50*/  IMAD.MOV.U32 R12, RZ, RZ, R48 ;  /* 0x000000ffff0c7224 */ /* 0x000fe200078e0030 */
[----:B------:R-:W-:Y:S01]  /*6c60*/  PRMT R211, R211, 0x5410, R11 ;  /* 0x00005410d3d37816 */ /* 0x000fe2000000000b */
[----:B------:R-:W-:Y:S01]  /*6c70*/  IMAD.MOV.U32 R11, RZ, RZ, R51 ;  /* 0x000000ffff0b7224 */ /* 0x000fe200078e0033 */
[----:B------:R-:W-:Y:S02]  /*6c80*/  MOV R13, R49 ;  /* 0x00000031000d7202 */ /* 0x000fe40000000f00 */
[----:B------:R-:W-:Y:S01]  /*6c90*/  PRMT R226, R226, 0x5410, R12 ;  /* 0x00005410e2e27816 */ /* 0x000fe2000000000c */
[----:B------:R-:W-:Y:S01]  /*6ca0*/  IMAD.MOV.U32 R12, RZ, RZ, R53 ;  /* 0x000000ffff0c7224 */ /* 0x000fe200078e0035 */
[----:B------:R-:W-:Y:S01]  /*6cb0*/  PRMT R229, R229, 0x5410, R11 ;  /* 0x00005410e5e57816 */ /* 0x000fe2000000000b */
[----:B------:R0:W-:Y:S01]  /*6cc0*/  STL.S16 [R1+0x38], R13 ;  /* 0x0000380d01007387 */ /* 0x0001e20000100600 */
[----:B-----5:R-:W-:Y:S01]  /*6cd0*/  IMAD.MOV.U32 R11, RZ, RZ, R58 ;  /* 0x000000ffff0b7224 */ /* 0x020fe200078e003a */
[----:B------:R-:W-:-:S02]  /*6ce0*/  PLOP3.LUT P0, PT, PT, PT, UP0, 0x80, 0x0 ;  /* 0x000000000000781c */ /* 0x000fc40003f0f008 */
[----:B------:R1:W-:Y:S01]  /*6cf0*/  STL.S16 [R1+0x3a], R14 ;  /* 0x00003a0e01007387 */ /* 0x0003e20000100600 */
[----:B------:R-:W-:Y:S01]  /*6d00*/  PRMT R156, R12, 0x7610, R156 ;  /* 0x000076100c9c7816 */ /* 0x000fe2000000009c */
[----:B------:R-:W-:Y:S01]  /*6d10*/  IMAD.MOV.U32 R12, RZ, RZ, R57 ;  /* 0x000000ffff0c7224 */ /* 0x000fe200078e0039 */
[----:B------:R-:W-:Y:S01]  /*6d20*/  PRMT R145, R11, 0x7610, R145 ;  /* 0x000076100b917816 */ /* 0x000fe20000000091 */
[----:B------:R-:W-:Y:S02]  /*6d30*/  IMAD.MOV.U32 R11, RZ, RZ, R62 ;  /* 0x000000ffff0b7224 */ /* 0x000fe400078e003e */
[----:B0-----:R-:W-:-:S03]  /*6d40*/  IMAD.MOV.U32 R13, RZ, RZ, R55 ;  /* 0x000000ffff0d7224 */ /* 0x001fc600078e0037 */
[----:B------:R-:W-:Y:S01]  /*6d50*/  PRMT R149, R11, 0x7610, R149 ;  /* 0x000076100b957816 */ /* 0x000fe20000000095 */
[----:B-1----:R-:W-:Y:S01]  /*6d60*/  IMAD.MOV.U32 R14, RZ, RZ, R52 ;  /* 0x000000ffff0e7224 */ /* 0x002fe200078e0034 */
[----:B------:R0:W-:Y:S01]  /*6d70*/  STL.S16 [R1+0x3c], R13 ;  /* 0x00003c0d01007387 */ /* 0x0001e20000100600 */
[----:B------:R-:W-:-:S03]  /*6d80*/  IMAD.MOV.U32 R11, RZ, RZ, R66 ;  /* 0x000000ffff0b7224 */ /* 0x000fc600078e0042 */
[----:B------:R1:W-:Y:S02]  /*6d90*/  STL.S16 [R1+0x3e], R14 ;  /* 0x00003e0e01007387 */ /* 0x0003e40000100600 */
[----:B------:R-:W-:Y:S01]  /*6da0*/  PRMT R159, R11, 0x7610, R159 ;  /* 0x000076100b9f7816 */ /* 0x000fe2000000009f */
[----:B------:R-:W-:Y:S02]  /*6db0*/  IMAD.MOV.U32 R11, RZ, RZ, R70 ;  /* 0x000000ffff0b7224 */ /* 0x000fe400078e0046 */
[----:B0-----:R-:W-:-:S03]  /*6dc0*/  IMAD.MOV.U32 R13, RZ, RZ, R56 ;  /* 0x000000ffff0d7224 */ /* 0x001fc600078e0038 */
[----:B------:R-:W-:Y:S01]  /*6dd0*/  PRMT R147, R11, 0x7610, R147 ;  /* 0x000076100b937816 */ /* 0x000fe20000000093 */
[----:B------:R-:W-:Y:S01]  /*6de0*/  IMAD.MOV.U32 R11, RZ, RZ, R74 ;  /* 0x000000ffff0b7224 */ /* 0x000fe200078e004a */
[----:B-1----:R-:W-:Y:S02]  /*6df0*/  MOV R14, R59 ;  /* 0x0000003b000e7202 */ /* 0x002fe40000000f00 */
[----:B------:R-:W-:Y:S01]  /*6e00*/  PRMT R146, R13, 0x5410, R12 ;  /* 0x000054100d927816 */ /* 0x000fe2000000000c */
[----:B------:R-:W-:Y:S01]  /*6e10*/  IMAD.MOV.U32 R13, RZ, RZ, R60 ;  /* 0x000000ffff0d7224 */ /* 0x000fe200078e003c */
[----:B------:R-:W-:Y:S02]  /*6e20*/  MOV R12, R61 ;  /* 0x0000003d000c7202 */ /* 0x000fe40000000f00 */
[----:B------:R-:W-:Y:S01]  /*6e30*/  PRMT R145, R145, 0x5410, R14 ;  /* 0x0000541091917816 */ /* 0x000fe2000000000e */
[----:B------:R-:W-:Y:S01]  /*6e40*/  IMAD.MOV.U32 R14, RZ, RZ, R63 ;  /* 0x000000ffff0e7224 */ /* 0x000fe200078e003f */
[----:B------:R-:W-:Y:S01]  /*6e50*/  PRMT R150, R13, 0x5410, R12 ;  /* 0x000054100d967816 */ /* 0x000fe2000000000c */
[----:B------:R-:W-:Y:S01]  /*6e60*/  IMAD.MOV.U32 R13, RZ, RZ, R64 ;  /* 0x000000ffff0d7224 */ /* 0x000fe200078e0040 */
[----:B------:R-:W-:Y:S01]  /*6e70*/  PRMT R151, R11, 0x7610, R151 ;  /* 0x000076100b977816 */ /* 0x000fe20000000097 */
[----:B------:R-:W-:Y:S01]  /*6e80*/  IMAD.MOV.U32 R12, RZ, RZ, R65 ;  /* 0x000000ffff0c7224 */ /* 0x000fe200078e0041 */
[----:B------:R-:W-:Y:S01]  /*6e90*/  PRMT R149, R149, 0x5410, R14 ;  /* 0x0000541095957816 */ /* 0x000fe2000000000e */
[----:B------:R-:W-:Y:S01]  /*6ea0*/  IMAD.MOV.U32 R14, RZ, RZ, R67 ;  /* 0x000000ffff0e7224 */ /* 0x000fe200078e0043 */
[----:B------:R-:W-:-:S02]  /*6eb0*/  MOV R11, R73 ;  /* 0x00000049000b7202 */ /* 0x000fc40000000f00 */
[----:B------:R-:W-:Y:S01]  /*6ec0*/  PRMT R189, R13, 0x5410, R12 ;  /* 0x000054100dbd7816 */ /* 0x000fe2000000000c */
[----:B------:R-:W-:Y:S01]  /*6ed0*/  IMAD.MOV.U32 R13, RZ, RZ, R68 ;  /* 0x000000ffff0d7224 */ /* 0x000fe200078e0044 */
[----:B------:R-:W-:Y:S01]  /*6ee0*/  PRMT R159, R159, 0x5410, R14 ;  /* 0x000054109f9f7816 */ /* 0x000fe2000000000e */
[----:B------:R-:W-:Y:S01]  /*6ef0*/  IMAD.MOV.U32 R12, RZ, RZ, R69 ;  /* 0x000000ffff0c7224 */ /* 0x000fe200078e0045 */
[----:B------:R-:W-:-:S04]  /*6f00*/  MOV R14, R71 ;  /* 0x00000047000e7202 */ /* 0x000fc80000000f00 */
[----:B------:R-:W-:Y:S01]  /*6f10*/  PRMT R148, R13, 0x5410, R12 ;  /* 0x000054100d947816 */ /* 0x000fe2000000000c */
[----:B------:R-:W-:Y:S01]  /*6f20*/  IMAD.MOV.U32 R13, RZ, RZ, R75 ;  /* 0x000000ffff0d7224 */ /* 0x000fe200078e004b */
[----:B------:R-:W-:Y:S01]  /*6f30*/  PRMT R147, R147, 0x5410, R14 ;  /* 0x0000541093937816 */ /* 0x000fe2000000000e */
[----:B------:R-:W-:Y:S02]  /*6f40*/  IMAD.MOV.U32 R12, RZ, RZ, R72 ;  /* 0x000000ffff0c7224 */ /* 0x000fe400078e0048 */
[----:B------:R-:W-:Y:S01]  /*6f50*/  IMAD.MOV.U32 R14, RZ, RZ, R78 ;  /* 0x000000ffff0e7224 */ /* 0x000fe200078e004e */
[----:B------:R-:W-:Y:S01]  /*6f60*/  PRMT R151, R151, 0x5410, R13 ;  /* 0x0000541097977816 */ /* 0x000fe2000000000d */
[----:B------:R-:W-:Y:S01]  /*6f70*/  IMAD.MOV.U32 R13, RZ, RZ, R79 ;  /* 0x000000ffff0d7224 */ /* 0x000fe200078e004f */
[----:B------:R-:W-:Y:S01]  /*6f80*/  PRMT R152, R12, 0x5410, R11 ;  /* 0x000054100c987816 */ /* 0x000fe2000000000b */
[----:B------:R-:W-:Y:S02]  /*6f90*/  IMAD.MOV.U32 R12, RZ, RZ, R76 ;  /* 0x000000ffff0c7224 */ /* 0x000fe400078e004c */
[----:B------:R-:W-:Y:S01]  /*6fa0*/  IMAD.MOV.U32 R11, RZ, RZ, R77 ;  /* 0x000000ffff0b7224 */ /* 0x000fe200078e004d */
[----:B------:R-:W-:-:S04]  /*6fb0*/  PRMT R200, R14, 0x5410, R13 ;  /* 0x000054100ec87816 */ /* 0x000fc8000000000d */
[----:B------:R-:W-:Y:S01]  /*6fc0*/  PRMT R204, R12, 0x5410, R11 ;  /* 0x000054100ccc7816 */ /* 0x000fe2000000000b */
[----:B------:R-:W-:Y:S06]  /*6fd0*/  @!P0 BRA `(.L_x_1646) ;  /* 0x0000000000048947 */ /* 0x000fec0003800000 */
[----:B------:R-:W-:Y:S01]  /*6fe0*/  BPT.TRAP 0x1 ;  /* 0x000000040000795c */ /* 0x000fe20000300000 */
.L_x_1646:
[----:B------:R-:W-:Y:S01]  /*6ff0*/  IMAD R86, R19, 0x8, R18 ;  /* 0x0000000813567824 */ /* 0x000fe200078e0212 */
[----:B------:R-:W-:Y:S01]  /*7000*/  SHF.L.U32 R87, R175, 0x1f, RZ ;  /* 0x0000001faf577819 */ /* 0x000fe200000006ff */
[----:B------:R-:W0:Y:S01]  /*7010*/  LDC R128, c[0x0][0x2f4] ;  /* 0x0000bd00ff807b82 */ /* 0x000e220000000800 */
[----:B------:R-:W-:Y:S02]  /*7020*/  BSSY B1, `(.L_x_1647) ;  /* 0x0000003000017945 */ /* 0x000fe40003800000 */
[----:B------:R-:W1:Y:S02]  /*7030*/  SYNCS.PHASECHK.TRANS64.TRYWAIT P6, [R86+URZ+0x2a890], R87 ;  /* 0x02a89057560075a7 */ /* 0x000e6400080c017f */
[----:B-1----:R-:W-:Y:S05]  /*7040*/  @!P6 BRA `(.L_x_1648) ;  /* 0x0000020c00ace947 */ /* 0x002fea0003800000 */
.L_x_2014:
[----:B------:R-:W-:Y:S05]  /*7050*/  BSYNC B1 ;  /* 0x0000000000017941 */ /* 0x000fea0003800000 */
.L_x_1647:
[----:B------:R-:W-:Y:S01]  /*7060*/  UMOV UR4, 0xffffffff ;  /* 0xffffffff00047882 */ /* 0x000fe20000000000 */
[----:B0-----:R-:W-:Y:S02]  /*7070*/  IADD3 R131, -R125, R128, RZ ;  /* 0x000000807d837210 */ /* 0x001fe40007ffe1ff */
[----:B------:R-:W-:Y:S05]  /*7080*/  BRA.DIV UR4, `(.L_x_1649) ;  /* 0x0000020e04b07947 */ /* 0x000fea000b800000 */
[----:B------:R0:W2:Y:S04]  /*7090*/  SHFL.IDX PT, R121, R115, RZ, 0x1c1f ;  /* 0x001c1fff73797589 */ /* 0x0000a800000e0000 */
[----:B------:R0:W3:Y:S02]  /*70a0*/  SHFL.IDX PT, R11, R116, RZ, 0x1c1f ;  /* 0x001c1fff740b7589 */ /* 0x0000e400000e0000 */
.L_x_2018:
        /* <DEDUP_REMOVED lines=18> */
[----:B------:R-:W-:-:S05]  /*71d0*/  LOP3.LUT R12, R12, R185, RZ, 0x3c, !PT ;  /* 0x000000b90c0c7212 */ /* 0x000fca00078e3cff */
[----:B------:R-:W-:-:S04]  /*71e0*/  IMAD.IADD R12, R13, 0x1, R12 ;  /* 0x000000010d0c7824 */ /* 0x000fc800078e020c */
        /* <DEDUP_REMOVED lines=13> */
[----:B------:R-:W-:-:S04]  /*72c0*/  FMUL.FTZ R81, R13, R156 ;  /* 0x0000009c0d517220 */ /* 0x000fc80000410000 */
[CC--:B------:R-:W-:Y:S01]  /*72d0*/  FFMA.FTZ R81, R158.reuse, R157.reuse, -R81 ;  /* 0x0000009d9e517223 */ /* 0x0c0fe20000010851 */
[----:B------:R-:W-:Y:S02]  /*72e0*/  FMUL.FTZ R156, R158, R156 ;  /* 0x0000009c9e9c7220 */ /* 0x000fe40000410000 */
[----:B------:R-:W3:Y:S01]  /*72f0*/  LDL.S16 R158, [R1+0x3c] ;  /* 0x00003c00019e7983 */ /* 0x000ee20000100600 */
[----:B------:R-:W-:Y:S01]  /*7300*/  SHF.R.U64 R40, R40, 0x10, R41 ;  /* 0x0000001028287819 */ /* 0x000fe20000001229 */
[----:B------:R-:W-:Y:S01]  /*7310*/  FFMA.FTZ R13, R13, R157, R156 ;  /* 0x0000009d0d0d7223 */ /* 0x000fe2000001009c */
[----:B------:R-:W-:Y:S01]  /*7320*/  SHF.R.U32.HI R156, RZ, 0x10, R53 ;  /* 0x00000010ff9c7819 */ /* 0x000fe20000011635 */
[----:B------:R-:W-:Y:S01]  /*7330*/  HADD2.F32 R155, -RZ, R155.H1_H1 ;  /* 0x3000009bff9b7230 */ /* 0x000fe20000004100 */
[----:B------:R-:W-:Y:S02]  /*7340*/  SHF.R.U32.HI R41, RZ, 0x10, R41 ;  /* 0x00000010ff297819 */ /* 0x000fe40000011629 */
[----:B------:R-:W-:Y:S01]  /*7350*/  SHF.R.U64 R53, R52, 0x10, R53 ;  /* 0x0000001034357819 */ /* 0x000fe20000001235 */
[----:B------:R-:W-:-:S02]  /*7360*/  HADD2.F32 R156, -RZ, R156.H0_H0 ;  /* 0x2000009cff9c7230 */ /* 0x000fc40000004100 */
[----:B------:R-:W-:Y:S02]  /*7370*/  HADD2.F32 R52, -RZ, R154.H1_H1 ;  /* 0x3000009aff347230 */ /* 0x000fe40000004100 */
[----:B------:R-:W-:Y:S02]  /*7380*/  HADD2.F32 R41, -RZ, R41.H0_H0 ;  /* 0x20000029ff297230 */ /* 0x000fe40000004100 */
[-C--:B------:R-:W-:Y:S01]  /*7390*/  FMUL.FTZ R154, R155, R156.reuse ;  /* 0x0000009c9b9a7220 */ /* 0x080fe20000410000 */
[----:B------:R-:W-:-:S03]  /*73a0*/  FMUL.FTZ R156, R52, R156 ;  /* 0x0000009c349c7220 */ /* 0x000fc60000410000 */
[-C--:B------:R-:W-:Y:S01]  /*73b0*/  FFMA.FTZ R52, R52, R41.reuse, -R154 ;  /* 0x0000002934347223 */ /* 0x080fe2000001089a */
[----:B------:R-:W-:Y:S02]  /*73c0*/  HADD2.F32 R154, -RZ, R83.H0_H0 ;  /* 0x20000053ff9a7230 */ /* 0x000fe40000004100 */
[----:B------:R-:W-:Y:S01]  /*73d0*/  FFMA.FTZ R41, R155, R41, R156 ;  /* 0x000000299b297223 */ /* 0x000fe2000001009c */
[----:B------:R-:W-:Y:S02]  /*73e0*/  HADD2.F32 R155, -RZ, R228.H1_H1 ;  /* 0x300000e4ff9b7230 */ /* 0x000fe40000004100 */
[----:B------:R-:W-:Y:S02]  /*73f0*/  HADD2.F32 R156, -RZ, R15.H0_H0 ;  /* 0x2000000fff9c7230 */ /* 0x000fe40000004100 */
[----:B---3--:R-:W-:-:S05]  /*7400*/  HADD2.F32 R157, -RZ, R158.H0_H0 ;  /* 0x2000009eff9d7230 */ /* 0x008fca0000004100 */
[----:B------:R-:W-:-:S04]  /*7410*/  FMUL.FTZ R158, R154, R157 ;  /* 0x0000009d9a9e7220 */ /* 0x000fc80000410000 */
[C---:B------:R-:W-:Y:S01]  /*7420*/  FFMA.FTZ R158, R156.reuse, R155, -R158 ;  /* 0x0000009b9c9e7223 */ /* 0x040fe2000001089e */
[----:B------:R-:W-:Y:S02]  /*7430*/  FMUL.FTZ R156, R156, R157 ;  /* 0x0000009d9c9c7220 */ /* 0x000fe40000410000 */
[----:B------:R-:W3:Y:S01]  /*7440*/  LDL.LU.S16 R157, [R1+0x3e] ;  /* 0x00003e00019d7983 */ /* 0x000ee20000300600 */
[--C-:B------:R-:W-:Y:S01]  /*7450*/  SHF.R.U64 R42, R42, 0x10, R43.reuse ;  /* 0x000000102a2a7819 */ /* 0x100fe2000000122b */
[----:B------:R-:W-:Y:S01]  /*7460*/  FFMA.FTZ R156, R154, R155, R156 ;  /* 0x0000009b9a9c7223 */ /* 0x000fe2000001009c */
[----:B------:R-:W-:Y:S01]  /*7470*/  SHF.R.U32.HI R154, RZ, 0x10, R43 ;  /* 0x00000010ff9a7819 */ /* 0x000fe2000001162b */
[----:B------:R-:W-:Y:S01]  /*7480*/  HADD2.F32 R15, -RZ, R15.H1_H1 ;  /* 0x3000000fff0f7230 */ /* 0x000fe20000004100 */
[--C-:B------:R-:W-:Y:S01]  /*7490*/  SHF.R.U64 R43, R54, 0x10, R55.reuse ;  /* 0x00000010362b7819 */ /* 0x100fe20000001237 */
[----:B------:R-:W-:Y:S01]  /*74a0*/  HADD2.F32 R54, -RZ, R83.H1_H1 ;  /* 0x30000053ff367230 */ /* 0x000fe20000004100 */
[----:B------:R-:W-:Y:S01]  /*74b0*/  SHF.R.U32.HI R55, RZ, 0x10, R55 ;  /* 0x00000010ff377819 */ /* 0x000fe20000011637 */
[----:B------:R-:W-:-:S04]  /*74c0*/  HADD2.F32 R154, -RZ, R154.H0_H0 ;  /* 0x2000009aff9a7230 */ /* 0x000fc80000004100 */
[----:B------:R-:W-:-:S05]  /*74d0*/  HADD2.F32 R55, -RZ, R55.H0_H0 ;  /* 0x20000037ff377230 */ /* 0x000fca0000004100 */
[----:B------:R-:W-:-:S04]  /*74e0*/  FMUL.FTZ R83, R54, R55 ;  /* 0x0000003736537220 */ /* 0x000fc80000410000 */
[C---:B------:R-:W-:Y:S01]  /*74f0*/  FFMA.FTZ R83, R15.reuse, R154, -R83 ;  /* 0x0000009a0f537223 */ /* 0x040fe20000010853 */
[----:B------:R-:W-:Y:S01]  /*7500*/  FMUL.FTZ R15, R15, R55 ;  /* 0x000000370f0f7220 */ /* 0x000fe20000410000 */
[----:B------:R-:W-:-:S03]  /*7510*/  HADD2.F32 R55, -RZ, R229.H0_H0 ;  /* 0x200000e5ff377230 */ /* 0x000fc60000004100 */
[----:B------:R-:W-:Y:S01]  /*7520*/  FFMA.FTZ R15, R54, R154, R15 ;  /* 0x0000009a360f7223 */ /* 0x000fe2000001000f */
[----:B------:R-:W-:Y:S02]  /*7530*/  HADD2.F32 R54, -RZ, R80.H0_H0 ;  /* 0x20000050ff367230 */ /* 0x000fe40000004100 */
[----:B------:R-:W-:Y:S02]  /*7540*/  HADD2.F32 R154, -RZ, R12.H0_H0 ;  /* 0x2000000cff9a7230 */ /* 0x000fe40000004100 */
[----:B---3--:R-:W-:-:S05]  /*7550*/  HADD2.F32 R157, -RZ, R157.H0_H0 ;  /* 0x2000009dff9d7230 */ /* 0x008fca0000004100 */
[-C--:B------:R-:W-:Y:S01]  /*7560*/  FMUL.FTZ R155, R54, R157.reuse ;  /* 0x0000009d369b7220 */ /* 0x080fe20000410000 */
[----:B------:R-:W-:-:S03]  /*7570*/  FMUL.FTZ R157, R154, R157 ;  /* 0x0000009d9a9d7220 */ /* 0x000fc60000410000 */
[-C--:B------:R-:W-:Y:S02]  /*7580*/  FFMA.FTZ R155, R154, R55.reuse, -R155 ;  /* 0x000000379a9b7223 */ /* 0x080fe4000001089b */
[----:B------:R-:W3:Y:S01]  /*7590*/  LDL.S16 R154, [R1+0x3a] ;  /* 0x00003a00019a7983 */ /* 0x000ee20000100600 */
[----:B------:R-:W-:Y:S02]  /*75a0*/  HADD2.F32 R53, -RZ, R53.H0_H0 ;  /* 0x20000035ff357230 */ /* 0x000fe40000004100 */
[----:B------:R-:W-:Y:S01]  /*75b0*/  FFMA.FTZ R157, R54, R55, R157 ;  /* 0x00000037369d7223 */ /* 0x000fe2000001009d */
[----:B------:R-:W-:Y:S01]  /*75c0*/  HADD2.F32 R80, -RZ, R80.H1_H1 ;  /* 0x30000050ff507230 */ /* 0x000fe20000004100 */
[----:B------:R-:W-:Y:S01]  /*75d0*/  F2FP.F16.F32.PACK_AB R52, R52, R81 ;  /* 0x000000513434723e */ /* 0x000fe200000000ff */
[----:B------:R-:W-:Y:S01]  /*75e0*/  HADD2.F32 R12, -RZ, R12.H1_H1 ;  /* 0x3000000cff0c7230 */ /* 0x000fe20000004100 */
[----:B------:R-:W-:Y:S01]  /*75f0*/  F2FP.F16.F32.PACK_AB R83, R83, R158 ;  /* 0x0000009e5353723e */ /* 0x000fe200000000ff */
[----:B------:R-:W-:-:S02]  /*7600*/  HADD2.F32 R40, -RZ, R40.H0_H0 ;  /* 0x20000028ff287230 */ /* 0x000fc40000004100 */
[-C--:B------:R-:W-:Y:S01]  /*7610*/  FMUL.FTZ R54, R80, R53.reuse ;  /* 0x0000003550367220 */ /* 0x080fe20000410000 */
[----:B------:R-:W-:Y:S02]  /*7620*/  HADD2.F32 R55, -RZ, R14.H0_H0 ;  /* 0x2000000eff377230 */ /* 0x000fe40000004100 */
[C---:B------:R-:W-:Y:S01]  /*7630*/  FMUL.FTZ R53, R12.reuse, R53 ;  /* 0x000000350c357220 */ /* 0x040fe20000410000 */
[----:B------:R-:W-:Y:S02]  /*7640*/  HADD2.F32 R43, -RZ, R43.H0_H0 ;  /* 0x2000002bff2b7230 */ /* 0x000fe40000004100 */
[-C--:B------:R-:W-:Y:S01]  /*7650*/  FFMA.FTZ R12, R12, R40.reuse, -R54 ;  /* 0x000000280c0c7223 */ /* 0x080fe20000010836 */
[----:B------:R-:W-:Y:S02]  /*7660*/  HADD2.F32 R54, -RZ, R228.H0_H0 ;  /* 0x200000e4ff367230 */ /* 0x000fe40000004100 */
[----:B------:R-:W-:Y:S01]  /*7670*/  FFMA.FTZ R40, R80, R40, R53 ;  /* 0x0000002850287223 */ /* 0x000fe20000010035 */
[--C-:B------:R-:W-:Y:S01]  /*7680*/  HADD2.F32 R53, -RZ, R82.reuse.H0_H0 ;  /* 0x20000052ff357230 */ /* 0x100fe20000004100 */
        /* <DEDUP_REMOVED lines=11> */
[----:B---3--:R-:W-:-:S05]  /*7740*/  HADD2.F32 R154, -RZ, R154.H0_H0 ;  /* 0x2000009aff9a7230 */ /* 0x008fca0000004100 */
        /* <DEDUP_REMOVED lines=8> */
[----:B------:R-:W-:Y:S01]  /*77d0*/  F2FP.F16.F32.PACK_AB R53, R53, R80 ;  /* 0x000000503535723e */ /* 0x000fe200000000ff */
[----:B------:R-:W-:Y:S01]  /*77e0*/  IMAD.MOV.U32 R80, RZ, RZ, R40 ;  /* 0x000000ffff507224 */ /* 0x000fe200078e0028 */
[----:B------:R-:W-:-:S03]  /*77f0*/  F2FP.F16.F32.PACK_AB R43, R43, R154 ;  /* 0x0000009a2b2b723e */ /* 0x000fc600000000ff */
[----:B------:R-:W-:Y:S02]  /*7800*/  IMAD.MOV.U32 R14, RZ, RZ, R53 ;  /* 0x000000ffff0e7224 */ /* 0x000fe400078e0035 */
[----:B------:R-:W-:-:S07]  /*7810*/  IMAD.MOV.U32 R82, RZ, RZ, R43 ;  /* 0x000000ffff527224 */ /* 0x000fce00078e002b */
.L_x_1655:
[----:B------:R-:W-:Y:S05]  /*7820*/  BSYNC B3 ;  /* 0x0000000000037941 */ /* 0x000fea0003800000 */
.L_x_1654:
[----:B------:R-:W-:-:S04]  /*7830*/  LEA R40, P4, R5, R11, 0x1 ;  /* 0x0000000b05287211 */ /* 0x000fc800078808ff */
[----:B--2---:R-:W-:Y:S02]  /*7840*/  LEA.HI.X R41, R5, R121, R112, 0x1, P4 ;  /* 0x0000007905297211 */ /* 0x004fe400020f0c70 */
[----:B------:R-:W-:-:S03]  /*7850*/  ISETP.GE.AND P4, PT, R153, R128, PT ;  /* 0x000000809900720c */ /* 0x000fc60003f86270 */
[----:B----4-:R2:W-:Y:S10]  /*7860*/  ST.E.128 desc[UR60][R40.64], R12 ;  /* 0x0000000c28007985 */ /* 0x0105f4000c101d3c */
[----:B--2---:R-:W-:-:S05]  /*7870*/  @!P4 IMAD.WIDE R12, R153, 0x2, R120 ;  /* 0x00000002990cc825 */ /* 0x004fca00078e0278 */
[----:B---3--:R3:W-:Y:S02]  /*7880*/  @!P4 ST.E.128 desc[UR60][R12.64], R80 ;  /* 0x000000500c00c985 */ /* 0x0087e4000c101d3c */
.L_x_1653:
[----:B------:R-:W-:Y:S05]  /*7890*/  BSYNC B2 ;  /* 0x0000000000027941 */ /* 0x000fea0003800000 */
.L_x_1652:
[----:B------:R-:W-:Y:S01]  /*78a0*/  ISETP.NE.AND P4, PT, R21, RZ, PT ;  /* 0x000000ff1500720c */ /* 0x000fe20003f85270 */
[----:B------:R-:W-:-:S12]  /*78b0*/  BSSY B2, `(.L_x_1656) ;  /* 0x0000079000027945 */ /* 0x000fd80003800000 */
[----:B------:R-:W-:Y:S05]  /*78c0*/  @!P4 BRA `(.L_x_1657) ;  /* 0x0000000400dcc947 */ /* 0x000fea0003800000 */
[----:B---3--:R-:W-:Y:S01]  /*78d0*/  SEL R12, R125, R131, !P2 ;  /* 0x000000837d0c7207 */ /* 0x008fe20005000000 */
[----:B------:R-:W-:Y:S01]  /*78e0*/  BSSY B3, `(.L_x_1658) ;  /* 0x0000072000037945 */ /* 0x000fe20003800000 */
[----:B------:R-:W-:Y:S02]  /*78f0*/  ISETP.GE.AND P6, PT, R168, R124, PT ;  /* 0x0000007ca800720c */ /* 0x000fe40003fc6270 */
[----:B------:R-:W-:Y:S02]  /*7900*/  SHF.R.S32.HI R13, RZ, 0x1f, R12 ;  /* 0x0000001fff0d7819 */ /* 0x000fe4000001140c */
[C---:B------:R-:W-:Y:S02]  /*7910*/  LEA R52, P4, R6.reuse, R11, 0x1 ;  /* 0x0000000b06347211 */ /* 0x040fe400078808ff */
[----:B------:R-:W-:Y:S02]  /*7920*/  LEA.HI R13, R13, R12, RZ, 0x4 ;  /* 0x0000000c0d0d7211 */ /* 0x000fe400078f20ff */
[----:B--2---:R-:W-:-:S02]  /*7930*/  LEA.HI.X R53, R6, R121, R111, 0x1, P4 ;  /* 0x0000007906357211 */ /* 0x004fc400020f0c6f */
        /* <DEDUP_REMOVED lines=12> */
[----:B------:R-:W-:-:S03]  /*7a00*/  IMAD R12, R12, 0x2, R18 ;  /* 0x000000020c0c7824 */ /* 0x000fc600078e0212 */
[----:B------:R-:W-:-:S03]  /*7a10*/  LEA R40, R40, R18, 0x1 ;  /* 0x0000001228287211 */ /* 0x000fc600078e08ff */
[----:B------:R-:W2:Y:S04]  /*7a20*/  LDS.128 R12, [R12+0x18400] ;  /* 0x018400000c0c7984 */ /* 0x000ea80000000c00 */
[----:B------:R-:W3:Y:S01]  /*7a30*/  LDS.128 R40, [R40+0x18400] ;  /* 0x0184000028287984 */ /* 0x000ee20000000c00 */
[----:B------:R-:W-:Y:S05]  /*7a40*/  @P6 BRA `(.L_x_1659) ;  /* 0x00000004006c6947 */ /* 0x000fea0003800000 */
[----:B------:R-:W4:Y:S01]  /*7a50*/  LDL.LU.S16 R55, [R1+0x38] ;  /* 0x0000380001377983 */ /* 0x000f220000300600 */
[----:B---3--:R-:W-:Y:S01]  /*7a60*/  IMAD.MOV.U32 R81, RZ, RZ, R41 ;  /* 0x000000ffff517224 */ /* 0x008fe200078e0029 */
[----:B------:R-:W-:Y:S01]  /*7a70*/  SHF.R.U64 R48, R48, 0x10, R49 ;  /* 0x0000001030307819 */ /* 0x000fe20000001231 */
[----:B--2---:R-:W-:Y:S01]  /*7a80*/  IMAD.MOV.U32 R41, RZ, RZ, R13 ;  /* 0x000000ffff297224 */ /* 0x004fe200078e000d */
[----:B------:R-:W-:Y:S01]  /*7a90*/  SHF.R.U64 R36, R36, 0x10, R37 ;  /* 0x0000001024247819 */ /* 0x000fe20000001225 */
[----:B------:R-:W-:Y:S01]  /*7aa0*/  HADD2.F32 R13, -RZ, R227.H1_H1 ;  /* 0x300000e3ff0d7230 */ /* 0x000fe20000004100 */
[----:B------:R-:W-:Y:S01]  /*7ab0*/  SHF.R.U64 R50, R50, 0x10, R51 ;  /* 0x0000001032327819 */ /* 0x000fe20000001233 */
[----:B------:R-:W-:Y:S01]  /*7ac0*/  HADD2.F32 R153, -RZ, R229.H1_H1 ;  /* 0x300000e5ff997230 */ /* 0x000fe20000004100 */
[----:B------:R-:W-:Y:S01]  /*7ad0*/  SHF.R.U64 R38, R38, 0x10, R39 ;  /* 0x0000001026267819 */ /* 0x000fe20000001227 */
[--C-:B------:R-:W-:Y:S02]  /*7ae0*/  HADD2.F32 R80, -RZ, R41.reuse.H0_H0 ;  /* 0x20000029ff507230 */ /* 0x100fe40000004100 */
[----:B------:R-:W-:-:S02]  /*7af0*/  HADD2.F32 R41, -RZ, R41.H1_H1 ;  /* 0x30000029ff297230 */ /* 0x000fc40000004100 */
[----:B------:R-:W-:Y:S02]  /*7b00*/  HADD2.F32 R155, -RZ, R226.H1_H1 ;  /* 0x300000e2ff9b7230 */ /* 0x000fe40000004100 */
[----:B------:R-:W-:Y:S02]  /*7b10*/  HADD2.F32 R48, -RZ, R48.H0_H0 ;  /* 0x20000030ff307230 */ /* 0x000fe40000004100 */
[----:B------:R-:W-:Y:S02]  /*7b20*/  HADD2.F32 R36, -RZ, R36.H0_H0 ;  /* 0x20000024ff247230 */ /* 0x000fe40000004100 */
[----:B------:R-:W-:Y:S02]  /*7b30*/  HADD2.F32 R50, -RZ, R50.H0_H0 ;  /* 0x20000032ff327230 */ /* 0x000fe40000004100 */
[----:B------:R-:W-:Y:S02]  /*7b40*/  HADD2.F32 R38, -RZ, R38.H0_H0 ;  /* 0x20000026ff267230 */ /* 0x000fe40000004100 */
[----:B----4-:R-:W-:-:S02]  /*7b50*/  HADD2.F32 R82, -RZ, R55.H0_H0 ;  /* 0x20000037ff527230 */ /* 0x010fc40000004100 */
[----:B------:R-:W-:-:S05]  /*7b60*/  HADD2.F32 R55, -RZ, R81.H0_H0 ;  /* 0x20000051ff377230 */ /* 0x000fca0000004100 */
[-C--:B------:R-:W-:Y:S01]  /*7b70*/  FMUL.FTZ R83, R55, R82.reuse ;  /* 0x0000005237537220 */ /* 0x080fe20000410000 */
[----:B------:R-:W-:-:S03]  /*7b80*/  FMUL.FTZ R82, R80, R82 ;  /* 0x0000005250527220 */ /* 0x000fc60000410000 */
[-C--:B------:R-:W-:Y:S01]  /*7b90*/  FFMA.FTZ R80, R80, R13.reuse, -R83 ;  /* 0x0000000d50507223 */ /* 0x080fe20000010853 */
[----:B------:R-:W-:Y:S01]  /*7ba0*/  FFMA.FTZ R55, R55, R13, R82 ;  /* 0x0000000d37377223 */ /* 0x000fe20000010052 */
[----:B------:R-:W-:Y:S01]  /*7bb0*/  SHF.R.U32.HI R82, RZ, 0x10, R49 ;  /* 0x00000010ff527819 */ /* 0x000fe20000011631 */
[----:B------:R-:W-:Y:S01]  /*7bc0*/  HADD2.F32 R13, -RZ, R81.H1_H1 ;  /* 0x30000051ff0d7230 */ /* 0x000fe20000004100 */
[----:B------:R-:W-:Y:S01]  /*7bd0*/  SHF.R.U32.HI R81, RZ, 0x10, R37 ;  /* 0x00000010ff517819 */ /* 0x000fe20000011625 */
[----:B------:R-:W-:Y:S02]  /*7be0*/  HADD2.F32 R49, -RZ, R226.H0_H0 ;  /* 0x200000e2ff317230 */ /* 0x000fe40000004100 */
[----:B------:R-:W-:Y:S02]  /*7bf0*/  HADD2.F32 R82, -RZ, R82.H0_H0 ;  /* 0x20000052ff527230 */ /* 0x000fe40000004100 */
[----:B------:R-:W-:Y:S02]  /*7c00*/  HADD2.F32 R81, -RZ, R81.H0_H0 ;  /* 0x20000051ff517230 */ /* 0x000fe40000004100 */
[----:B------:R-:W-:-:S02]  /*7c10*/  HADD2.F32 R37, -RZ, R14.H0_H0 ;  /* 0x2000000eff257230 */ /* 0x000fc40000004100 */
[-C--:B------:R-:W-:Y:S01]  /*7c20*/  FMUL.FTZ R83, R13, R82.reuse ;  /* 0x000000520d537220 */ /* 0x080fe20000410000 */
[C---:B------:R-:W-:Y:S01]  /*7c30*/  FMUL.FTZ R82, R41.reuse, R82 ;  /* 0x0000005229527220 */ /* 0x040fe20000410000 */
[----:B------:R-:W-:Y:S02]  /*7c40*/  HADD2.F32 R14, -RZ, R14.H1_H1 ;  /* 0x3000000eff0e7230 */ /* 0x000fe40000004100 */
[-C--:B------:R-:W-:Y:S01]  /*7c50*/  FFMA.FTZ R41, R41, R81.reuse, -R83 ;  /* 0x0000005129297223 */ /* 0x080fe20000010853 */
[----:B------:R-:W-:Y:S01]  /*7c60*/  FFMA.FTZ R13, R13, R81, R82 ;  /* 0x000000510d0d7223 */ /* 0x000fe20000010052 */
[----:B------:R-:W-:Y:S02]  /*7c70*/  IMAD.MOV.U32 R81, RZ, RZ, R43 ;  /* 0x000000ffff517224 */ /* 0x000fe400078e002b */
[----:B------:R-:W-:Y:S01]  /*7c80*/  HADD2.F32 R43, -RZ, R15.H0_H0 ;  /* 0x2000000fff2b7230 */ /* 0x000fe20000004100 */
[----:B------:R-:W-:Y:S01]  /*7c90*/  F2FP.F16.F32.PACK_AB R41, R41, R80 ;  /* 0x000000502929723e */ /* 0x000fe200000000ff */
[----:B------:R-:W-:Y:S01]  /*7ca0*/  HADD2.F32 R83, -RZ, R227.H0_H0 ;  /* 0x200000e3ff537230 */ /* 0x000fe20000004100 */
[----:B------:R-:W-:Y:S01]  /*7cb0*/  F2FP.F16.F32.PACK_AB R55, R13, R55 ;  /* 0x000000370d37723e */ /* 0x000fe200000000ff */
[----:B------:R-:W-:-:S02]  /*7cc0*/  HADD2.F32 R82, -RZ, R81.H0_H0 ;  /* 0x20000051ff527230 */ /* 0x000fc40000004100 */
[----:B------:R-:W-:Y:S02]  /*7cd0*/  HADD2.F32 R81, -RZ, R81.H1_H1 ;  /* 0x30000051ff517230 */ /* 0x000fe40000004100 */
[----:B------:R-:W-:Y:S02]  /*7ce0*/  HADD2.F32 R15, -RZ, R15.H1_H1 ;  /* 0x3000000fff0f7230 */ /* 0x000fe40000004100 */
[CC--:B------:R-:W-:Y:S01]  /*7cf0*/  FMUL.FTZ R154, R82.reuse, R153.reuse ;  /* 0x00000099529a7220 */ /* 0x0c0fe20000410000 */
[C---:B------:R-:W-:Y:S01]  /*7d00*/  FMUL.FTZ R153, R43.reuse, R153 ;  /* 0x000000992b997220 */ /* 0x040fe20000410000 */
[----:B------:R-:W-:Y:S02]  /*7d10*/  IMAD.MOV.U32 R13, RZ, RZ, R41 ;  /* 0x000000ffff0d7224 */ /* 0x000fe400078e0029 */
[-C--:B------:R-:W-:Y:S01]  /*7d20*/  FFMA.FTZ R43, R43, R83.reuse, -R154 ;  /* 0x000000532b2b7223 */ /* 0x080fe2000001089a */
[----:B------:R-:W-:Y:S01]  /*7d30*/  FFMA.FTZ R153, R82, R83, R153 ;  /* 0x0000005352997223 */ /* 0x000fe20000010099 */
[----:B------:R-:W-:Y:S01]  /*7d40*/  SHF.R.U32.HI R82, RZ, 0x10, R51 ;  /* 0x00000010ff527819 */ /* 0x000fe20000011633 */
[----:B------:R-:W-:Y:S01]  /*7d50*/  IMAD.MOV.U32 R41, RZ, RZ, R55 ;  /* 0x000000ffff297224 */ /* 0x000fe200078e0037 */
[----:B------:R-:W-:-:S03]  /*7d60*/  SHF.R.U32.HI R83, RZ, 0x10, R39 ;  /* 0x00000010ff537819 */ /* 0x000fc60000011627 */
[----:B------:R-:W-:Y:S02]  /*7d70*/  HADD2.F32 R82, -RZ, R82.H0_H0 ;  /* 0x20000052ff527230 */ /* 0x000fe40000004100 */
[----:B------:R-:W-:-:S03]  /*7d80*/  HADD2.F32 R83, -RZ, R83.H0_H0 ;  /* 0x20000053ff537230 */ /* 0x000fc60000004100 */
        /* <DEDUP_REMOVED lines=10> */
[C---:B------:R-:W-:Y:S01]  /*7e30*/  FMUL.FTZ R155, R81.reuse, R155 ;  /* 0x0000009b519b7220 */ /* 0x040fe20000410000 */
[----:B------:R-:W-:Y:S01]  /*7e40*/  F2FP.F16.F32.PACK_AB R82, R82, R153 ;  /* 0x000000995252723e */ /* 0x000fe200000000ff */
[----:B------:R-:W-:-:S02]  /*7e50*/  FFMA.FTZ R83, R81, R49, -R83 ;  /* 0x0000003151537223 */ /* 0x000fc40000010853 */
[----:B------:R-:W-:Y:S01]  /*7e60*/  FFMA.FTZ R155, R15, R49, R155 ;  /* 0x000000310f9b7223 */ /* 0x000fe2000001009b */
[-C--:B------:R-:W-:Y:S01]  /*7e70*/  FMUL.FTZ R15, R40, R48.reuse ;  /* 0x00000030280f7220 */ /* 0x080fe20000410000 */
[C---:B------:R-:W-:Y:S01]  /*7e80*/  FMUL.FTZ R48, R12.reuse, R48 ;  /* 0x000000300c307220 */ /* 0x040fe20000410000 */
[--C-:B------:R-:W-:Y:S02]  /*7e90*/  HADD2.F32 R49, -RZ, R223.reuse.H1_H1 ;  /* 0x300000dfff317230 */ /* 0x100fe40000004100 */
[-C--:B------:R-:W-:Y:S01]  /*7ea0*/  FFMA.FTZ R15, R12, R36.reuse, -R15 ;  /* 0x000000240c0f7223 */ /* 0x080fe2000001080f */
[--C-:B------:R-:W-:Y:S02]  /*7eb0*/  HADD2.F32 R12, -RZ, R42.reuse.H0_H0 ;  /* 0x2000002aff0c7230 */ /* 0x100fe40000004100 */
[----:B------:R-:W-:Y:S01]  /*7ec0*/  FFMA.FTZ R48, R40, R36, R48 ;  /* 0x0000002428307223 */ /* 0x000fe20000010030 */
[----:B------:R-:W-:Y:S02]  /*7ed0*/  HADD2.F32 R36, -RZ, R223.H0_H0 ;  /* 0x200000dfff247230 */ /* 0x000fe40000004100 */
[----:B------:R-:W-:-:S02]  /*7ee0*/  HADD2.F32 R42, -RZ, R42.H1_H1 ;  /* 0x3000002aff2a7230 */ /* 0x000fc40000004100 */
[CC--:B------:R-:W-:Y:S01]  /*7ef0*/  FMUL.FTZ R40, R12.reuse, R49.reuse ;  /* 0x000000310c287220 */ /* 0x0c0fe20000410000 */
[----:B------:R-:W-:Y:S01]  /*7f00*/  FMUL.FTZ R49, R37, R49 ;  /* 0x0000003125317220 */ /* 0x000fe20000410000 */
[----:B------:R-:W-:Y:S02]  /*7f10*/  F2FP.F16.F32.PACK_AB R15, R15, R83 ;  /* 0x000000530f0f723e */ /* 0x000fe400000000ff */
[-C--:B------:R-:W-:Y:S01]  /*7f20*/  FFMA.FTZ R40, R37, R36.reuse, -R40 ;  /* 0x0000002425287223 */ /* 0x080fe20000010828 */
[----:B------:R-:W-:Y:S01]  /*7f30*/  FFMA.FTZ R49, R12, R36, R49 ;  /* 0x000000240c317223 */ /* 0x000fe20000010031 */
[-C--:B------:R-:W-:Y:S01]  /*7f40*/  FMUL.FTZ R12, R42, R50.reuse ;  /* 0x000000322a0c7220 */ /* 0x080fe20000410000 */
[----:B------:R-:W-:Y:S01]  /*7f50*/  FMUL.FTZ R50, R14, R50 ;  /* 0x000000320e327220 */ /* 0x000fe20000410000 */
[----:B------:R-:W-:Y:S02]  /*7f60*/  F2FP.F16.F32.PACK_AB R48, R48, R155 ;  /* 0x0000009b3030723e */ /* 0x000fe400000000ff */
[-C--:B------:R-:W-:Y:S01]  /*7f70*/  FFMA.FTZ R12, R14, R38.reuse, -R12 ;  /* 0x000000260e0c7223 */ /* 0x080fe2000001080c */
[----:B------:R-:W-:-:S04]  /*7f80*/  FFMA.FTZ R50, R42, R38, R50 ;  /* 0x000000262a327223 */ /* 0x000fc80000010032 */
[----:B------:R-:W-:Y:S01]  /*7f90*/  F2FP.F16.F32.PACK_AB R14, R12, R40 ;  /* 0x000000280c0e723e */ /* 0x000fe200000000ff */
[----:B------:R-:W-:Y:S01]  /*7fa0*/  IMAD.MOV.U32 R12, RZ, RZ, R15 ;  /* 0x000000ffff0c7224 */ /* 0x000fe200078e000f */
[----:B------:R-:W-:Y:S01]  /*7fb0*/  F2FP.F16.F32.PACK_AB R49, R50, R49 ;  /* 0x000000313231723e */ /* 0x000fe200000000ff */
[----:B------:R-:W-:Y:S01]  /*7fc0*/  IMAD.MOV.U32 R15, RZ, RZ, R43 ;  /* 0x000000ffff0f7224 */ /* 0x000fe200078e002b */
[----:B------:R-:W-:Y:S01]  /*7fd0*/  MOV R40, R48 ;  /* 0x0000003000287202 */ /* 0x000fe20000000f00 */
[----:B------:R-:W-:Y:S02]  /*7fe0*/  IMAD.MOV.U32 R43, RZ, RZ, R82 ;  /* 0x000000ffff2b7224 */ /* 0x000fe400078e0052 */
[----:B------:R-:W-:-:S07]  /*7ff0*/  IMAD.MOV.U32 R42, RZ, RZ, R49 ;  /* 0x000000ffff2a7224 */ /* 0x000fce00078e0031 */
.L_x_1659:
[----:B------:R-:W-:Y:S05]  /*8000*/  BSYNC B3 ;  /* 0x0000000000037941 */ /* 0x000fea0003800000 */
.L_x_1658:
[----:B------:R-:W-:Y:S01]  /*8010*/  @!P4 IMAD.WIDE R36, R54, 0x2, R120 ;  /* 0x000000023624c825 */ /* 0x000fe200078e0278 */
[----:B--2---:R4:W-:Y:S04]  /*8020*/  ST.E.128 desc[UR60][R52.64], R12 ;  /* 0x0000000c34007985 */ /* 0x0049e8000c101d3c */
[----:B---3--:R4:W-:Y:S02]  /*8030*/  @!P4 ST.E.128 desc[UR60][R36.64], R40 ;  /* 0x000000282400c985 */ /* 0x0089e4000c101d3c */
.L_x_1657:
[----:B------:R-:W-:Y:S05]  /*8040*/  BSYNC B2 ;  /* 0x0000000000027941 */ /* 0x000fea0003800000 */
.L_x_1656:
        /* <DEDUP_REMOVED lines=17> */
[----:B------:R-:W-:-:S04]  /*8160*/  LOP3.LUT R14, R14, R185, RZ, 0x3c, !PT ;  /* 0x000000b90e0e7212 */ /* 0x000fc800078e3cff */
[----:B------:R-:W-:Y:S01]  /*8170*/  IADD3 R14, R13, R14, RZ ;  /* 0x0000000e0d0e7210 */ /* 0x000fe20007ffe0ff */
[----:B------:R-:W-:-:S04]  /*8180*/  IMAD R13, R19, 0x4800, R137 ;  /* 0x00004800130d7824 */ /* 0x000fc800078e0289 */
[----:B------:R-:W-:Y:S02]  /*8190*/  IMAD R36, R19, 0x4800, R14 ;  /* 0x0000480013247824 */ /* 0x000fe400078e020e */
[--C-:B------:R-:W-:Y:S02]  /*81a0*/  IMAD R13, R13, 0x2, R18.reuse ;  /* 0x000000020d0d7824 */ /* 0x100fe400078e0212 */
[----:B------:R-:W-:Y:S02]  /*81b0*/  IMAD R36, R36, 0x2, R18 ;  /* 0x0000000224247824 */ /* 0x000fe400078e0212 */
[----:B------:R-:W-:Y:S02]  /*81c0*/  @!P4 IMAD.WIDE R120, R12, 0x2, R120 ;  /* 0x000000020c78c825 */ /* 0x000fe400078e0278 */
[----:B------:R-:W2:Y:S04]  /*81d0*/  LDS.128 R12, [R13+0x18400] ;  /* 0x018400000d0c7984 */ /* 0x000ea80000000c00 */
[----:B------:R-:W3:Y:S01]  /*81e0*/  LDS.128 R36, [R36+0x18400] ;  /* 0x0184000024247984 */ /* 0x000ee20000000c00 */
[----:B------:R-:W-:Y:S05]  /*81f0*/  @P6 BRA `(.L_x_1661) ;  /* 0x0000000400486947 */ /* 0x000fea0003800000 */
[----:B------:R-:W-:Y:S01]  /*8200*/  SHF.R.U64 R11, R32, 0x10, R33 ;  /* 0x00000010200b7819 */ /* 0x000fe20000001221 */
[--C-:B---3--:R-:W-:Y:S01]  /*8210*/  HADD2.F32 R48, -RZ, R37.reuse.H1_H1 ;  /* 0x30000025ff307230 */ /* 0x108fe20000004100 */
[----:B------:R-:W-:Y:S01]  /*8220*/  SHF.R.U64 R42, R46, 0x10, R47 ;  /* 0x000000102e2a7819 */ /* 0x000fe2000000122f */
[--C-:B------:R-:W-:Y:S01]  /*8230*/  HADD2.F32 R43, -RZ, R210.reuse.H1_H1 ;  /* 0x300000d2ff2b7230 */ /* 0x100fe20000004100 */
[----:B------:R-:W-:Y:S01]  /*8240*/  SHF.R.U64 R32, R44, 0x10, R45 ;  /* 0x000000102c207819 */ /* 0x000fe2000000122d */
[----:B------:R-:W-:Y:S01]  /*8250*/  HADD2.F32 R210, -RZ, R210.H0_H0 ;  /* 0x200000d2ffd27230 */ /* 0x000fe20000004100 */
[----:B------:R-:W-:Y:S01]  /*8260*/  SHF.R.U32.HI R46, RZ, 0x10, R47 ;  /* 0x00000010ff2e7819 */ /* 0x000fe2000001162f */
[----:B------:R-:W-:Y:S01]  /*8270*/  HADD2.F32 R47, -RZ, R37.H0_H0 ;  /* 0x20000025ff2f7230 */ /* 0x000fe20000004100 */
[----:B------:R-:W-:Y:S01]  /*8280*/  SHF.R.U32.HI R33, RZ, 0x10, R33 ;  /* 0x00000010ff217819 */ /* 0x000fe20000011621 */
[----:B--2---:R-:W-:Y:S01]  /*8290*/  HADD2.F32 R37, -RZ, R13.H0_H0 ;  /* 0x2000000dff257230 */ /* 0x004fe20000004100 */
[----:B------:R-:W-:Y:S01]  /*82a0*/  SHF.R.U32.HI R44, RZ, 0x10, R45 ;  /* 0x00000010ff2c7819 */ /* 0x000fe2000001162d */
[----:B------:R-:W-:Y:S01]  /*82b0*/  HADD2.F32 R45, -RZ, R212.H1_H1 ;  /* 0x300000d4ff2d7230 */ /* 0x000fe20000004100 */
[--C-:B------:R-:W-:Y:S01]  /*82c0*/  SHF.R.U64 R34, R34, 0x10, R35.reuse ;  /* 0x0000001022227819 */ /* 0x100fe20000001223 */
[----:B------:R-:W-:Y:S01]  /*82d0*/  HADD2.F32 R49, -RZ, R33.H0_H0 ;  /* 0x20000021ff317230 */ /* 0x000fe20000004100 */
[----:B------:R-:W-:Y:S01]  /*82e0*/  SHF.R.U32.HI R35, RZ, 0x10, R35 ;  /* 0x00000010ff237819 */ /* 0x000fe20000011623 */
[----:B------:R-:W-:-:S02]  /*82f0*/  HADD2.F32 R44, -RZ, R44.H0_H0 ;  /* 0x2000002cff2c7230 */ /* 0x000fc40000004100 */
[-C--:B------:R-:W-:Y:S01]  /*8300*/  FMUL.FTZ R33, R47, R45.reuse ;  /* 0x0000002d2f217220 */ /* 0x080fe20000410000 */
[----:B------:R-:W-:Y:S02]  /*8310*/  HADD2.F32 R13, -RZ, R13.H1_H1 ;  /* 0x3000000dff0d7230 */ /* 0x000fe40000004100 */
        /* <DEDUP_REMOVED lines=10> */
[----:B------:R-:W-:Y:S02]  /*83c0*/  HADD2.F32 R37, -RZ, R211.H1_H1 ;  /* 0x300000d3ff257230 */ /* 0x000fe40000004100 */
[----:B------:R-:W-:Y:S02]  /*83d0*/  HADD2.F32 R39, -RZ, R15.H0_H0 ;  /* 0x2000000fff277230 */ /* 0x000fe40000004100 */
[----:B------:R-:W-:Y:S02]  /*83e0*/  HADD2.F32 R48, -RZ, R35.H0_H0 ;  /* 0x20000023ff307230 */ /* 0x000fe40000004100 */
[----:B------:R-:W-:Y:S01]  /*83f0*/  FMUL.FTZ R35, R43, R37 ;  /* 0x000000252b237220 */ /* 0x000fe20000410000 */
[----:B------:R-:W-:-:S02]  /*8400*/  HADD2.F32 R15, -RZ, R15.H1_H1 ;  /* 0x3000000fff0f7230 */ /* 0x000fc40000004100 */
[----:B------:R-:W-:Y:S01]  /*8410*/  FMUL.FTZ R49, R39, R37 ;  /* 0x0000002527317220 */ /* 0x000fe20000410000 */
[-C--:B------:R-:W-:Y:S01]  /*8420*/  FMUL.FTZ R37, R47, R46.reuse ;  /* 0x0000002e2f257220 */ /* 0x080fe20000410000 */
[----:B------:R-:W-:Y:S02]  /*8430*/  HADD2.F32 R13, -RZ, R209.H1_H1 ;  /* 0x300000d1ff0d7230 */ /* 0x000fe40000004100 */
[C---:B------:R-:W-:Y:S01]  /*8440*/  FMUL.FTZ R46, R15.reuse, R46 ;  /* 0x0000002e0f2e7220 */ /* 0x040fe20000410000 */
[----:B------:R-:W-:Y:S01]  /*8450*/  FFMA.FTZ R37, R15, R48, -R37 ;  /* 0x000000300f257223 */ /* 0x000fe20000010825 */
[----:B------:R-:W-:Y:S02]  /*8460*/  HADD2.F32 R212, -RZ, R212.H0_H0 ;  /* 0x200000d4ffd47230 */ /* 0x000fe40000004100 */
[-C--:B------:R-:W-:Y:S01]  /*8470*/  FFMA.FTZ R35, R39, R13.reuse, -R35 ;  /* 0x0000000d27237223 */ /* 0x080fe20000010823 */
[----:B------:R-:W-:Y:S02]  /*8480*/  HADD2.F32 R15, -RZ, R36.H0_H0 ;  /* 0x20000024ff0f7230 */ /* 0x000fe40000004100 */
[----:B------:R-:W-:Y:S01]  /*8490*/  FFMA.FTZ R49, R43, R13, R49 ;  /* 0x0000000d2b317223 */ /* 0x000fe20000010031 */
[----:B------:R-:W-:-:S02]  /*84a0*/  HADD2.F32 R32, -RZ, R32.H0_H0 ;  /* 0x20000020ff207230 */ /* 0x000fc40000004100 */
[----:B------:R-:W-:Y:S01]  /*84b0*/  FFMA.FTZ R46, R47, R48, R46 ;  /* 0x000000302f2e7223 */ /* 0x000fe2000001002e */
[----:B------:R-:W-:Y:S01]  /*84c0*/  HADD2.F32 R36, -RZ, R36.H1_H1 ;  /* 0x30000024ff247230 */ /* 0x000fe20000004100 */
[----:B------:R-:W-:Y:S01]  /*84d0*/  F2FP.F16.F32.PACK_AB R35, R37, R35 ;  /* 0x000000232523723e */ /* 0x000fe200000000ff */
[--C-:B------:R-:W-:Y:S01]  /*84e0*/  HADD2.F32 R13, -RZ, R12.reuse.H0_H0 ;  /* 0x2000000cff0d7230 */ /* 0x100fe20000004100 */
[----:B------:R-:W-:Y:S01]  /*84f0*/  F2FP.F16.F32.PACK_AB R37, R44, R50 ;  /* 0x000000322c25723e */ /* 0x000fe200000000ff */
[----:B------:R-:W-:Y:S02]  /*8500*/  HADD2.F32 R39, -RZ, R11.H0_H0 ;  /* 0x2000000bff277230 */ /* 0x000fe40000004100 */
[----:B------:R-:W-:Y:S01]  /*8510*/  FMUL.FTZ R11, R15, R212 ;  /* 0x000000d40f0b7220 */ /* 0x000fe20000410000 */
[----:B------:R-:W-:Y:S02]  /*8520*/  HADD2.F32 R12, -RZ, R12.H1_H1 ;  /* 0x3000000cff0c7230 */ /* 0x000fe40000004100 */
[----:B------:R-:W-:Y:S01]  /*8530*/  FMUL.FTZ R43, R36, R32 ;  /* 0x00000020242b7220 */ /* 0x000fe20000410000 */
[C---:B------:R-:W-:Y:S01]  /*8540*/  FMUL.FTZ R212, R13.reuse, R212 ;  /* 0x000000d40dd47220 */ /* 0x040fe20000410000 */
[----:B------:R-:W-:Y:S01]  /*8550*/  FFMA.FTZ R11, R13, R210, -R11 ;  /* 0x000000d20d0b7223 */ /* 0x000fe2000001080b */
[----:B------:R-:W-:-:S02]  /*8560*/  HADD2.F32 R13, -RZ, R38.H0_H0 ;  /* 0x20000026ff0d7230 */ /* 0x000fc40000004100 */
[C---:B------:R-:W-:Y:S01]  /*8570*/  FMUL.FTZ R32, R12.reuse, R32 ;  /* 0x000000200c207220 */ /* 0x040fe20000410000 */
[-C--:B------:R-:W-:Y:S01]  /*8580*/  FFMA.FTZ R43, R12, R39.reuse, -R43 ;  /* 0x000000270c2b7223 */ /* 0x080fe2000001082b */
[----:B------:R-:W-:Y:S02]  /*8590*/  HADD2.F32 R211, -RZ, R211.H0_H0 ;  /* 0x200000d3ffd37230 */ /* 0x000fe40000004100 */
[----:B------:R-:W-:Y:S01]  /*85a0*/  FFMA.FTZ R212, R15, R210, R212 ;  /* 0x000000d20fd47223 */ /* 0x000fe200000100d4 */
[----:B------:R-:W-:Y:S02]  /*85b0*/  HADD2.F32 R42, -RZ, R42.H0_H0 ;  /* 0x2000002aff2a7230 */ /* 0x000fe40000004100 */
[----:B------:R-:W-:Y:S01]  /*85c0*/  FFMA.FTZ R32, R36, R39, R32 ;  /* 0x0000002724207223 */ /* 0x000fe20000010020 */
[----:B------:R-:W-:Y:S02]  /*85d0*/  HADD2.F32 R12, -RZ, R14.H0_H0 ;  /* 0x2000000eff0c7230 */ /* 0x000fe40000004100 */
[----:B------:R-:W-:Y:S01]  /*85e0*/  FMUL.FTZ R15, R13, R211 ;  /* 0x000000d30d0f7220 */ /* 0x000fe20000410000 */
[----:B------:R-:W-:Y:S01]  /*85f0*/  HADD2.F32 R38, -RZ, R38.H1_H1 ;  /* 0x30000026ff267230 */ /* 0x000fe20000004100 */
[----:B------:R-:W-:Y:S01]  /*8600*/  F2FP.F16.F32.PACK_AB R39, R46, R49 ;  /* 0x000000312e27723e */ /* 0x000fe200000000ff */
[----:B------:R-:W-:-:S02]  /*8610*/  HADD2.F32 R14, -RZ, R14.H1_H1 ;  /* 0x3000000eff0e7230 */ /* 0x000fc40000004100 */
[----:B------:R-:W-:Y:S01]  /*8620*/  FMUL.FTZ R211, R12, R211 ;  /* 0x000000d30cd37220 */ /* 0x000fe20000410000 */
[----:B------:R-:W-:Y:S02]  /*8630*/  HADD2.F32 R209, -RZ, R209.H0_H0 ;  /* 0x200000d1ffd17230 */ /* 0x000fe40000004100 */
        /* <DEDUP_REMOVED lines=8> */
[----:B------:R-:W-:-:S02]  /*86c0*/  F2FP.F16.F32.PACK_AB R13, R45, R33 ;  /* 0x000000212d0d723e */ /* 0x000fc400000000ff */
[----:B------:R-:W-:Y:S02]  /*86d0*/  F2FP.F16.F32.PACK_AB R12, R43, R11 ;  /* 0x0000000b2b0c723e */ /* 0x000fe400000000ff */
[----:B------:R-:W-:Y:S01]  /*86e0*/  F2FP.F16.F32.PACK_AB R14, R36, R15 ;  /* 0x0000000f240e723e */ /* 0x000fe200000000ff */
[----:B------:R-:W-:Y:S01]  /*86f0*/  IMAD.MOV.U32 R36, RZ, RZ, R32 ;  /* 0x000000ffff247224 */ /* 0x000fe200078e0020 */
[----:B------:R-:W-:Y:S01]  /*8700*/  F2FP.F16.F32.PACK_AB R38, R42, R211 ;  /* 0x000000d32a26723e */ /* 0x000fe200000000ff */
[----:B------:R-:W-:-:S07]  /*8710*/  IMAD.MOV.U32 R15, RZ, RZ, R35 ;  /* 0x000000ffff0f7224 */ /* 0x000fce00078e0023 */
.L_x_1661:
[----:B------:R-:W-:Y:S05]  /*8720*/  BSYNC B2 ;  /* 0x0000000000027941 */ /* 0x000fea0003800000 */
.L_x_1660:
[----:B--2---:R2:W-:Y:S04]  /*8730*/  ST.E.128 desc[UR60][R40.64], R12 ;  /* 0x0000000c28007985 */ /* 0x0045e8000c101d3c */
[----:B---3--:R2:W-:Y:S02]  /*8740*/  @!P4 ST.E.128 desc[UR60][R120.64], R36 ;  /* 0x000000247800c985 */ /* 0x0085e4000c101d3c */
.L_x_1651:
[----:B------:R-:W-:Y:S05]  /*8750*/  BSYNC B1 ;  /* 0x0000000000017941 */ /* 0x000fea0003800000 */
.L_x_1650:
[----:B------:R-:W-:-:S03]  /*8760*/  UMOV UR4, 0xffffffff ;  /* 0xffffffff00047882 */ /* 0x000fc60000000000 */
[----:B------:R-:W-:Y:S05]  /*8770*/  BRA.DIV UR4, `(.L_x_1662) ;  /* 0x000001fa04407947 */ /* 0x000fea000b800000 */
[----:B0-----:R-:W0:Y:S04]  /*8780*/  SHFL.IDX PT, R115, R115, 0x1, 0x1c1f ;  /* 0x003c1f0073737f89 */ /* 0x001e2800000e0000 */
[----:B------:R-:W0:Y:S02]  /*8790*/  SHFL.IDX PT, R116, R116, 0x1, 0x1c1f ;  /* 0x003c1f0074747f89 */ /* 0x000e2400000e0000 */
.L_x_2022:
[----:B------:R-:W-:Y:S05]  /*87a0*/  @P5 BRA `(.L_x_1619) ;  /* 0x0000001c005c5947 */ /* 0x000fea0003800000 */
[----:B------:R-:W-:Y:S01]  /*87b0*/  ISETP.NE.AND P4, PT, R8, RZ, PT ;  /* 0x000000ff0800720c */ /* 0x000fe20003f85270 */
[----:B------:R-:W-:Y:S01]  /*87c0*/  BSSY B1, `(.L_x_1663) ;  /* 0x0000072000017945 */ /* 0x000fe20003800000 */
[----:B0-2-4-:R-:W-:Y:S01]  /*87d0*/  IMAD.MOV.U32 R36, RZ, RZ, R116 ;  /* 0x000000ffff247224 */ /* 0x015fe200078e0074 */
[----:B------:R-:W-:-:S10]  /*87e0*/  MOV R37, R115 ;  /* 0x0000007300257202 */ /* 0x000fd40000000f00 */
[----:B------:R-:W-:Y:S05]  /*87f0*/  @!P4 BRA `(.L_x_1664) ;  /* 0x0000000400b8c947 */ /* 0x000fea0003800000 */
[----:B---3--:R-:W-:Y:S01]  /*8800*/  SEL R11, R125, R131, !P3 ;  /* 0x000000837d0b7207 */ /* 0x008fe20005800000 */
[----:B------:R-:W-:Y:S01]  /*8810*/  BSSY B2, `(.L_x_1665) ;  /* 0x000006a000027945 */ /* 0x000fe20003800000 */
[C---:B------:R-:W-:Y:S02]  /*8820*/  LEA R38, P5, R5.reuse, R116, 0x1 ;  /* 0x0000007405267211 */ /* 0x040fe400078a08ff */
[----:B------:R-:W-:Y:S02]  /*8830*/  SHF.R.S32.HI R12, RZ, 0x1f, R11 ;  /* 0x0000001fff0c7819 */ /* 0x000fe4000001140b */
        /* <DEDUP_REMOVED lines=14> */
[----:B------:R-:W-:Y:S02]  /*8920*/  IMAD R13, R19, 0x4800, R12 ;  /* 0x00004800130d7824 */ /* 0x000fe400078e020c */
[--C-:B------:R-:W-:Y:S02]  /*8930*/  IMAD R11, R11, 0x2, R18.reuse ;  /* 0x000000020b0b7824 */ /* 0x100fe400078e0212 */
[----:B------:R-:W-:Y:S02]  /*8940*/  IMAD R32, R13, 0x2, R18 ;  /* 0x000000020d207824 */ /* 0x000fe400078e0212 */
[----:B------:R-:W-:Y:S01]  /*8950*/  @!P4 IMAD.WIDE R40, R41, 0x2, R36 ;  /* 0x000000022928c825 */ /* 0x000fe200078e0224 */
[----:B------:R0:W2:Y:S04]  /*8960*/  LDS.128 R12, [R11+0x18400] ;  /* 0x018400000b0c7984 */ /* 0x0000a80000000c00 */
[----:B------:R-:W3:Y:S01]  /*8970*/  LDS.128 R32, [R32+0x18400] ;  /* 0x0184000020207984 */ /* 0x000ee20000000c00 */
[----:B------:R-:W-:Y:S05]  /*8980*/  @P5 BRA `(.L_x_1666) ;  /* 0x0000000400485947 */ /* 0x000fea0003800000 */
[--C-:B------:R-:W-:Y:S01]  /*8990*/  SHF.R.U64 R42, R76, 0x10, R77.reuse ;  /* 0x000000104c2a7819 */ /* 0x100fe2000000124d */
[----:B------:R-:W-:Y:S01]  /*89a0*/  HADD2.F32 R49, -RZ, R204.H1_H1 ;  /* 0x300000ccff317230 */ /* 0x000fe20000004100 */
[----:B------:R-:W-:Y:S01]  /*89b0*/  SHF.R.U32.HI R76, RZ, 0x10, R77 ;  /* 0x00000010ff4c7819 */ /* 0x000fe2000001164d */
[--C-:B---3--:R-:W-:Y:S01]  /*89c0*/  HADD2.F32 R46, -RZ, R33.reuse.H0_H0 ;  /* 0x20000021ff2e7230 */ /* 0x108fe20000004100 */
[--C-:B0-----:R-:W-:Y:S01]  /*89d0*/  SHF.R.U64 R11, R64, 0x10, R65.reuse ;  /* 0x00000010400b7819 */ /* 0x101fe20000001241 */
[----:B------:R-:W-:Y:S01]  /*89e0*/  HADD2.F32 R48, -RZ, R33.H1_H1 ;  /* 0x30000021ff307230 */ /* 0x000fe20000004100 */
[----:B------:R-:W-:Y:S01]  /*89f0*/  SHF.R.U32.HI R64, RZ, 0x10, R65 ;  /* 0x00000010ff407819 */ /* 0x000fe20000011641 */
[--C-:B--2---:R-:W-:Y:S01]  /*8a00*/  HADD2.F32 R52, -RZ, R13.reuse.H0_H0 ;  /* 0x2000000dff347230 */ /* 0x104fe20000004100 */
[--C-:B------:R-:W-:Y:S01]  /*8a10*/  SHF.R.U64 R44, R78, 0x10, R79.reuse ;  /* 0x000000104e2c7819 */ /* 0x100fe2000000124f */
[----:B------:R-:W-:Y:S01]  /*8a20*/  HADD2.F32 R33, -RZ, R76.H0_H0 ;  /* 0x2000004cff217230 */ /* 0x000fe20000004100 */
[----:B------:R-:W-:Y:S01]  /*8a30*/  SHF.R.U32.HI R78, RZ, 0x10, R79 ;  /* 0x00000010ff4e7819 */ /* 0x000fe2000001164f */
[----:B------:R-:W-:-:S02]  /*8a40*/  HADD2.F32 R50, -RZ, R13.H1_H1 ;  /* 0x3000000dff327230 */ /* 0x000fc40000004100 */
[-C--:B------:R-:W-:Y:S01]  /*8a50*/  FMUL.FTZ R13, R46, R49.reuse ;  /* 0x000000312e0d7220 */ /* 0x080fe20000410000 */
[----:B------:R-:W-:Y:S02]  /*8a60*/  HADD2.F32 R45, -RZ, R189.H1_H1 ;  /* 0x300000bdff2d7230 */ /* 0x000fe40000004100 */
[----:B------:R-:W-:Y:S01]  /*8a70*/  FMUL.FTZ R49, R52, R49 ;  /* 0x0000003134317220 */ /* 0x000fe20000410000 */
[----:B------:R-:W-:Y:S02]  /*8a80*/  HADD2.F32 R47, -RZ, R64.H0_H0 ;  /* 0x20000040ff2f7230 */ /* 0x000fe40000004100 */
[-C--:B------:R-:W-:Y:S01]  /*8a90*/  FMUL.FTZ R51, R48, R33.reuse ;  /* 0x0000002130337220 */ /* 0x080fe20000410000 */
[----:B------:R-:W-:Y:S01]  /*8aa0*/  FMUL.FTZ R53, R50, R33 ;  /* 0x0000002132357220 */ /* 0x000fe20000410000 */
[----:B------:R-:W-:Y:S01]  /*8ab0*/  SHF.R.U64 R43, R66, 0x10, R67 ;  /* 0x00000010422b7819 */ /* 0x000fe20000001243 */
[-C--:B------:R-:W-:Y:S01]  /*8ac0*/  FFMA.FTZ R33, R46, R45.reuse, R49 ;  /* 0x0000002d2e217223 */ /* 0x080fe20000010031 */
[----:B------:R-:W-:Y:S01]  /*8ad0*/  SHF.R.U32.HI R66, RZ, 0x10, R67 ;  /* 0x00000010ff427819 */ /* 0x000fe20000011643 */
[----:B------:R-:W-:Y:S01]  /*8ae0*/  FFMA.FTZ R13, R52, R45, -R13 ;  /* 0x0000002d340d7223 */ /* 0x000fe2000001080d */
[----:B------:R-:W-:Y:S01]  /*8af0*/  FFMA.FTZ R46, R50, R47, -R51 ;  /* 0x0000002f322e7223 */ /* 0x000fe20000010833 */
[----:B------:R-:W-:-:S02]  /*8b00*/  HADD2.F32 R49, -RZ, R200.H1_H1 ;  /* 0x300000c8ff317230 */ /* 0x000fc40000004100 */
[----:B------:R-:W-:Y:S01]  /*8b10*/  FFMA.FTZ R48, R48, R47, R53 ;  /* 0x0000002f30307223 */ /* 0x000fe20000010035 */
[----:B------:R-:W-:Y:S02]  /*8b20*/  HADD2.F32 R54, -RZ, R15.H0_H0 ;  /* 0x2000000fff367230 */ /* 0x000fe40000004100 */
[--C-:B------:R-:W-:Y:S01]  /*8b30*/  HADD2.F32 R50, -RZ, R35.reuse.H0_H0 ;  /* 0x20000023ff327230 */ /* 0x100fe20000004100 */
[----:B------:R-:W-:Y:S01]  /*8b40*/  F2FP.F16.F32.PACK_AB R13, R46, R13 ;  /* 0x0000000d2e0d723e */ /* 0x000fe200000000ff */
[----:B------:R-:W-:Y:S02]  /*8b50*/  HADD2.F32 R52, -RZ, R35.H1_H1 ;  /* 0x30000023ff347230 */ /* 0x000fe40000004100 */
[----:B------:R-:W-:Y:S01]  /*8b60*/  FMUL.FTZ R35, R54, R49 ;  /* 0x0000003136237220 */ /* 0x000fe20000410000 */
[----:B------:R-:W-:Y:S01]  /*8b70*/  HADD2.F32 R78, -RZ, R78.H0_H0 ;  /* 0x2000004eff4e7230 */ /* 0x000fe20000004100 */
[----:B------:R-:W-:Y:S01]  /*8b80*/  F2FP.F16.F32.PACK_AB R33, R48, R33 ;  /* 0x000000213021723e */ /* 0x000fe200000000ff */
[----:B------:R-:W-:-:S02]  /*8b90*/  HADD2.F32 R45, -RZ, R159.H1_H1 ;  /* 0x3000009fff2d7230 */ /* 0x000fc40000004100 */
[----:B------:R-:W-:Y:S02]  /*8ba0*/  HADD2.F32 R47, -RZ, R15.H1_H1 ;  /* 0x3000000fff2f7230 */ /* 0x000fe40000004100 */
[----:B------:R-:W-:Y:S01]  /*8bb0*/  FMUL.FTZ R15, R50, R49 ;  /* 0x00000031320f7220 */ /* 0x000fe20000410000 */
[----:B------:R-:W-:Y:S02]  /*8bc0*/  HADD2.F32 R66, -RZ, R66.H0_H0 ;  /* 0x20000042ff427230 */ /* 0x000fe40000004100 */
[-C--:B------:R-:W-:Y:S01]  /*8bd0*/  FMUL.FTZ R64, R52, R78.reuse ;  /* 0x0000004e34407220 */ /* 0x080fe20000410000 */
[-C--:B------:R-:W-:Y:S01]  /*8be0*/  FFMA.FTZ R35, R50, R45.reuse, R35 ;  /* 0x0000002d32237223 */ /* 0x080fe20000010023 */
[C---:B------:R-:W-:Y:S01]  /*8bf0*/  FMUL.FTZ R49, R47.reuse, R78 ;  /* 0x0000004e2f317220 */ /* 0x040fe20000410000 */
[----:B------:R-:W-:Y:S01]  /*8c00*/  FFMA.FTZ R15, R54, R45, -R15 ;  /* 0x0000002d360f7223 */ /* 0x000fe2000001080f */
[----:B------:R-:W-:Y:S01]  /*8c10*/  FFMA.FTZ R50, R47, R66, -R64 ;  /* 0x000000422f327223 */ /* 0x000fe20000010840 */
[----:B------:R-:W-:-:S02]  /*8c20*/  HADD2.F32 R51, -RZ, R42.H0_H0 ;  /* 0x2000002aff337230 */ /* 0x000fc40000004100 */
[----:B------:R-:W-:Y:S01]  /*8c30*/  FFMA.FTZ R52, R52, R66, R49 ;  /* 0x0000004234347223 */ /* 0x000fe20000010031 */
[----:B------:R-:W-:Y:S02]  /*8c40*/  HADD2.F32 R204, -RZ, R204.H0_H0 ;  /* 0x200000ccffcc7230 */ /* 0x000fe40000004100 */
[----:B------:R-:W-:Y:S01]  /*8c50*/  HADD2.F32 R45, -RZ, R32.H0_H0 ;  /* 0x20000020ff2d7230 */ /* 0x000fe20000004100 */
[----:B------:R-:W-:Y:S01]  /*8c60*/  F2FP.F16.F32.PACK_AB R15, R50, R15 ;  /* 0x0000000f320f723e */ /* 0x000fe200000000ff */
[----:B------:R-:W-:Y:S01]  /*8c70*/  HADD2.F32 R42, -RZ, R12.H0_H0 ;  /* 0x2000000cff2a7230 */ /* 0x000fe20000004100 */
[----:B------:R-:W-:Y:S01]  /*8c80*/  F2FP.F16.F32.PACK_AB R35, R52, R35 ;  /* 0x000000233423723e */ /* 0x000fe200000000ff */
[----:B------:R-:W-:Y:S02]  /*8c90*/  HADD2.F32 R47, -RZ, R32.H1_H1 ;  /* 0x30000020ff2f7230 */ /* 0x000fe40000004100 */
[----:B------:R-:W-:Y:S02]  /*8ca0*/  HADD2.F32 R32, -RZ, R12.H1_H1 ;  /* 0x3000000cff207230 */ /* 0x000fe40000004100 */
[----:B------:R-:W-:Y:S01]  /*8cb0*/  FMUL.FTZ R12, R42, R204 ;  /* 0x000000cc2a0c7220 */ /* 0x000fe20000410000 */
[----:B------:R-:W-:-:S02]  /*8cc0*/  HADD2.F32 R189, -RZ, R189.H0_H0 ;  /* 0x200000bdffbd7230 */ /* 0x000fc40000004100 */
[-C--:B------:R-:W-:Y:S01]  /*8cd0*/  FMUL.FTZ R53, R47, R51.reuse ;  /* 0x000000332f357220 */ /* 0x080fe20000410000 */
[----:B------:R-:W-:Y:S02]  /*8ce0*/  HADD2.F32 R49, -RZ, R11.H0_H0 ;  /* 0x2000000bff317230 */ /* 0x000fe40000004100 */
[C---:B------:R-:W-:Y:S01]  /*8cf0*/  FMUL.FTZ R54, R32.reuse, R51 ;  /* 0x0000003320367220 */ /* 0x040fe20000410000 */
[C---:B------:R-:W-:Y:S01]  /*8d00*/  FMUL.FTZ R11, R45.reuse, R204 ;  /* 0x000000cc2d0b7220 */ /* 0x040fe20000410000 */
[----:B------:R-:W-:Y:S01]  /*8d10*/  FFMA.FTZ R12, R45, R189, R12 ;  /* 0x000000bd2d0c7223 */ /* 0x000fe2000001000c */
[----:B------:R-:W-:Y:S02]  /*8d20*/  HADD2.F32 R159, -RZ, R159.H0_H0 ;  /* 0x2000009fff9f7230 */ /* 0x000fe40000004100 */
[-C--:B------:R-:W-:Y:S01]  /*8d30*/  FFMA.FTZ R32, R32, R49.reuse, -R53 ;  /* 0x0000003120207223 */ /* 0x080fe20000010835 */
[----:B------:R-:W-:Y:S01]  /*8d40*/  FFMA.FTZ R45, R47, R49, R54 ;  /* 0x000000312f2d7223 */ /* 0x000fe20000010036 */
[----:B------:R-:W-:-:S02]  /*8d50*/  HADD2.F32 R49, -RZ, R44.H0_H0 ;  /* 0x2000002cff317230 */ /* 0x000fc40000004100 */
[----:B------:R-:W-:Y:S01]  /*8d60*/  FFMA.FTZ R11, R42, R189, -R11 ;  /* 0x000000bd2a0b7223 */ /* 0x000fe2000001080b */
[----:B------:R-:W-:Y:S02]  /*8d70*/  HADD2.F32 R44, -RZ, R34.H0_H0 ;  /* 0x20000022ff2c7230 */ /* 0x000fe40000004100 */
[----:B------:R-:W-:Y:S02]  /*8d80*/  HADD2.F32 R47, -RZ, R200.H0_H0 ;  /* 0x200000c8ff2f7230 */ /* 0x000fe40000004100 */
[----:B------:R-:W-:Y:S01]  /*8d90*/  HADD2.F32 R42, -RZ, R14.H0_H0 ;  /* 0x2000000eff2a7230 */ /* 0x000fe20000004100 */
[----:B------:R-:W-:Y:S01]  /*8da0*/  F2FP.F16.F32.PACK_AB R32, R32, R11 ;  /* 0x0000000b2020723e */ /* 0x000fe200000000ff */
[----:B------:R-:W-:Y:S02]  /*8db0*/  HADD2.F32 R34, -RZ, R34.H1_H1 ;  /* 0x30000022ff227230 */ /* 0x000fe40000004100 */
[----:B------:R-:W-:Y:S01]  /*8dc0*/  FMUL.FTZ R51, R44, R47 ;  /* 0x0000002f2c337220 */ /* 0x000fe20000410000 */
[----:B------:R-:W-:-:S02]  /*8dd0*/  HADD2.F32 R14, -RZ, R14.H1_H1 ;  /* 0x3000000eff0e7230 */ /* 0x000fc40000004100 */
[----:B------:R-:W-:Y:S01]  /*8de0*/  FMUL.FTZ R47, R42, R47 ;  /* 0x0000002f2a2f7220 */ /* 0x000fe20000410000 */
[----:B------:R-:W-:Y:S02]  /*8df0*/  HADD2.F32 R43, -RZ, R43.H0_H0 ;  /* 0x2000002bff2b7230 */ /* 0x000fe40000004100 */
[----:B------:R-:W-:Y:S01]  /*8e00*/  FMUL.FTZ R53, R34, R49 ;  /* 0x0000003122357220 */ /* 0x000fe20000410000 */
[----:B------:R-:W-:Y:S01]  /*8e10*/  FFMA.FTZ R51, R42, R159, -R51 ;  /* 0x0000009f2a337223 */ /* 0x000fe20000010833 */
[----:B------:R-:W-:Y:S01]  /*8e20*/  FMUL.FTZ R49, R14, R49 ;  /* 0x000000310e317220 */ /* 0x000fe20000410000 */
[----:B------:R-:W-:Y:S01]  /*8e30*/  FFMA.FTZ R47, R44, R159, R47 ;  /* 0x0000009f2c2f7223 */ /* 0x000fe2000001002f */
[-C--:B------:R-:W-:Y:S01]  /*8e40*/  FFMA.FTZ R14, R14, R43.reuse, -R53 ;  /* 0x0000002b0e0e7223 */ /* 0x080fe20000010835 */
[----:B------:R-:W-:Y:S01]  /*8e50*/  F2FP.F16.F32.PACK_AB R42, R45, R12 ;  /* 0x0000000c2d2a723e */ /* 0x000fe200000000ff */
[----:B------:R-:W-:Y:S01]  /*8e60*/  FFMA.FTZ R34, R34, R43, R49 ;  /* 0x0000002b22227223 */ /* 0x000fe20000010031 */
[----:B------:R-:W-:-:S02]  /*8e70*/  IMAD.MOV.U32 R12, RZ, RZ, R32 ;  /* 0x000000ffff0c7224 */ /* 0x000fc400078e0020 */
[----:B------:R-:W-:Y:S02]  /*8e80*/  F2FP.F16.F32.PACK_AB R14, R14, R51 ;  /* 0x000000330e0e723e */ /* 0x000fe400000000ff */
[----:B------:R-:W-:Y:S02]  /*8e90*/  F2FP.F16.F32.PACK_AB R34, R34, R47 ;  /* 0x0000002f2222723e */ /* 0x000fe400000000ff */
[----:B------:R-:W-:-:S07]  /*8ea0*/  MOV R32, R42 ;  /* 0x0000002a00207202 */ /* 0x000fce0000000f00 */
.L_x_1666:
[----:B------:R-:W-:Y:S05]  /*8eb0*/  BSYNC B2 ;  /* 0x0000000000027941 */ /* 0x000fea0003800000 */
.L_x_1665:
[----:B--2---:R2:W-:Y:S04]  /*8ec0*/  ST.E.128 desc[UR60][R38.64], R12 ;  /* 0x0000000c26007985 */ /* 0x0045e8000c101d3c */
[----:B---3--:R2:W-:Y:S02]  /*8ed0*/  @!P4 ST.E.128 desc[UR60][R40.64], R32 ;  /* 0x000000202800c985 */ /* 0x0085e4000c101d3c */
.L_x_1664:
[----:B------:R-:W-:Y:S05]  /*8ee0*/  BSYNC B1 ;  /* 0x0000000000017941 */ /* 0x000fea0003800000 */
.L_x_1663:
[----:B------:R-:W-:Y:S01]  /*8ef0*/  ISETP.NE.AND P4, PT, R21, RZ, PT ;  /* 0x000000ff1500720c */ /* 0x000fe20003f85270 */
[----:B------:R-:W-:-:S12]  /*8f00*/  BSSY B1, `(.L_x_1667) ;  /* 0x0000073000017945 */ /* 0x000fd80003800000 */
[----:B------:R-:W-:Y:S05]  /*8f10*/  @!P4 BRA `(.L_x_1668) ;  /* 0x0000000400c4c947 */ /* 0x000fea0003800000 */
[----:B0--3--:R-:W-:Y:S01]  /*8f20*/  SEL R11, R125, R131, !P2 ;  /* 0x000000837d0b7207 */ /* 0x009fe20005000000 */
[----:B------:R-:W-:Y:S01]  /*8f30*/  BSSY B2, `(.L_x_1669) ;  /* 0x000006d000027945 */ /* 0x000fe20003800000 */
[C---:B--2---:R-:W-:Y:S02]  /*8f40*/  LEA R38, P5, R6.reuse, R116, 0x1 ;  /* 0x0000007406267211 */ /* 0x044fe400078a08ff */
        /* <DEDUP_REMOVED lines=22> */
[----:B---3--:R-:W-:Y:S01]  /*90b0*/  IMAD.MOV.U32 R45, RZ, RZ, R33 ;  /* 0x000000ffff2d7224 */ /* 0x008fe200078e0021 */
[----:B------:R-:W-:Y:S01]  /*90c0*/  SHF.R.U32.HI R51, RZ, 0x10, R73 ;  /* 0x00000010ff337819 */ /* 0x000fe20000011649 */
[----:B------:R-:W-:Y:S01]  /*90d0*/  IMAD.MOV.U32 R47, RZ, RZ, R35 ;  /* 0x000000ffff2f7224 */ /* 0x000fe200078e0023 */
[----:B--2---:R-:W-:Y:S01]  /*90e0*/  MOV R33, R15 ;  /* 0x0000000f00217202 */ /* 0x004fe20000000f00 */
[----:B------:R-:W-:Y:S01]  /*90f0*/  HADD2.F32 R50, -RZ, R152.H1_H1 ;  /* 0x30000098ff327230 */ /* 0x000fe20000004100 */
[----:B------:R-:W-:Y:S01]  /*9100*/  SHF.R.U32.HI R49, RZ, 0x10, R61 ;  /* 0x00000010ff317819 */ /* 0x000fe2000001163d */
[----:B------:R-:W-:Y:S01]  /*9110*/  HADD2.F32 R35, -RZ, R45.H0_H0 ;  /* 0x2000002dff237230 */ /* 0x000fe20000004100 */
[--C-:B------:R-:W-:Y:S01]  /*9120*/  SHF.R.U64 R44, R74, 0x10, R75.reuse ;  /* 0x000000104a2c7819 */ /* 0x100fe2000000124b */
[----:B------:R-:W-:Y:S01]  /*9130*/  HADD2.F32 R15, -RZ, R13.H0_H0 ;  /* 0x2000000dff0f7230 */ /* 0x000fe20000004100 */
[----:B------:R-:W-:Y:S01]  /*9140*/  SHF.R.U32.HI R74, RZ, 0x10, R75 ;  /* 0x00000010ff4a7819 */ /* 0x000fe2000001164b */
[----:B------:R-:W-:-:S02]  /*9150*/  HADD2.F32 R51, -RZ, R51.H0_H0 ;  /* 0x20000033ff337230 */ /* 0x000fc40000004100 */
[-C--:B------:R-:W-:Y:S01]  /*9160*/  FMUL.FTZ R52, R35, R50.reuse ;  /* 0x0000003223347220 */ /* 0x080fe20000410000 */
[----:B------:R-:W-:Y:S02]  /*9170*/  HADD2.F32 R46, -RZ, R13.H1_H1 ;  /* 0x3000000dff2e7230 */ /* 0x000fe40000004100 */
[C---:B------:R-:W-:Y:S01]  /*9180*/  FMUL.FTZ R50, R15.reuse, R50 ;  /* 0x000000320f327220 */ /* 0x040fe20000410000 */
[----:B------:R-:W-:Y:S01]  /*9190*/  HADD2.F32 R48, -RZ, R150.H1_H1 ;  /* 0x30000096ff307230 */ /* 0x000fe20000004100 */
[--C-:B------:R-:W-:Y:S01]  /*91a0*/  SHF.R.U64 R42, R62, 0x10, R63.reuse ;  /* 0x000000103e2a7819 */ /* 0x100fe2000000123f */
[----:B------:R-:W-:Y:S02]  /*91b0*/  HADD2.F32 R45, -RZ, R45.H1_H1 ;  /* 0x3000002dff2d7230 */ /* 0x000fe40000004100 */
[-C--:B------:R-:W-:Y:S01]  /*91c0*/  FMUL.FTZ R54, R46, R51.reuse ;  /* 0x000000332e367220 */ /* 0x080fe20000410000 */
[----:B------:R-:W-:Y:S02]  /*91d0*/  HADD2.F32 R49, -RZ, R49.H0_H0 ;  /* 0x20000031ff317230 */ /* 0x000fe40000004100 */
[-C--:B------:R-:W-:Y:S01]  /*91e0*/  FFMA.FTZ R13, R15, R48.reuse, -R52 ;  /* 0x000000300f0d7223 */ /* 0x080fe20000010834 */
[----:B------:R-:W-:Y:S01]  /*91f0*/  FFMA.FTZ R15, R35, R48, R50 ;  /* 0x00000030230f7223 */ /* 0x000fe20000010032 */
[C---:B------:R-:W-:Y:S01]  /*9200*/  FMUL.FTZ R53, R45.reuse, R51 ;  /* 0x000000332d357220 */ /* 0x040fe20000410000 */
[----:B------:R-:W-:Y:S01]  /*9210*/  SHF.R.U32.HI R62, RZ, 0x10, R63 ;  /* 0x00000010ff3e7819 */ /* 0x000fe2000001163f */
[----:B------:R-:W-:Y:S01]  /*9220*/  FFMA.FTZ R48, R45, R49, R54 ;  /* 0x000000312d307223 */ /* 0x000fe20000010036 */
[----:B------:R-:W-:Y:S01]  /*9230*/  HADD2.F32 R54, -RZ, R151.H1_H1 ;  /* 0x30000097ff367230 */ /* 0x000fe20000004100 */
[----:B0-----:R-:W-:Y:S01]  /*9240*/  SHF.R.U64 R11, R60, 0x10, R61 ;  /* 0x000000103c0b7819 */ /* 0x001fe2000000123d */
[----:B------:R-:W-:-:S02]  /*9250*/  HADD2.F32 R45, -RZ, R47.H0_H0 ;  /* 0x2000002fff2d7230 */ /* 0x000fc40000004100 */
[----:B------:R-:W-:Y:S01]  /*9260*/  FFMA.FTZ R46, R46, R49, -R53 ;  /* 0x000000312e2e7223 */ /* 0x000fe20000010835 */
[----:B------:R-:W-:Y:S01]  /*9270*/  HADD2.F32 R47, -RZ, R47.H1_H1 ;  /* 0x3000002fff2f7230 */ /* 0x000fe20000004100 */
[----:B------:R-:W-:Y:S01]  /*9280*/  SHF.R.U64 R43, R72, 0x10, R73 ;  /* 0x00000010482b7819 */ /* 0x000fe20000001249 */
[--C-:B------:R-:W-:Y:S02]  /*9290*/  HADD2.F32 R35, -RZ, R33.reuse.H0_H0 ;  /* 0x20000021ff237230 */ /* 0x100fe40000004100 */
[-C--:B------:R-:W-:Y:S01]  /*92a0*/  FMUL.FTZ R60, R45, R54.reuse ;  /* 0x000000362d3c7220 */ /* 0x080fe20000410000 */
[----:B------:R-:W-:Y:S01]  /*92b0*/  HADD2.F32 R74, -RZ, R74.H0_H0 ;  /* 0x2000004aff4a7230 */ /* 0x000fe20000004100 */
[----:B------:R-:W-:Y:S01]  /*92c0*/  F2FP.F16.F32.PACK_AB R13, R46, R13 ;  /* 0x0000000d2e0d723e */ /* 0x000fe200000000ff */
[----:B------:R-:W-:Y:S02]  /*92d0*/  HADD2.F32 R50, -RZ, R33.H1_H1 ;  /* 0x30000021ff327230 */ /* 0x000fe40000004100 */
[----:B------:R-:W-:Y:S01]  /*92e0*/  FMUL.FTZ R54, R35, R54 ;  /* 0x0000003623367220 */ /* 0x000fe20000410000 */
[----:B------:R-:W-:-:S02]  /*92f0*/  HADD2.F32 R52, -RZ, R149.H1_H1 ;  /* 0x30000095ff347230 */ /* 0x000fc40000004100 */
[-C--:B------:R-:W-:Y:S01]  /*9300*/  FMUL.FTZ R49, R47, R74.reuse ;  /* 0x0000004a2f317220 */ /* 0x080fe20000410000 */
[----:B------:R-:W-:Y:S02]  /*9310*/  HADD2.F32 R62, -RZ, R62.H0_H0 ;  /* 0x2000003eff3e7230 */ /* 0x000fe40000004100 */
[C---:B------:R-:W-:Y:S01]  /*9320*/  FMUL.FTZ R74, R50.reuse, R74 ;  /* 0x0000004a324a7220 */ /* 0x040fe20000410000 */
[----:B------:R-:W-:Y:S02]  /*9330*/  HADD2.F32 R152, -RZ, R152.H0_H0 ;  /* 0x20000098ff987230 */ /* 0x000fe40000004100 */
[-C--:B------:R-:W-:Y:S01]  /*9340*/  FFMA.FTZ R33, R35, R52.reuse, -R60 ;  /* 0x0000003423217223 */ /* 0x080fe2000001083c */
[----:B------:R-:W-:Y:S01]  /*9350*/  FFMA.FTZ R35, R45, R52, R54 ;  /* 0x000000342d237223 */ /* 0x000fe20000010036 */
[-C--:B------:R-:W-:Y:S01]  /*9360*/  FFMA.FTZ R52, R47, R62.reuse, R74 ;  /* 0x0000003e2f347223 */ /* 0x080fe2000001004a */
[----:B------:R-:W-:Y:S02]  /*9370*/  HADD2.F32 R47, -RZ, R43.H0_H0 ;  /* 0x2000002bff2f7230 */ /* 0x000fe40000004100 */
[----:B------:R-:W-:Y:S01]  /*9380*/  FFMA.FTZ R50, R50, R62, -R49 ;  /* 0x0000003e32327223 */ /* 0x000fe20000010831 */
[----:B------:R-:W-:-:S02]  /*9390*/  HADD2.F32 R45, -RZ, R32.H0_H0 ;  /* 0x20000020ff2d7230 */ /* 0x000fc40000004100 */
[----:B------:R-:W-:Y:S01]  /*93a0*/  HADD2.F32 R43, -RZ, R12.H0_H0 ;  /* 0x2000000cff2b7230 */ /* 0x000fe20000004100 */
[----:B------:R-:W-:Y:S01]  /*93b0*/  F2FP.F16.F32.PACK_AB R35, R52, R35 ;  /* 0x000000233423723e */ /* 0x000fe200000000ff */
[----:B------:R-:W-:Y:S02]  /*93c0*/  HADD2.F32 R32, -RZ, R32.H1_H1 ;  /* 0x30000020ff207230 */ /* 0x000fe40000004100 */
[-C--:B------:R-:W-:Y:S01]  /*93d0*/  FMUL.FTZ R54, R45, R152.reuse ;  /* 0x000000982d367220 */ /* 0x080fe20000410000 */
[----:B------:R-:W-:Y:S02]  /*93e0*/  HADD2.F32 R12, -RZ, R12.H1_H1 ;  /* 0x3000000cff0c7230 */ /* 0x000fe40000004100 */
[----:B------:R-:W-:Y:S01]  /*93f0*/  FMUL.FTZ R152, R43, R152 ;  /* 0x000000982b987220 */ /* 0x000fe20000410000 */
[----:B------:R-:W-:Y:S02]  /*9400*/  HADD2.F32 R11, -RZ, R11.H0_H0 ;  /* 0x2000000bff0b7230 */ /* 0x000fe40000004100 */
[----:B------:R-:W-:Y:S01]  /*9410*/  FMUL.FTZ R49, R32, R47 ;  /* 0x0000002f20317220 */ /* 0x000fe20000410000 */
[----:B------:R-:W-:-:S02]  /*9420*/  HADD2.F32 R150, -RZ, R150.H0_H0 ;  /* 0x20000096ff967230 */ /* 0x000fc40000004100 */
[C---:B------:R-:W-:Y:S01]  /*9430*/  FMUL.FTZ R47, R12.reuse, R47 ;  /* 0x0000002f0c2f7220 */ /* 0x040fe20000410000 */
[----:B------:R-:W-:Y:S02]  /*9440*/  HADD2.F32 R151, -RZ, R151.H0_H0 ;  /* 0x20000097ff977230 */ /* 0x000fe40000004100 */
[-C--:B------:R-:W-:Y:S01]  /*9450*/  FFMA.FTZ R49, R12, R11.reuse, -R49 ;  /* 0x0000000b0c317223 */ /* 0x080fe20000010831 */
[----:B------:R-:W-:Y:S02]  /*9460*/  HADD2.F32 R12, -RZ, R34.H0_H0 ;  /* 0x20000022ff0c7230 */ /* 0x000fe40000004100 */
[-C--:B------:R-:W-:Y:S01]  /*9470*/  FFMA.FTZ R152, R45, R150.reuse, R152 ;  /* 0x000000962d987223 */ /* 0x080fe20000010098 */
[----:B------:R-:W-:Y:S01]  /*9480*/  FFMA.FTZ R47, R32, R11, R47 ;  /* 0x0000000b202f7223 */ /* 0x000fe2000001002f */
[----:B------:R-:W-:Y:S02]  /*9490*/  HADD2.F32 R45, -RZ, R44.H0_H0 ;  /* 0x2000002cff2d7230 */ /* 0x000fe40000004100 */
[----:B------:R-:W-:Y:S01]  /*94a0*/  FFMA.FTZ R54, R43, R150, -R54 ;  /* 0x000000962b367223 */ /* 0x000fe20000010836 */
[----:B------:R-:W-:-:S02]  /*94b0*/  HADD2.F32 R11, -RZ, R14.H0_H0 ;  /* 0x2000000eff0b7230 */ /* 0x000fc40000004100 */
[----:B------:R-:W-:Y:S01]  /*94c0*/  FMUL.FTZ R32, R12, R151 ;  /* 0x000000970c207220 */ /* 0x000fe20000410000 */
[----:B------:R-:W-:Y:S01]  /*94d0*/  HADD2.F32 R34, -RZ, R34.H1_H1 ;  /* 0x30000022ff227230 */ /* 0x000fe20000004100 */
[----:B------:R-:W-:Y:S01]  /*94e0*/  F2FP.F16.F32.PACK_AB R50, R50, R33 ;  /* 0x000000213232723e */ /* 0x000fe200000000ff */
[----:B------:R-:W-:Y:S02]  /*94f0*/  HADD2.F32 R14, -RZ, R14.H1_H1 ;  /* 0x3000000eff0e7230 */ /* 0x000fe40000004100 */
        /* <DEDUP_REMOVED lines=12> */
[----:B------:R-:W-:-:S02]  /*95c0*/  F2FP.F16.F32.PACK_AB R12, R49, R54 ;  /* 0x00000036310c723e */ /* 0x000fc400000000ff */
[----:B------:R-:W-:Y:S01]  /*95d0*/  F2FP.F16.F32.PACK_AB R14, R51, R32 ;  /* 0x00000020330e723e */ /* 0x000fe200000000ff */
[----:B------:R-:W-:Y:S01]  /*95e0*/  IMAD.MOV.U32 R32, RZ, RZ, R152 ;  /* 0x000000ffff207224 */ /* 0x000fe200078e0098 */
[----:B------:R-:W-:-:S07]  /*95f0*/  F2FP.F16.F32.PACK_AB R34, R34, R151 ;  /* 0x000000972222723e */ /* 0x000fce00000000ff */
.L_x_1670:
[----:B------:R-:W-:Y:S05]  /*9600*/  BSYNC B2 ;  /* 0x0000000000027941 */ /* 0x000fea0003800000 */
.L_x_1669:
[----:B--2---:R4:W-:Y:S04]  /*9610*/  ST.E.128 desc[UR60][R38.64], R12 ;  /* 0x0000000c26007985 */ /* 0x0049e8000c101d3c */
[----:B---3--:R4:W-:Y:S02]  /*9620*/  @!P4 ST.E.128 desc[UR60][R40.64], R32 ;  /* 0x000000202800c985 */ /* 0x0089e4000c101d3c */
.L_x_1668:
[----:B------:R-:W-:Y:S05]  /*9630*/  BSYNC B1 ;  /* 0x0000000000017941 */ /* 0x000fea0003800000 */
.L_x_1667:
        /* <DEDUP_REMOVED lines=11> */
[----:B0-----:R-:W-:-:S03]  /*96f0*/  IMAD.SHL.U32 R11, R131, 0x8, RZ ;  /* 0x00000008830b7824 */ /* 0x001fc600078e00ff */
[----:B------:R-:W-:Y:S02]  /*9700*/  LEA.HI R12, R12, R131, RZ, 0x3 ;  /* 0x000000830c0c7211 */ /* 0x000fe400078f18ff */
[----:B------:R-:W-:Y:S02]  /*9710*/  LOP3.LUT R13, R181, 0x38, R11, 0xf8, !PT ;  /* 0x00000038b50d7812 */ /* 0x000fe400078ef80b */
[----:B------:R-:W-:Y:S02]  /*9720*/  SHF.R.S32.HI R15, RZ, 0x3, R12 ;  /* 0x00000003ff0f7819 */ /* 0x000fe4000001140c */
[----:B------:R-:W-:-:S03]  /*9730*/  LOP3.LUT R13, R13, R218, RZ, 0x3c, !PT ;  /* 0x000000da0d0d7212 */ /* 0x000fc600078e3cff */
[----:B------:R-:W-:-:S04]  /*9740*/  IMAD R12, R15, 0x1800, R188 ;  /* 0x000018000f0c7824 */ /* 0x000fc800078e02bc */
[----:B------:R-:W-:Y:S02]  /*9750*/  IMAD.IADD R12, R12, 0x1, R13 ;  /* 0x000000010c0c7824 */ /* 0x000fe400078e020d */
[C---:B------:R-:W-:Y:S02]  /*9760*/  IMAD R13, R19.reuse, 0x4800, R135 ;  /* 0x00004800130d7824 */ /* 0x040fe400078e0287 */
[----:B------:R-:W-:-:S03]  /*9770*/  IMAD R15, R19, 0x4800, R12 ;  /* 0x00004800130f7824 */ /* 0x000fc600078e020c */
[----:B------:R-:W-:Y:S01]  /*9780*/  LEA R13, R13, R18, 0x1 ;  /* 0x000000120d0d7211 */ /* 0x000fe200078e08ff */
[----:B------:R-:W-:-:S05]  /*9790*/  IMAD R32, R15, 0x2, R18 ;  /* 0x000000020f207824 */ /* 0x000fca00078e0212 */
[----:B------:R-:W0:Y:S04]  /*97a0*/  LDS.128 R12, [R13+0x18400] ;  /* 0x018400000d0c7984 */ /* 0x000e280000000c00 */
[----:B------:R-:W2:Y:S01]  /*97b0*/  LDS.128 R32, [R32+0x18400] ;  /* 0x0184000020207984 */ /* 0x000ea20000000c00 */
[----:B------:R-:W-:Y:S05]  /*97c0*/  @P5 BRA `(.L_x_1672) ;  /* 0x00000004005c5947 */ /* 0x000fea0003800000 */
[----:B0-----:R-:W-:Y:S01]  /*97d0*/  IMAD.MOV.U32 R44, RZ, RZ, R12 ;  /* 0x000000ffff2c7224 */ /* 0x001fe200078e000c */
[----:B------:R-:W-:Y:S01]  /*97e0*/  SHF.R.U32.HI R50, RZ, 0x10, R69 ;  /* 0x00000010ff327819 */ /* 0x000fe20000011645 */
[----:B--2---:R-:W-:Y:S01]  /*97f0*/  IMAD.MOV.U32 R12, RZ, RZ, R33 ;  /* 0x000000ffff0c7224 */ /* 0x004fe200078e0021 */
[----:B------:R-:W-:Y:S01]  /*9800*/  MOV R46, R35 ;  /* 0x00000023002e7202 */ /* 0x000fe20000000f00 */
[----:B------:R-:W-:Y:S01]  /*9810*/  IMAD.MOV.U32 R45, RZ, RZ, R32 ;  /* 0x000000ffff2d7224 */ /* 0x000fe200078e0020 */
[----:B------:R-:W-:Y:S01]  /*9820*/  SHF.R.U32.HI R48, RZ, 0x10, R57 ;  /* 0x00000010ff307819 */ /* 0x000fe20000011639 */
[----:B------:R-:W-:Y:S01]  /*9830*/  HADD2.F32 R49, -RZ, R148.H1_H1 ;  /* 0x30000094ff317230 */ /* 0x000fe20000004100 */
[----:B------:R-:W-:Y:S01]  /*9840*/  SHF.R.U32.HI R51, RZ, 0x10, R71 ;  /* 0x00000010ff337819 */ /* 0x000fe20000011647 */
[--C-:B------:R-:W-:Y:S01]  /*9850*/  HADD2.F32 R32, -RZ, R12.reuse.H0_H0 ;  /* 0x2000000cff207230 */ /* 0x100fe20000004100 */
[--C-:B------:R-:W-:Y:S01]  /*9860*/  SHF.R.U64 R40, R58, 0x10, R59.reuse ;  /* 0x000000103a287819 */ /* 0x100fe2000000123b */
[----:B------:R-:W-:Y:S01]  /*9870*/  HADD2.F32 R35, -RZ, R12.H1_H1 ;  /* 0x3000000cff237230 */ /* 0x000fe20000004100 */
[----:B------:R-:W-:Y:S01]  /*9880*/  SHF.R.U32.HI R58, RZ, 0x10, R59 ;  /* 0x00000010ff3a7819 */ /* 0x000fe2000001163b */
[----:B------:R-:W-:Y:S01]  /*9890*/  IMAD.MOV.U32 R33, RZ, RZ, R15 ;  /* 0x000000ffff217224 */ /* 0x000fe200078e000f */
[----:B------:R-:W-:Y:S01]  /*98a0*/  SHF.R.U64 R43, R68, 0x10, R69 ;  /* 0x00000010442b7819 */ /* 0x000fe20000001245 */
[--C-:B------:R-:W-:Y:S01]  /*98b0*/  HADD2.F32 R12, -RZ, R13.reuse.H0_H0 ;  /* 0x2000000dff0c7230 */ /* 0x100fe20000004100 */
[----:B------:R-:W-:Y:S01]  /*98c0*/  SHF.R.U64 R42, R56, 0x10, R57 ;  /* 0x00000010382a7819 */ /* 0x000fe20000001239 */
        /* <DEDUP_REMOVED lines=15> */
[----:B------:R-:W-:Y:S02]  /*99c0*/  HADD2.F32 R46, -RZ, R46.H1_H1 ;  /* 0x3000002eff2e7230 */ /* 0x000fe40000004100 */
[----:B------:R-:W-:Y:S02]  /*99d0*/  HADD2.F32 R51, -RZ, R51.H0_H0 ;  /* 0x20000033ff337230 */ /* 0x000fe40000004100 */
[----:B------:R-:W-:Y:S01]  /*99e0*/  FMUL.FTZ R52, R47, R50 ;  /* 0x000000322f347220 */ /* 0x000fe20000410000 */
[----:B------:R-:W-:Y:S01]  /*99f0*/  HADD2.F32 R35, -RZ, R33.H0_H0 ;  /* 0x20000021ff237230 */ /* 0x000fe20000004100 */
[----:B------:R-:W-:Y:S01]  /*9a00*/  F2FP.F16.F32.PACK_AB R15, R15, R12 ;  /* 0x0000000c0f0f723e */ /* 0x000fe200000000ff */
[----:B------:R-:W-:-:S02]  /*9a10*/  HADD2.F32 R48, -RZ, R145.H1_H1 ;  /* 0x30000091ff307230 */ /* 0x000fc40000004100 */
[-C--:B------:R-:W-:Y:S01]  /*9a20*/  FMUL.FTZ R54, R46, R51.reuse ;  /* 0x000000332e367220 */ /* 0x080fe20000410000 */
[----:B------:R-:W-:Y:S02]  /*9a30*/  HADD2.F32 R33, -RZ, R33.H1_H1 ;  /* 0x30000021ff217230 */ /* 0x000fe40000004100 */
[C---:B------:R-:W-:Y:S01]  /*9a40*/  FMUL.FTZ R50, R35.reuse, R50 ;  /* 0x0000003223327220 */ /* 0x040fe20000410000 */
        /* <DEDUP_REMOVED lines=8> */
[----:B------:R-:W-:Y:S02]  /*9ad0*/  HADD2.F32 R43, -RZ, R43.H0_H0 ;  /* 0x2000002bff2b7230 */ /* 0x000fe40000004100 */
[----:B------:R-:W-:Y:S01]  /*9ae0*/  FMUL.FTZ R46, R35, R148 ;  /* 0x00000094232e7220 */ /* 0x000fe20000410000 */
[----:B------:R-:W-:Y:S02]  /*9af0*/  HADD2.F32 R45, -RZ, R45.H1_H1 ;  /* 0x3000002dff2d7230 */ /* 0x000fe40000004100 */
[----:B------:R-:W-:Y:S01]  /*9b00*/  FFMA.FTZ R50, R47, R48, R50 ;  /* 0x000000302f327223 */ /* 0x000fe20000010032 */
[----:B------:R-:W-:-:S02]  /*9b10*/  HADD2.F32 R146, -RZ, R146.H0_H0 ;  /* 0x20000092ff927230 */ /* 0x000fc40000004100 */
[----:B------:R-:W-:Y:S01]  /*9b20*/  FMUL.FTZ R148, R33, R148 ;  /* 0x0000009421947220 */ /* 0x000fe20000410000 */
[----:B------:R-:W-:Y:S02]  /*9b30*/  HADD2.F32 R44, -RZ, R44.H1_H1 ;  /* 0x3000002cff2c7230 */ /* 0x000fe40000004100 */
[-C--:B------:R-:W-:Y:S01]  /*9b40*/  FMUL.FTZ R47, R45, R43.reuse ;  /* 0x0000002b2d2f7220 */ /* 0x080fe20000410000 */
[----:B------:R-:W-:Y:S02]  /*9b50*/  HADD2.F32 R42, -RZ, R42.H0_H0 ;  /* 0x2000002aff2a7230 */ /* 0x000fe40000004100 */
[-C--:B------:R-:W-:Y:S01]  /*9b60*/  FFMA.FTZ R148, R35, R146.reuse, R148 ;  /* 0x0000009223947223 */ /* 0x080fe20000010094 */
[----:B------:R-:W-:Y:S01]  /*9b70*/  FFMA.FTZ R46, R33, R146, -R46 ;  /* 0x00000092212e7223 */ /* 0x000fe2000001082e */
[C---:B------:R-:W-:Y:S01]  /*9b80*/  FMUL.FTZ R48, R44.reuse, R43 ;  /* 0x0000002b2c307220 */ /* 0x040fe20000410000 */
[----:B------:R-:W-:Y:S02]  /*9b90*/  HADD2.F32 R35, -RZ, R34.H0_H0 ;  /* 0x20000022ff237230 */ /* 0x000fe40000004100 */
[----:B------:R-:W-:Y:S01]  /*9ba0*/  FFMA.FTZ R47, R44, R42, -R47 ;  /* 0x0000002a2c2f7223 */ /* 0x000fe2000001082f */
[----:B------:R-:W-:-:S02]  /*9bb0*/  HADD2.F32 R44, -RZ, R147.H0_H0 ;  /* 0x20000093ff2c7230 */ /* 0x000fc40000004100 */
[----:B------:R-:W-:Y:S01]  /*9bc0*/  FFMA.FTZ R45, R45, R42, R48 ;  /* 0x0000002a2d2d7223 */ /* 0x000fe20000010030 */
[----:B------:R-:W-:Y:S01]  /*9bd0*/  HADD2.F32 R43, -RZ, R41.H0_H0 ;  /* 0x20000029ff2b7230 */ /* 0x000fe20000004100 */
[----:B------:R-:W-:Y:S01]  /*9be0*/  F2FP.F16.F32.PACK_AB R51, R51, R52 ;  /* 0x000000343333723e */ /* 0x000fe200000000ff */
[----:B------:R-:W-:Y:S01]  /*9bf0*/  HADD2.F32 R33, -RZ, R14.H0_H0 ;  /* 0x2000000eff217230 */ /* 0x000fe20000004100 */
[----:B------:R-:W-:Y:S01]  /*9c00*/  F2FP.F16.F32.PACK_AB R12, R47, R46 ;  /* 0x0000002e2f0c723e */ /* 0x000fe200000000ff */
[----:B------:R-:W-:Y:S02]  /*9c10*/  HADD2.F32 R34, -RZ, R34.H1_H1 ;  /* 0x30000022ff227230 */ /* 0x000fe40000004100 */
[----:B------:R-:W-:Y:S02]  /*9c20*/  HADD2.F32 R14, -RZ, R14.H1_H1 ;  /* 0x3000000eff0e7230 */ /* 0x000fe40000004100 */
[----:B------:R-:W-:Y:S02]  /*9c30*/  HADD2.F32 R41, -RZ, R40.H0_H0 ;  /* 0x20000028ff297230 */ /* 0x000fe40000004100 */
[----:B------:R-:W-:Y:S01]  /*9c40*/  FMUL.FTZ R40, R35, R44 ;  /* 0x0000002c23287220 */ /* 0x000fe20000410000 */
[----:B------:R-:W-:-:S02]  /*9c50*/  HADD2.F32 R42, -RZ, R145.H0_H0 ;  /* 0x20000091ff2a7230 */ /* 0x000fc40000004100 */
[-C--:B------:R-:W-:Y:S01]  /*9c60*/  FMUL.FTZ R49, R34, R43.reuse ;  /* 0x0000002b22317220 */ /* 0x080fe20000410000 */
[C---:B------:R-:W-:Y:S01]  /*9c70*/  FMUL.FTZ R44, R33.reuse, R44 ;  /* 0x0000002c212c7220 */ /* 0x040fe20000410000 */
[C---:B------:R-:W-:Y:S01]  /*9c80*/  FMUL.FTZ R43, R14.reuse, R43 ;  /* 0x0000002b0e2b7220 */ /* 0x040fe20000410000 */
[-C--:B------:R-:W-:Y:S02]  /*9c90*/  FFMA.FTZ R40, R33, R42.reuse, -R40 ;  /* 0x0000002a21287223 */ /* 0x080fe40000010828 */
        /* <DEDUP_REMOVED lines=10> */
.L_x_1672:
[----:B------:R-:W-:Y:S05]  /*9d40*/  BSYNC B1 ;  /* 0x0000000000017941 */ /* 0x000fea0003800000 */
.L_x_1671:
[----:B0-----:R0:W-:Y:S01]  /*9d50*/  ST.E.128 desc[UR60][R38.64], R12 ;  /* 0x0000000c26007985 */ /* 0x0011e2000c101d3c */
[----:B------:R-:W-:-:S13]  /*9d60*/  ISETP.GE.AND P4, PT, R11, R128, PT ;  /* 0x000000800b00720c */ /* 0x000fda0003f86270 */
[----:B------:R-:W-:Y:S05]  /*9d70*/  @P4 BRA `(.L_x_1619) ;  /* 0x0000000400e84947 */ /* 0x000fea0003800000 */
[----:B------:R-:W-:-:S05]  /*9d80*/  IMAD.WIDE R36, R11, 0x2, R36 ;  /* 0x000000020b247825 */ /* 0x000fca00078e0224 */
[----:B--2---:R2:W-:Y:S01]  /*9d90*/  ST.E.128 desc[UR60][R36.64], R32 ;  /* 0x0000002024007985 */ /* 0x0045e2000c101d3c */
[----:B------:R-:W-:Y:S05]  /*9da0*/  BRA `(.L_x_1619) ;  /* 0x0000000400dc7947 */ /* 0x000fea0003800000 */
.L_x_1584:
[----:B------:R-:W2:Y:S02]  /*9db0*/  LDL R11, [R1+0x30] ;  /* 0x00003000010b7983 */ /* 0x000ea40000100800 */
[----:B--2---:R-:W-:-:S13]  /*9dc0*/  R2UR UR4, R11 ;  /* 0x000000000b0472ca */ /* 0x004fda00000e0000 */
[----:B------:R-:W-:-:S06]  /*9dd0*/  UISETP.NE.AND UP0, UPT, UR4, 0x3, UPT ;  /* 0x000000030400788c */ /* 0x000fcc000bf05270 */
[----:B------:R-:W-:-:S13]  /*9de0*/  PLOP3.LUT P0, PT, PT, PT, UP0, 0x80, 0x0 ;  /* 0x000000000000781c */ /* 0x000fda0003f0f008 */
[----:B------:R-:W-:Y:S05]  /*9df0*/  @!P0 BRA `(.L_x_1673) ;  /* 0x0000000000048947 */ /* 0x000fea0003800000 */
[----:B------:R-:W-:Y:S01]  /*9e00*/  BPT.TRAP 0x1 ;  /* 0x000000040000795c */ /* 0x000fe20000300000 */
.L_x_1673:
[----:B------:R-:W-:Y:S01]  /*9e10*/  IMAD R86, R19, 0x8, R18 ;  /* 0x0000000813567824 */ /* 0x000fe200078e0212 */
[----:B------:R-:W-:Y:S01]  /*9e20*/  SHF.L.U32 R87, R175, 0x1f, RZ ;  /* 0x0000001faf577819 */ /* 0x000fe200000006ff */
[----:B------:R-:W-:Y:S01]  /*9e30*/  BSSY B1, `(.L_x_1674) ;  /* 0x0000004000017945 */ /* 0x000fe20003800000 */
[----:B------:R-:W-:Y:S02]  /*9e40*/  SHF.R.S32.HI R31, RZ, 0x1f, R29 ;  /* 0x0000001fff1f7819 */ /* 0x000fe4000001141d */
[----:B------:R-:W0:Y:S02]  /*9e50*/  SYNCS.PHASECHK.TRANS64.TRYWAIT P4, [R86+URZ+0x2a890], R87 ;  /* 0x02a89057560075a7 */ /* 0x000e24000808017f */
[----:B0-----:R-:W-:Y:S05]  /*9e60*/  @!P4 BRA `(.L_x_1675) ;  /* 0x000001e000d0c947 */ /* 0x001fea0003800000 */
.L_x_2023:
[----:B------:R-:W-:Y:S05]  /*9e70*/  BSYNC B1 ;  /* 0x0000000000017941 */ /* 0x000fea0003800000 */
.L_x_1674:
        /* <DEDUP_REMOVED lines=27> */
.L_x_2027:
        /* <DEDUP_REMOVED lines=12> */
[----:B--2---:R-:W-:Y:S02]  /*a0f0*/  @!P5 IMAD.MOV.U32 R34, RZ, RZ, R37 ;  /* 0x000000ffff22d224 */ /* 0x004fe400078e0025 */
[----:B------:R-:W-:Y:S02]  /*a100*/  @!P5 IMAD.MOV.U32 R35, RZ, RZ, R36 ;  /* 0x000000ffff23d224 */ /* 0x000fe400078e0024 */
[----:B------:R-:W-:-:S05]  /*a110*/  @!P5 IMAD.WIDE R34, R11, 0x2, R34 ;  /* 0x000000020b22d825 */ /* 0x000fca00078e0222 */
        /* <DEDUP_REMOVED lines=22> */
.L_x_1678:
[----:B------:R-:W-:Y:S05]  /*a280*/  BSYNC B1 ;  /* 0x0000000000017941 */ /* 0x000fea0003800000 */
.L_x_1677:
[----:B------:R-:W-:-:S03]  /*a290*/  UMOV UR4, 0xffffffff ;  /* 0xffffffff00047882 */ /* 0x000fc60000000000 */
[----:B------:R-:W-:Y:S05]  /*a2a0*/  BRA.DIV UR4, `(.L_x_1679) ;  /* 0x000001e204207947 */ /* 0x000fea000b800000 */
[----:B--2---:R2:W0:Y:S04]  /*a2b0*/  SHFL.IDX PT, R36, R39, 0x1, 0x1c1f ;  /* 0x003c1f0027247f89 */ /* 0x00442800000e0000 */
[----:B---3--:R2:W3:Y:S02]  /*a2c0*/  SHFL.IDX PT, R37, R38, 0x1, 0x1c1f ;  /* 0x003c1f0026257f89 */ /* 0x0084e400000e0000 */
.L_x_2031:
        /* <DEDUP_REMOVED lines=12> */
[----:B0-----:R-:W-:Y:S02]  /*a390*/  @!P5 IMAD.MOV.U32 R34, RZ, RZ, R37 ;  /* 0x000000ffff22d224 */ /* 0x001fe400078e0025 */
[----:B------:R-:W-:Y:S02]  /*a3a0*/  @!P5 IMAD.MOV.U32 R35, RZ, RZ, R36 ;  /* 0x000000ffff23d224 */ /* 0x000fe400078e0024 */
[----:B------:R-:W-:-:S05]  /*a3b0*/  @!P5 IMAD.WIDE R34, R11, 0x2, R34 ;  /* 0x000000020b22d825 */ /* 0x000fca00078e0222 */
        /* <DEDUP_REMOVED lines=22> */
.L_x_1619:
[----:B------:R-:W-:Y:S05]  /*a520*/  BSYNC B0 ;  /* 0x0000000000007941 */ /* 0x000fea0003800000 */
.L_x_1583:
        /* <DEDUP_REMOVED lines=17> */
.L_x_1681:
[----:B------:R-:W-:Y:S05]  /*a640*/  BSYNC B0 ;  /* 0x0000000000007941 */ /* 0x000fea0003800000 */
.L_x_1680:
[----:B------:R-:W3:Y:S01]  /*a650*/  SYNCS.PHASECHK.TRANS64.TRYWAIT P0, [R86+URZ+0x2a8b0], R87 ;  /* 0x02a8b057560075a7 */ /* 0x000ee2000800017f */
[----:B------:R-:W-:Y:S04]  /*a660*/  BSSY B0, `(.L_x_1682) ;  /* 0x0000002000007945 */ /* 0x000fe80003800000 */
[----:B---3--:R-:W-:Y:S05]  /*a670*/  @!P0 BRA `(.L_x_1683) ;  /* 0x000001dc00788947 */ /* 0x008fea0003800000 */
.L_x_2032:
[----:B------:R-:W-:Y:S05]  /*a680*/  BSYNC B0 ;  /* 0x0000000000007941 */ /* 0x000fea0003800000 */
.L_x_1682:
[----:B------:R-:W-:Y:S01]  /*a690*/  ULDC.64 UR4, c[0x0][0x328] ;  /* 0x0000ca0000047ab9 */ /* 0x000fe20000000a00 */
[----:B------:R-:W-:Y:S01]  /*a6a0*/  IMAD.IADD R85, R85, 0x1, -R174 ;  /* 0x0000000155557824 */ /* 0x000fe200078e0aae */
[----:B------:R-:W-:Y:S01]  /*a6b0*/  BSSY B0, `(.L_x_1684) ;  /* 0x000002e000007945 */ /* 0x000fe20003800000 */
[----:B--2-4-:R-:W-:Y:S02]  /*a6c0*/  IMAD R14, R31, UR4, RZ ;  /* 0x000000041f0e7c24 */ /* 0x014fe4000f8e02ff */
[----:B------:R-:W-:Y:S01]  /*a6d0*/  IMAD.WIDE.U32 R12, R29, UR4, RZ ;  /* 0x000000041d0c7c25 */ /* 0x000fe2000f8e00ff */
[----:B------:R-:W-:-:S03]  /*a6e0*/  ISETP.GE.AND P0, PT, R85, 0x1, PT ;  /* 0x000000015500780c */ /* 0x000fc60003f06270 */
[----:B------:R-:W-:Y:S01]  /*a6f0*/  IMAD R29, R29, UR5, R14 ;  /* 0x000000051d1d7c24 */ /* 0x000fe2000f8e020e */
[----:B------:R-:W-:Y:S01]  /*a700*/  ULDC.64 UR4, c[0x0][0x338] ;  /* 0x0000ce0000047ab9 */ /* 0x000fe20000000a00 */
[----:B------:R-:W-:Y:S02]  /*a710*/  IMAD R14, R19, 0x3000, R3 ;  /* 0x00003000130e7824 */ /* 0x000fe400078e0203 */
[----:B0-----:R-:W-:Y:S02]  /*a720*/  IMAD R11, R84, UR4, RZ ;  /* 0x00000004540b7c24 */ /* 0x001fe4000f8e02ff */
[----:B------:R-:W-:Y:S02]  /*a730*/  IMAD.IADD R13, R13, 0x1, R29 ;  /* 0x000000010d0d7824 */ /* 0x000fe400078e021d */
        /* <DEDUP_REMOVED lines=8> */
[----:B------:R-:W-:Y:S01]  /*a7c0*/  IMAD.IADD R28, R127, 0x1, R14 ;  /* 0x000000017f1c7824 */ /* 0x000fe200078e020e */
[----:B------:R-:W-:Y:S01]  /*a7d0*/  IADD3 R11, R13, R11, RZ ;  /* 0x0000000b0d0b7210 */ /* 0x000fe20007ffe0ff */
[--C-:B------:R-:W-:Y:S01]  /*a7e0*/  IMAD R34, R14, 0x2, R119.reuse ;  /* 0x000000020e227824 */ /* 0x100fe200078e0277 */
[----:B------:R-:W-:Y:S01]  /*a7f0*/  LEA R31, P5, R12, UR4, 0x1 ;  /* 0x000000040c1f7c11 */ /* 0x000fe2000f8a08ff */
[----:B------:R-:W-:-:S03]  /*a800*/  IMAD R35, R28, 0x2, R119 ;  /* 0x000000021c237824 */ /* 0x000fc600078e0277 */
        /* <DEDUP_REMOVED lines=9> */
[----:B------:R-:W-:Y:S01]  /*a8a0*/  @P0 IMAD.SHL.U32 R37, R170, 0x8, RZ ;  /* 0x00000008aa250824 */ /* 0x000fe200078e00ff */
[----:B-----5:R2:W-:Y:S01]  /*a8b0*/  @P5 ST.E.128 desc[UR60][R32.64], R12 ;  /* 0x0000000c20005985 */ /* 0x0205e2000c101d3c */
[----:B------:R-:W-:-:S03]  /*a8c0*/  ISETP.NE.AND P5, PT, R10, RZ, PT ;  /* 0x000000ff0a00720c */ /* 0x000fc60003fa5270 */
[----:B------:R-:W4:Y:S01]  /*a8d0*/  @P0 LDS.128 R12, [R35] ;  /* 0x00000000230c0984 */ /* 0x000f220000000c00 */
[----:B--2---:R-:W-:-:S09]  /*a8e0*/  @P0 IMAD.WIDE R32, R37, 0x2, R28 ;  /* 0x0000000225200825 */ /* 0x004fd200078e021c */
[----:B------:R-:W-:Y:S01]  /*a8f0*/  @P5 IMAD.SHL.U32 R37, R171, 0x8, RZ ;  /* 0x00000008ab255824 */ /* 0x000fe200078e00ff */
[----:B----4-:R2:W-:Y:S01]  /*a900*/  @P0 ST.E.128 desc[UR60][R32.64], R12 ;  /* 0x0000000c20000985 */ /* 0x0105e2000c101d3c */
[----:B------:R-:W-:-:S03]  /*a910*/  ISETP.NE.AND P0, PT, R20, RZ, PT ;  /* 0x000000ff1400720c */ /* 0x000fc60003f05270 */
[----:B------:R-:W4:Y:S01]  /*a920*/  @P5 LDS.128 R12, [R34+0x3000] ;  /* 0x00300000220c5984 */ /* 0x000f220000000c00 */
[----:B--2---:R-:W-:-:S05]  /*a930*/  @P5 IMAD.WIDE R32, R37, 0x2, R28 ;  /* 0x0000000225205825 */ /* 0x004fca00078e021c */
[----:B----4-:R-:W-:Y:S04]  /*a940*/  @P5 ST.E.128 desc[UR60][R32.64], R12 ;  /* 0x0000000c20005985 */ /* 0x010fe8000c101d3c */
[C---:B------:R-:W-:Y:S01]  /*a950*/  @P0 LEA R28, P5, R23.reuse, R28, 0x1 ;  /* 0x0000001c171c0211 */ /* 0x040fe200078a08ff */
[----:B------:R-:W2:Y:S03]  /*a960*/  @P0 LDS.128 R12, [R35+0x3000] ;  /* 0x00300000230c0984 */ /* 0x000ea60000000c00 */
[----:B------:R-:W-:-:S05]  /*a970*/  @P0 LEA.HI.X R29, R23, R29, R173, 0x1, P5 ;  /* 0x0000001d171d0211 */ /* 0x000fca00028f0cad */
[----:B--2---:R2:W-:Y:S04]  /*a980*/  @P0 ST.E.128 desc[UR60][R28.64], R12 ;  /* 0x0000000c1c000985 */ /* 0x0045e8000c101d3c */
.L_x_1685:
[----:B------:R-:W-:Y:S05]  /*a990*/  BSYNC B0 ;  /* 0x0000000000007941 */ /* 0x000fea0003800000 */
.L_x_1684:
[----:B------:R-:W-:Y:S01]  /*a9a0*/  ISETP.GE.AND P0, PT, R85, 0x41, PT ;  /* 0x000000415500780c */ /* 0x000fe20003f06270 */
[----:B--2-4-:R2:W4:Y:S01]  /*a9b0*/  SHFL.IDX PT, R29, R11, 0x1, 0x1c1f ;  /* 0x003c1f000b1d7f89 */ /* 0x01452200000e0000 */
[----:B------:R-:W-:Y:S03]  /*a9c0*/  BSSY B0, `(.L_x_1686) ;  /* 0x0000017000007945 */ /* 0x000fe60003800000 */
[----:B------:R2:W0:Y:S08]  /*a9d0*/  SHFL.IDX PT, R28, R31, 0x1, 0x1c1f ;  /* 0x003c1f001f1c7f89 */ /* 0x00043000000e0000 */
[----:B--2---:R-:W-:Y:S05]  /*a9e0*/  @!P0 BRA `(.L_x_1687) ;  /* 0x0000000000508947 */ /* 0x004fea0003800000 */
[----:B------:R-:W-:-:S13]  /*a9f0*/  ISETP.NE.AND P5, PT, R4, RZ, PT ;  /* 0x000000ff0400720c */ /* 0x000fda0003fa5270 */
[----:B------:R-:W2:Y:S01]  /*aa00*/  @P5 LDS.128 R12, [R34+0x2000] ;  /* 0x00200000220c5984 */ /* 0x000ea20000000c00 */
[----:B0-----:R-:W-:-:S04]  /*aa10*/  @P5 LEA R32, P0, R16, R28, 0x1 ;  /* 0x0000001c10205211 */ /* 0x001fc800078008ff */
[----:B----4-:R-:W-:Y:S02]  /*aa20*/  @P5 LEA.HI.X R33, R16, R29, R17, 0x1, P0 ;  /* 0x0000001d10215211 */ /* 0x010fe400000f0c11 */
[----:B------:R-:W-:-:S13]  /*aa30*/  ISETP.NE.AND P0, PT, R9, RZ, PT ;  /* 0x000000ff0900720c */ /* 0x000fda0003f05270 */
[----:B------:R-:W-:Y:S01]  /*aa40*/  @P0 SHF.L.U32 R11, R170, 0x3, RZ ;  /* 0x00000003aa0b0819 */ /* 0x000fe200000006ff */
[----:B--2---:R0:W-:Y:S01]  /*aa50*/  @P5 ST.E.128 desc[UR60][R32.64], R12 ;  /* 0x0000000c20005985 */ /* 0x0041e2000c101d3c */
[----:B------:R-:W-:-:S03]  /*aa60*/  ISETP.NE.AND P5, PT, R10, RZ, PT ;  /* 0x000000ff0a00720c */ /* 0x000fc60003fa5270 */
[----:B------:R-:W2:Y:S01]  /*aa70*/  @P0 LDS.128 R12, [R35+0x2000] ;  /* 0x00200000230c0984 */ /* 0x000ea20000000c00 */
[----:B0-----:R-:W-:-:S09]  /*aa80*/  @P0 IMAD.WIDE R32, R11, 0x2, R28 ;  /* 0x000000020b200825 */ /* 0x001fd200078e021c */
[----:B------:R-:W-:Y:S01]  /*aa90*/  @P5 IMAD.SHL.U32 R11, R171, 0x8, RZ ;  /* 0x00000008ab0b5824 */ /* 0x000fe200078e00ff */
[----:B--2---:R0:W-:Y:S01]  /*aaa0*/  @P0 ST.E.128 desc[UR60][R32.64], R12 ;  /* 0x0000000c20000985 */ /* 0x0041e2000c101d3c */
[----:B------:R-:W-:-:S03]  /*aab0*/  ISETP.NE.AND P0, PT, R20, RZ, PT ;  /* 0x000000ff1400720c */ /* 0x000fc60003f05270 */
[----:B------:R-:W2:Y:S01]  /*aac0*/  @P5 LDS.128 R12, [R34+0x5000] ;  /* 0x00500000220c5984 */ /* 0x000ea20000000c00 */
[----:B0-----:R-:W-:-:S05]  /*aad0*/  @P5 IMAD.WIDE R32, R11, 0x2, R28 ;  /* 0x000000020b205825 */ /* 0x001fca00078e021c */
[----:B--2---:R-:W-:Y:S04]  /*aae0*/  @P5 ST.E.128 desc[UR60][R32.64], R12 ;  /* 0x0000000c20005985 */ /* 0x004fe8000c101d3c */
[C---:B------:R-:W-:Y:S01]  /*aaf0*/  @P0 LEA R28, P5, R23.reuse, R28, 0x1 ;  /* 0x0000001c171c0211 */ /* 0x040fe200078a08ff */
[----:B------:R-:W0:Y:S03]  /*ab00*/  @P0 LDS.128 R12, [R35+0x5000] ;  /* 0x00500000230c0984 */ /* 0x000e260000000c00 */
[----:B------:R-:W-:-:S05]  /*ab10*/  @P0 LEA.HI.X R29, R23, R29, R173, 0x1, P5 ;  /* 0x0000001d171d0211 */ /* 0x000fca00028f0cad */
[----:B0-----:R2:W-:Y:S04]  /*ab20*/  @P0 ST.E.128 desc[UR60][R28.64], R12 ;  /* 0x0000000c1c000985 */ /* 0x0015e8000c101d3c */
.L_x_1687:
[----:B------:R-:W-:Y:S05]  /*ab30*/  BSYNC B0 ;  /* 0x0000000000007941 */ /* 0x000fea0003800000 */
.L_x_1686:
[----:B------:R-:W-:Y:S01]  /*ab40*/  @!PT LDS RZ, [RZ] ;  /* 0x00000000fffff984 */ /* 0x000fe20000000800 */
[----:B------:R-:W-:Y:S01]  /*ab50*/  @!PT LDS RZ, [RZ] ;  /* 0x00000000fffff984 */ /* 0x000fe20000000800 */
[----:B------:R-:W-:Y:S01]  /*ab60*/  @!PT LDS RZ, [RZ] ;  /* 0x00000000fffff984 */ /* 0x000fe20000000800 */
[----:B------:R-:W-:Y:S01]  /*ab70*/  @!PT LDS RZ, [RZ] ;  /* 0x00000000fffff984 */ /* 0x000fe20000000800 */
[----:B------:R5:W-:Y:S06]  /*ab80*/  MEMBAR.ALL.CTA ;  /* 0x0000000000007992 */ /* 0x000bec0000008000 */
[----:B-----5:R-:W5:Y:S01]  /*ab90*/  FENCE.VIEW.ASYNC.S ;  /* 0x00000000000073c6 */ /* 0x020f620000000000 */
[----:B-1-3--:R-:W-:Y:S01]  /*aba0*/  @!P4 VIADD R86, R86, 0x2a8c0 ;  /* 0x0002a8c05656c836 */ /* 0x00afe20000000000 */
[----:B-----5:R1:W-:Y:S01]  /*abb0*/  BAR.SYNC.DEFER_BLOCKING R144, 0x80 ;  /* 0x000200900000751d */ /* 0x0203e20000010000 */
[----:B------:R-:W-:Y:S01]  /*abc0*/  ISETP.NE.AND P5, PT, R123, RZ, PT ;  /* 0x000000ff7b00720c */ /* 0x000fe20003fa5270 */
[----:B------:R-:W-:-:S02]  /*abd0*/  VIADD R19, R19, 0x1 ;  /* 0x0000000113137836 */ /* 0x000fc40000000000 */
[----:B------:R-:W-:Y:S02]  /*abe0*/  @!P4 PRMT R86, RZ, 0x654, R86 ;  /* 0x00000654ff56c816 */ /* 0x000fe40000000056 */
[----:B------:R-:W-:Y:S02]  /*abf0*/  PLOP3.LUT P0, PT, PT, PT, PT, 0x8, 0x0 ;  /* 0x000000000000781c */ /* 0x000fe40003f0e170 */
[----:B------:R1:W-:Y:S01]  /*ac00*/  @!P4 SYNCS.ARRIVE.TRANS64.RED.A1T0 RZ, [R86+URZ], RZ ;  /* 0x000000ff56ffc9a7 */ /* 0x0003e2000810043f */
[----:B------:R-:W-:-:S04]  /*ac10*/  ISETP.NE.AND P4, PT, R19, 0x2, PT ;  /* 0x000000021300780c */ /* 0x000fc80003f85270 */
[----:B--2---:R-:W-:Y:S02]  /*ac20*/  SEL R12, RZ, 0x1, P4 ;  /* 0x00000001ff0c7807 */ /* 0x004fe40002000000 */
[----:B------:R-:W-:Y:S02]  /*ac30*/  SEL R19, R19, RZ, P4 ;  /* 0x000000ff13137207 */ /* 0x000fe40002000000 */
[----:B------:R-:W-:Y:S01]  /*ac40*/  LOP3.LUT R175, R175, R12, RZ, 0x3c, !PT ;  /* 0x0000000cafaf7212 */ /* 0x000fe200078e3cff */
[----:B-1----:R-:W-:Y:S06]  /*ac50*/  @P5 BRA `(.L_x_1688) ;  /* 0xffffff7c00345947 */ /* 0x002fec000383ffff */
.L_x_1578:
[----:B------:R-:W1:Y:S01]  /*ac60*/  LDC R0, c[0x0][0x448] ;  /* 0x00011200ff007b82 */ /* 0x000e620000000800 */
[----:B------:R-:W-:Y:S01]  /*ac70*/  IADD3 R5, R167, 0x1, -R166 ;  /* 0x00000001a7057810 */ /* 0x000fe20007ffe8a6 */
[----:B------:R-:W-:Y:S06]  /*ac80*/  BSSY B0, `(.L_x_1689) ;  /* 0x000000d000007945 */ /* 0x000fec0003800000 */
[----:B------:R-:W2:Y:S01]  /*ac90*/  LDC.64 R6, c[0x0][0x9e0] ;  /* 0x00027800ff067b82 */ /* 0x000ea20000000a00 */
[----:B-1----:R-:W-:Y:S01]  /*aca0*/  ISETP.NE.AND P1, PT, R0, 0x1, PT ;  /* 0x000000010000780c */ /* 0x002fe20003f25270 */
[----:B------:R-:W-:Y:S01]  /*acb0*/  VIADD R0, R187, 0x7f ;  /* 0x0000007fbb007836 */ /* 0x000fe20000000000 */
[----:B--2---:R-:W-:-:S11]  /*acc0*/  ISETP.GE.AND P2, PT, R7, 0x1, PT ;  /* 0x000000010700780c */ /* 0x004fd60003f46270 */
[----:B------:R-:W1:Y:S08]  /*acd0*/  @P1 LDC R3, c[0x0][0x44c] ;  /* 0x00011300ff031b82 */ /* 0x000e700000000800 */
[----:B------:R-:W2:Y:S01]  /*ace0*/  @P1 LDC R2, c[0x0][0x450] ;  /* 0x00011400ff021b82 */ /* 0x000ea20000000800 */
[----:B-1----:R-:W-:-:S05]  /*acf0*/  @P1 IMAD.HI.U32 R3, R0, R3, RZ ;  /* 0x0000000300031227 */ /* 0x002fca00078e00ff */
[----:B--2---:R-:W-:-:S05]  /*ad00*/  @P1 SHF.R.U32.HI R0, RZ, R2, R3 ;  /* 0x00000002ff001219 */ /* 0x004fca0000011603 */
[----:B------:R-:W-:Y:S01]  /*ad10*/  IMAD.IADD R3, R5, 0x1, R0 ;  /* 0x0000000105037824 */ /* 0x000fe200078e0200 */
[----:B------:R-:W-:Y:S06]  /*ad20*/  @P0 BRA `(.L_x_1690) ;  /* 0x0000000000080947 */ /* 0x000fec0003800000 */
[----:B------:R-:W1:Y:S02]  /*ad30*/  FENCE.VIEW.ASYNC.G ;  /* 0x00000000000073c6 */ /* 0x000e640000000100 */
[----:B-1----:R-:W-:Y:S06]  /*ad40*/  BAR.ARV 0xc, 0x180 ;  /* 0x0306000000007b1d */ /* 0x002fec0000002000 */
.L_x_1690:
[----:B------:R-:W-:Y:S05]  /*ad50*/  BSYNC B0 ;  /* 0x0000000000007941 */ /* 0x000fea0003800000 */
.L_x_1689:
[----:B------:R-:W-:Y:S01]  /*ad60*/  IADD3 R0, R3, R6, RZ ;  /* 0x0000000603007210 */ /* 0x000fe20007ffe0ff */
[----:B------:R-:W-:Y:S06]  /*ad70*/  @!P2 BRA `(.L_x_1691) ;  /* 0x000000000048a947 */ /* 0x000fec0003800000 */
[C---:B------:R-:W-:Y:S01]  /*ad80*/  ISETP.GT.AND P0, PT, R3.reuse, RZ, PT ;  /* 0x000000ff0300720c */ /* 0x040fe20003f04270 */
[----:B------:R-:W-:Y:S01]  /*ad90*/  BSSY B0, `(.L_x_1692) ;  /* 0x000000e000007945 */ /* 0x000fe20003800000 */
[----:B------:R-:W-:-:S11]  /*ada0*/  VIADD R2, R3, 0xffffffff ;  /* 0xffffffff03027836 */ /* 0x000fd60000000000 */
[----:B------:R-:W-:Y:S05]  /*adb0*/  @P0 BRA `(.L_x_1693) ;  /* 0x00000000001c0947 */ /* 0x000fea0003800000 */
[----:B------:R-:W-:Y:S01]  /*adc0*/  ISETP.NE.AND P0, PT, R7, 0x1, PT ;  /* 0x000000010700780c */ /* 0x000fe20003f05270 */
[----:B------:R-:W-:-:S12]  /*add0*/  IMAD.MOV R3, RZ, RZ, -R3 ;  /* 0x000000ffff037224 */ /* 0x000fd800078e0a03 */
[----:B------:R-:W1:Y:S02]  /*ade0*/  @P0 LDC.64 R4, c[0x0][0x9e8] ;  /* 0x00027a00ff040b82 */ /* 0x000e640000000a00 */
[----:B-1----:R-:W-:-:S05]  /*adf0*/  @P0 IMAD.HI.U32 R2, R3, R4, RZ ;  /* 0x0000000403020227 */ /* 0x002fca00078e00ff */
[----:B------:R-:W-:-:S04]  /*ae00*/  @P0 SHF.R.U32.HI R3, RZ, R5, R2 ;  /* 0x00000005ff030219 */ /* 0x000fc80000011602 */
[----:B------:R-:W-:Y:S01]  /*ae10*/  LOP3.LUT R2, RZ, R3, RZ, 0x33, !PT ;  /* 0x00000003ff027212 */ /* 0x000fe200078e33ff */
[----:B------:R-:W-:Y:S06]  /*ae20*/  BRA `(.L_x_1694) ;  /* 0x0000000000107947 */ /* 0x000fec0003800000 */
.L_x_1693:
[----:B------:R-:W-:-:S13]  /*ae30*/  ISETP.NE.AND P0, PT, R7, 0x1, PT ;  /* 0x000000010700780c */ /* 0x000fda0003f05270 */
[----:B------:R-:W1:Y:S02]  /*ae40*/  @P0 LDC.64 R4, c[0x0][0x9e8] ;  /* 0x00027a00ff040b82 */ /* 0x000e640000000a00 */
[----:B-1----:R-:W-:-:S05]  /*ae50*/  @P0 IMAD.HI.U32 R4, R2, R4, RZ ;  /* 0x0000000402040227 */ /* 0x002fca00078e00ff */
[----:B------:R-:W-:-:S07]  /*ae60*/  @P0 SHF.R.U32.HI R2, RZ, R5, R4 ;  /* 0x00000005ff020219 */ /* 0x000fce0000011604 */
.L_x_1694:
[----:B------:R-:W-:Y:S05]  /*ae70*/  BSYNC B0 ;  /* 0x0000000000007941 */ /* 0x000fea0003800000 */
.L_x_1692:
[----:B------:R-:W-:-:S05]  /*ae80*/  IMAD R3, R2, R7, R7 ;  /* 0x0000000702037224 */ /* 0x000fca00078e0207 */
[----:B------:R-:W-:-:S07]  /*ae90*/  VIMNMX R0, R0, R3, PT ;  /* 0x0000000300007248 */ /* 0x000fce0003fe0100 */
.L_x_1691:
[----:B------:R-:W1:Y:S01]  /*aea0*/  @P1 LDC R2, c[0x0][0x44c] ;  /* 0x00011300ff021b82 */ /* 0x000e620000000800 */
[----:B------:R-:W-:Y:S01]  /*aeb0*/  VIADD R0, R0, 0x5f ;  /* 0x0000005f00007836 */ /* 0x000fe20000000000 */
[----:B------:R-:W-:Y:S01]  /*aec0*/  ULDC UR4, c[0x0][0x9dc] ;  /* 0x0002770000047ab9 */ /* 0x000fe20000000800 */
[----:B------:R-:W-:Y:S02]  /*aed0*/  IMAD.MOV.U32 R5, RZ, RZ, R187 ;  /* 0x000000ffff057224 */ /* 0x000fe400078e00bb */
[----:B------:R-:W-:-:S03]  /*aee0*/  IMAD.HI R0, R0, 0x2aaaaaab, RZ ;  /* 0x2aaaaaab00007827 */ /* 0x000fc600078e02ff */
[----:B------:R-:W2:Y:S02]  /*aef0*/  @P1 LDC R9, c[0x0][0x450] ;  /* 0x00011400ff091b82 */ /* 0x000ea40000000800 */
[----:B------:R-:W-:Y:S01]  /*af00*/  SHF.R.U32.HI R3, RZ, 0x1f, R0 ;  /* 0x0000001fff037819 */ /* 0x000fe20000011600 */
[----:B-1----:R-:W-:-:S05]  /*af10*/  @P1 IMAD.HI.U32 R2, R187, R2, RZ ;  /* 0x00000002bb021227 */ /* 0x002fca00078e00ff */
[----:B--2---:R-:W-:Y:S02]  /*af20*/  @P1 SHF.R.U32.HI R5, RZ, R9, R2 ;  /* 0x00000009ff051219 */ /* 0x004fe40000011602 */
[----:B------:R-:W-:-:S03]  /*af30*/  LEA.HI.SX32 R2, R0, R3, 0x1c ;  /* 0x0000000300027211 */ /* 0x000fc600078fe2ff */
[----:B------:R-:W-:Y:S01]  /*af40*/  IMAD.IADD R0, R142, 0x1, R5 ;  /* 0x000000018e007824 */ /* 0x000fe200078e0205 */
[----:B------:R-:W-:-:S04]  /*af50*/  VIMNMX R2, R143, R2, PT ;  /* 0x000000028f027248 */ /* 0x000fc80003fe0100 */
[----:B------:R-:W-:Y:S01]  /*af60*/  IADD3 R3, R0, -UR4, RZ ;  /* 0x8000000400037c10 */ /* 0x000fe2000fffe0ff */
[----:B------:R-:W-:Y:S06]  /*af70*/  @!P2 BRA `(.L_x_1695) ;  /* 0x000000000044a947 */ /* 0x000fec0003800000 */
        /* <DEDUP_REMOVED lines=10> */
.L_x_1697:
[----:B------:R-:W-:-:S13]  /*b020*/  ISETP.NE.AND P0, PT, R7, 0x1, PT ;  /* 0x000000010700780c */ /* 0x000fda0003f05270 */
[----:B------:R-:W1:Y:S02]  /*b030*/  @P0 LDC.64 R4, c[0x0][0x9e8] ;  /* 0x00027a00ff040b82 */ /* 0x000e640000000a00 */
[----:B-1----:R-:W-:-:S05]  /*b040*/  @P0 IMAD.HI.U32 R4, R0, R4, RZ ;  /* 0x0000000400040227 */ /* 0x002fca00078e00ff */
[----:B------:R-:W-:-:S07]  /*b050*/  @P0 SHF.R.U32.HI R0, RZ, R5, R4 ;  /* 0x00000005ff000219 */ /* 0x000fce0000011604 */
.L_x_1698:
[----:B------:R-:W-:Y:S05]  /*b060*/  BSYNC B0 ;  /* 0x0000000000007941 */ /* 0x000fea0003800000 */
.L_x_1696:
[----:B------:R-:W-:-:S05]  /*b070*/  IMAD R0, R0, R7, RZ ;  /* 0x0000000700007224 */ /* 0x000fca00078e02ff */
[----:B------:R-:W-:-:S07]  /*b080*/  VIMNMX R3, R3, R0, !PT ;  /* 0x0000000003037248 */ /* 0x000fce0007fe0100 */
.L_x_1695:
[----:B------:R-:W-:Y:S01]  /*b090*/  IMAD.HI R3, R3, 0x2aaaaaab, RZ ;  /* 0x2aaaaaab03037827 */ /* 0x000fe200078e02ff */
[----:B------:R-:W-:Y:S02]  /*b0a0*/  PLOP3.LUT P0, PT, PT, PT, PT, 0x80, 0x0 ;  /* 0x000000000000781c */ /* 0x000fe40003f0f070 */
[----:B------:R-:W-:Y:S02]  /*b0b0*/  CS2R R20, SRZ ;  /* 0x0000000000147805 */ /* 0x000fe4000001ff00 */
[----:B------:R-:W-:Y:S02]  /*b0c0*/  CS2R R86, SRZ ;  /* 0x0000000000567805 */ /* 0x000fe4000001ff00 */
[----:B------:R-:W-:Y:S02]  /*b0d0*/  CS2R R84, SRZ ;  /* 0x0000000000547805 */ /* 0x000fe4000001ff00 */
[----:B------:R-:W-:Y:S02]  /*b0e0*/  SHF.R.U32.HI R0, RZ, 0x1f, R3 ;  /* 0x0000001fff007819 */ /* 0x000fe40000011603 */
[----:B------:R-:W-:-:S02]  /*b0f0*/  CS2R R82, SRZ ;  /* 0x0000000000527805 */ /* 0x000fc4000001ff00 */
[----:B------:R-:W-:Y:S02]  /*b100*/  CS2R R80, SRZ ;  /* 0x0000000000507805 */ /* 0x000fe4000001ff00 */
[----:B------:R-:W-:Y:S02]  /*b110*/  CS2R R42, SRZ ;  /* 0x00000000002a7805 */ /* 0x000fe4000001ff00 */
[----:B------:R-:W-:Y:S01]  /*b120*/  LEA.HI.SX32 R189, R3, R0, 0x1c ;  /* 0x0000000003bd7211 */ /* 0x000fe200078fe2ff */
[----:B------:R-:W-:Y:S01]  /*b130*/  IMAD.MOV.U32 R0, RZ, RZ, RZ ;  /* 0x000000ffff007224 */ /* 0x000fe200078e00ff */
[----:B------:R-:W-:Y:S02]  /*b140*/  CS2R R38, SRZ ;  /* 0x0000000000267805 */ /* 0x000fe4000001ff00 */
[----:B------:R-:W-:Y:S02]  /*b150*/  CS2R R76, SRZ ;  /* 0x00000000004c7805 */ /* 0x000fe4000001ff00 */
[----:B------:R-:W-:-:S02]  /*b160*/  VIMNMX R189, RZ, R189, !PT ;  /* 0x000000bdffbd7248 */ /* 0x000fc40007fe0100 */
[----:B------:R-:W-:Y:S02]  /*b170*/  CS2R R36, SRZ ;  /* 0x0000000000247805 */ /* 0x000fe4000001ff00 */
[----:B------:R-:W-:Y:S02]  /*b180*/  CS2R R72, SRZ ;  /* 0x0000000000487805 */ /* 0x000fe4000001ff00 */
[----:B------:R-:W-:Y:S02]  /*b190*/  CS2R R46, SRZ ;  /* 0x00000000002e7805 */ /* 0x000fe4000001ff00 */
[----:B------:R-:W-:Y:S02]  /*b1a0*/  ISETP.GT.AND P1, PT, R2, R189, PT ;  /* 0x000000bd0200720c */ /* 0x000fe40003f24270 */
        /* <DEDUP_REMOVED lines=22> */
[----:B------:R-:W-:-:S02]  /*b310*/  IMAD.MOV.U32 R32, RZ, RZ, RZ ;  /* 0x000000ffff207224 */ /* 0x000fc400078e00ff */
[----:B------:R-:W-:Y:S01]  /*b320*/  IMAD.MOV.U32 R99, RZ, RZ, RZ ;  /* 0x000000ffff637224 */ /* 0x000fe200078e00ff */
[----:B------:R-:W-:Y:S06]  /*b330*/  @!P1 BRA `(.L_x_1699) ;  /* 0x0000013400189947 */ /* 0x000fec0003800000 */
[----:B------:R-:W2:Y:S04]  /*b340*/  LDL R4, [R1+0x34] ;  /* 0x0000340001047983 */ /* 0x000ea80000100800 */
[----:B------:R-:W1:Y:S02]  /*b350*/  SHFL.IDX PT, R0, R220, RZ, 0x1f ;  /* 0x00001fffdc007589 */ /* 0x000e6400000e0000 */
[----:B-1----:R-:W-:-:S04]  /*b360*/  LEA.HI R3, R0, R0, RZ, 0x1 ;  /* 0x0000000000037211 */ /* 0x002fc800078f08ff */
        /* <DEDUP_REMOVED lines=12> */
[----:B------:R-:W-:Y:S01]  /*b430*/  IMAD.U32 R4, RZ, RZ, UR4 ;  /* 0x00000004ff047e24 */ /* 0x000fe2000f8e00ff */
[----:B------:R1:W2:Y:S01]  /*b440*/  LDC.64 R14, c[0x4][R0] ;  /* 0x01000000000e7b82 */ /* 0x0002a20000000a00 */
[----:B------:R-:W-:Y:S01]  /*b450*/  IMAD.U32 R5, RZ, RZ, UR5 ;  /* 0x00000005ff057e24 */ /* 0x000fe2000f8e00ff */
[----:B------:R-:W-:Y:S01]  /*b460*/  ULDC.64 UR4, c[0x4][0x30] ;  /* 0x01000c0000047ab9 */ /* 0x000fe20000000a00 */
[----:B------:R-:W-:Y:S01]  /*b470*/  IMAD.U32 R6, RZ, RZ, UR6 ;  /* 0x00000006ff067e24 */ /* 0x000fe2000f8e00ff */
[----:B------:R-:W-:Y:S01]  /*b480*/  MOV R10, UR4 ;  /* 0x00000004000a7c02 */ /* 0x000fe20008000f00 */
[----:B------:R-:W-:Y:S02]  /*b490*/  IMAD.U32 R7, RZ, RZ, UR7 ;  /* 0x00000007ff077e24 */ /* 0x000fe4000f8e00ff */
[----:B0-----:R-:W-:-:S02]  /*b4a0*/  IMAD.U32 R11, RZ, RZ, UR5 ;  /* 0x00000005ff0b7e24 */ /* 0x001fc4000f8e00ff */
[----:B------:R-:W-:Y:S02]  /*b4b0*/  IMAD.MOV.U32 R8, RZ, RZ, 0x70 ;  /* 0x00000070ff087424 */ /* 0x000fe400078e00ff */
[----:B------:R-:W-:Y:S02]  /*b4c0*/  IMAD.MOV.U32 R12, RZ, RZ, 0x1 ;  /* 0x00000001ff0c7424 */ /* 0x000fe400078e00ff */
[----:B-1----:R-:W-:-:S07]  /*b4d0*/  IMAD.MOV.U32 R13, RZ, RZ, RZ ;  /* 0x000000ffff0d7224 */ /* 0x002fce00078e00ff */
[----:B------:R-:W-:-:S07]  /*b4e0*/  LEPC R20, `(.L_x_1700) ;  /* 0x000000001014794e */ /* 0x000fce0000000000 */
[----:B--2-45:R-:W-:Y:S05]  /*b4f0*/  CALL.ABS.NOINC R14 ;  /* 0x000000000e007343 */ /* 0x034fea0003c00000 */
.L_x_1700:
[----:B------:R-:W-:Y:S02]  /*b500*/  ULDC UR4, c[0x0][0x3f4] ;  /* 0x0000fd0000047ab9 */ /* 0x000fe40000000800 */
[----:B------:R-:W-:-:S13]  /*b510*/  ISETP.LT.AND P0, PT, RZ, UR4, PT ;  /* 0x00000004ff007c0c */ /* 0x000fda000bf01270 */
[----:B------:R-:W-:Y:S05]  /*b520*/  @P0 BRA `(.L_x_1701) ;  /* 0x00000000003c0947 */ /* 0x000fea0003800000 */
[----:B------:R-:W-:-:S04]  /*b530*/  LEA.HI R0, R197, R197, RZ, 0x1 ;  /* 0x000000c5c5007211 */ /* 0x000fc800078f08ff */
[----:B------:R-:W-:-:S05]  /*b540*/  LOP3.LUT R0, R0, 0xfffffffe, RZ, 0xc0, !PT ;  /* 0xfffffffe00007812 */ /* 0x000fca00078ec0ff */
[----:B------:R-:W-:-:S05]  /*b550*/  IMAD.IADD R0, R197, 0x1, -R0 ;  /* 0x00000001c5007824 */ /* 0x000fca00078e0a00 */
[----:B------:R-:W-:-:S04]  /*b560*/  SHF.L.U32 R3, R0, 0x1f, RZ ;  /* 0x0000001f00037819 */ /* 0x000fc800000006ff */
[----:B------:R1:W2:Y:S03]  /*b570*/  SYNCS.PHASECHK.TRANS64.TRYWAIT P0, [R18+URZ+0x2a800], R3 ;  /* 0x02a80003120075a7 */ /* 0x0002a6000800017f */
[----:B--2---:R-:W-:Y:S05]  /*b580*/  @!P0 NANOSLEEP.SYNCS 0x989680 ;  /* 0x009896800000895d */ /* 0x004fea0003900000 */
[----:B------:R-:W2:Y:S01]  /*b590*/  @!P0 SYNCS.PHASECHK.TRANS64 P0, [R18+URZ+0x2a800], R3 ;  /* 0x02a80003120085a7 */ /* 0x000ea2000800007f */
[----:B------:R-:W-:Y:S04]  /*b5a0*/  BSSY B0, `(.L_x_1702) ;  /* 0x0000006000007945 */ /* 0x000fe80003800000 */
[----:B--2---:R-:W-:Y:S05]  /*b5b0*/  @P0 BRA `(.L_x_1703) ;  /* 0x0000000000100947 */ /* 0x004fea0003800000 */
.L_x_1704:
[----:B--2---:R2:W3:Y:S02]  /*b5c0*/  SYNCS.PHASECHK.TRANS64.TRYWAIT P0, [R18+URZ+0x2a800], R3 ;  /* 0x02a80003120075a7 */ /* 0x0044e4000800017f */
[----:B---3--:R-:W-:Y:S05]  /*b5d0*/  @!P0 NANOSLEEP.SYNCS 0x989680 ;  /* 0x009896800000895d */ /* 0x008fea0003900000 */
[----:B------:R-:W3:Y:S02]  /*b5e0*/  @!P0 SYNCS.PHASECHK.TRANS64 P0, [R18+URZ+0x2a800], R3 ;  /* 0x02a80003120085a7 */ /* 0x000ee4000800007f */
[----:B---3--:R-:W-:Y:S05]  /*b5f0*/  @!P0 BRA `(.L_x_1704) ;  /* 0xfffffffc00f08947 */ /* 0x008fea000383ffff */
.L_x_1703:
[----:B------:R-:W-:Y:S05]  /*b600*/  BSYNC B0 ;  /* 0x0000000000007941 */ /* 0x000fea0003800000 */
.L_x_1702:
[----:B------:R-:W-:Y:S05]  /*b610*/  BRA `(.L_x_1705) ;  /* 0x0000006c001c7947 */ /* 0x000fea0003800000 */
.L_x_1701:
[----:B------:R-:W2:Y:S01]  /*b620*/  LDL R0, [R1+0x34] ;  /* 0x0000340001007983 */ /* 0x000ea20000100800 */
[----:B------:R-:W-:Y:S02]  /*b630*/  ULDC.64 UR6, c[0x0][0x408] ;  /* 0x0001020000067ab9 */ /* 0x000fe40000000a00 */
[----:B-----5:R-:W-:Y:S01]  /*b640*/  IMAD.WIDE.U32 R24, R141, UR6, RZ ;  /* 0x000000068d187c25 */ /* 0x020fe2000f8e00ff */
[----:B--2---:R-:W-:Y:S02]  /*b650*/  R2UR UR4, R0 ;  /* 0x00000000000472ca */ /* 0x004fe400000e0000 */
[----:B------:R-:W-:-:S11]  /*b660*/  SHF.R.S32.HI R0, RZ, 0x1f, R141 ;  /* 0x0000001fff007819 */ /* 0x000fd6000001148d */
[----:B------:R-:W-:-:S03]  /*b670*/  ULOP3.LUT UP0, URZ, UR4, 0x3ff, URZ, 0xc0, !UPT ;  /* 0x000003ff043f7892 */ /* 0x000fc6000f80c03f */
[----:B------:R-:W-:Y:S02]  /*b680*/  ULDC.64 UR4, c[0x0][0x3f8] ;  /* 0x0000fe0000047ab9 */ /* 0x000fe40000000a00 */
[C---:B------:R-:W-:Y:S01]  /*b690*/  IMAD R4, R0.reuse, UR4, RZ ;  /* 0x0000000400047c24 */ /* 0x040fe2000f8e02ff */
[----:B------:R-:W-:Y:S01]  /*b6a0*/  PLOP3.LUT P0, PT, PT, PT, UP0, 0x80, 0x0 ;  /* 0x000000000000781c */ /* 0x000fe20003f0f008 */
[----:B------:R-:W-:Y:S02]  /*b6b0*/  IMAD R0, R0, UR6, RZ ;  /* 0x0000000600007c24 */ /* 0x000fe4000f8e02ff */
[----:B------:R-:W-:-:S04]  /*b6c0*/  IMAD.WIDE.U32 R26, R141, UR4, RZ ;  /* 0x000000048d1a7c25 */ /* 0x000fc8000f8e00ff */
[C---:B----4-:R-:W-:Y:S02]  /*b6d0*/  IMAD R29, R141.reuse, UR5, R4 ;  /* 0x000000058d1d7c24 */ /* 0x050fe4000f8e0204 */
[----:B0-----:R-:W-:-:S03]  /*b6e0*/  IMAD R31, R141, UR7, R0 ;  /* 0x000000078d1f7c24 */ /* 0x001fc6000f8e0200 */
[----:B------:R-:W-:Y:S01]  /*b6f0*/  IADD3 R29, R29, R27, RZ ;  /* 0x0000001b1d1d7210 */ /* 0x000fe20007ffe0ff */
[----:B------:R-:W-:Y:S01]  /*b700*/  IMAD.IADD R31, R31, 0x1, R25 ;  /* 0x000000011f1f7824 */ /* 0x000fe200078e0219 */
[----:B------:R-:W-:Y:S06]  /*b710*/  @!P0 BRA `(.L_x_1706) ;  /* 0x0000000000408947 */ /* 0x000fec0003800000 */
        /* <DEDUP_REMOVED lines=15> */
[----:B-1----:R-:W-:Y:S05]  /*b810*/  CALL.ABS.NOINC R14 ;  /* 0x000000000e007343 */ /* 0x002fea0003c00000 */
.L_x_1706:
[----:B------:R-:W-:Y:S01]  /*b820*/  ULDC.U8 UR4, c[0x0][0x410] ;  /* 0x0001040000047ab9 */ /* 0x000fe20000000000 */
[----:B------:R-:W-:Y:S01]  /*b830*/  BSSY B0, `(.L_x_1707) ;  /* 0x000069d000007945 */ /* 0x000fe20003800000 */
[----:B------:R-:W-:Y:S01]  /*b840*/  ISETP.NE.AND P0, PT, RZ, UR4, PT ;  /* 0x00000004ff007c0c */ /* 0x000fe2000bf05270 */
[----:B------:R-:W-:-:S12]  /*b850*/  IMAD.IADD R9, R174, 0x1, R187 ;  /* 0x00000001ae097824 */ /* 0x000fd800078e02bb */
[----:B------:R-:W-:Y:S05]  /*b860*/  @!P0 BRA `(.L_x_1708) ;  /* 0x0000003400648947 */ /* 0x000fea0003800000 */
[----:B------:R-:W0:Y:S01]  /*b870*/  LDC R21, c[0x0][0x448] ;  /* 0x00011200ff157b82 */ /* 0x000e220000000800 */
[----:B------:R-:W-:Y:S01]  /*b880*/  LEA R3, R198, R9, 0x6 ;  /* 0x00000009c6037211 */ /* 0x000fe200078e30ff */
[----:B------:R-:W-:Y:S01]  /*b890*/  ULDC.64 UR4, c[0x0][0x3f8] ;  /* 0x0000fe0000047ab9 */ /* 0x000fe20000000a00 */
[----:B------:R-:W-:Y:S01]  /*b8a0*/  ULDC.64 UR6, c[0x0][0x408] ;  /* 0x0001020000067ab9 */ /* 0x000fe20000000a00 */
[----:B------:R-:W-:Y:S02]  /*b8b0*/  IMAD.MOV.U32 R10, RZ, RZ, R26 ;  /* 0x000000ffff0a7224 */ /* 0x000fe400078e001a */
[----:B------:R-:W-:Y:S02]  /*b8c0*/  IMAD.MOV.U32 R11, RZ, RZ, R29 ;  /* 0x000000ffff0b7224 */ /* 0x000fe400078e001d */
[----:B------:R-:W-:Y:S02]  /*b8d0*/  IMAD.MOV.U32 R12, RZ, RZ, R24 ;  /* 0x000000ffff0c7224 */ /* 0x000fe400078e0018 */
[----:B------:R-:W-:Y:S01]  /*b8e0*/  IMAD.MOV.U32 R13, RZ, RZ, R31 ;  /* 0x000000ffff0d7224 */ /* 0x000fe200078e001f */
[----:B0-----:R-:W-:-:S13]  /*b8f0*/  ISETP.NE.AND P0, PT, R21, 0x1, PT ;  /* 0x000000011500780c */ /* 0x001fda0003f05270 */
[----:B------:R-:W0:Y:S08]  /*b900*/  @P0 LDC R0, c[0x0][0x44c] ;  /* 0x00011300ff000b82 */ /* 0x000e300000000800 */
[----:B------:R-:W1:Y:S01]  /*b910*/  @P0 LDC R5, c[0x0][0x450] ;  /* 0x00011400ff050b82 */ /* 0x000e620000000800 */
[----:B0-----:R-:W-:-:S05]  /*b920*/  @P0 IMAD.HI.U32 R0, R3, R0, RZ ;  /* 0x0000000003000227 */ /* 0x001fca00078e00ff */
[----:B-1----:R-:W-:-:S04]  /*b930*/  @P0 SHF.R.U32.HI R3, RZ, R5, R0 ;  /* 0x00000005ff030219 */ /* 0x002fc80000011600 */
[----:B------:R-:W-:Y:S01]  /*b940*/  SHF.R.S32.HI R0, RZ, 0x1f, R3 ;  /* 0x0000001fff007819 */ /* 0x000fe20000011403 */
[----:B------:R-:W-:-:S04]  /*b950*/  IMAD.WIDE.U32 R10, R3, UR4, R10 ;  /* 0x00000004030a7c25 */ /* 0x000fc8000f8e000a */
[C---:B------:R-:W-:Y:S02]  /*b960*/  IMAD R4, R0.reuse, UR4, RZ ;  /* 0x0000000400047c24 */ /* 0x040fe4000f8e02ff */
[----:B------:R-:W-:Y:S02]  /*b970*/  IMAD R0, R0, UR6, RZ ;  /* 0x0000000600007c24 */ /* 0x000fe4000f8e02ff */
[C---:B------:R-:W-:Y:S01]  /*b980*/  IMAD R7, R3.reuse, UR5, R4 ;  /* 0x0000000503077c24 */ /* 0x040fe2000f8e0204 */
[----:B------:R-:W-:Y:S01]  /*b990*/  ULDC.64 UR4, c[0x0][0x3e8] ;  /* 0x0000fa0000047ab9 */ /* 0x000fe20000000a00 */
[C---:B------:R-:W-:Y:S01]  /*b9a0*/  IMAD.WIDE.U32 R12, R3.reuse, UR6, R12 ;  /* 0x00000006030c7c25 */ /* 0x040fe2000f8e000c */
[----:B------:R-:W-:Y:S01]  /*b9b0*/  LEA R6, P0, R10, UR4, 0x1 ;  /* 0x000000040a067c11 */ /* 0x000fe2000f8008ff */
[----:B------:R-:W-:Y:S02]  /*b9c0*/  UMOV UR4, 0xffffffff ;  /* 0xffffffff00047882 */ /* 0x000fe40000000000 */
[----:B------:R-:W-:Y:S01]  /*b9d0*/  IMAD R3, R3, UR7, R0 ;  /* 0x0000000703037c24 */ /* 0x000fe2000f8e0200 */
[----:B------:R-:W-:Y:S01]  /*b9e0*/  ULDC.64 UR6, c[0x0][0x400] ;  /* 0x0001000000067ab9 */ /* 0x000fe20000000a00 */
[----:B------:R-:W-:Y:S01]  /*b9f0*/  IMAD.IADD R7, R11, 0x1, R7 ;  /* 0x000000010b077824 */ /* 0x000fe200078e0207 */
[----:B------:R-:W-:-:S02]  /*ba00*/  LEA R4, P1, R12, UR6, 0x1 ;  /* 0x000000060c047c11 */ /* 0x000fc4000f8208ff */
[----:B------:R-:W-:Y:S02]  /*ba10*/  IADD3 R3, R13, R3, RZ ;  /* 0x000000030d037210 */ /* 0x000fe40007ffe0ff */
[----:B------:R-:W-:Y:S02]  /*ba20*/  LEA.HI.X R7, R10, UR5, R7, 0x1, P0 ;  /* 0x000000050a077c11 */ /* 0x000fe400080f0c07 */
[----:B------:R-:W-:Y:S01]  /*ba30*/  LEA.HI.X R8, R12, UR7, R3, 0x1, P1 ;  /* 0x000000070c087c11 */ /* 0x000fe200088f0c03 */
[----:B------:R-:W-:Y:S06]  /*ba40*/  BRA.DIV UR4, `(.L_x_1709) ;  /* 0x000001ca04987947 */ /* 0x000fec000b800000 */
[----:B------:R0:W1:Y:S04]  /*ba50*/  SHFL.IDX PT, R3, R7, RZ, 0x1c1f ;  /* 0x001c1fff07037589 */ /* 0x00006800000e0000 */
[----:B------:R0:W2:Y:S04]  /*ba60*/  SHFL.IDX PT, R0, R6, RZ, 0x1c1f ;  /* 0x001c1fff06007589 */ /* 0x0000a800000e0000 */
[----:B------:R0:W3:Y:S04]  /*ba70*/  SHFL.IDX PT, R5, R8, RZ, 0x1c1f ;  /* 0x001c1fff08057589 */ /* 0x0000e800000e0000 */
[----:B------:R0:W4:Y:S02]  /*ba80*/  SHFL.IDX PT, R14, R4, RZ, 0x1c1f ;  /* 0x001c1fff040e7589 */ /* 0x00012400000e0000 */
.L_x_2038:
[----:B------:R-:W-:Y:S01]  /*ba90*/  IMAD R84, R166, R21, RZ ;  /* 0x00000015a6547224 */ /* 0x000fe200078e02ff */
[----:B------:R-:W-:Y:S01]  /*baa0*/  BSSY B1, `(.L_x_1710) ;  /* 0x0000051000017945 */ /* 0x000fe20003800000 */
[----:B------:R-:W-:Y:S02]  /*bab0*/  CS2R R60, SRZ ;  /* 0x00000000003c7805 */ /* 0x000fe4000001ff00 */
[----:B------:R-:W-:Y:S02]  /*bac0*/  CS2R R56, SRZ ;  /* 0x0000000000387805 */ /* 0x000fe4000001ff00 */
[----:B------:R-:W-:Y:S02]  /*bad0*/  CS2R R50, SRZ ;  /* 0x0000000000327805 */ /* 0x000fe4000001ff00 */
[----:B------:R-:W-:Y:S02]  /*bae0*/  ISETP.GE.AND P0, PT, R9, R84, PT ;  /* 0x000000540900720c */ /* 0x000fe40003f06270 */
        /* <DEDUP_REMOVED lines=10> */
[----:B------:R-:W-:Y:S01]  /*bb90*/  ULDC UR4, c[0x0][0x3f4] ;  /* 0x0000fd0000047ab9 */ /* 0x000fe20000000800 */
[----:B------:R-:W-:Y:S02]  /*bba0*/  CS2R R58, SRZ ;  /* 0x00000000003a7805 */ /* 0x000fe4000001ff00 */
[----:B------:R-:W-:Y:S02]  /*bbb0*/  ISETP.GE.AND P3, PT, R179, UR4, PT ;  /* 0x00000004b3007c0c */ /* 0x000fe4000bf66270 */
[----:B------:R-:W-:Y:S02]  /*bbc0*/  CS2R R60, SRZ ;  /* 0x00000000003c7805 */ /* 0x000fe4000001ff00 */
[----:B------:R-:W-:Y:S02]  /*bbd0*/  ISETP.GE.AND P2, PT, R177, UR4, PT ;  /* 0x00000004b1007c0c */ /* 0x000fe4000bf46270 */
[----:B------:R-:W-:Y:S02]  /*bbe0*/  ISETP.GE.AND P1, PT, R178, UR4, PT ;  /* 0x00000004b2007c0c */ /* 0x000fe4000bf26270 */
[----:B------:R-:W-:-:S02]  /*bbf0*/  ISETP.GE.AND P0, PT, R176, UR4, PT ;  /* 0x00000004b0007c0c */ /* 0x000fc4000bf06270 */
[----:B------:R-:W-:-:S03]  /*bc00*/  ISETP.GE.AND P4, PT, R164, UR4, PT ;  /* 0x00000004a4007c0c */ /* 0x000fc6000bf86270 */
[C---:B------:R-:W-:Y:S01]  /*bc10*/  @!P3 IMAD.SHL.U32 R29, R179.reuse, 0x2, RZ ;  /* 0x00000002b31db824 */ /* 0x040fe200078e00ff */
[----:B------:R-:W-:-:S03]  /*bc20*/  @!P3 SHF.L.U64.HI R10, R179, 0x1, R206 ;  /* 0x00000001b30ab819 */ /* 0x000fc600000102ce */
[C---:B------:R-:W-:Y:S01]  /*bc30*/  @!P2 IMAD.SHL.U32 R31, R177.reuse, 0x2, RZ ;  /* 0x00000002b11fa824 */ /* 0x040fe200078e00ff */
[----:B------:R-:W-:Y:S01]  /*bc40*/  @!P2 SHF.L.U64.HI R20, R177, 0x1, R205 ;  /* 0x00000001b114a819 */ /* 0x000fe200000102cd */
[----:B------:R-:W-:Y:S01]  /*bc50*/  @!P1 IMAD.SHL.U32 R33, R178, 0x2, RZ ;  /* 0x00000002b2219824 */ /* 0x000fe200078e00ff */
[-C--:B--2---:R-:W-:Y:S01]  /*bc60*/  @!P3 IADD3 R26, P6, R0, R29.reuse, RZ ;  /* 0x0000001d001ab210 */ /* 0x084fe20007fde0ff */
[----:B------:R-:W-:Y:S01]  /*bc70*/  @!P0 IMAD.SHL.U32 R41, R176, 0x2, RZ ;  /* 0x00000002b0298824 */ /* 0x000fe200078e00ff */
[----:B----4-:R-:W-:Y:S01]  /*bc80*/  @!P3 IADD3 R28, P5, R14, R29, RZ ;  /* 0x0000001d0e1cb210 */ /* 0x010fe20007fbe0ff */
[----:B---3--:R-:W-:Y:S01]  /*bc90*/  @!P4 IMAD.MOV.U32 R15, RZ, RZ, R5 ;  /* 0x000000ffff0fc224 */ /* 0x008fe200078e0005 */
[----:B------:R-:W-:Y:S01]  /*bca0*/  @!P1 SHF.L.U64.HI R24, R178, 0x1, R203 ;  /* 0x00000001b2189819 */ /* 0x000fe200000102cb */
[--C-:B-1----:R-:W-:Y:S01]  /*bcb0*/  @!P3 IMAD.X R27, R3, 0x1, R10.reuse, P6 ;  /* 0x00000001031bb824 */ /* 0x102fe200030e060a */
[-C--:B------:R-:W-:Y:S01]  /*bcc0*/  @!P2 IADD3 R12, P6, R0, R31.reuse, RZ ;  /* 0x0000001f000ca210 */ /* 0x080fe20007fde0ff */
[----:B------:R-:W-:Y:S01]  /*bcd0*/  @!P3 IMAD.X R29, R5, 0x1, R10, P5 ;  /* 0x00000001051db824 */ /* 0x000fe200028e060a */
[----:B------:R-:W-:-:S02]  /*bce0*/  @!P2 IADD3 R30, P5, R14, R31, RZ ;  /* 0x0000001f0e1ea210 */ /* 0x000fc40007fbe0ff */
[----:B------:R-:W-:Y:S02]  /*bcf0*/  @!P2 IADD3.X R13, R3, R20, RZ, P6, !PT ;  /* 0x00000014030da210 */ /* 0x000fe400037fe4ff */
[-C--:B------:R-:W-:Y:S01]  /*bd00*/  @!P1 IADD3 R10, P6, R0, R33.reuse, RZ ;  /* 0x00000021000a9210 */ /* 0x080fe20007fde0ff */
[----:B------:R-:W-:Y:S01]  /*bd10*/  @!P2 IMAD.X R31, R5, 0x1, R20, P5 ;  /* 0x00000001051fa824 */ /* 0x000fe200028e0614 */
[----:B------:R-:W-:Y:S01]  /*bd20*/  ISETP.GE.AND P5, PT, R180, UR4, PT ;  /* 0x00000004b4007c0c */ /* 0x000fe2000bfa6270 */
[----:B------:R-:W-:Y:S01]  /*bd30*/  @!P4 IMAD.MOV.U32 R20, RZ, RZ, R0 ;  /* 0x000000ffff14c224 */ /* 0x000fe200078e0000 */
[----:B------:R-:W-:Y:S01]  /*bd40*/  @!P0 SHF.L.U64.HI R38, R176, 0x1, R202 ;  /* 0x00000001b0268819 */ /* 0x000fe200000102ca */
[----:B------:R-:W-:Y:S01]  /*bd50*/  @!P1 IMAD.X R11, R3, 0x1, R24, P6 ;  /* 0x00000001030b9824 */ /* 0x000fe200030e0618 */
[----:B------:R-:W-:Y:S02]  /*bd60*/  @!P1 IADD3 R32, P6, R14, R33, RZ ;  /* 0x000000210e209210 */ /* 0x000fe40007fde0ff */
[----:B------:R-:W-:-:S03]  /*bd70*/  @!P4 MOV R21, R3 ;  /* 0x000000030015c202 */ /* 0x000fc60000000f00 */
[----:B------:R-:W-:Y:S01]  /*bd80*/  @!P1 IMAD.X R33, R5, 0x1, R24, P6 ;  /* 0x0000000105219824 */ /* 0x000fe200030e0618 */
[----:B------:R-:W-:Y:S01]  /*bd90*/  @!P0 IADD3 R34, P6, R0, R41, RZ ;  /* 0x0000002900228210 */ /* 0x000fe20007fde0ff */
[----:B------:R-:W-:-:S04]  /*bda0*/  @!P4 IMAD.WIDE R20, R164, 0x2, R20 ;  /* 0x00000002a414c825 */ /* 0x000fc800078e0214 */
[----:B------:R-:W-:Y:S01]  /*bdb0*/  @!P4 IMAD.WIDE R24, R164, 0x2, R14 ;  /* 0x00000002a418c825 */ /* 0x000fe200078e020e */
[----:B------:R1:W5:Y:S03]  /*bdc0*/  @!P4 LD.E.64 R58, desc[UR60][R20.64] ;  /* 0x0000003c143ac980 */ /* 0x000366000c101b00 */
[----:B------:R-:W-:Y:S01]  /*bdd0*/  @!P0 IMAD.X R35, R3, 0x1, R38, P6 ;  /* 0x0000000103238824 */ /* 0x000fe200030e0626 */
[----:B------:R-:W-:Y:S01]  /*bde0*/  @!P0 IADD3 R40, P6, R14, R41, RZ ;  /* 0x000000290e288210 */ /* 0x000fe20007fde0ff */
[C---:B------:R-:W-:Y:S01]  /*bdf0*/  @!P5 IMAD.SHL.U32 R15, R180.reuse, 0x2, RZ ;  /* 0x00000002b40fd824 */ /* 0x040fe200078e00ff */
[----:B------:R1:W5:Y:S01]  /*be00*/  @!P4 LD.E.64 R60, desc[UR60][R24.64] ;  /* 0x0000003c183cc980 */ /* 0x000362000c101b00 */
[----:B------:R-:W-:Y:S02]  /*be10*/  @!P5 SHF.L.U64.HI R36, R180, 0x1, R201 ;  /* 0x00000001b424d819 */ /* 0x000fe400000102c9 */
[----:B------:R-:W-:-:S02]  /*be20*/  CS2R R54, SRZ ;  /* 0x0000000000367805 */ /* 0x000fc4000001ff00 */
[----:B------:R-:W-:Y:S02]  /*be30*/  @!P0 IADD3.X R41, R5, R38, RZ, P6, !PT ;  /* 0x0000002605298210 */ /* 0x000fe400037fe4ff */
[----:B------:R-:W-:Y:S02]  /*be40*/  CS2R R56, SRZ ;  /* 0x0000000000387805 */ /* 0x000fe4000001ff00 */
[-C--:B------:R-:W-:Y:S02]  /*be50*/  @!P5 IADD3 R62, P4, R0, R15.reuse, RZ ;  /* 0x0000000f003ed210 */ /* 0x080fe40007f9e0ff */
[----:B------:R-:W-:Y:S02]  /*be60*/  @!P5 IADD3 R14, P6, R14, R15, RZ ;  /* 0x0000000f0e0ed210 */ /* 0x000fe40007fde0ff */
[----:B------:R-:W-:Y:S02]  /*be70*/  CS2R R52, SRZ ;  /* 0x0000000000347805 */ /* 0x000fe4000001ff00 */
[----:B------:R-:W-:Y:S01]  /*be80*/  CS2R R50, SRZ ;  /* 0x0000000000327805 */ /* 0x000fe2000001ff00 */
[--C-:B------:R-:W-:Y:S01]  /*be90*/  @!P5 IMAD.X R63, R3, 0x1, R36.reuse, P4 ;  /* 0x00000001033fd824 */ /* 0x100fe200020e0624 */
[----:B------:R-:W-:Y:S01]  /*bea0*/  CS2R R48, SRZ ;  /* 0x0000000000307805 */ /* 0x000fe2000001ff00 */
[----:B------:R-:W-:Y:S01]  /*beb0*/  @!P5 IMAD.X R15, R5, 0x1, R36, P6 ;  /* 0x00000001050fd824 */ /* 0x000fe200030e0624 */
[----:B------:R-:W-:-:S02]  /*bec0*/  CS2R R46, SRZ ;  /* 0x00000000002e7805 */ /* 0x000fc4000001ff00 */
[----:B------:R-:W-:Y:S02]  /*bed0*/  CS2R R44, SRZ ;  /* 0x00000000002c7805 */ /* 0x000fe4000001ff00 */
[----:B------:R-:W-:Y:S02]  /*bee0*/  CS2R R42, SRZ ;  /* 0x00000000002a7805 */ /* 0x000fe4000001ff00 */
[----:B------:R-:W-:Y:S02]  /*bef0*/  CS2R R36, SRZ ;  /* 0x0000000000247805 */ /* 0x000fe4000001ff00 */
[----:B------:R-:W-:Y:S01]  /*bf00*/  CS2R R38, SRZ ;  /* 0x0000000000267805 */ /* 0x000fe2000001ff00 */
[----:B------:R1:W5:Y:S04]  /*bf10*/  @!P3 LD.E.64 R54, desc[UR60][R26.64] ;  /* 0x0000003c1a36b980 */ /* 0x000368000c101b00 */
        /* <DEDUP_REMOVED lines=8> */
[----:B------:R1:W5:Y:S02]  /*bfa0*/  @!P5 LD.E.64 R38, desc[UR60][R14.64] ;  /* 0x0000003c0e26d980 */ /* 0x000364000c101b00 */
.L_x_1711:
[----:B------:R-:W-:Y:S05]  /*bfb0*/  BSYNC B1 ;  /* 0x0000000000017941 */ /* 0x000fea0003800000 */
.L_x_1710:
[----:B-1---5:R-:W-:Y:S01]  /*bfc0*/  IMAD.MOV.U32 R10, RZ, RZ, R57 ;  /* 0x000000ffff0a7224 */ /* 0x022fe200078e0039 */
[----:B---3--:R-:W-:Y:S01]  /*bfd0*/  MOV R5, R56 ;  /* 0x0000003800057202 */ /* 0x008fe20000000f00 */
[----:B--2---:R-:W-:Y:S01]  /*bfe0*/  IMAD.MOV.U32 R0, RZ, RZ, R60 ;  /* 0x000000ffff007224 */ /* 0x004fe200078e003c */
[----:B------:R-:W-:Y:S01]  /*bff0*/  UMOV UR4, 0xffffffff ;  /* 0xffffffff00047882 */ /* 0x000fe20000000000 */
        /* <DEDUP_REMOVED lines=8> */
[----:B------:R-:W-:Y:S02]  /*c080*/  CS2R R30, SRZ ;  /* 0x00000000001e7805 */ /* 0x000fe4000001ff00 */
[----:B------:R-:W-:Y:S01]  /*c090*/  PRMT R82, R10, 0x5410, R5 ;  /* 0x000054100a527816 */ /* 0x000fe20000000005 */
[----:B------:R-:W-:Y:S01]  /*c0a0*/  IMAD.MOV.U32 R5, RZ, RZ, R38 ;  /* 0x000000ffff057224 */ /* 0x000fe200078e0026 */
[----:B------:R-:W-:Y:S01]  /*c0b0*/  PRMT R83, R0, 0x5410, R3 ;  /* 0x0000541000537816 */ /* 0x000fe20000000003 */
[----:B------:R-:W-:Y:S02]  /*c0c0*/  IMAD.MOV.U32 R10, RZ, RZ, R39 ;  /* 0x000000ffff0a7224 */ /* 0x000fe400078e0027 */
        /* <DEDUP_REMOVED lines=23> */
[----:B------:R-:W-:Y:S06]  /*c240*/  BRA.DIV UR4, `(.L_x_1712) ;  /* 0x000001c604087947 */ /* 0x000fec000b800000 */
[----:B------:R1:W2:Y:S04]  /*c250*/  SHFL.IDX PT, R3, R7, 0x1, 0x1c1f ;  /* 0x003c1f0007037f89 */ /* 0x0002a800000e0000 */
[----:B------:R1:W3:Y:S04]  /*c260*/  SHFL.IDX PT, R0, R6, 0x1, 0x1c1f ;  /* 0x003c1f0006007f89 */ /* 0x0002e800000e0000 */
[----:B------:R1:W1:Y:S04]  /*c270*/  SHFL.IDX PT, R5, R8, 0x1, 0x1c1f ;  /* 0x003c1f0008057f89 */ /* 0x00026800000e0000 */
[----:B0-----:R-:W0:Y:S02]  /*c280*/  SHFL.IDX PT, R4, R4, 0x1, 0x1c1f ;  /* 0x003c1f0004047f89 */ /* 0x001e2400000e0000 */
.L_x_2044:
[----:B------:R-:W-:Y:S01]  /*c290*/  VIADD R9, R9, 0x40 ;  /* 0x0000004009097836 */ /* 0x000fe20000000000 */
[----:B-1----:R-:W-:Y:S01]  /*c2a0*/  LOP3.LUT R6, R184, 0x18, R16, 0xf8, !PT ;  /* 0x00000018b8067812 */ /* 0x002fe200078ef810 */
[----:B------:R-:W-:Y:S01]  /*c2b0*/  BSSY B1, `(.L_x_1713) ;  /* 0x0000053000017945 */ /* 0x000fe20003800000 */
[----:B------:R-:W-:Y:S02]  /*c2c0*/  LOP3.LUT P0, RZ, R207, 0x4, RZ, 0xc0, !PT ;  /* 0x00000004cfff7812 */ /* 0x000fe4000780c0ff */
[----:B------:R-:W-:Y:S02]  /*c2d0*/  CS2R R32, SRZ ;  /* 0x0000000000207805 */ /* 0x000fe4000001ff00 */
[----:B------:R-:W-:Y:S02]  /*c2e0*/  ISETP.GE.AND P1, PT, R9, R84, PT ;  /* 0x000000540900720c */ /* 0x000fe40003f26270 */
[----:B------:R-:W-:Y:S02]  /*c2f0*/  CS2R R26, SRZ ;  /* 0x00000000001a7805 */ /* 0x000fe4000001ff00 */
[----:B------:R-:W-:-:S02]  /*c300*/  LOP3.LUT R7, R6, R185, RZ, 0x3c, !PT ;  /* 0x000000b906077212 */ /* 0x000fc400078e3cff */
[----:B------:R-:W-:Y:S02]  /*c310*/  CS2R R20, SRZ ;  /* 0x0000000000147805 */ /* 0x000fe4000001ff00 */
[----:B------:R-:W-:Y:S02]  /*c320*/  CS2R R12, SRZ ;  /* 0x00000000000c7805 */ /* 0x000fe4000001ff00 */
[----:B------:R-:W-:Y:S02]  /*c330*/  CS2R R8, SRZ ;  /* 0x0000000000087805 */ /* 0x000fe4000001ff00 */
[----:B------:R-:W-:Y:S01]  /*c340*/  CS2R R40, SRZ ;  /* 0x0000000000287805 */ /* 0x000fe2000001ff00 */
[----:B------:R-:W-:Y:S01]  /*c350*/  IMAD.IADD R7, R186, 0x1, R7 ;  /* 0x00000001ba077824 */ /* 0x000fe200078e0207 */
[----:B------:R-:W-:Y:S02]  /*c360*/  CS2R R34, SRZ ;  /* 0x0000000000227805 */ /* 0x000fe4000001ff00 */
[----:B------:R-:W-:-:S02]  /*c370*/  CS2R R28, SRZ ;  /* 0x00000000001c7805 */ /* 0x000fc4000001ff00 */
[----:B------:R-:W-:Y:S02]  /*c380*/  CS2R R24, SRZ ;  /* 0x0000000000187805 */ /* 0x000fe4000001ff00 */
[----:B----4-:R-:W-:Y:S01]  /*c390*/  CS2R R14, SRZ ;  /* 0x00000000000e7805 */ /* 0x010fe2000001ff00 */
[----:B------:R-:W-:Y:S01]  /*c3a0*/  IMAD R62, R7, 0x2, R18 ;  /* 0x00000002073e7824 */ /* 0x000fe200078e0212 */
        /* <DEDUP_REMOVED lines=8> */
[----:B------:R-:W-:-:S05]  /*c430*/  ISETP.GE.AND P1, PT, R176, UR4, PT ;  /* 0x00000004b0007c0c */ /* 0x000fca000bf26270 */
[C---:B------:R-:W-:Y:S02]  /*c440*/  @!P4 SHF.L.U32 R9, R179.reuse, 0x1, RZ ;  /* 0x00000001b309c819 */ /* 0x040fe400000006ff */
[----:B------:R-:W-:Y:S02]  /*c450*/  @!P4 SHF.L.U64.HI R6, R179, 0x1, R206 ;  /* 0x00000001b306c819 */ /* 0x000fe400000102ce */
[C---:B------:R-:W-:Y:S01]  /*c460*/  @!P3 IMAD.SHL.U32 R73, R177.reuse, 0x2, RZ ;  /* 0x00000002b149b824 */ /* 0x040fe200078e00ff */
[-C--:B---3--:R-:W-:Y:S01]  /*c470*/  @!P4 IADD3 R10, P5, R0, R9.reuse, RZ ;  /* 0x00000009000ac210 */ /* 0x088fe20007fbe0ff */
[----:B------:R-:W-:Y:S01]  /*c480*/  @!P2 IMAD.SHL.U32 R67, R178, 0x2, RZ ;  /* 0x00000002b243a824 */ /* 0x000fe200078e00ff */
[----:B0-----:R-:W-:Y:S01]  /*c490*/  @!P4 IADD3 R8, P6, R4, R9, RZ ;  /* 0x000000090408c210 */ /* 0x001fe20007fde0ff */
[----:B------:R-:W-:Y:S01]  /*c4a0*/  @!P1 IMAD.SHL.U32 R7, R176, 0x2, RZ ;  /* 0x00000002b0079824 */ /* 0x000fe200078e00ff */
[----:B------:R-:W-:Y:S01]  /*c4b0*/  @!P3 SHF.L.U64.HI R12, R177, 0x1, R205 ;  /* 0x00000001b10cb819 */ /* 0x000fe200000102cd */
[--C-:B--2---:R-:W-:Y:S01]  /*c4c0*/  @!P4 IMAD.X R11, R3, 0x1, R6.reuse, P5 ;  /* 0x00000001030bc824 */ /* 0x104fe200028e0606 */
[----:B------:R-:W-:Y:S01]  /*c4d0*/  @!P3 IADD3 R76, P5, R0, R73, RZ ;  /* 0x00000049004cb210 */ /* 0x000fe20007fbe0ff */
[----:B------:R-:W-:Y:S01]  /*c4e0*/  @!P4 IMAD.X R9, R5, 0x1, R6, P6 ;  /* 0x000000010509c824 */ /* 0x000fe200030e0606 */
[----:B------:R-:W-:-:S02]  /*c4f0*/  @!P2 SHF.L.U64.HI R14, R178, 0x1, R203 ;  /* 0x00000001b20ea819 */ /* 0x000fc400000102cb */
[----:B------:R-:W-:Y:S02]  /*c500*/  @!P3 IADD3.X R77, R3, R12, RZ, P5, !PT ;  /* 0x0000000c034db210 */ /* 0x000fe40002ffe4ff */
[----:B------:R-:W-:Y:S02]  /*c510*/  @!P3 IADD3 R72, P6, R4, R73, RZ ;  /* 0x000000490448b210 */ /* 0x000fe40007fde0ff */
[-C--:B------:R-:W-:Y:S02]  /*c520*/  @!P2 IADD3 R70, P5, R0, R67.reuse, RZ ;  /* 0x000000430046a210 */ /* 0x080fe40007fbe0ff */
[----:B------:R-:W-:Y:S01]  /*c530*/  @!P1 SHF.L.U64.HI R20, R176, 0x1, R202 ;  /* 0x00000001b0149819 */ /* 0x000fe200000102ca */
[----:B------:R-:W-:Y:S01]  /*c540*/  @!P3 IMAD.X R73, R5, 0x1, R12, P6 ;  /* 0x000000010549b824 */ /* 0x000fe200030e060c */
[----:B------:R-:W-:Y:S01]  /*c550*/  @!P2 IADD3 R66, P6, R4, R67, RZ ;  /* 0x000000430442a210 */ /* 0x000fe20007fde0ff */
[----:B------:R-:W-:Y:S01]  /*c560*/  @!P2 IMAD.X R71, R3, 0x1, R14, P5 ;  /* 0x000000010347a824 */ /* 0x000fe200028e060e */
[----:B------:R-:W-:-:S03]  /*c570*/  @!P1 IADD3 R64, P5, R0, R7, RZ ;  /* 0x0000000700409210 */ /* 0x000fc60007fbe0ff */
[----:B------:R-:W-:Y:S01]  /*c580*/  @!P2 IMAD.X R67, R5, 0x1, R14, P6 ;  /* 0x000000010543a824 */ /* 0x000fe200030e060e */
[----:B------:R-:W-:Y:S02]  /*c590*/  @!P1 IADD3.X R65, R3, R20, RZ, P5, !PT ;  /* 0x0000001403419210 */ /* 0x000fe40002ffe4ff */
[----:B------:R-:W-:Y:S02]  /*c5a0*/  @!P1 IADD3 R6, P5, R4, R7, RZ ;  /* 0x0000000704069210 */ /* 0x000fe40007fbe0ff */
[----:B------:R-:W-:-:S03]  /*c5b0*/  ISETP.GE.AND P6, PT, R164, UR4, PT ;  /* 0x00000004a4007c0c */ /* 0x000fc6000bfc6270 */
[----:B------:R-:W-:Y:S01]  /*c5c0*/  @!P1 IMAD.X R7, R5, 0x1, R20, P5 ;  /* 0x0000000105079824 */ /* 0x000fe200028e0614 */
[----:B------:R-:W-:-:S09]  /*c5d0*/  ISETP.GE.AND P5, PT, R180, UR4, PT ;  /* 0x00000004b4007c0c */ /* 0x000fd2000bfa6270 */
[----:B------:R-:W-:Y:S02]  /*c5e0*/  @!P6 IMAD.MOV.U32 R12, RZ, RZ, R0 ;  /* 0x000000ffff0ce224 */ /* 0x000fe400078e0000 */
[----:B------:R-:W-:Y:S02]  /*c5f0*/  @!P6 IMAD.MOV.U32 R13, RZ, RZ, R3 ;  /* 0x000000ffff0de224 */ /* 0x000fe400078e0003 */
[----:B------:R-:W-:-:S04]  /*c600*/  @!P6 IMAD.WIDE R14, R164, 0x2, R4 ;  /* 0x00000002a40ee825 */ /* 0x000fc800078e0204 */
[----:B------:R-:W-:Y:S01]  /*c610*/  @!P6 IMAD.WIDE R12, R164, 0x2, R12 ;  /* 0x00000002a40ce825 */ /* 0x000fe200078e020c */
[----:B------:R0:W5:Y:S03]  /*c620*/  @!P6 LD.E.64 R30, desc[UR60][R14.64] ;  /* 0x0000003c0e1ee980 */ /* 0x000166000c101b00 */
[C---:B------:R-:W-:Y:S01]  /*c630*/  @!P5 IMAD.SHL.U32 R21, R180.reuse, 0x2, RZ ;  /* 0x00000002b415d824 */ /* 0x040fe200078e00ff */
[----:B------:R1:W5:Y:S01]  /*c640*/  @!P6 LD.E.64 R40, desc[UR60][R12.64] ;  /* 0x0000003c0c28e980 */ /* 0x000362000c101b00 */
[----:B------:R-:W-:-:S03]  /*c650*/  @!P5 SHF.L.U64.HI R20, R180, 0x1, R201 ;  /* 0x00000001b414d819 */ /* 0x000fc600000102c9 */
[-C--:B------:R-:W-:Y:S02]  /*c660*/  @!P5 IADD3 R74, P6, R0, R21.reuse, RZ ;  /* 0x00000015004ad210 */ /* 0x080fe40007fde0ff */
[----:B------:R-:W-:Y:S02]  /*c670*/  CS2R R34, SRZ ;  /* 0x0000000000227805 */ /* 0x000fe4000001ff00 */
[----:B------:R-:W-:Y:S02]  /*c680*/  CS2R R32, SRZ ;  /* 0x0000000000207805 */ /* 0x000fe4000001ff00 */
[----:B------:R-:W-:Y:S02]  /*c690*/  @!P5 IADD3.X R75, R3, R20, RZ, P6, !PT ;  /* 0x00000014034bd210 */ /* 0x000fe400037fe4ff */
[----:B------:R-:W-:Y:S01]  /*c6a0*/  @!P5 IADD3 R4, P6, R4, R21, RZ ;  /* 0x000000150404d210 */ /* 0x000fe20007fde0ff */
[----:B------:R2:W5:Y:S01]  /*c6b0*/  @!P4 LD.E.64 R34, desc[UR60][R10.64] ;  /* 0x0000003c0a22c980 */ /* 0x000562000c101b00 */
[----:B------:R-:W-:-:S02]  /*c6c0*/  CS2R R28, SRZ ;  /* 0x00000000001c7805 */ /* 0x000fc4000001ff00 */
[----:B------:R-:W-:Y:S02]  /*c6d0*/  CS2R R26, SRZ ;  /* 0x00000000001a7805 */ /* 0x000fe4000001ff00 */
[----:B------:R-:W-:Y:S01]  /*c6e0*/  CS2R R24, SRZ ;  /* 0x0000000000187805 */ /* 0x000fe2000001ff00 */
[----:B------:R-:W-:Y:S01]  /*c6f0*/  @!P5 IMAD.X R5, R5, 0x1, R20, P6 ;  /* 0x000000010505d824 */ /* 0x000fe200030e0614 */
[----:B------:R3:W5:Y:S01]  /*c700*/  @!P4 LD.E.64 R32, desc[UR60][R8.64] ;  /* 0x0000003c0820c980 */ /* 0x000762000c101b00 */
[----:B------:R-:W-:Y:S02]  /*c710*/  CS2R R20, SRZ ;  /* 0x0000000000147805 */ /* 0x000fe4000001ff00 */
[----:B0-----:R-:W-:Y:S02]  /*c720*/  CS2R R14, SRZ ;  /* 0x00000000000e7805 */ /* 0x001fe4000001ff00 */
[----:B-1----:R-:W-:Y:S01]  /*c730*/  CS2R R12, SRZ ;  /* 0x00000000000c7805 */ /* 0x002fe2000001ff00 */
[----:B------:R1:W5:Y:S01]  /*c740*/  @!P3 LD.E.64 R28, desc[UR60][R76.64] ;  /* 0x0000003c4c1cb980 */ /* 0x000362000c101b00 */
[----:B--2---:R-:W-:-:S03]  /*c750*/  CS2R R10, SRZ ;  /* 0x00000000000a7805 */ /* 0x004fc6000001ff00 */
[----:B------:R1:W5:Y:S01]  /*c760*/  @!P3 LD.E.64 R26, desc[UR60][R72.64] ;  /* 0x0000003c481ab980 */ /* 0x000362000c101b00 */
[----:B---3--:R-:W-:-:S03]  /*c770*/  CS2R R8, SRZ ;  /* 0x0000000000087805 */ /* 0x008fc6000001ff00 */
[----:B------:R1:W5:Y:S04]  /*c780*/  @!P2 LD.E.64 R24, desc[UR60][R70.64] ;  /* 0x0000003c4618a980 */ /* 0x000368000c101b00 */
[----:B------:R1:W5:Y:S04]  /*c790*/  @!P2 LD.E.64 R20, desc[UR60][R66.64] ;  /* 0x0000003c4214a980 */ /* 0x000368000c101b00 */
[----:B------:R1:W5:Y:S04]  /*c7a0*/  @!P1 LD.E.64 R14, desc[UR60][R64.64] ;  /* 0x0000003c400e9980 */ /* 0x000368000c101b00 */
[----:B------:R1:W5:Y:S04]  /*c7b0*/  @!P1 LD.E.64 R12, desc[UR60][R6.64] ;  /* 0x0000003c060c9980 */ /* 0x000368000c101b00 */
[----:B------:R1:W5:Y:S04]  /*c7c0*/  @!P5 LD.E.64 R10, desc[UR60][R74.64] ;  /* 0x0000003c4a0ad980 */ /* 0x000368000c101b00 */
[----:B------:R1:W5:Y:S02]  /*c7d0*/  @!P5 LD.E.64 R8, desc[UR60][R4.64] ;  /* 0x0000003c0408d980 */ /* 0x000364000c101b00 */
.L_x_1714:
[----:B------:R-:W-:Y:S05]  /*c7e0*/  BSYNC B1 ;  /* 0x0000000000017941 */ /* 0x000fea0003800000 */
.L_x_1713:
[----:B01---5:R-:W-:Y:S01]  /*c7f0*/  IMAD.MOV.U32 R4, RZ, RZ, R30 ;  /* 0x000000ffff047224 */ /* 0x023fe200078e001e */
[----:B--2---:R-:W-:Y:S01]  /*c800*/  LEA.HI R3, R197, R197, RZ, 0x1 ;  /* 0x000000c5c5037211 */ /* 0x004fe200078f08ff */
[C---:B------:R-:W-:Y:S01]  /*c810*/  VIADD R5, R62.reuse, 0xc400 ;  /* 0x0000c4003e057836 */ /* 0x040fe20000000000 */
[----:B------:R-:W-:Y:S01]  /*c820*/  MOV R63, R34 ;  /* 0x00000022003f7202 */ /* 0x000fe20000000f00 */
[----:B---3--:R-:W-:Y:S01]  /*c830*/  VIADD R0, R62, 0xc440 ;  /* 0x0000c4403e007836 */ /* 0x008fe20000000000 */
[----:B------:R-:W-:Y:S01]  /*c840*/  PRMT R75, R4, 0x7610, R75 ;  /* 0x00007610044b7816 */ /* 0x000fe2000000004b */
[----:B------:R-:W-:Y:S01]  /*c850*/  IMAD.MOV.U32 R6, RZ, RZ, R32 ;  /* 0x000000ffff067224 */ /* 0x000fe200078e0020 */
[----:B------:R-:W-:Y:S01]  /*c860*/  LOP3.LUT R4, R3, 0xfffffffe, RZ, 0xc0, !PT ;  /* 0xfffffffe03047812 */ /* 0x000fe200078ec0ff */
[----:B------:R-:W-:Y:S01]  /*c870*/  IMAD.MOV.U32 R7, RZ, RZ, R33 ;  /* 0x000000ffff077224 */ /* 0x000fe200078e0021 */
[----:B------:R-:W-:Y:S01]  /*c880*/  @P0 IADD3 R0, R5, -0x40, RZ ;  /* 0xffffffc005000810 */ /* 0x000fe20007ffe0ff */
[----:B------:R-:W-:Y:S01]  /*c890*/  IMAD.MOV.U32 R5, RZ, RZ, R31 ;  /* 0x000000ffff057224 */ /* 0x000fe200078e001f */
[----:B------:R-:W-:Y:S01]  /*c8a0*/  MOV R3, R26 ;  /* 0x0000001a00037202 */ /* 0x000fe20000000f00 */
[----:B------:R-:W-:Y:S01]  /*c8b0*/  IMAD.IADD R4, R197, 0x1, -R4 ;  /* 0x00000001c5047824 */ /* 0x000fe200078e0a04 */
[----:B------:R-:W-:Y:S01]  /*c8c0*/  PRMT R73, R6, 0x5410, R7 ;  /* 0x0000541006497816 */ /* 0x000fe20000000007 */
[----:B------:R-:W-:Y:S01]  /*c8d0*/  IMAD.MOV.U32 R6, RZ, RZ, R27 ;  /* 0x000000ffff067224 */ /* 0x000fe200078e001b */
[----:B------:R-:W-:Y:S01]  /*c8e0*/  PRMT R75, R75, 0x5410, R5 ;  /* 0x000054104b4b7816 */ /* 0x000fe20000000005 */
[----:B------:R-:W-:Y:S01]  /*c8f0*/  IMAD.MOV.U32 R7, RZ, RZ, R20 ;  /* 0x000000ffff077224 */ /* 0x000fe200078e0014 */
[----:B------:R-:W-:Y:S01]  /*c900*/  SHF.L.U32 R5, R4, 0x1f, RZ ;  /* 0x0000001f04057819 */ /* 0x000fe200000006ff */
[----:B------:R-:W-:Y:S01]  /*c910*/  IMAD.MOV.U32 R4, RZ, RZ, R12 ;  /* 0x000000ffff047224 */ /* 0x000fe200078e000c */
[----:B------:R-:W-:Y:S01]  /*c920*/  PRMT R70, R3, 0x5410, R6 ;  /* 0x0000541003467816 */ /* 0x000fe20000000006 */
[----:B------:R-:W-:Y:S01]  /*c930*/  IMAD.MOV.U32 R3, RZ, RZ, R21 ;  /* 0x000000ffff037224 */ /* 0x000fe200078e0015 */
[----:B------:R-:W0:Y:S01]  /*c940*/  SYNCS.PHASECHK.TRANS64.TRYWAIT P0, [R18+URZ+0x2a800], R5 ;  /* 0x02a80005120075a7 */ /* 0x000e22000800017f */
[----:B------:R-:W-:Y:S01]  /*c950*/  PRMT R66, R7, 0x7610, R66 ;  /* 0x0000761007427816 */ /* 0x000fe20000000042 */
[----:B------:R-:W-:Y:S01]  /*c960*/  IMAD.MOV.U32 R7, RZ, RZ, R8 ;  /* 0x000000ffff077224 */ /* 0x000fe200078e0008 */
[----:B------:R-:W-:Y:S01]  /*c970*/  MOV R6, R13 ;  /* 0x0000000d00067202 */ /* 0x000fe20000000f00 */
[----:B------:R-:W-:Y:S01]  /*c980*/  BSSY B1, `(.L_x_1715) ;  /* 0x000001a000017945 */ /* 0x000fe20003800000 */
[----:B------:R-:W-:-:S02]  /*c990*/  PRMT R66, R66, 0x5410, R3 ;  /* 0x0000541042427816 */ /* 0x000fc40000000003 */
        /* <DEDUP_REMOVED lines=8> */
[----:B------:R-:W-:Y:S01]  /*ca20*/  VIADDMNMX R72, R84, -R187, 0x80, PT ;  /* 0x0000008054487446 */ /* 0x000fe200038009bb */
[----:B------:R-:W-:Y:S01]  /*ca30*/  IMAD.MOV.U32 R63, RZ, RZ, R15 ;  /* 0x000000ffff3f7224 */ /* 0x000fe200078e000f */
[----:B------:R-:W-:Y:S01]  /*ca40*/  PRMT R76, R6, 0x5410, R7 ;  /* 0x00005410064c7816 */ /* 0x000fe20000000007 */
[----:B------:R-:W-:Y:S01]  /*ca50*/  IMAD.MOV.U32 R6, RZ, RZ, R28 ;  /* 0x000000ffff067224 */ /* 0x000fe200078e001c */
[----:B------:R-:W-:Y:S01]  /*ca60*/  PRMT R74, R74, 0x5410, R4 ;  /* 0x000054104a4a7816 */ /* 0x000fe20000000004 */
[----:B------:R-:W-:Y:S01]  /*ca70*/  IMAD.MOV.U32 R7, RZ, RZ, R29 ;  /* 0x000000ffff077224 */ /* 0x000fe200078e001d */
[----:B------:R-:W-:Y:S01]  /*ca80*/  ISETP.GE.AND P1, PT, R174, R72, PT ;  /* 0x00000048ae00720c */ /* 0x000fe20003f26270 */
[----:B------:R-:W-:-:S03]  /*ca90*/  IMAD.MOV.U32 R4, RZ, RZ, R24 ;  /* 0x000000ffff047224 */ /* 0x000fc600078e0018 */
[----:B------:R-:W-:Y:S01]  /*caa0*/  PRMT R71, R6, 0x5410, R7 ;  /* 0x0000541006477816 */ /* 0x000fe20000000007 */
[----:B------:R-:W-:Y:S01]  /*cab0*/  IMAD.MOV.U32 R7, RZ, RZ, R14 ;  /* 0x000000ffff077224 */ /* 0x000fe200078e000e */
[----:B------:R-:W-:-:S04]  /*cac0*/  MOV R6, R25 ;  /* 0x0000001900067202 */ /* 0x000fc80000000f00 */
[----:B------:R-:W-:Y:S01]  /*cad0*/  PRMT R67, R4, 0x5410, R6 ;  /* 0x0000541004437816 */ /* 0x000fe20000000006 */
[----:B------:R-:W-:Y:S01]  /*cae0*/  IMAD.MOV.U32 R4, RZ, RZ, R10 ;  /* 0x000000ffff047224 */ /* 0x000fe200078e000a */
[----:B------:R-:W-:Y:S01]  /*caf0*/  PRMT R65, R7, 0x5410, R63 ;  /* 0x0000541007417816 */ /* 0x000fe2000000003f */
[----:B------:R-:W-:Y:S01]  /*cb00*/  IMAD.MOV.U32 R6, RZ, RZ, R11 ;  /* 0x000000ffff067224 */ /* 0x000fe200078e000b */
[----:B0-----:R-:W-:Y:S06]  /*cb10*/  @!P0 BRA `(.L_x_1716) ;  /* 0x000001bc00488947 */ /* 0x001fec0003800000 */
.L_x_2045:
[----:B------:R-:W-:Y:S05]  /*cb20*/  BSYNC B1 ;  /* 0x0000000000017941 */ /* 0x000fea0003800000 */
.L_x_1715:
        /* <DEDUP_REMOVED lines=13> */
[----:B------:R-:W-:Y:S01]  /*cc00*/  SHF.R.U32.HI R90, RZ, 0x10, R61 ;  /* 0x00000010ff5a7819 */ /* 0x000fe2000001163d */
[--C-:B------:R-:W-:Y:S01]  /*cc10*/  HADD2.F32 R77, -RZ, R89.reuse.H1_H1 ;  /* 0x30000059ff4d7230 */ /* 0x100fe20000004100 */
[----:B------:R-:W-:Y:S01]  /*cc20*/  SHF.R.U32.HI R84, RZ, 0x10, R59 ;  /* 0x00000010ff547819 */ /* 0x000fe2000001163b */
[----:B------:R-:W-:Y:S01]  /*cc30*/  HADD2.F32 R89, -RZ, R89.H0_H0 ;  /* 0x20000059ff597230 */ /* 0x000fe20000004100 */
[----:B------:R-:W-:Y:S01]  /*cc40*/  SHF.R.U64 R93, R60, 0x10, R61 ;  /* 0x000000103c5d7819 */ /* 0x000fe2000000123d */
[----:B------:R-:W-:Y:S01]  /*cc50*/  HADD2.F32 R90, -RZ, R90.H0_H0 ;  /* 0x2000005aff5a7230 */ /* 0x000fe20000004100 */
[----:B------:R-:W-:Y:S01]  /*cc60*/  SHF.R.U64 R94, R58, 0x10, R59 ;  /* 0x000000103a5e7819 */ /* 0x000fe2000000123b */
[----:B------:R-:W-:Y:S02]  /*cc70*/  HADD2.F32 R84, -RZ, R84.H0_H0 ;  /* 0x20000054ff547230 */ /* 0x000fe40000004100 */
[----:B0-----:R-:W-:-:S02]  /*cc80*/  HADD2.F32 R61, -RZ, R7.H1_H1 ;  /* 0x30000007ff3d7230 */ /* 0x001fc40000004100 */
[----:B------:R-:W-:Y:S02]  /*cc90*/  HADD2.F32 R60, -RZ, R7.H0_H0 ;  /* 0x20000007ff3c7230 */ /* 0x000fe40000004100 */
[--C-:B------:R-:W-:Y:S02]  /*cca0*/  HADD2.F32 R7, -RZ, R4.reuse.H0_H0 ;  /* 0x20000004ff077230 */ /* 0x100fe40000004100 */
[C---:B------:R-:W-:Y:S01]  /*ccb0*/  FMUL.FTZ R91, R61.reuse, R90 ;  /* 0x0000005a3d5b7220 */ /* 0x040fe20000410000 */
[----:B------:R-:W-:Y:S01]  /*ccc0*/  FMUL.FTZ R61, R61, R84 ;  /* 0x000000543d3d7220 */ /* 0x000fe20000410000 */
[----:B------:R-:W-:Y:S02]  /*ccd0*/  HADD2.F32 R4, -RZ, R4.H1_H1 ;  /* 0x30000004ff047230 */ /* 0x000fe40000004100 */
[--C-:B------:R-:W-:Y:S02]  /*cce0*/  HADD2.F32 R58, -RZ, R6.reuse.H0_H0 ;  /* 0x20000006ff3a7230 */ /* 0x100fe40000004100 */
[----:B------:R-:W-:Y:S01]  /*ccf0*/  FFMA.FTZ R90, R60, R90, R61 ;  /* 0x0000005a3c5a7223 */ /* 0x000fe2000001003d */
[----:B------:R-:W-:-:S02]  /*cd00*/  HADD2.F32 R59, -RZ, R6.H1_H1 ;  /* 0x30000006ff3b7230 */ /* 0x000fc40000004100 */
[----:B------:R-:W-:Y:S01]  /*cd10*/  FFMA.FTZ R91, R60, R84, -R91 ;  /* 0x000000543c5b7223 */ /* 0x000fe2000001085b */
[--C-:B------:R-:W-:Y:S02]  /*cd20*/  HADD2.F32 R61, -RZ, R88.reuse.H1_H1 ;  /* 0x30000058ff3d7230 */ /* 0x100fe40000004100 */
[C---:B------:R-:W-:Y:S01]  /*cd30*/  FMUL.FTZ R92, R4.reuse, R89 ;  /* 0x00000059045c7220 */ /* 0x040fe20000410000 */
[--C-:B------:R-:W-:Y:S02]  /*cd40*/  HADD2.F32 R6, -RZ, R5.reuse.H0_H0 ;  /* 0x20000005ff067230 */ /* 0x100fe40000004100 */
[-C--:B------:R-:W-:Y:S01]  /*cd50*/  FMUL.FTZ R84, R4, R77.reuse ;  /* 0x0000004d04547220 */ /* 0x080fe20000410000 */
[----:B------:R-:W-:Y:S02]  /*cd60*/  HADD2.F32 R88, -RZ, R88.H0_H0 ;  /* 0x20000058ff587230 */ /* 0x000fe40000004100 */
[----:B------:R-:W-:Y:S01]  /*cd70*/  FFMA.FTZ R92, R7, R77, -R92 ;  /* 0x0000004d075c7223 */ /* 0x000fe2000001085c */
[----:B------:R-:W-:-:S02]  /*cd80*/  HADD2.F32 R5, -RZ, R5.H1_H1 ;  /* 0x30000005ff057230 */ /* 0x000fc40000004100 */
[----:B------:R-:W-:Y:S01]  /*cd90*/  FFMA.FTZ R89, R7, R89, R84 ;  /* 0x0000005907597223 */ /* 0x000fe20000010054 */
[----:B------:R-:W-:Y:S02]  /*cda0*/  HADD2.F32 R60, -RZ, R93.H0_H0 ;  /* 0x2000005dff3c7230 */ /* 0x000fe40000004100 */
[CC--:B------:R-:W-:Y:S01]  /*cdb0*/  FMUL.FTZ R77, R59.reuse, R61.reuse ;  /* 0x0000003d3b4d7220 */ /* 0x0c0fe20000410000 */
[----:B------:R-:W-:Y:S02]  /*cdc0*/  HADD2.F32 R4, -RZ, R94.H0_H0 ;  /* 0x2000005eff047230 */ /* 0x000fe40000004100 */
[----:B------:R-:W-:Y:S01]  /*cdd0*/  FMUL.FTZ R84, R59, R88 ;  /* 0x000000583b547220 */ /* 0x000fe20000410000 */
[C---:B------:R-:W-:Y:S01]  /*cde0*/  FMUL.FTZ R7, R5.reuse, R60 ;  /* 0x0000003c05077220 */ /* 0x040fe20000410000 */
[C---:B------:R-:W-:Y:S01]  /*cdf0*/  FFMA.FTZ R77, R58.reuse, R88, -R77 ;  /* 0x000000583a4d7223 */ /* 0x040fe2000001084d */
[-C--:B------:R-:W-:Y:S01]  /*ce00*/  FMUL.FTZ R59, R5, R4.reuse ;  /* 0x00000004053b7220 */ /* 0x080fe20000410000 */
[----:B------:R-:W-:Y:S01]  /*ce10*/  FFMA.FTZ R84, R58, R61, R84 ;  /* 0x0000003d3a547223 */ /* 0x000fe20000010054 */
[----:B------:R-:W-:Y:S01]  /*ce20*/  FFMA.FTZ R5, R6, R4, -R7 ;  /* 0x0000000406057223 */ /* 0x000fe20000010807 */
[----:B------:R-:W-:Y:S01]  /*ce30*/  F2FP.F16.F32.PACK_AB R7, R90, R91 ;  /* 0x0000005b5a07723e */ /* 0x000fe200000000ff */
[----:B------:R-:W-:Y:S01]  /*ce40*/  FFMA.FTZ R60, R6, R60, R59 ;  /* 0x0000003c063c7223 */ /* 0x000fe2000001003b */
[----:B------:R-:W-:-:S02]  /*ce50*/  F2FP.F16.F32.PACK_AB R4, R89, R92 ;  /* 0x0000005c5904723e */ /* 0x000fc400000000ff */
[----:B------:R-:W-:Y:S02]  /*ce60*/  F2FP.F16.F32.PACK_AB R6, R84, R77 ;  /* 0x0000004d5406723e */ /* 0x000fe400000000ff */
[----:B------:R-:W-:-:S05]  /*ce70*/  F2FP.F16.F32.PACK_AB R5, R60, R5 ;  /* 0x000000053c05723e */ /* 0x000fca00000000ff */
[----:B------:R0:W-:Y:S02]  /*ce80*/  STS.128 [R62+0xc400], R4 ;  /* 0x00c400043e007388 */ /* 0x0001e40000000c00 */
.L_x_1720:
[----:B------:R-:W-:Y:S05]  /*ce90*/  BSYNC B2 ;  /* 0x0000000000027941 */ /* 0x000fea0003800000 */
.L_x_1719:
[----:B------:R-:W-:Y:S04]  /*cea0*/  BSSY B2, `(.L_x_1721) ;  /* 0x000002c000027945 */ /* 0x000fe80003800000 */
[----:B------:R-:W-:Y:S05]  /*ceb0*/  @P1 BRA `(.L_x_1722) ;  /* 0x0000000000a81947 */ /* 0x000fea0003800000 */
[----:B0-----:R-:W0:Y:S01]  /*cec0*/  LDS.128 R4, [R0] ;  /* 0x0000000000047984 */ /* 0x001e220000000c00 */
[----:B------:R-:W-:Y:S01]  /*ced0*/  SHF.R.U32.HI R59, RZ, 0x10, R55 ;  /* 0x00000010ff3b7819 */ /* 0x000fe20000011637 */
[----:B------:R-:W-:Y:S01]  /*cee0*/  HADD2.F32 R58, -RZ, R87.H0_H0 ;  /* 0x20000057ff3a7230 */ /* 0x000fe20000004100 */
[--C-:B------:R-:W-:Y:S01]  /*cef0*/  SHF.R.U32.HI R61, RZ, 0x10, R57.reuse ;  /* 0x00000010ff3d7819 */ /* 0x100fe20000011639 */
[--C-:B------:R-:W-:Y:S01]  /*cf00*/  HADD2.F32 R60, -RZ, R86.reuse.H0_H0 ;  /* 0x20000056ff3c7230 */ /* 0x100fe20000004100 */
[----:B------:R-:W-:Y:S01]  /*cf10*/  SHF.R.U64 R89, R56, 0x10, R57 ;  /* 0x0000001038597819 */ /* 0x000fe20000001239 */
[----:B------:R-:W-:Y:S01]  /*cf20*/  HADD2.F32 R59, -RZ, R59.H0_H0 ;  /* 0x2000003bff3b7230 */ /* 0x000fe20000004100 */
[----:B------:R-:W-:Y:S01]  /*cf30*/  SHF.R.U64 R91, R54, 0x10, R55 ;  /* 0x00000010365b7819 */ /* 0x000fe20000001237 */
[----:B------:R-:W-:Y:S02]  /*cf40*/  HADD2.F32 R61, -RZ, R61.H0_H0 ;  /* 0x2000003dff3d7230 */ /* 0x000fe40000004100 */
[----:B------:R-:W-:-:S02]  /*cf50*/  HADD2.F32 R86, -RZ, R86.H1_H1 ;  /* 0x30000056ff567230 */ /* 0x000fc40000004100 */
[----:B------:R-:W-:Y:S02]  /*cf60*/  HADD2.F32 R87, -RZ, R87.H1_H1 ;  /* 0x30000057ff577230 */ /* 0x000fe40000004100 */
[--C-:B0-----:R-:W-:Y:S02]  /*cf70*/  HADD2.F32 R57, -RZ, R7.reuse.H1_H1 ;  /* 0x30000007ff397230 */ /* 0x101fe40000004100 */
[----:B------:R-:W-:Y:S02]  /*cf80*/  HADD2.F32 R56, -RZ, R7.H0_H0 ;  /* 0x20000007ff387230 */ /* 0x000fe40000004100 */
[--C-:B------:R-:W-:Y:S02]  /*cf90*/  HADD2.F32 R7, -RZ, R4.reuse.H0_H0 ;  /* 0x20000004ff077230 */ /* 0x100fe40000004100 */
[C---:B------:R-:W-:Y:S01]  /*cfa0*/  FMUL.FTZ R88, R57.reuse, R59 ;  /* 0x0000003b39587220 */ /* 0x040fe20000410000 */
[----:B------:R-:W-:Y:S02]  /*cfb0*/  HADD2.F32 R4, -RZ, R4.H1_H1 ;  /* 0x30000004ff047230 */ /* 0x000fe40000004100 */
[----:B------:R-:W-:Y:S01]  /*cfc0*/  FMUL.FTZ R77, R57, R61 ;  /* 0x0000003d394d7220 */ /* 0x000fe20000410000 */
[----:B------:R-:W-:-:S02]  /*cfd0*/  HADD2.F32 R54, -RZ, R6.H0_H0 ;  /* 0x20000006ff367230 */ /* 0x000fc40000004100 */
[----:B------:R-:W-:Y:S01]  /*cfe0*/  FFMA.FTZ R90, R56, R61, R88 ;  /* 0x0000003d385a7223 */ /* 0x000fe20000010058 */
[----:B------:R-:W-:Y:S02]  /*cff0*/  HADD2.F32 R55, -RZ, R6.H1_H1 ;  /* 0x30000006ff377230 */ /* 0x000fe40000004100 */
[----:B------:R-:W-:Y:S01]  /*d000*/  FMUL.FTZ R84, R4, R60 ;  /* 0x0000003c04547220 */ /* 0x000fe20000410000 */
[--C-:B------:R-:W-:Y:S02]  /*d010*/  HADD2.F32 R6, -RZ, R5.reuse.H0_H0 ;  /* 0x20000005ff067230 */ /* 0x100fe40000004100 */
[----:B------:R-:W-:Y:S01]  /*d020*/  FFMA.FTZ R77, R56, R59, -R77 ;  /* 0x0000003b384d7223 */ /* 0x000fe2000001084d */
[-C--:B------:R-:W-:Y:S01]  /*d030*/  FMUL.FTZ R88, R4, R58.reuse ;  /* 0x0000003a04587220 */ /* 0x080fe20000410000 */
[----:B------:R-:W-:Y:S02]  /*d040*/  HADD2.F32 R5, -RZ, R5.H1_H1 ;  /* 0x30000005ff057230 */ /* 0x000fe40000004100 */
[----:B------:R-:W-:Y:S01]  /*d050*/  FFMA.FTZ R84, R7, R58, -R84 ;  /* 0x0000003a07547223 */ /* 0x000fe20000010854 */
[----:B------:R-:W-:-:S02]  /*d060*/  HADD2.F32 R56, -RZ, R89.H0_H0 ;  /* 0x20000059ff387230 */ /* 0x000fc40000004100 */
[----:B------:R-:W-:Y:S01]  /*d070*/  FFMA.FTZ R57, R7, R60, R88 ;  /* 0x0000003c07397223 */ /* 0x000fe20000010058 */
[----:B------:R-:W-:Y:S02]  /*d080*/  HADD2.F32 R4, -RZ, R91.H0_H0 ;  /* 0x2000005bff047230 */ /* 0x000fe40000004100 */
[C---:B------:R-:W-:Y:S01]  /*d090*/  FMUL.FTZ R59, R55.reuse, R86 ;  /* 0x00000056373b7220 */ /* 0x040fe20000410000 */
[-C--:B------:R-:W-:Y:S01]  /*d0a0*/  FMUL.FTZ R61, R55, R87.reuse ;  /* 0x00000057373d7220 */ /* 0x080fe20000410000 */
[C---:B------:R-:W-:Y:S01]  /*d0b0*/  FMUL.FTZ R7, R5.reuse, R56 ;  /* 0x0000003805077220 */ /* 0x040fe20000410000 */
[----:B------:R-:W-:Y:S01]  /*d0c0*/  FMUL.FTZ R55, R5, R4 ;  /* 0x0000000405377220 */ /* 0x000fe20000410000 */
[C---:B------:R-:W-:Y:S01]  /*d0d0*/  FFMA.FTZ R59, R54.reuse, R87, -R59 ;  /* 0x00000057363b7223 */ /* 0x040fe2000001083b */
[----:B------:R-:W-:Y:S01]  /*d0e0*/  FFMA.FTZ R54, R54, R86, R61 ;  /* 0x0000005636367223 */ /* 0x000fe2000001003d */
[C---:B------:R-:W-:Y:S01]  /*d0f0*/  FFMA.FTZ R5, R6.reuse, R4, -R7 ;  /* 0x0000000406057223 */ /* 0x040fe20000010807 */
[----:B------:R-:W-:Y:S01]  /*d100*/  FFMA.FTZ R56, R6, R56, R55 ;  /* 0x0000003806387223 */ /* 0x000fe20000010037 */
[----:B------:R-:W-:-:S02]  /*d110*/  F2FP.F16.F32.PACK_AB R7, R90, R77 ;  /* 0x0000004d5a07723e */ /* 0x000fc400000000ff */
[----:B------:R-:W-:Y:S02]  /*d120*/  F2FP.F16.F32.PACK_AB R6, R54, R59 ;  /* 0x0000003b3606723e */ /* 0x000fe400000000ff */
[----:B------:R-:W-:Y:S02]  /*d130*/  F2FP.F16.F32.PACK_AB R4, R57, R84 ;  /* 0x000000543904723e */ /* 0x000fe400000000ff */
[----:B------:R-:W-:-:S05]  /*d140*/  F2FP.F16.F32.PACK_AB R5, R56, R5 ;  /* 0x000000053805723e */ /* 0x000fca00000000ff */
[----:B------:R1:W-:Y:S02]  /*d150*/  STS.128 [R0], R4 ;  /* 0x0000000400007388 */ /* 0x0003e40000000c00 */
.L_x_1722:
[----:B------:R-:W-:Y:S05]  /*d160*/  BSYNC B2 ;  /* 0x0000000000027941 */ /* 0x000fea0003800000 */
.L_x_1721:
[----:B------:R-:W-:Y:S04]  /*d170*/  BSSY B2, `(.L_x_1723) ;  /* 0x000002c000027945 */ /* 0x000fe80003800000 */
[----:B------:R-:W-:Y:S05]  /*d180*/  @P2 BRA `(.L_x_1724) ;  /* 0x0000000000a82947 */ /* 0x000fea0003800000 */
[----:B01----:R-:W0:Y:S01]  /*d190*/  LDS.128 R4, [R62+0x10400] ;  /* 0x010400003e047984 */ /* 0x003e220000000c00 */
[----:B------:R-:W-:Y:S01]  /*d1a0*/  SHF.R.U32.HI R55, RZ, 0x10, R53 ;  /* 0x00000010ff377819 */ /* 0x000fe20000011635 */
[----:B------:R-:W-:Y:S01]  /*d1b0*/  HADD2.F32 R54, -RZ, R85.H0_H0 ;  /* 0x20000055ff367230 */ /* 0x000fe20000004100 */
[----:B------:R-:W-:Y:S01]  /*d1c0*/  SHF.R.U32.HI R57, RZ, 0x10, R51 ;  /* 0x00000010ff397819 */ /* 0x000fe20000011633 */
[----:B------:R-:W-:Y:S01]  /*d1d0*/  HADD2.F32 R56, -RZ, R83.H0_H0 ;  /* 0x20000053ff387230 */ /* 0x000fe20000004100 */
        /* <DEDUP_REMOVED lines=27> */
[-C--:B------:R-:W-:Y:S01]  /*d390*/  FMUL.FTZ R51, R5, R4.reuse ;  /* 0x0000000405337220 */ /* 0x080fe20000410000 */
        /* <DEDUP_REMOVED lines=8> */
[----:B------:R2:W-:Y:S02]  /*d420*/  STS.128 [R62+0x10400], R4 ;  /* 0x010400043e007388 */ /* 0x0005e40000000c00 */
.L_x_1724:
[----:B------:R-:W-:Y:S05]  /*d430*/  BSYNC B2 ;  /* 0x0000000000027941 */ /* 0x000fea0003800000 */
.L_x_1723:
[----:B------:R-:W-:Y:S04]  /*d440*/  BSSY B2, `(.L_x_1725) ;  /* 0x000002c000027945 */ /* 0x000fe80003800000 */
[----:B------:R-:W-:Y:S05]  /*d450*/  @P3 BRA `(.L_x_1726) ;  /* 0x0000000000a83947 */ /* 0x000fea0003800000 */
[----:B012---:R-:W0:Y:S01]  /*d460*/  LDS.128 R4, [R0+0x4000] ;  /* 0x0040000000047984 */ /* 0x007e220000000c00 */
[----:B------:R-:W-:Y:S01]  /*d470*/  SHF.R.U32.HI R51, RZ, 0x10, R49 ;  /* 0x00000010ff337819 */ /* 0x000fe20000011631 */
[----:B------:R-:W-:Y:S01]  /*d480*/  HADD2.F32 R50, -RZ, R81.H1_H1 ;  /* 0x30000051ff327230 */ /* 0x000fe20000004100 */
[----:B------:R-:W-:Y:S01]  /*d490*/  SHF.R.U32.HI R53, RZ, 0x10, R47 ;  /* 0x00000010ff357819 */ /* 0x000fe2000001162f */
[--C-:B------:R-:W-:Y:S01]  /*d4a0*/  HADD2.F32 R52, -RZ, R82.reuse.H1_H1 ;  /* 0x30000052ff347230 */ /* 0x100fe20000004100 */
[----:B------:R-:W-:Y:S01]  /*d4b0*/  SHF.R.U64 R59, R48, 0x10, R49 ;  /* 0x00000010303b7819 */ /* 0x000fe20000001231 */
[----:B------:R-:W-:Y:S01]  /*d4c0*/  HADD2.F32 R51, -RZ, R51.H0_H0 ;  /* 0x20000033ff337230 */ /* 0x000fe20000004100 */
[----:B------:R-:W-:Y:S01]  /*d4d0*/  SHF.R.U64 R57, R46, 0x10, R47 ;  /* 0x000000102e397819 */ /* 0x000fe2000000122f */
[----:B------:R-:W-:Y:S02]  /*d4e0*/  HADD2.F32 R53, -RZ, R53.H0_H0 ;  /* 0x20000035ff357230 */ /* 0x000fe40000004100 */
[----:B------:R-:W-:-:S02]  /*d4f0*/  HADD2.F32 R82, -RZ, R82.H0_H0 ;  /* 0x20000052ff527230 */ /* 0x000fc40000004100 */
[----:B------:R-:W-:Y:S02]  /*d500*/  HADD2.F32 R81, -RZ, R81.H0_H0 ;  /* 0x20000051ff517230 */ /* 0x000fe40000004100 */
        /* <DEDUP_REMOVED lines=31> */
.L_x_1726:
[----:B------:R-:W-:Y:S05]  /*d700*/  BSYNC B2 ;  /* 0x0000000000027941 */ /* 0x000fea0003800000 */
.L_x_1725:
[----:B------:R-:W-:Y:S04]  /*d710*/  BSSY B2, `(.L_x_1727) ;  /* 0x000002c000027945 */ /* 0x000fe80003800000 */
[----:B------:R-:W-:Y:S05]  /*d720*/  @P4 BRA `(.L_x_1728) ;  /* 0x0000000000a84947 */ /* 0x000fea0003800000 */
[----:B0123--:R-:W0:Y:S01]  /*d730*/  LDS.128 R4, [R62+0x14400] ;  /* 0x014400003e047984 */ /* 0x00fe220000000c00 */
        /* <DEDUP_REMOVED lines=41> */
.L_x_1728:
[----:B------:R-:W-:Y:S05]  /*d9d0*/  BSYNC B2 ;  /* 0x0000000000027941 */ /* 0x000fea0003800000 */
.L_x_1727:
[----:B------:R-:W-:Y:S05]  /*d9e0*/  @P5 BRA `(.L_x_1718) ;  /* 0x0000000000a85947 */ /* 0x000fea0003800000 */
[----:B01234-:R-:W0:Y:S01]  /*d9f0*/  LDS.128 R4, [R0+0x8000] ;  /* 0x0080000000047984 */ /* 0x01fe220000000c00 */
[----:B------:R-:W-:Y:S01]  /*da00*/  SHF.R.U32.HI R43, RZ, 0x10, R37 ;  /* 0x00000010ff2b7819 */ /* 0x000fe20000011625 */
[----:B------:R-:W-:Y:S01]  /*da10*/  HADD2.F32 R42, -RZ, R78.H0_H0 ;  /* 0x2000004eff2a7230 */ /* 0x000fe20000004100 */
[--C-:B------:R-:W-:Y:S01]  /*da20*/  SHF.R.U32.HI R45, RZ, 0x10, R39.reuse ;  /* 0x00000010ff2d7819 */ /* 0x100fe20000011627 */
        /* <DEDUP_REMOVED lines=25> */
[CC--:B------:R-:W-:Y:S01]  /*dbc0*/  FMUL.FTZ R43, R37.reuse, R69.reuse ;  /* 0x00000045252b7220 */ /* 0x0c0fe20000410000 */
[----:B------:R-:W-:Y:S01]  /*dbd0*/  FMUL.FTZ R42, R37, R78 ;  /* 0x0000004e252a7220 */ /* 0x000fe20000410000 */
        /* <DEDUP_REMOVED lines=11> */
.L_x_1718:
[----:B------:R-:W-:Y:S05]  /*dc90*/  BSYNC B1 ;  /* 0x0000000000017941 */ /* 0x000fea0003800000 */
.L_x_1717:
        /* <DEDUP_REMOVED lines=12> */
[--C-:B------:R-:W-:Y:S01]  /*dd60*/  SHF.R.U64 R47, R40, 0x10, R41.reuse ;  /* 0x00000010282f7819 */ /* 0x100fe20000001229 */
[----:B------:R-:W-:Y:S01]  /*dd70*/  HADD2.F32 R38, -RZ, R76.H0_H0 ;  /* 0x2000004cff267230 */ /* 0x000fe20000004100 */
[----:B------:R-:W-:Y:S01]  /*dd80*/  SHF.R.U32.HI R39, RZ, 0x10, R41 ;  /* 0x00000010ff277819 */ /* 0x000fe20000011629 */
[--C-:B------:R-:W-:Y:S01]  /*dd90*/  HADD2.F32 R40, -RZ, R75.reuse.H0_H0 ;  /* 0x2000004bff287230 */ /* 0x100fe20000004100 */
[--C-:B------:R-:W-:Y:S01]  /*dda0*/  SHF.R.U32.HI R41, RZ, 0x10, R31.reuse ;  /* 0x00000010ff297819 */ /* 0x100fe2000001161f */
[----:B------:R-:W-:Y:S01]  /*ddb0*/  HADD2.F32 R75, -RZ, R75.H1_H1 ;  /* 0x3000004bff4b7230 */ /* 0x000fe20000004100 */
[----:B------:R-:W-:Y:S01]  /*ddc0*/  SHF.R.U64 R45, R30, 0x10, R31 ;  /* 0x000000101e2d7819 */ /* 0x000fe2000000121f */
[----:B------:R-:W-:Y:S02]  /*ddd0*/  HADD2.F32 R39, -RZ, R39.H0_H0 ;  /* 0x20000027ff277230 */ /* 0x000fe40000004100 */
[----:B------:R-:W-:-:S02]  /*dde0*/  HADD2.F32 R41, -RZ, R41.H0_H0 ;  /* 0x20000029ff297230 */ /* 0x000fc40000004100 */
        /* <DEDUP_REMOVED lines=32> */
.L_x_1731:
[----:B------:R-:W-:Y:S05]  /*dff0*/  BSYNC B1 ;  /* 0x0000000000017941 */ /* 0x000fea0003800000 */
.L_x_1730:
[----:B------:R-:W-:Y:S04]  /*e000*/  BSSY B1, `(.L_x_1732) ;  /* 0x000002c000017945 */ /* 0x000fe80003800000 */
[----:B------:R-:W-:Y:S05]  /*e010*/  @P1 BRA `(.L_x_1733) ;  /* 0x0000000000a81947 */ /* 0x000fea0003800000 */
[----:B0-----:R-:W0:Y:S01]  /*e020*/  LDS.128 R4, [R0+0x2000] ;  /* 0x0020000000047984 */ /* 0x001e220000000c00 */
        /* <DEDUP_REMOVED lines=41> */
.L_x_1733:
[----:B------:R-:W-:Y:S05]  /*e2c0*/  BSYNC B1 ;  /* 0x0000000000017941 */ /* 0x000fea0003800000 */
.L_x_1732:
[----:B------:R-:W-:Y:S04]  /*e2d0*/  BSSY B1, `(.L_x_1734) ;  /* 0x000002c000017945 */ /* 0x000fe80003800000 */
[----:B------:R-:W-:Y:S05]  /*e2e0*/  @P2 BRA `(.L_x_1735) ;  /* 0x0000000000a82947 */ /* 0x000fea0003800000 */
[----:B01----:R-:W0:Y:S01]  /*e2f0*/  LDS.128 R4, [R62+0x12400] ;  /* 0x012400003e047984 */ /* 0x003e220000000c00 */
[----:B------:R-:W-:Y:S01]  /*e300*/  SHF.R.U32.HI R31, RZ, 0x10, R29 ;  /* 0x00000010ff1f7819 */ /* 0x000fe2000001161d */
[----:B------:R-:W-:Y:S01]  /*e310*/  HADD2.F32 R30, -RZ, R71.H0_H0 ;  /* 0x20000047ff1e7230 */ /* 0x000fe20000004100 */
[----:B------:R-:W-:Y:S01]  /*e320*/  SHF.R.U32.HI R33, RZ, 0x10, R27 ;  /* 0x00000010ff217819 */ /* 0x000fe2000001161b */
        /* <DEDUP_REMOVED lines=38> */
.L_x_1735:
[----:B------:R-:W-:Y:S05]  /*e590*/  BSYNC B1 ;  /* 0x0000000000017941 */ /* 0x000fea0003800000 */
.L_x_1734:
[----:B------:R-:W-:Y:S04]  /*e5a0*/  BSSY B1, `(.L_x_1736) ;  /* 0x000002c000017945 */ /* 0x000fe80003800000 */
[----:B------:R-:W-:Y:S05]  /*e5b0*/  @P3 BRA `(.L_x_1737) ;  /* 0x0000000000a83947 */ /* 0x000fea0003800000 */
[----:B012---:R-:W0:Y:S01]  /*e5c0*/  LDS.128 R4, [R0+0x6000] ;  /* 0x0060000000047984 */ /* 0x007e220000000c00 */
        /* <DEDUP_REMOVED lines=41> */
.L_x_1737:
[----:B------:R-:W-:Y:S05]  /*e860*/  BSYNC B1 ;  /* 0x0000000000017941 */ /* 0x000fea0003800000 */
.L_x_1736:
[----:B------:R-:W-:Y:S04]  /*e870*/  BSSY B1, `(.L_x_1738) ;  /* 0x000002c000017945 */ /* 0x000fe80003800000 */
[----:B------:R-:W-:Y:S05]  /*e880*/  @P4 BRA `(.L_x_1739) ;  /* 0x0000000000a84947 */ /* 0x000fea0003800000 */
[----:B0123--:R-:W0:Y:S01]  /*e890*/  LDS.128 R4, [R62+0x16400] ;  /* 0x016400003e047984 */ /* 0x00fe220000000c00 */
        /* <DEDUP_REMOVED lines=41> */
.L_x_1739:
[----:B------:R-:W-:Y:S05]  /*eb30*/  BSYNC B1 ;  /* 0x0000000000017941 */ /* 0x000fea0003800000 */
.L_x_1738:
[----:B------:R-:W-:Y:S05]  /*eb40*/  @P5 BRA `(.L_x_1729) ;  /* 0x0000003400ac5947 */ /* 0x000fea0003800000 */
[----:B01234-:R-:W0:Y:S01]  /*eb50*/  LDS.128 R4, [R0+0xa000] ;  /* 0x00a0000000047984 */ /* 0x01fe220000000c00 */
        /* <DEDUP_REMOVED lines=9> */
[--C-:B0-----:R-:W-:Y:S02]  /*ebf0*/  HADD2.F32 R11, -RZ, R7.reuse.H1_H1 ;  /* 0x30000007ff0b7230 */ /* 0x101fe40000004100 */
[----:B------:R-:W-:Y:S02]  /*ec00*/  HADD2.F32 R10, -RZ, R7.H0_H0 ;  /* 0x20000007ff0a7230 */ /* 0x000fe40000004100 */
[--C-:B------:R-:W-:Y:S02]  /*ec10*/  HADD2.F32 R7, -RZ, R4.reuse.H0_H0 ;  /* 0x20000004ff077230 */ /* 0x100fe40000004100 */
[C---:B------:R-:W-:Y:S01]  /*ec20*/  FMUL.FTZ R21, R11.reuse, R15 ;  /* 0x0000000f0b157220 */ /* 0x040fe20000410000 */
[----:B------:R-:W-:Y:S02]  /*ec30*/  HADD2.F32 R4, -RZ, R4.H1_H1 ;  /* 0x30000004ff047230 */ /* 0x000fe40000004100 */
[----:B------:R-:W-:Y:S01]  /*ec40*/  FMUL.FTZ R24, R11, R13 ;  /* 0x0000000d0b187220 */ /* 0x000fe20000410000 */
[----:B------:R-:W-:-:S02]  /*ec50*/  HADD2.F32 R8, -RZ, R6.H0_H0 ;  /* 0x20000006ff087230 */ /* 0x000fc40000004100 */
[C---:B------:R-:W-:Y:S01]  /*ec60*/  FFMA.FTZ R21, R10.reuse, R13, -R21 ;  /* 0x0000000d0a157223 */ /* 0x040fe20000010815 */
[----:B------:R-:W-:Y:S02]  /*ec70*/  HADD2.F32 R9, -RZ, R6.H1_H1 ;  /* 0x30000006ff097230 */ /* 0x000fe40000004100 */
[----:B------:R-:W-:Y:S01]  /*ec80*/  FFMA.FTZ R26, R10, R15, R24 ;  /* 0x0000000f0a1a7223 */ /* 0x000fe20000010018 */
[----:B------:R-:W-:Y:S02]  /*ec90*/  HADD2.F32 R6, -RZ, R5.H0_H0 ;  /* 0x20000005ff067230 */ /* 0x000fe40000004100 */
[C---:B------:R-:W-:Y:S01]  /*eca0*/  FMUL.FTZ R20, R4.reuse, R14 ;  /* 0x0000000e04147220 */ /* 0x040fe20000410000 */
[----:B------:R-:W-:Y:S01]  /*ecb0*/  FMUL.FTZ R24, R4, R12 ;  /* 0x0000000c04187220 */ /* 0x000fe20000410000 */
[----:B------:R-:W-:Y:S02]  /*ecc0*/  HADD2.F32 R10, -RZ, R3.H1_H1 ;  /* 0x30000003ff0a7230 */ /* 0x000fe40000004100 */
[----:B------:R-:W-:Y:S01]  /*ecd0*/  FMUL.FTZ R15, R9, R63 ;  /* 0x0000003f090f7220 */ /* 0x000fe20000410000 */
[----:B------:R-:W-:-:S02]  /*ece0*/  HADD2.F32 R5, -RZ, R5.H1_H1 ;  /* 0x30000005ff057230 */ /* 0x000fc40000004100 */
[C---:B------:R-:W-:Y:S01]  /*ecf0*/  FFMA.FTZ R20, R7.reuse, R12, -R20 ;  /* 0x0000000c07147223 */ /* 0x040fe20000010814 */
[----:B------:R-:W-:Y:S02]  /*ed00*/  HADD2.F32 R4, -RZ, R25.H0_H0 ;  /* 0x20000019ff047230 */ /* 0x000fe40000004100 */
[----:B------:R-:W-:Y:S01]  /*ed10*/  FFMA.FTZ R11, R7, R14, R24 ;  /* 0x0000000e070b7223 */ /* 0x000fe20000010018 */
[----:B------:R-:W-:Y:S02]  /*ed20*/  HADD2.F32 R3, -RZ, R27.H0_H0 ;  /* 0x2000001bff037230 */ /* 0x000fe40000004100 */
[-C--:B------:R-:W-:Y:S01]  /*ed30*/  FMUL.FTZ R13, R9, R10.reuse ;  /* 0x0000000a090d7220 */ /* 0x080fe20000410000 */
[C---:B------:R-:W-:Y:S01]  /*ed40*/  FFMA.FTZ R10, R8.reuse, R10, R15 ;  /* 0x0000000a080a7223 */ /* 0x040fe2000001000f */
[C---:B------:R-:W-:Y:S01]  /*ed50*/  FMUL.FTZ R7, R5.reuse, R4 ;  /* 0x0000000405077220 */ /* 0x040fe20000410000 */
[----:B------:R-:W-:Y:S01]  /*ed60*/  FMUL.FTZ R9, R5, R3 ;  /* 0x0000000305097220 */ /* 0x000fe20000410000 */
[----:B------:R-:W-:-:S02]  /*ed70*/  FFMA.FTZ R13, R8, R63, -R13 ;  /* 0x0000003f080d7223 */ /* 0x000fc4000001080d */
[----:B------:R-:W-:Y:S01]  /*ed80*/  FFMA.FTZ R5, R6, R3, -R7 ;  /* 0x0000000306057223 */ /* 0x000fe20000010807 */
[----:B------:R-:W-:Y:S01]  /*ed90*/  F2FP.F16.F32.PACK_AB R7, R26, R21 ;  /* 0x000000151a07723e */ /* 0x000fe200000000ff */
[----:B------:R-:W-:Y:S01]  /*eda0*/  FFMA.FTZ R8, R6, R4, R9 ;  /* 0x0000000406087223 */ /* 0x000fe20000010009 */
[----:B------:R-:W-:Y:S02]  /*edb0*/  F2FP.F16.F32.PACK_AB R4, R11, R20 ;  /* 0x000000140b04723e */ /* 0x000fe400000000ff */
[----:B------:R-:W-:Y:S02]  /*edc0*/  F2FP.F16.F32.PACK_AB R6, R10, R13 ;  /* 0x0000000d0a06723e */ /* 0x000fe400000000ff */
[----:B------:R-:W-:-:S05]  /*edd0*/  F2FP.F16.F32.PACK_AB R5, R8, R5 ;  /* 0x000000050805723e */ /* 0x000fca00000000ff */
[----:B------:R0:W-:Y:S01]  /*ede0*/  STS.128 [R0+0xa000], R4 ;  /* 0x00a0000400007388 */ /* 0x0001e20000000c00 */
[----:B------:R-:W-:Y:S05]  /*edf0*/  BRA `(.L_x_1729) ;  /* 0x0000003400007947 */ /* 0x000fea0003800000 */
.L_x_1708:
[----:B------:R-:W0:Y:S01]  /*ee00*/  LDC R25, c[0x0][0x448] ;  /* 0x00011200ff197b82 */ /* 0x000e220000000800 */
[----:B------:R-:W-:Y:S01]  /*ee10*/  LEA R3, R198, R9, 0x6 ;  /* 0x00000009c6037211 */ /* 0x000fe200078e30ff */
[----:B------:R-:W-:Y:S01]  /*ee20*/  ULDC.64 UR4, c[0x0][0x3f8] ;  /* 0x0000fe0000047ab9 */ /* 0x000fe20000000a00 */
[----:B------:R-:W-:Y:S01]  /*ee30*/  ULDC.64 UR6, c[0x0][0x408] ;  /* 0x0001020000067ab9 */ /* 0x000fe20000000a00 */
[----:B------:R-:W-:Y:S02]  /*ee40*/  IMAD.MOV.U32 R4, RZ, RZ, R26 ;  /* 0x000000ffff047224 */ /* 0x000fe400078e001a */
[----:B------:R-:W-:Y:S02]  /*ee50*/  IMAD.MOV.U32 R10, RZ, RZ, R24 ;  /* 0x000000ffff0a7224 */ /* 0x000fe400078e0018 */
[----:B------:R-:W-:Y:S01]  /*ee60*/  IMAD.MOV.U32 R11, RZ, RZ, R31 ;  /* 0x000000ffff0b7224 */ /* 0x000fe200078e001f */
[----:B0-----:R-:W-:-:S13]  /*ee70*/  ISETP.NE.AND P0, PT, R25, 0x1, PT ;  /* 0x000000011900780c */ /* 0x001fda0003f05270 */
[----:B------:R-:W0:Y:S08]  /*ee80*/  @P0 LDC R0, c[0x0][0x44c] ;  /* 0x00011300ff000b82 */ /* 0x000e300000000800 */
[----:B------:R-:W1:Y:S01]  /*ee90*/  @P0 LDC R5, c[0x0][0x450] ;  /* 0x00011400ff050b82 */ /* 0x000e620000000800 */
[----:B0-----:R-:W-:-:S05]  /*eea0*/  @P0 IMAD.HI.U32 R0, R3, R0, RZ ;  /* 0x0000000003000227 */ /* 0x001fca00078e00ff */
[----:B-1----:R-:W-:Y:S01]  /*eeb0*/  @P0 SHF.R.U32.HI R3, RZ, R5, R0 ;  /* 0x00000005ff030219 */ /* 0x002fe20000011600 */
[----:B------:R-:W-:-:S03]  /*eec0*/  IMAD.MOV.U32 R5, RZ, RZ, R29 ;  /* 0x000000ffff057224 */ /* 0x000fc600078e001d */
[----:B------:R-:W-:Y:S01]  /*eed0*/  SHF.R.S32.HI R0, RZ, 0x1f, R3 ;  /* 0x0000001fff007819 */ /* 0x000fe20000011403 */
[----:B------:R-:W-:-:S04]  /*eee0*/  IMAD.WIDE.U32 R4, R3, UR4, R4 ;  /* 0x0000000403047c25 */ /* 0x000fc8000f8e0004 */
[C---:B------:R-:W-:Y:S02]  /*eef0*/  IMAD R6, R0.reuse, UR4, RZ ;  /* 0x0000000400067c24 */ /* 0x040fe4000f8e02ff */
[----:B------:R-:W-:Y:S02]  /*ef00*/  IMAD R0, R0, UR6, RZ ;  /* 0x0000000600007c24 */ /* 0x000fe4000f8e02ff */
[C---:B------:R-:W-:Y:S01]  /*ef10*/  IMAD R7, R3.reuse, UR5, R6 ;  /* 0x0000000503077c24 */ /* 0x040fe2000f8e0206 */
[----:B------:R-:W-:Y:S01]  /*ef20*/  ULDC.64 UR4, c[0x0][0x3e8] ;  /* 0x0000fa0000047ab9 */ /* 0x000fe20000000a00 */
[----:B------:R-:W-:Y:S01]  /*ef30*/  IMAD.WIDE.U32 R10, R3, UR6, R10 ;  /* 0x00000006030a7c25 */ /* 0x000fe2000f8e000a */
[----:B------:R-:W-:Y:S01]  /*ef40*/  LEA R6, P0, R4, UR4, 0x1 ;  /* 0x0000000404067c11 */ /* 0x000fe2000f8008ff */
[----:B------:R-:W-:Y:S01]  /*ef50*/  UMOV UR4, 0xffffffff ;  /* 0xffffffff00047882 */ /* 0x000fe20000000000 */
[----:B------:R-:W-:Y:S01]  /*ef60*/  IADD3 R7, R5, R7, RZ ;  /* 0x0000000705077210 */ /* 0x000fe20007ffe0ff */
[----:B------:R-:W-:Y:S01]  /*ef70*/  IMAD R21, R3, UR7, R0 ;  /* 0x0000000703157c24 */ /* 0x000fe2000f8e0200 */
[----:B------:R-:W-:-:S02]  /*ef80*/  ULDC.64 UR6, c[0x0][0x400] ;  /* 0x0001000000067ab9 */ /* 0x000fc40000000a00 */
[----:B------:R-:W-:Y:S01]  /*ef90*/  LEA R20, P1, R10, UR6, 0x1 ;  /* 0x000000060a147c11 */ /* 0x000fe2000f8208ff */
[----:B------:R-:W-:Y:S01]  /*efa0*/  IMAD.IADD R21, R11, 0x1, R21 ;  /* 0x000000010b157824 */ /* 0x000fe200078e0215 */
[----:B------:R-:W-:-:S04]  /*efb0*/  LEA.HI.X R7, R4, UR5, R7, 0x1, P0 ;  /* 0x0000000504077c11 */ /* 0x000fc800080f0c07 */
[----:B------:R-:W-:Y:S01]  /*efc0*/  LEA.HI.X R21, R10, UR7, R21, 0x1, P1 ;  /* 0x000000070a157c11 */ /* 0x000fe200088f0c15 */
[----:B------:R-:W-:Y:S06]  /*efd0*/  BRA.DIV UR4, `(.L_x_1740) ;  /* 0x0000019a042c7947 */ /* 0x000fec000b800000 */
[----:B------:R0:W1:Y:S04]  /*efe0*/  SHFL.IDX PT, R3, R7, RZ, 0x1c1f ;  /* 0x001c1fff07037589 */ /* 0x00006800000e0000 */
[----:B------:R0:W2:Y:S04]  /*eff0*/  SHFL.IDX PT, R0, R6, RZ, 0x1c1f ;  /* 0x001c1fff06007589 */ /* 0x0000a800000e0000 */
[----:B------:R0:W3:Y:S04]  /*f000*/  SHFL.IDX PT, R5, R21, RZ, 0x1c1f ;  /* 0x001c1fff15057589 */ /* 0x0000e800000e0000 */
[----:B------:R0:W4:Y:S02]  /*f010*/  SHFL.IDX PT, R14, R20, RZ, 0x1c1f ;  /* 0x001c1fff140e7589 */ /* 0x00012400000e0000 */
.L_x_2051:
        /* <DEDUP_REMOVED lines=17> */
[----:B--2---:R-:W-:Y:S01]  /*f130*/  IMAD.MOV.U32 R12, RZ, RZ, R0 ;  /* 0x000000ffff0c7224 */ /* 0x004fe200078e0000 */
[----:B------:R-:W-:Y:S01]  /*f140*/  ISETP.GE.AND P2, PT, R16, UR4, PT ;  /* 0x0000000410007c0c */ /* 0x000fe2000bf46270 */
[----:B-1----:R-:W-:Y:S01]  /*f150*/  IMAD.MOV.U32 R13, RZ, RZ, R3 ;  /* 0x000000ffff0d7224 */ /* 0x002fe200078e0003 */
[----:B------:R-:W-:Y:S01]  /*f160*/  ISETP.GE.AND P3, PT, R168, UR4, PT ;  /* 0x00000004a8007c0c */ /* 0x000fe2000bf66270 */
[----:B----4-:R-:W-:Y:S01]  /*f170*/  IMAD.MOV.U32 R24, RZ, RZ, R14 ;  /* 0x000000ffff187224 */ /* 0x010fe200078e000e */
[----:B------:R-:W-:Y:S01]  /*f180*/  ISETP.GE.AND P4, PT, R169, UR4, PT ;  /* 0x00000004a9007c0c */ /* 0x000fe2000bf86270 */
[----:B---3--:R-:W-:Y:S01]  /*f190*/  IMAD.MOV.U32 R25, RZ, RZ, R5 ;  /* 0x000000ffff197224 */ /* 0x008fe200078e0005 */
[----:B------:R-:W-:Y:S02]  /*f1a0*/  CS2R R28, SRZ ;  /* 0x00000000001c7805 */ /* 0x000fe4000001ff00 */
[----:B------:R-:W-:-:S02]  /*f1b0*/  CS2R R30, SRZ ;  /* 0x00000000001e7805 */ /* 0x000fc4000001ff00 */
[----:B------:R-:W-:Y:S02]  /*f1c0*/  CS2R R40, SRZ ;  /* 0x0000000000287805 */ /* 0x000fe4000001ff00 */
[----:B------:R-:W-:Y:S01]  /*f1d0*/  CS2R R42, SRZ ;  /* 0x00000000002a7805 */ /* 0x000fe2000001ff00 */
[----:B------:R-:W-:Y:S02]  /*f1e0*/  @!P2 IMAD.SHL.U32 R11, R16, 0x2, RZ ;  /* 0x00000002100ba824 */ /* 0x000fe400078e00ff */
[----:B------:R-:W-:Y:S02]  /*f1f0*/  @!P3 SHF.L.U32 R27, R170, 0x3, RZ ;  /* 0x00000003aa1bb819 */ /* 0x000fe400000006ff */
[----:B------:R-:W-:Y:S01]  /*f200*/  @!P4 IMAD.SHL.U32 R49, R171, 0x8, RZ ;  /* 0x00000008ab31c824 */ /* 0x000fe200078e00ff */
[----:B------:R-:W-:Y:S02]  /*f210*/  @!P2 IADD3 R50, P0, R0, R11, RZ ;  /* 0x0000000b0032a210 */ /* 0x000fe40007f1e0ff */
[----:B------:R-:W-:-:S02]  /*f220*/  @!P2 SHF.L.U64.HI R0, R16, 0x1, R17 ;  /* 0x000000011000a819 */ /* 0x000fc40000010211 */
[----:B------:R-:W-:Y:S01]  /*f230*/  @!P2 IADD3 R4, P1, R14, R11, RZ ;  /* 0x0000000b0e04a210 */ /* 0x000fe20007f3e0ff */
[--C-:B------:R-:W-:Y:S01]  /*f240*/  @!P3 IMAD.WIDE R10, R27, 0x2, R12.reuse ;  /* 0x000000021b0ab825 */ /* 0x100fe200078e020c */
[----:B------:R-:W-:Y:S02]  /*f250*/  CS2R R36, SRZ ;  /* 0x0000000000247805 */ /* 0x000fe4000001ff00 */
[----:B------:R-:W-:Y:S02]  /*f260*/  CS2R R38, SRZ ;  /* 0x0000000000267805 */ /* 0x000fe4000001ff00 */
[----:B------:R-:W-:Y:S01]  /*f270*/  CS2R R32, SRZ ;  /* 0x0000000000207805 */ /* 0x000fe2000001ff00 */
[----:B------:R-:W-:Y:S01]  /*f280*/  @!P4 IMAD.WIDE R14, R49, 0x2, R12 ;  /* 0x00000002310ec825 */ /* 0x000fe200078e020c */
[----:B------:R-:W-:Y:S02]  /*f290*/  CS2R R34, SRZ ;  /* 0x0000000000227805 */ /* 0x000fe4000001ff00 */
[----:B------:R-:W-:-:S02]  /*f2a0*/  CS2R R44, SRZ ;  /* 0x00000000002c7805 */ /* 0x000fc4000001ff00 */
[----:B------:R-:W-:Y:S01]  /*f2b0*/  CS2R R46, SRZ ;  /* 0x00000000002e7805 */ /* 0x000fe2000001ff00 */
[--C-:B------:R-:W-:Y:S01]  /*f2c0*/  @!P3 IMAD.WIDE R12, R27, 0x2, R24.reuse ;  /* 0x000000021b0cb825 */ /* 0x100fe200078e0218 */
[----:B------:R-:W-:Y:S02]  /*f2d0*/  CS2R R26, SRZ ;  /* 0x00000000001a7805 */ /* 0x000fe4000001ff00 */
[----:B------:R-:W-:Y:S01]  /*f2e0*/  @!P2 IADD3.X R5, R5, R0, RZ, P1, !PT ;  /* 0x000000000505a210 */ /* 0x000fe20000ffe4ff */
[----:B------:R1:W5:Y:S01]  /*f2f0*/  @!P3 LD.E.128 R28, desc[UR60][R10.64] ;  /* 0x0000003c0a1cb980 */ /* 0x000362000c101d00 */
[----:B------:R-:W-:Y:S01]  /*f300*/  @!P4 IMAD.WIDE R48, R49, 0x2, R24 ;  /* 0x000000023130c825 */ /* 0x000fe200078e0218 */
[----:B------:R-:W-:Y:S02]  /*f310*/  CS2R R24, SRZ ;  /* 0x0000000000187805 */ /* 0x000fe4000001ff00 */
[----:B------:R1:W5:Y:S01]  /*f320*/  @!P3 LD.E.128 R40, desc[UR60][R12.64] ;  /* 0x0000003c0c28b980 */ /* 0x000362000c101d00 */
[----:B------:R-:W-:-:S03]  /*f330*/  @!P2 IMAD.X R51, R3, 0x1, R0, P0 ;  /* 0x000000010333a824 */ /* 0x000fc600000e0600 */
[----:B------:R1:W5:Y:S04]  /*f340*/  @!P4 LD.E.128 R24, desc[UR60][R14.64] ;  /* 0x0000003c0e18c980 */ /* 0x000368000c101d00 */
[----:B------:R1:W5:Y:S04]  /*f350*/  @!P4 LD.E.128 R36, desc[UR60][R48.64] ;  /* 0x0000003c3024c980 */ /* 0x000368000c101d00 */
[----:B------:R1:W5:Y:S04]  /*f360*/  @!P2 LD.E.128 R32, desc[UR60][R50.64] ;  /* 0x0000003c3220a980 */ /* 0x000368000c101d00 */
[----:B------:R1:W5:Y:S02]  /*f370*/  @!P2 LD.E.128 R44, desc[UR60][R4.64] ;  /* 0x0000003c042ca980 */ /* 0x000364000c101d00 */
.L_x_1742:
[----:B------:R-:W-:Y:S05]  /*f380*/  BSYNC B1 ;  /* 0x0000000000017941 */ /* 0x000fea0003800000 */
.L_x_1741:
[----:B-1---5:R-:W-:Y:S01]  /*f390*/  IMAD.MOV.U32 R3, RZ, RZ, R45 ;  /* 0x000000ffff037224 */ /* 0x022fe200078e002d */
[----:B------:R-:W-:Y:S01]  /*f3a0*/  UMOV UR4, 0xffffffff ;  /* 0xffffffff00047882 */ /* 0x000fe20000000000 */
[----:B------:R-:W-:Y:S02]  /*f3b0*/  IMAD.MOV.U32 R4, RZ, RZ, R46 ;  /* 0x000000ffff047224 */ /* 0x000fe400078e002e */
[----:B---3--:R-:W-:Y:S01]  /*f3c0*/  IMAD.MOV.U32 R5, RZ, RZ, R47 ;  /* 0x000000ffff057224 */ /* 0x008fe200078e002f */
[----:B------:R-:W-:Y:S01]  /*f3d0*/  PRMT R90, R3, 0x7610, R90 ;  /* 0x00007610035a7816 */ /* 0x000fe2000000005a */
[----:B--2---:R-:W-:Y:S01]  /*f3e0*/  IMAD.MOV.U32 R0, RZ, RZ, R44 ;  /* 0x000000ffff007224 */ /* 0x004fe200078e002c */
        /* <DEDUP_REMOVED lines=13> */
[----:B------:R-:W-:Y:S01]  /*f4c0*/  PRMT R75, R3, 0x5410, R0 ;  /* 0x00005410034b7816 */ /* 0x000fe20000000000 */
[----:B------:R-:W-:Y:S01]  /*f4d0*/  IMAD.MOV.U32 R0, RZ, RZ, R32 ;  /* 0x000000ffff007224 */ /* 0x000fe200078e0020 */
[----:B------:R-:W-:Y:S01]  /*f4e0*/  PRMT R74, R5, 0x5410, R4 ;  /* 0x00005410054a7816 */ /* 0x000fe20000000004 */
[----:B------:R-:W-:Y:S01]  /*f4f0*/  IMAD.MOV.U32 R3, RZ, RZ, R33 ;  /* 0x000000ffff037224 */ /* 0x000fe200078e0021 */
[----:B------:R-:W-:Y:S01]  /*f500*/  MOV R4, R34 ;  /* 0x0000002200047202 */ /* 0x000fe20000000f00 */
[----:B------:R-:W-:Y:S01]  /*f510*/  IMAD.MOV.U32 R5, RZ, RZ, R35 ;  /* 0x000000ffff057224 */ /* 0x000fe200078e0023 */
[----:B------:R-:W-:Y:S01]  /*f520*/  PRMT R89, R0, 0x7610, R89 ;  /* 0x0000761000597816 */ /* 0x000fe20000000059 */
        /* <DEDUP_REMOVED lines=10> */
[----:B------:R-:W-:Y:S02]  /*f5d0*/  IMAD.MOV.U32 R4, RZ, RZ, R26 ;  /* 0x000000ffff047224 */ /* 0x000fe400078e001a */
[----:B------:R-:W-:Y:S02]  /*f5e0*/  IMAD.MOV.U32 R5, RZ, RZ, R27 ;  /* 0x000000ffff057224 */ /* 0x000fe400078e001b */
[----:B------:R-:W-:-:S03]  /*f5f0*/  IMAD.MOV.U32 R3, RZ, RZ, R25 ;  /* 0x000000ffff037224 */ /* 0x000fc600078e0019 */
[----:B------:R-:W-:Y:S02]  /*f600*/  PRMT R77, R4, 0x5410, R5 ;  /* 0x00005410044d7816 */ /* 0x000fe40000000005 */
[----:B------:R-:W-:Y:S02]  /*f610*/  CS2R R4, SRZ ;  /* 0x0000000000047805 */ /* 0x000fe4000001ff00 */
[----:B------:R-:W-:Y:S01]  /*f620*/  PRMT R76, R0, 0x5410, R3 ;  /* 0x00005410004c7816 */ /* 0x000fe20000000003 */
[----:B------:R-:W-:Y:S06]  /*f630*/  BRA.DIV UR4, `(.L_x_1743) ;  /* 0x0000019604047947 */ /* 0x000fec000b800000 */
[----:B------:R1:W2:Y:S04]  /*f640*/  SHFL.IDX PT, R3, R7, 0x1, 0x1c1f ;  /* 0x003c1f0007037f89 */ /* 0x0002a800000e0000 */
[----:B------:R1:W3:Y:S04]  /*f650*/  SHFL.IDX PT, R0, R6, 0x1, 0x1c1f ;  /* 0x003c1f0006007f89 */ /* 0x0002e800000e0000 */
[----:B0-----:R-:W0:Y:S04]  /*f660*/  SHFL.IDX PT, R21, R21, 0x1, 0x1c1f ;  /* 0x003c1f0015157f89 */ /* 0x001e2800000e0000 */
[----:B-1----:R-:W0:Y:S02]  /*f670*/  SHFL.IDX PT, R20, R20, 0x1, 0x1c1f ;  /* 0x003c1f0014147f89 */ /* 0x002e2400000e0000 */
.L_x_2057:
[----:B------:R-:W-:Y:S01]  /*f680*/  IADD3 R11, R9, 0x40, RZ ;  /* 0x00000040090b7810 */ /* 0x000fe20007ffe0ff */
[----:B------:R-:W-:Y:S01]  /*f690*/  BSSY B1, `(.L_x_1744) ;  /* 0x0000032000017945 */ /* 0x000fe20003800000 */
[----:B------:R-:W-:Y:S02]  /*f6a0*/  CS2R R6, SRZ ;  /* 0x0000000000067805 */ /* 0x000fe4000001ff00 */
[----:B------:R-:W-:Y:S02]  /*f6b0*/  CS2R R8, SRZ ;  /* 0x0000000000087805 */ /* 0x000fe4000001ff00 */
[----:B------:R-:W-:Y:S02]  /*f6c0*/  ISETP.GE.AND P0, PT, R11, R92, PT ;  /* 0x0000005c0b00720c */ /* 0x000fe40003f06270 */
[----:B------:R-:W-:Y:S02]  /*f6d0*/  CS2R R10, SRZ ;  /* 0x00000000000a7805 */ /* 0x000fe4000001ff00 */
[----:B------:R-:W-:-:S02]  /*f6e0*/  CS2R R12, SRZ ;  /* 0x00000000000c7805 */ /* 0x000fc4000001ff00 */
[----:B----4-:R-:W-:Y:S02]  /*f6f0*/  CS2R R14, SRZ ;  /* 0x00000000000e7805 */ /* 0x010fe4000001ff00 */
[----:B------:R-:W-:Y:S02]  /*f700*/  CS2R R48, SRZ ;  /* 0x0000000000307805 */ /* 0x000fe4000001ff00 */
[----:B------:R-:W-:Y:S02]  /*f710*/  CS2R R50, SRZ ;  /* 0x0000000000327805 */ /* 0x000fe4000001ff00 */
[----:B------:R-:W-:Y:S02]  /*f720*/  CS2R R52, SRZ ;  /* 0x0000000000347805 */ /* 0x000fe4000001ff00 */
[----:B------:R-:W-:Y:S02]  /*f730*/  CS2R R54, SRZ ;  /* 0x0000000000367805 */ /* 0x000fe4000001ff00 */
[----:B------:R-:W-:-:S02]  /*f740*/  CS2R R56, SRZ ;  /* 0x0000000000387805 */ /* 0x000fc4000001ff00 */
[----:B------:R-:W-:Y:S01]  /*f750*/  CS2R R58, SRZ ;  /* 0x00000000003a7805 */ /* 0x000fe2000001ff00 */
[----:B------:R-:W-:Y:S06]  /*f760*/  @P0 BRA `(.L_x_1745) ;  /* 0x0000000000900947 */ /* 0x000fec0003800000 */
[----:B------:R-:W-:Y:S01]  /*f770*/  ULDC UR4, c[0x0][0x3f4] ;  /* 0x0000fd0000047ab9 */ /* 0x000fe20000000800 */
[----:B---3--:R-:W-:Y:S01]  /*f780*/  IMAD.MOV.U32 R4, RZ, RZ, R0 ;  /* 0x000000ffff047224 */ /* 0x008fe200078e0000 */
[----:B------:R-:W-:Y:S01]  /*f790*/  ISETP.GE.AND P2, PT, R16, UR4, PT ;  /* 0x0000000410007c0c */ /* 0x000fe2000bf46270 */
[----:B--2---:R-:W-:Y:S01]  /*f7a0*/  IMAD.MOV.U32 R5, RZ, RZ, R3 ;  /* 0x000000ffff057224 */ /* 0x004fe200078e0003 */
[----:B------:R-:W-:Y:S02]  /*f7b0*/  ISETP.GE.AND P4, PT, R169, UR4, PT ;  /* 0x00000004a9007c0c */ /* 0x000fe4000bf86270 */
[----:B------:R-:W-:Y:S02]  /*f7c0*/  CS2R R52, SRZ ;  /* 0x0000000000347805 */ /* 0x000fe4000001ff00 */
[----:B------:R-:W-:Y:S02]  /*f7d0*/  ISETP.GE.AND P3, PT, R168, UR4, PT ;  /* 0x00000004a8007c0c */ /* 0x000fe4000bf66270 */
[----:B------:R-:W-:-:S02]  /*f7e0*/  CS2R R54, SRZ ;  /* 0x0000000000367805 */ /* 0x000fc4000001ff00 */
[----:B------:R-:W-:Y:S02]  /*f7f0*/  CS2R R8, SRZ ;  /* 0x0000000000087805 */ /* 0x000fe4000001ff00 */
[----:B------:R-:W-:Y:S02]  /*f800*/  CS2R R10, SRZ ;  /* 0x00000000000a7805 */ /* 0x000fe4000001ff00 */
[----:B------:R-:W-:Y:S02]  /*f810*/  CS2R R56, SRZ ;  /* 0x0000000000387805 */ /* 0x000fe4000001ff00 */
[----:B------:R-:W-:Y:S01]  /*f820*/  CS2R R58, SRZ ;  /* 0x00000000003a7805 */ /* 0x000fe2000001ff00 */
[----:B------:R-:W-:Y:S01]  /*f830*/  @!P2 IMAD.SHL.U32 R63, R16, 0x2, RZ ;  /* 0x00000002103fa824 */ /* 0x000fe200078e00ff */
[----:B------:R-:W-:Y:S01]  /*f840*/  @!P4 SHF.L.U32 R65, R171, 0x3, RZ ;  /* 0x00000003ab41c819 */ /* 0x000fe200000006ff */
[----:B------:R-:W-:-:S03]  /*f850*/  @!P3 IMAD.SHL.U32 R73, R170, 0x8, RZ ;  /* 0x00000008aa49b824 */ /* 0x000fc600078e00ff */
[-C--:B------:R-:W-:Y:S02]  /*f860*/  @!P2 IADD3 R60, P0, R0, R63.reuse, RZ ;  /* 0x0000003f003ca210 */ /* 0x080fe40007f1e0ff */
[----:B0-----:R-:W-:Y:S01]  /*f870*/  @!P2 IADD3 R62, P1, R20, R63, RZ ;  /* 0x0000003f143ea210 */ /* 0x001fe20007f3e0ff */
        /* <DEDUP_REMOVED lines=9> */
[--C-:B------:R-:W-:Y:S01]  /*f910*/  @!P3 IMAD.WIDE R72, R73, 0x2, R20.reuse ;  /* 0x000000024948b825 */ /* 0x100fe200078e0214 */
[----:B------:R1:W5:Y:S03]  /*f920*/  @!P3 LD.E.128 R52, desc[UR60][R66.64] ;  /* 0x0000003c4234b980 */ /* 0x000366000c101d00 */
[----:B------:R-:W-:Y:S01]  /*f930*/  @!P4 IMAD.WIDE R64, R65, 0x2, R20 ;  /* 0x000000024140c825 */ /* 0x000fe200078e0214 */
[----:B------:R1:W5:Y:S03]  /*f940*/  @!P3 LD.E.128 R8, desc[UR60][R72.64] ;  /* 0x0000003c4808b980 */ /* 0x000366000c101d00 */
[--C-:B------:R-:W-:Y:S01]  /*f950*/  @!P2 IMAD.X R61, R3, 0x1, R0.reuse, P0 ;  /* 0x00000001033da824 */ /* 0x100fe200000e0600 */
[----:B------:R1:W5:Y:S01]  /*f960*/  @!P4 LD.E.128 R56, desc[UR60][R70.64] ;  /* 0x0000003c4638c980 */ /* 0x000362000c101d00 */
[----:B------:R-:W-:-:S03]  /*f970*/  @!P2 IMAD.X R63, R21, 0x1, R0, P1 ;  /* 0x00000001153fa824 */ /* 0x000fc600008e0600 */
[----:B------:R1:W5:Y:S04]  /*f980*/  @!P4 LD.E.128 R12, desc[UR60][R64.64] ;  /* 0x0000003c400cc980 */ /* 0x000368000c101d00 */
[----:B------:R1:W5:Y:S04]  /*f990*/  @!P2 LD.E.128 R48, desc[UR60][R60.64] ;  /* 0x0000003c3c30a980 */ /* 0x000368000c101d00 */
[----:B------:R1:W5:Y:S02]  /*f9a0*/  @!P2 LD.E.128 R4, desc[UR60][R62.64] ;  /* 0x0000003c3e04a980 */ /* 0x000364000c101d00 */
.L_x_1745:
[----:B------:R-:W-:Y:S05]  /*f9b0*/  BSYNC B1 ;  /* 0x0000000000017941 */ /* 0x000fea0003800000 */
.L_x_1744:
[----:B---3--:R-:W-:Y:S01]  /*f9c0*/  LEA.HI R0, R197, R197, RZ, 0x1 ;  /* 0x000000c5c5007211 */ /* 0x008fe200078f08ff */
[----:B--2--5:R-:W-:Y:S01]  /*f9d0*/  IMAD.MOV.U32 R3, RZ, RZ, R4 ;  /* 0x000000ffff037224 */ /* 0x024fe200078e0004 */
[----:B-1----:R-:W-:Y:S01]  /*f9e0*/  MOV R60, R10 ;  /* 0x0000000a003c7202 */ /* 0x002fe20000000f00 */
[----:B0-----:R-:W-:Y:S01]  /*f9f0*/  IMAD.MOV.U32 R20, RZ, RZ, R5 ;  /* 0x000000ffff147224 */ /* 0x001fe200078e0005 */
[----:B------:R-:W-:Y:S01]  /*fa00*/  LOP3.LUT R0, R0, 0xfffffffe, RZ, 0xc0, !PT ;  /* 0xfffffffe00007812 */ /* 0x000fe200078ec0ff */
[----:B------:R-:W-:Y:S01]  /*fa10*/  IMAD.MOV.U32 R21, RZ, RZ, R7 ;  /* 0x000000ffff157224 */ /* 0x000fe200078e0007 */
[----:B------:R-:W-:Y:S01]  /*fa20*/  PRMT R70, R60, 0x7610, R70 ;  /* 0x000076103c467816 */ /* 0x000fe20000000046 */
[----:B------:R-:W-:Y:S01]  /*fa30*/  IMAD.MOV.U32 R60, RZ, RZ, R14 ;  /* 0x000000ffff3c7224 */ /* 0x000fe200078e000e */
[----:B------:R-:W-:Y:S01]  /*fa40*/  PRMT R78, R3, 0x5410, R20 ;  /* 0x00005410034e7816 */ /* 0x000fe20000000014 */
[----:B------:R-:W-:Y:S01]  /*fa50*/  IMAD.IADD R0, R197, 0x1, -R0 ;  /* 0x00000001c5007824 */ /* 0x000fe200078e0a00 */
[----:B------:R-:W-:Y:S01]  /*fa60*/  MOV R3, R6 ;  /* 0x0000000600037202 */ /* 0x000fe20000000f00 */
[----:B------:R-:W-:Y:S01]  /*fa70*/  IMAD.MOV.U32 R20, RZ, RZ, R9 ;  /* 0x000000ffff147224 */ /* 0x000fe200078e0009 */
[----:B------:R-:W-:Y:S01]  /*fa80*/  VIADDMNMX R73, R92, -R187, 0x80, PT ;  /* 0x000000805c497446 */ /* 0x000fe200038009bb */
[----:B------:R-:W-:Y:S01]  /*fa90*/  IMAD.MOV.U32 R61, RZ, RZ, R49 ;  /* 0x000000ffff3d7224 */ /* 0x000fe200078e0031 */
[----:B------:R-:W-:Y:S01]  /*faa0*/  PRMT R79, R3, 0x5410, R21 ;  /* 0x00005410034f7816 */ /* 0x000fe20000000015 */
[----:B------:R-:W-:Y:S01]  /*fab0*/  IMAD.MOV.U32 R3, RZ, RZ, R8 ;  /* 0x000000ffff037224 */ /* 0x000fe200078e0008 */
[----:B------:R-:W-:Y:S01]  /*fac0*/  SHF.L.U32 R21, R0, 0x1f, RZ ;  /* 0x0000001f00157819 */ /* 0x000fe200000006ff */
[----:B------:R-:W-:Y:S01]  /*fad0*/  IMAD.MOV.U32 R0, RZ, RZ, R11 ;  /* 0x000000ffff007224 */ /* 0x000fe200078e000b */
[----:B------:R-:W-:Y:S01]  /*fae0*/  BSSY B1, `(.L_x_1746) ;  /* 0x000001d000017945 */ /* 0x000fe20003800000 */
[----:B------:R-:W-:Y:S01]  /*faf0*/  IMAD.MOV.U32 R62, RZ, RZ, R50 ;  /* 0x000000ffff3e7224 */ /* 0x000fe200078e0032 */
[----:B------:R-:W0:Y:S01]  /*fb00*/  SYNCS.PHASECHK.TRANS64.TRYWAIT P0, [R18+URZ+0x2a800], R21 ;  /* 0x02a80015120075a7 */ /* 0x000e22000800017f */
[----:B------:R-:W-:Y:S01]  /*fb10*/  PRMT R69, R3, 0x5410, R20 ;  /* 0x0000541003457816 */ /* 0x000fe20000000014 */
[----:B------:R-:W-:Y:S01]  /*fb20*/  IMAD.MOV.U32 R3, RZ, RZ, R12 ;  /* 0x000000ffff037224 */ /* 0x000fe200078e000c */
[----:B------:R-:W-:Y:S01]  /*fb30*/  PRMT R70, R70, 0x5410, R0 ;  /* 0x0000541046467816 */ /* 0x000fe20000000000 */
[----:B------:R-:W-:Y:S01]  /*fb40*/  IMAD.MOV.U32 R20, RZ, RZ, R13 ;  /* 0x000000ffff147224 */ /* 0x000fe200078e000d */
[----:B------:R-:W-:-:S02]  /*fb50*/  PRMT R81, R62, 0x7610, R81 ;  /* 0x000076103e517816 */ /* 0x000fc40000000051 */
[----:B------:R-:W-:Y:S02]  /*fb60*/  MOV R62, R57 ;  /* 0x00000039003e7202 */ /* 0x000fe40000000f00 */
[----:B------:R-:W-:Y:S02]  /*fb70*/  PRMT R0, R3, 0x5410, R20 ;  /* 0x0000541003007816 */ /* 0x000fe40000000014 */
[----:B------:R-:W-:Y:S01]  /*fb80*/  PRMT R3, R60, 0x7610, R3 ;  /* 0x000076103c037816 */ /* 0x000fe20000000003 */
[----:B------:R-:W-:Y:S01]  /*fb90*/  IMAD.MOV.U32 R60, RZ, RZ, R48 ;  /* 0x000000ffff3c7224 */ /* 0x000fe200078e0030 */
[----:B------:R-:W-:Y:S02]  /*fba0*/  MOV R20, R15 ;  /* 0x0000000f00147202 */ /* 0x000fe40000000f00 */
[----:B------:R-:W-:Y:S02]  /*fbb0*/  ISETP.GE.AND P1, PT, R174, R73, PT ;  /* 0x00000049ae00720c */ /* 0x000fe40003f26270 */
        /* <DEDUP_REMOVED lines=8> */
[----:B------:R-:W-:Y:S02]  /*fc40*/  IMAD.MOV.U32 R60, RZ, RZ, R55 ;  /* 0x000000ffff3c7224 */ /* 0x000fe400078e0037 */
[----:B------:R-:W-:-:S03]  /*fc50*/  IMAD.MOV.U32 R61, RZ, RZ, R56 ;  /* 0x000000ffff3d7224 */ /* 0x000fc600078e0038 */
[----:B------:R-:W-:Y:S01]  /*fc60*/  PRMT R72, R20, 0x5410, R60 ;  /* 0x0000541014487816 */ /* 0x000fe2000000003c */
[----:B------:R-:W-:Y:S01]  /*fc70*/  IMAD.MOV.U32 R60, RZ, RZ, R58 ;  /* 0x000000ffff3c7224 */ /* 0x000fe200078e003a */
[----:B------:R-:W-:Y:S01]  /*fc80*/  PRMT R20, R61, 0x5410, R62 ;  /* 0x000054103d147816 */ /* 0x000fe2000000003e */
[----:B------:R-:W-:Y:S01]  /*fc90*/  IMAD.MOV.U32 R61, RZ, RZ, R59 ;  /* 0x000000ffff3d7224 */ /* 0x000fe200078e003b */
[----:B0-----:R-:W-:Y:S06]  /*fca0*/  @!P0 BRA `(.L_x_1747) ;  /* 0x0000018c00dc8947 */ /* 0x001fec0003800000 */
.L_x_2058:
[----:B------:R-:W-:Y:S05]  /*fcb0*/  BSYNC B1 ;  /* 0x0000000000017941 */ /* 0x000fea0003800000 */
.L_x_1746:
[----:B------:R-:W-:Y:S01]  /*fcc0*/  BSSY B1, `(.L_x_1748) ;  /* 0x000012c000017945 */ /* 0x000fe20003800000 */
[----:B0-----:R-:W-:-:S03]  /*fcd0*/  PRMT R21, R60, 0x5410, R61 ;  /* 0x000054103c157816 */ /* 0x001fc6000000003d */
[----:B------:R-:W-:Y:S05]  /*fce0*/  @P1 BRA `(.L_x_1749) ;  /* 0x0000001000a41947 */ /* 0x000fea0003800000 */
[----:B------:R-:W0:Y:S01]  /*fcf0*/  LDC R87, c[0x0][0x3f4] ;  /* 0x0000fd00ff577b82 */ /* 0x000e220000000800 */
[----:B------:R-:W-:Y:S01]  /*fd00*/  BSSY B2, `(.L_x_1750) ;  /* 0x0000067000027945 */ /* 0x000fe20003800000 */
[-C--:B0-----:R-:W-:Y:S02]  /*fd10*/  ISETP.GE.AND P0, PT, R16, R87.reuse, PT ;  /* 0x000000571000720c */ /* 0x081fe40003f06270 */
[-C--:B------:R-:W-:Y:S02]  /*fd20*/  ISETP.GE.AND P1, PT, R168, R87.reuse, PT ;  /* 0x00000057a800720c */ /* 0x080fe40003f26270 */
[----:B------:R-:W-:-:S09]  /*fd30*/  ISETP.GE.AND P2, PT, R169, R87, PT ;  /* 0x00000057a900720c */ /* 0x000fd20003f46270 */
[----:B------:R-:W-:Y:S05]  /*fd40*/  @P0 BRA `(.L_x_1751) ;  /* 0x0000000400880947 */ /* 0x000fea0003800000 */
[----:B------:R-:W-:Y:S01]  /*fd50*/  LEA.HI R62, R87, R198, RZ, 0x1d ;  /* 0x000000c6573e7211 */ /* 0x000fe200078fe8ff */
[--C-:B------:R-:W-:Y:S01]  /*fd60*/  HADD2.F32 R101, -RZ, R90.reuse.H0_H0 ;  /* 0x2000005aff657230 */ /* 0x100fe20000004100 */
[----:B------:R-:W-:Y:S01]  /*fd70*/  LOP3.LUT R60, R184, 0x38, R16, 0xf8, !PT ;  /* 0x00000038b83c7812 */ /* 0x000fe200078ef810 */
[----:B------:R-:W-:Y:S01]  /*fd80*/  HADD2.F32 R100, -RZ, R90.H1_H1 ;  /* 0x3000005aff647230 */ /* 0x000fe20000004100 */
[----:B------:R-:W-:Y:S01]  /*fd90*/  SHF.R.S32.HI R65, RZ, 0x1f, R62 ;  /* 0x0000001fff417819 */ /* 0x000fe2000001143e */
[----:B------:R-:W-:Y:S01]  /*fda0*/  IMAD.SHL.U32 R63, R62, 0x8, RZ ;  /* 0x000000083e3f7824 */ /* 0x000fe200078e00ff */
[----:B------:R-:W-:Y:S02]  /*fdb0*/  LOP3.LUT R61, R60, R185, RZ, 0x3c, !PT ;  /* 0x000000b93c3d7212 */ /* 0x000fe400078e3cff */
[----:B------:R-:W-:Y:S02]  /*fdc0*/  LEA.HI R65, R65, R62, RZ, 0x3 ;  /* 0x0000003e41417211 */ /* 0x000fe400078f18ff */
[----:B------:R-:W-:Y:S01]  /*fdd0*/  LOP3.LUT R60, R184, 0x38, R63, 0xf8, !PT ;  /* 0x00000038b83c7812 */ /* 0x000fe200078ef83f */
[----:B------:R-:W-:Y:S01]  /*fde0*/  IMAD.IADD R61, R186, 0x1, R61 ;  /* 0x00000001ba3d7824 */ /* 0x000fe200078e023d */
[----:B------:R-:W-:-:S02]  /*fdf0*/  SHF.L.U32 R65, R65, 0xa, RZ ;  /* 0x0000000a41417819 */ /* 0x000fc400000006ff */
[----:B------:R-:W-:Y:S01]  /*fe00*/  LOP3.LUT R64, R60, R185, RZ, 0x3c, !PT ;  /* 0x000000b93c407212 */ /* 0x000fe200078e3cff */
[----:B------:R-:W-:Y:S01]  /*fe10*/  IMAD R91, R61, 0x2, R18 ;  /* 0x000000023d5b7824 */ /* 0x000fe200078e0212 */
[----:B------:R-:W-:Y:S02]  /*fe20*/  LOP3.LUT R65, R65, 0x7fffe000, RZ, 0xc0, !PT ;  /* 0x7fffe00041417812 */ /* 0x000fe400078ec0ff */
[----:B------:R-:W-:Y:S02]  /*fe30*/  SHF.R.U32.HI R102, RZ, 0x10, R33 ;  /* 0x00000010ff667819 */ /* 0x000fe40000011621 */
[----:B------:R-:W-:Y:S01]  /*fe40*/  IADD3 R65, R64, R65, R186 ;  /* 0x0000004140417210 */ /* 0x000fe20007ffe0ba */
[----:B------:R-:W0:Y:S01]  /*fe50*/  LDS.128 R60, [R91+0xc400] ;  /* 0x00c400005b3c7984 */ /* 0x000e220000000c00 */
[----:B------:R-:W-:Y:S02]  /*fe60*/  SHF.R.U32.HI R103, RZ, 0x10, R45 ;  /* 0x00000010ff677819 */ /* 0x000fe4000001162d */
[----:B------:R-:W-:Y:S01]  /*fe70*/  SHF.R.U64 R32, R32, 0x10, R33 ;  /* 0x0000001020207819 */ /* 0x000fe20000001221 */
[----:B------:R-:W-:Y:S01]  /*fe80*/  IMAD R92, R65, 0x2, R18 ;  /* 0x00000002415c7824 */ /* 0x000fe200078e0212 */
[----:B------:R-:W-:Y:S01]  /*fe90*/  SHF.R.U64 R44, R44, 0x10, R45 ;  /* 0x000000102c2c7819 */ /* 0x000fe2000000122d */
[----:B------:R-:W-:Y:S01]  /*fea0*/  HADD2.F32 R103, -RZ, R103.H0_H0 ;  /* 0x20000067ff677230 */ /* 0x000fe20000004100 */
[----:B------:R-:W-:-:S02]  /*feb0*/  SHF.R.U64 R33, R34, 0x10, R35 ;  /* 0x0000001022217819 */ /* 0x000fc40000001223 */
[----:B------:R-:W1:Y:S01]  /*fec0*/  LDS.128 R64, [R92+0xc400] ;  /* 0x00c400005c407984 */ /* 0x000e620000000c00 */
[--C-:B------:R-:W-:Y:S02]  /*fed0*/  SHF.R.U64 R34, R46, 0x10, R47.reuse ;  /* 0x000000102e227819 */ /* 0x100fe4000000122f */
[----:B------:R-:W-:Y:S01]  /*fee0*/  SHF.R.U32.HI R46, RZ, 0x10, R47 ;  /* 0x00000010ff2e7819 */ /* 0x000fe2000001162f */
[----:B------:R-:W-:Y:S01]  /*fef0*/  HADD2.F32 R33, -RZ, R33.H0_H0 ;  /* 0x20000021ff217230 */ /* 0x000fe20000004100 */
[----:B------:R-:W-:Y:S01]  /*ff00*/  SHF.R.U32.HI R35, RZ, 0x10, R35 ;  /* 0x00000010ff237819 */ /* 0x000fe20000011623 */
[--C-:B0-----:R-:W-:Y:S02]  /*ff10*/  HADD2.F32 R94, -RZ, R61.reuse.H0_H0 ;  /* 0x2000003dff5e7230 */ /* 0x101fe40000004100 */
[----:B------:R-:W-:Y:S02]  /*ff20*/  HADD2.F32 R96, -RZ, R61.H1_H1 ;  /* 0x3000003dff607230 */ /* 0x000fe40000004100 */
[----:B------:R-:W-:-:S02]  /*ff30*/  HADD2.F32 R95, -RZ, R60.H0_H0 ;  /* 0x2000003cff5f7230 */ /* 0x000fc40000004100 */
[----:B------:R-:W-:Y:S02]  /*ff40*/  HADD2.F32 R45, -RZ, R62.H0_H0 ;  /* 0x2000003eff2d7230 */ /* 0x000fe40000004100 */
[----:B------:R-:W-:Y:S02]  /*ff50*/  HADD2.F32 R47, -RZ, R63.H0_H0 ;  /* 0x2000003fff2f7230 */ /* 0x000fe40000004100 */
[--C-:B-1----:R-:W-:Y:S02]  /*ff60*/  HADD2.F32 R61, -RZ, R65.reuse.H0_H0 ;  /* 0x20000041ff3d7230 */ /* 0x102fe40000004100 */
[----:B------:R-:W-:Y:S02]  /*ff70*/  HADD2.F32 R90, -RZ, R65.H1_H1 ;  /* 0x30000041ff5a7230 */ /* 0x000fe40000004100 */
[--C-:B------:R-:W-:Y:S02]  /*ff80*/  HADD2.F32 R99, -RZ, R67.reuse.H0_H0 ;  /* 0x20000043ff637230 */ /* 0x100fe40000004100 */
[----:B------:R-:W-:Y:S01]  /*ff90*/  FMUL.FTZ R65, R61, R101 ;  /* 0x000000653d417220 */ /* 0x000fe20000410000 */
[----:B------:R-:W-:-:S02]  /*ffa0*/  HADD2.F32 R93, -RZ, R67.H1_H1 ;  /* 0x30000043ff5d7230 */ /* 0x000fc40000004100 */
[-C--:B------:R-:W-:Y:S01]  /*ffb0*/  FMUL.FTZ R105, R61, R100.reuse ;  /* 0x000000643d697220 */ /* 0x080fe20000410000 */
[----:B------:R-:W-:Y:S02]  /*ffc0*/  HADD2.F32 R67, -RZ, R102.H0_H0 ;  /* 0x20000066ff437230 */ /* 0x000fe40000004100 */
[C---:B------:R-:W-:Y:S01]  /*ffd0*/  FFMA.FTZ R61, R94.reuse, R100, -R65 ;  /* 0x000000645e3d7223 */ /* 0x040fe20000010841 */
[----:B------:R-:W-:Y:S02]  /*ffe0*/  HADD2.F32 R97, -RZ, R64.H0_H0 ;  /* 0x20000040ff617230 */ /* 0x000fe40000004100 */
[----:B------:R-:W-:Y:S01]  /*fff0*/  FFMA.FTZ R65, R94, R101, R105 ;  /* 0x000000655e417223 */ /* 0x000fe20000010069 */
[--C-:B------:R-:W-:Y:S02]  /*10000*/  HADD2.F32 R102, -RZ, R89.reuse.H1_H1 ;  /* 0x30000059ff667230 */ /* 0x100fe40000004100 */
[----:B------:R-:W-:Y:S01]  /*10010*/  FMUL.FTZ R107, R90, R103 ;  /* 0x000000675a6b7220 */ /* 0x000fe20000410000 */
[----:B------:R-:W-:-:S02]  /*10020*/  HADD2.F32 R100, -RZ, R89.H0_H0 ;  /* 0x20000059ff647230 */ /* 0x000fc40000004100 */
[-C--:B------:R-:W-:Y:S01]  /*10030*/  FMUL.FTZ R101, R90, R67.reuse ;  /* 0x000000435a657220 */ /* 0x080fe20000410000 */
[----:B------:R-:W-:Y:S02]  /*10040*/  HADD2.F32 R98, -RZ, R66.H0_H0 ;  /* 0x20000042ff627230 */ /* 0x000fe40000004100 */
[C---:B------:R-:W-:Y:S01]  /*10050*/  FMUL.FTZ R104, R97.reuse, R102 ;  /* 0x0000006661687220 */ /* 0x040fe20000410000 */
[--C-:B------:R-:W-:Y:S02]  /*10060*/  HADD2.F32 R89, -RZ, R88.reuse.H1_H1 ;  /* 0x30000058ff597230 */ /* 0x100fe40000004100 */
[C---:B------:R-:W-:Y:S01]  /*10070*/  FFMA.FTZ R90, R96.reuse, R67, -R107 ;  /* 0x00000043605a7223 */ /* 0x040fe2000001086b */
[----:B------:R-:W-:Y:S01]  /*10080*/  FFMA.FTZ R94, R96, R103, R101 ;  /* 0x00000067605e7223 */ /* 0x000fe20000010065 */
[-C--:B------:R-:W-:Y:S01]  /*10090*/  FMUL.FTZ R97, R97, R100.reuse ;  /* 0x0000006461617220 */ /* 0x080fe20000410000 */
[----:B------:R-:W-:Y:S01]  /*100a0*/  FFMA.FTZ R67, R95, R100, -R104 ;  /* 0x000000645f437223 */ /* 0x000fe20000010868 */
[----:B------:R-:W-:-:S02]  /*100b0*/  HADD2.F32 R88, -RZ, R88.H0_H0 ;  /* 0x20000058ff587230 */ /* 0x000fc40000004100 */
[C---:B------:R-:W-:Y:S01]  /*100c0*/  FMUL.FTZ R100, R98.reuse, R89 ;  /* 0x0000005962647220 */ /* 0x040fe20000410000 */
[--C-:B------:R-:W-:Y:S02]  /*100d0*/  HADD2.F32 R96, -RZ, R86.reuse.H0_H0 ;  /* 0x20000056ff607230 */ /* 0x100fe40000004100 */
[----:B------:R-:W-:Y:S01]  /*100e0*/  FFMA.FTZ R97, R95, R102, R97 ;  /* 0x000000665f617223 */ /* 0x000fe20000010061 */
[----:B------:R-:W-:Y:S02]  /*100f0*/  HADD2.F32 R86, -RZ, R86.H1_H1 ;  /* 0x30000056ff567230 */ /* 0x000fe40000004100 */
[-C--:B------:R-:W-:Y:S01]  /*10100*/  FMUL.FTZ R98, R98, R88.reuse ;  /* 0x0000005862627220 */ /* 0x080fe20000410000 */
[----:B------:R-:W-:Y:S01]  /*10110*/  FFMA.FTZ R100, R45, R88, -R100 ;  /* 0x000000582d647223 */ /* 0x000fe20000010864 */
[----:B------:R-:W-:Y:S02]  /*10120*/  HADD2.F32 R88, -RZ, R46.H0_H0 ;  /* 0x2000002eff587230 */ /* 0x000fe40000004100 */
[----:B------:R-:W-:Y:S01]  /*10130*/  FMUL.FTZ R102, R99, R86 ;  /* 0x0000005663667220 */ /* 0x000fe20000410000 */
[----:B------:R-:W-:-:S02]  /*10140*/  HADD2.F32 R46, -RZ, R35.H0_H0 ;  /* 0x20000023ff2e7230 */ /* 0x000fc40000004100 */
[-C--:B------:R-:W-:Y:S01]  /*10150*/  FMUL.FTZ R99, R99, R96.reuse ;  /* 0x0000006063637220 */ /* 0x080fe20000410000 */
[----:B------:R-:W-:Y:S02]  /*10160*/  HADD2.F32 R63, -RZ, R63.H1_H1 ;  /* 0x3000003fff3f7230 */ /* 0x000fe40000004100 */
[----:B------:R-:W-:Y:S01]  /*10170*/  FFMA.FTZ R98, R45, R89, R98 ;  /* 0x000000592d627223 */ /* 0x000fe20000010062 */
[C---:B------:R-:W-:Y:S01]  /*10180*/  FFMA.FTZ R102, R47.reuse, R96, -R102 ;  /* 0x000000602f667223 */ /* 0x040fe20000010866 */
[----:B------:R-:W-:Y:S01]  /*10190*/  FFMA.FTZ R99, R47, R86, R99 ;  /* 0x000000562f637223 */ /* 0x000fe20000010063 */
[----:B------:R-:W-:Y:S02]  /*101a0*/  HADD2.F32 R64, -RZ, R64.H1_H1 ;  /* 0x30000040ff407230 */ /* 0x000fe40000004100 */
[C---:B------:R-:W-:Y:S01]  /*101b0*/  FMUL.FTZ R104, R93.reuse, R88 ;  /* 0x000000585d687220 */ /* 0x040fe20000410000 */
[----:B------:R-:W-:Y:S02]  /*101c0*/  HADD2.F32 R66, -RZ, R66.H1_H1 ;  /* 0x30000042ff427230 */ /* 0x000fe40000004100 */
[----:B------:R-:W-:Y:S01]  /*101d0*/  FMUL.FTZ R86, R93, R46 ;  /* 0x0000002e5d567220 */ /* 0x000fe20000410000 */
[----:B------:R-:W-:-:S02]  /*101e0*/  HADD2.F32 R45, -RZ, R44.H0_H0 ;  /* 0x2000002cff2d7230 */ /* 0x000fc40000004100 */
[C---:B------:R-:W-:Y:S01]  /*101f0*/  FFMA.FTZ R93, R63.reuse, R46, -R104 ;  /* 0x0000002e3f5d7223 */ /* 0x040fe20000010868 */
[----:B------:R-:W-:Y:S02]  /*10200*/  HADD2.F32 R47, -RZ, R34.H0_H0 ;  /* 0x20000022ff2f7230 */ /* 0x000fe40000004100 */
[----:B------:R-:W-:Y:S01]  /*10210*/  FFMA.FTZ R86, R63, R88, R86 ;  /* 0x000000583f567223 */ /* 0x000fe20000010056 */
[----:B------:R-:W-:Y:S02]  /*10220*/  HADD2.F32 R35, -RZ, R32.H0_H0 ;  /* 0x20000020ff237230 */ /* 0x000fe40000004100 */
[----:B------:R-:W-:Y:S01]  /*10230*/  FMUL.FTZ R63, R64, R45 ;  /* 0x0000002d403f7220 */ /* 0x000fe20000410000 */
[----:B------:R-:W-:Y:S02]  /*10240*/  HADD2.F32 R60, -RZ, R60.H1_H1 ;  /* 0x3000003cff3c7230 */ /* 0x000fe40000004100 */
[----:B------:R-:W-:Y:S01]  /*10250*/  FMUL.FTZ R89, R66, R47 ;  /* 0x0000002f42597220 */ /* 0x000fe20000410000 */
[----:B------:R-:W-:-:S02]  /*10260*/  HADD2.F32 R62, -RZ, R62.H1_H1 ;  /* 0x3000003eff3e7230 */ /* 0x000fc40000004100 */
[----:B------:R-:W-:Y:S01]  /*10270*/  FMUL.FTZ R64, R64, R35 ;  /* 0x0000002340407220 */ /* 0x000fe20000410000 */
[----:B------:R-:W-:Y:S01]  /*10280*/  FMUL.FTZ R66, R66, R33 ;  /* 0x0000002142427220 */ /* 0x000fe20000410000 */
[----:B------:R-:W-:Y:S01]  /*10290*/  FFMA.FTZ R32, R60, R35, -R63 ;  /* 0x000000233c207223 */ /* 0x000fe2000001083f */
[----:B------:R-:W-:Y:S01]  /*102a0*/  F2FP.F16.F32.PACK_AB R35, R93, R102 ;  /* 0x000000665d23723e */ /* 0x000fe200000000ff */
[----:B------:R-:W-:Y:S01]  /*102b0*/  FFMA.FTZ R89, R62, R33, -R89 ;  /* 0x000000213e597223 */ /* 0x000fe20000010859 */
[----:B------:R-:W-:Y:S01]  /*102c0*/  FFMA.FTZ R44, R60, R45, R64 ;  /* 0x0000002d3c2c7223 */ /* 0x000fe20000010040 */
[----:B------:R-:W-:Y:S01]  /*102d0*/  FFMA.FTZ R63, R62, R47, R66 ;  /* 0x0000002f3e3f7223 */ /* 0x000fe20000010042 */
[----:B------:R-:W-:Y:S02]  /*102e0*/  F2FP.F16.F32.PACK_AB R33, R90, R61 ;  /* 0x0000003d5a21723e */ /* 0x000fe400000000ff */
[----:B------:R-:W-:Y:S02]  /*102f0*/  F2FP.F16.F32.PACK_AB R32, R32, R67 ;  /* 0x000000432020723e */ /* 0x000fe400000000ff */
[----:B------:R-:W-:-:S02]  /*10300*/  F2FP.F16.F32.PACK_AB R34, R89, R100 ;  /* 0x000000645922723e */ /* 0x000fc400000000ff */
[----:B------:R-:W-:Y:S02]  /*10310*/  F2FP.F16.F32.PACK_AB R47, R86, R99 ;  /* 0x00000063562f723e */ /* 0x000fe400000000ff */
[----:B------:R-:W-:Y:S01]  /*10320*/  F2FP.F16.F32.PACK_AB R45, R94, R65 ;  /* 0x000000415e2d723e */ /* 0x000fe200000000ff */
[----:B------:R0:W-:Y:S01]  /*10330*/  STS.128 [R91+0xc400], R32 ;  /* 0x00c400205b007388 */ /* 0x0001e20000000c00 */
[----:B------:R-:W-:Y:S02]  /*10340*/  F2FP.F16.F32.PACK_AB R44, R44, R97 ;  /* 0x000000612c2c723e */ /* 0x000fe400000000ff */
[----:B------:R-:W-:-:S05]  /*10350*/  F2FP.F16.F32.PACK_AB R46, R63, R98 ;  /* 0x000000623f2e723e */ /* 0x000fca00000000ff */
[----:B------:R0:W-:Y:S02]  /*10360*/  STS.128 [R92+0xc400], R44 ;  /* 0x00c4002c5c007388 */ /* 0x0001e40000000c00 */
.L_x_1751:
[----:B------:R-:W-:Y:S05]  /*10370*/  BSYNC B2 ;  /* 0x0000000000027941 */ /* 0x000fea0003800000 */
.L_x_1750:
[----:B------:R-:W-:Y:S04]  /*10380*/  BSSY B2, `(.L_x_1752) ;  /* 0x0000060000027945 */ /* 0x000fe80003800000 */
[----:B------:R-:W-:Y:S05]  /*10390*/  @P1 BRA `(.L_x_1753) ;  /* 0x0000000400781947 */ /* 0x000fea0003800000 */
[----:B0-----:R-:W-:Y:S01]  /*103a0*/  LEA.HI R32, R87, R170, RZ, 0x1d ;  /* 0x000000aa57207211 */ /* 0x001fe200078fe8ff */
[----:B------:R-:W-:Y:S01]  /*103b0*/  HADD2.F32 R66, -RZ, R84.H1_H1 ;  /* 0x30000054ff427230 */ /* 0x000fe20000004100 */
[----:B------:R-:W-:Y:S01]  /*103c0*/  SHF.R.U32.HI R67, RZ, 0x10, R29 ;  /* 0x00000010ff437819 */ /* 0x000fe2000001161d */
[--C-:B------:R-:W-:Y:S01]  /*103d0*/  HADD2.F32 R86, -RZ, R82.reuse.H1_H1 ;  /* 0x30000052ff567230 */ /* 0x100fe20000004100 */
[----:B------:R-:W-:Y:S01]  /*103e0*/  SHF.R.S32.HI R35, RZ, 0x1f, R32 ;  /* 0x0000001fff237819 */ /* 0x000fe20000011420 */
[----:B------:R-:W-:Y:S01]  /*103f0*/  IMAD.SHL.U32 R33, R32, 0x8, RZ ;  /* 0x0000000820217824 */ /* 0x000fe200078e00ff */
[----:B------:R-:W-:Y:S01]  /*10400*/  SHF.R.U32.HI R65, RZ, 0x10, R41 ;  /* 0x00000010ff417819 */ /* 0x000fe20000011629 */
[----:B------:R-:W-:Y:S01]  /*10410*/  HADD2.F32 R82, -RZ, R82.H0_H0 ;  /* 0x20000052ff527230 */ /* 0x000fe20000004100 */
[----:B------:R-:W-:Y:S01]  /*10420*/  LEA.HI R35, R35, R32, RZ, 0x3 ;  /* 0x0000002023237211 */ /* 0x000fe200078f18ff */
[----:B------:R-:W-:Y:S01]  /*10430*/  HADD2.F32 R84, -RZ, R84.H0_H0 ;  /* 0x20000054ff547230 */ /* 0x000fe20000004100 */
[----:B------:R-:W-:Y:S01]  /*10440*/  LOP3.LUT R32, R184, 0x38, R33, 0xf8, !PT ;  /* 0x00000038b8207812 */ /* 0x000fe200078ef821 */
[----:B------:R-:W-:Y:S01]  /*10450*/  HADD2.F32 R65, -RZ, R65.H0_H0 ;  /* 0x20000041ff417230 */ /* 0x000fe20000004100 */
[----:B------:R-:W-:Y:S01]  /*10460*/  SHF.R.U64 R40, R40, 0x10, R41 ;  /* 0x0000001028287819 */ /* 0x000fe20000001229 */
[----:B------:R-:W-:Y:S01]  /*10470*/  IMAD.SHL.U32 R35, R35, 0x400, RZ ;  /* 0x0000040023237824 */ /* 0x000fe200078e00ff */
[----:B------:R-:W-:-:S02]  /*10480*/  LOP3.LUT R44, R32, R185, RZ, 0x3c, !PT ;  /* 0x000000b9202c7212 */ /* 0x000fc400078e3cff */
[----:B------:R-:W-:Y:S02]  /*10490*/  SHF.R.U64 R28, R28, 0x10, R29 ;  /* 0x000000101c1c7819 */ /* 0x000fe4000000121d */
[----:B------:R-:W-:Y:S02]  /*104a0*/  LOP3.LUT R45, R35, 0x7fffe000, RZ, 0xc0, !PT ;  /* 0x7fffe000232d7812 */ /* 0x000fe400078ec0ff */
[----:B------:R-:W0:Y:S01]  /*104b0*/  LDS.128 R32, [R217] ;  /* 0x00000000d9207984 */ /* 0x000e220000000c00 */
[--C-:B------:R-:W-:Y:S02]  /*104c0*/  SHF.R.U64 R29, R30, 0x10, R31.reuse ;  /* 0x000000101e1d7819 */ /* 0x100fe4000000121f */
[----:B------:R-:W-:Y:S02]  /*104d0*/  IADD3 R45, R44, R45, R186 ;  /* 0x0000002d2c2d7210 */ /* 0x000fe40007ffe0ba */
[----:B------:R-:W-:Y:S01]  /*104e0*/  SHF.R.U32.HI R91, RZ, 0x10, R31 ;  /* 0x00000010ff5b7819 */ /* 0x000fe2000001161f */
[----:B------:R-:W-:Y:S01]  /*104f0*/  HADD2.F32 R29, -RZ, R29.H0_H0 ;  /* 0x2000001dff1d7230 */ /* 0x000fe20000004100 */
[----:B------:R-:W-:-:S02]  /*10500*/  LEA R60, R45, R18, 0x1 ;  /* 0x000000122d3c7211 */ /* 0x000fc400078e08ff */
[--C-:B------:R-:W-:Y:S02]  /*10510*/  SHF.R.U32.HI R89, RZ, 0x10, R43.reuse ;  /* 0x00000010ff597819 */ /* 0x100fe4000001162b */
[----:B------:R-:W-:Y:S01]  /*10520*/  SHF.R.U64 R30, R42, 0x10, R43 ;  /* 0x000000102a1e7819 */ /* 0x000fe2000000122b */
[----:B------:R-:W1:Y:S01]  /*10530*/  LDS.128 R44, [R60+0xc400] ;  /* 0x00c400003c2c7984 */ /* 0x000e620000000c00 */
[--C-:B0-----:R-:W-:Y:S02]  /*10540*/  HADD2.F32 R41, -RZ, R33.reuse.H0_H0 ;  /* 0x20000021ff297230 */ /* 0x101fe40000004100 */
[----:B------:R-:W-:Y:S02]  /*10550*/  HADD2.F32 R33, -RZ, R33.H1_H1 ;  /* 0x30000021ff217230 */ /* 0x000fe40000004100 */
[----:B------:R-:W-:Y:S02]  /*10560*/  HADD2.F32 R31, -RZ, R32.H0_H0 ;  /* 0x20000020ff1f7230 */ /* 0x000fe40000004100 */
[----:B------:R-:W-:-:S02]  /*10570*/  HADD2.F32 R42, -RZ, R34.H0_H0 ;  /* 0x20000022ff2a7230 */ /* 0x000fc40000004100 */
        /* <DEDUP_REMOVED lines=8> */
[C---:B------:R-:W-:Y:S01]  /*10600*/  FFMA.FTZ R88, R41.reuse, R66, -R88 ;  /* 0x0000004229587223 */ /* 0x040fe20000010858 */
[----:B------:R-:W-:Y:S01]  /*10610*/  FFMA.FTZ R90, R41, R86, R90 ;  /* 0x00000056295a7223 */ /* 0x000fe2000001005a */
[C---:B------:R-:W-:Y:S01]  /*10620*/  FMUL.FTZ R66, R62.reuse, R65 ;  /* 0x000000413e427220 */ /* 0x040fe20000410000 */
[-C--:B------:R-:W-:Y:S01]  /*10630*/  FMUL.FTZ R86, R62, R61.reuse ;  /* 0x0000003d3e567220 */ /* 0x080fe20000410000 */
[----:B------:R-:W-:Y:S01]  /*10640*/  FMUL.FTZ R62, R45, R82 ;  /* 0x000000522d3e7220 */ /* 0x000fe20000410000 */
[----:B------:R-:W-:Y:S02]  /*10650*/  HADD2.F32 R63, -RZ, R46.H0_H0 ;  /* 0x2000002eff3f7230 */ /* 0x000fe40000004100 */
[C---:B------:R-:W-:Y:S01]  /*10660*/  FFMA.FTZ R61, R33.reuse, R61, -R66 ;  /* 0x0000003d213d7223 */ /* 0x040fe20000010842 */
[----:B------:R-:W-:Y:S01]  /*10670*/  FFMA.FTZ R65, R33, R65, R86 ;  /* 0x0000004121417223 */ /* 0x000fe20000010056 */
[----:B------:R-:W-:Y:S02]  /*10680*/  HADD2.F32 R41, -RZ, R83.H0_H0 ;  /* 0x20000053ff297230 */ /* 0x000fe40000004100 */
[----:B------:R-:W-:Y:S01]  /*10690*/  FMUL.FTZ R45, R45, R84 ;  /* 0x000000542d2d7220 */ /* 0x000fe20000410000 */
[----:B------:R-:W-:-:S02]  /*106a0*/  HADD2.F32 R33, -RZ, R85.H0_H0 ;  /* 0x20000055ff217230 */ /* 0x000fc40000004100 */
[C---:B------:R-:W-:Y:S01]  /*106b0*/  FFMA.FTZ R84, R31.reuse, R84, -R62 ;  /* 0x000000541f547223 */ /* 0x040fe2000001083e */
[----:B------:R-:W-:Y:S02]  /*106c0*/  HADD2.F32 R64, -RZ, R47.H0_H0 ;  /* 0x2000002fff407230 */ /* 0x000fe40000004100 */
[----:B------:R-:W-:Y:S01]  /*106d0*/  FFMA.FTZ R45, R31, R82, R45 ;  /* 0x000000521f2d7223 */ /* 0x000fe2000001002d */
[----:B------:R-:W-:Y:S02]  /*106e0*/  HADD2.F32 R83, -RZ, R83.H1_H1 ;  /* 0x30000053ff537230 */ /* 0x000fe40000004100 */
[C---:B------:R-:W-:Y:S01]  /*106f0*/  FMUL.FTZ R31, R63.reuse, R41 ;  /* 0x000000293f1f7220 */ /* 0x040fe20000410000 */
[----:B------:R-:W-:Y:S02]  /*10700*/  HADD2.F32 R85, -RZ, R85.H1_H1 ;  /* 0x30000055ff557230 */ /* 0x000fe40000004100 */
[----:B------:R-:W-:Y:S01]  /*10710*/  FMUL.FTZ R67, R63, R33 ;  /* 0x000000213f437220 */ /* 0x000fe20000410000 */
[----:B------:R-:W-:-:S02]  /*10720*/  HADD2.F32 R47, -RZ, R47.H1_H1 ;  /* 0x3000002fff2f7230 */ /* 0x000fc40000004100 */
[----:B------:R-:W-:Y:S01]  /*10730*/  FMUL.FTZ R82, R64, R83 ;  /* 0x0000005340527220 */ /* 0x000fe20000410000 */
[----:B------:R-:W-:Y:S02]  /*10740*/  HADD2.F32 R66, -RZ, R89.H0_H0 ;  /* 0x20000059ff427230 */ /* 0x000fe40000004100 */
[----:B------:R-:W-:Y:S01]  /*10750*/  FFMA.FTZ R63, R42, R33, -R31 ;  /* 0x000000212a3f7223 */ /* 0x000fe2000001081f */
[----:B------:R-:W-:Y:S02]  /*10760*/  HADD2.F32 R62, -RZ, R91.H0_H0 ;  /* 0x2000005bff3e7230 */ /* 0x000fe40000004100 */
[----:B------:R-:W-:Y:S01]  /*10770*/  FMUL.FTZ R64, R64, R85 ;  /* 0x0000005540407220 */ /* 0x000fe20000410000 */
[----:B------:R-:W-:Y:S01]  /*10780*/  FFMA.FTZ R67, R42, R41, R67 ;  /* 0x000000292a437223 */ /* 0x000fe20000010043 */
[----:B------:R-:W-:Y:S02]  /*10790*/  HADD2.F32 R44, -RZ, R44.H1_H1 ;  /* 0x3000002cff2c7230 */ /* 0x000fe40000004100 */
[----:B------:R-:W-:Y:S01]  /*107a0*/  FMUL.FTZ R42, R47, R66 ;  /* 0x000000422f2a7220 */ /* 0x000fe20000410000 */
[----:B------:R-:W-:-:S02]  /*107b0*/  HADD2.F32 R46, -RZ, R46.H1_H1 ;  /* 0x3000002eff2e7230 */ /* 0x000fc40000004100 */
[-C--:B------:R-:W-:Y:S01]  /*107c0*/  FMUL.FTZ R86, R47, R62.reuse ;  /* 0x0000003e2f567220 */ /* 0x080fe20000410000 */
[----:B------:R-:W-:Y:S02]  /*107d0*/  HADD2.F32 R33, -RZ, R40.H0_H0 ;  /* 0x20000028ff217230 */ /* 0x000fe40000004100 */
[C---:B------:R-:W-:Y:S01]  /*107e0*/  FFMA.FTZ R82, R43.reuse, R85, -R82 ;  /* 0x000000552b527223 */ /* 0x040fe20000010852 */
[----:B------:R-:W-:Y:S02]  /*107f0*/  HADD2.F32 R41, -RZ, R30.H0_H0 ;  /* 0x2000001eff297230 */ /* 0x000fe40000004100 */
[----:B------:R-:W-:Y:S01]  /*10800*/  FFMA.FTZ R64, R43, R83, R64 ;  /* 0x000000532b407223 */ /* 0x000fe20000010040 */
[----:B------:R-:W-:Y:S02]  /*10810*/  HADD2.F32 R31, -RZ, R28.H0_H0 ;  /* 0x2000001cff1f7230 */ /* 0x000fe40000004100 */
[----:B------:R-:W-:Y:S01]  /*10820*/  FFMA.FTZ R83, R35, R62, -R42 ;  /* 0x0000003e23537223 */ /* 0x000fe2000001082a */
[----:B------:R-:W-:-:S02]  /*10830*/  HADD2.F32 R32, -RZ, R32.H1_H1 ;  /* 0x30000020ff207230 */ /* 0x000fc40000004100 */
[----:B------:R-:W-:Y:S01]  /*10840*/  FFMA.FTZ R85, R35, R66, R86 ;  /* 0x0000004223557223 */ /* 0x000fe20000010056 */
[----:B------:R-:W-:Y:S02]  /*10850*/  HADD2.F32 R34, -RZ, R34.H1_H1 ;  /* 0x30000022ff227230 */ /* 0x000fe40000004100 */
[----:B------:R-:W-:Y:S01]  /*10860*/  FMUL.FTZ R35, R44, R33 ;  /* 0x000000212c237220 */ /* 0x000fe20000410000 */
[----:B------:R-:W-:Y:S01]  /*10870*/  FMUL.FTZ R47, R46, R41 ;  /* 0x000000292e2f7220 */ /* 0x000fe20000410000 */
[----:B------:R-:W-:Y:S01]  /*10880*/  FMUL.FTZ R44, R44, R31 ;  /* 0x0000001f2c2c7220 */ /* 0x000fe20000410000 */
[----:B------:R-:W-:Y:S01]  /*10890*/  FMUL.FTZ R46, R46, R29 ;  /* 0x0000001d2e2e7220 */ /* 0x000fe20000410000 */
[----:B------:R-:W-:Y:S01]  /*108a0*/  FFMA.FTZ R43, R32, R31, -R35 ;  /* 0x0000001f202b7223 */ /* 0x000fe20000010823 */
[----:B------:R-:W-:Y:S01]  /*108b0*/  FFMA.FTZ R30, R34, R29, -R47 ;  /* 0x0000001d221e7223 */ /* 0x000fe2000001082f */
[----:B------:R-:W-:Y:S01]  /*108c0*/  FFMA.FTZ R32, R32, R33, R44 ;  /* 0x0000002120207223 */ /* 0x000fe2000001002c */
        /* <DEDUP_REMOVED lines=8> */
[----:B------:R-:W-:-:S02]  /*10950*/  F2FP.F16.F32.PACK_AB R32, R32, R45 ;  /* 0x0000002d2020723e */ /* 0x000fc400000000ff */
[----:B------:R-:W-:-:S05]  /*10960*/  F2FP.F16.F32.PACK_AB R34, R34, R67 ;  /* 0x000000432222723e */ /* 0x000fca00000000ff */
[----:B------:R1:W-:Y:S02]  /*10970*/  STS.128 [R60+0xc400], R32 ;  /* 0x00c400203c007388 */ /* 0x0003e40000000c00 */
.L_x_1753:
[----:B------:R-:W-:Y:S05]  /*10980*/  BSYNC B2 ;  /* 0x0000000000027941 */ /* 0x000fea0003800000 */
.L_x_1752:
[----:B------:R-:W-:Y:S05]  /*10990*/  @P2 BRA `(.L_x_1749) ;  /* 0x0000000400782947 */ /* 0x000fea0003800000 */
[----:B------:R-:W-:Y:S01]  /*109a0*/  LEA.HI R87, R87, R171, RZ, 0x1d ;  /* 0x000000ab57577211 */ /* 0x000fe200078fe8ff */
[----:B------:R-:W-:Y:S01]  /*109b0*/  HADD2.F32 R41, -RZ, R76.H1_H1 ;  /* 0x3000004cff297230 */ /* 0x000fe20000004100 */
[----:B0-----:R-:W-:Y:S01]  /*109c0*/  SHF.R.U32.HI R44, RZ, 0x10, R37 ;  /* 0x00000010ff2c7819 */ /* 0x001fe20000011625 */
[--C-:B------:R-:W-:Y:S01]  /*109d0*/  HADD2.F32 R42, -RZ, R75.reuse.H0_H0 ;  /* 0x2000004bff2a7230 */ /* 0x100fe20000004100 */
[----:B-1----:R-:W-:Y:S01]  /*109e0*/  SHF.R.S32.HI R28, RZ, 0x1f, R87 ;  /* 0x0000001fff1c7819 */ /* 0x002fe20000011457 */
[----:B------:R-:W-:Y:S01]  /*109f0*/  IMAD.SHL.U32 R29, R87, 0x8, RZ ;  /* 0x00000008571d7824 */ /* 0x000fe200078e00ff */
[----:B------:R-:W-:Y:S01]  /*10a00*/  SHF.R.U64 R61, R36, 0x10, R37 ;  /* 0x00000010243d7819 */ /* 0x000fe20000001225 */
[----:B------:R-:W-:Y:S01]  /*10a10*/  HADD2.F32 R44, -RZ, R44.H0_H0 ;  /* 0x2000002cff2c7230 */ /* 0x000fe20000004100 */
[----:B------:R-:W-:Y:S01]  /*10a20*/  LEA.HI R87, R28, R87, RZ, 0x3 ;  /* 0x000000571c577211 */ /* 0x000fe200078f18ff */
[----:B------:R-:W-:Y:S01]  /*10a30*/  HADD2.F32 R75, -RZ, R75.H1_H1 ;  /* 0x3000004bff4b7230 */ /* 0x000fe20000004100 */
[----:B------:R-:W-:Y:S01]  /*10a40*/  LOP3.LUT R28, R184, 0x38, R29, 0xf8, !PT ;  /* 0x00000038b81c7812 */ /* 0x000fe200078ef81d */
[----:B------:R-:W-:Y:S01]  /*10a50*/  HADD2.F32 R76, -RZ, R76.H0_H0 ;  /* 0x2000004cff4c7230 */ /* 0x000fe20000004100 */
[----:B------:R-:W-:Y:S01]  /*10a60*/  SHF.R.U32.HI R43, RZ, 0x10, R25 ;  /* 0x00000010ff2b7819 */ /* 0x000fe20000011619 */
[----:B------:R-:W-:Y:S01]  /*10a70*/  IMAD.SHL.U32 R87, R87, 0x400, RZ ;  /* 0x0000040057577824 */ /* 0x000fe200078e00ff */
[----:B------:R-:W-:-:S02]  /*10a80*/  LOP3.LUT R32, R28, R185, RZ, 0x3c, !PT ;  /* 0x000000b91c207212 */ /* 0x000fc400078e3cff */
[----:B------:R-:W0:Y:S01]  /*10a90*/  LDS.128 R28, [R215] ;  /* 0x00000000d71c7984 */ /* 0x000e220000000c00 */
[----:B------:R-:W-:Y:S02]  /*10aa0*/  SHF.R.U64 R65, R24, 0x10, R25 ;  /* 0x0000001018417819 */ /* 0x000fe40000001219 */
[----:B------:R-:W-:Y:S02]  /*10ab0*/  LOP3.LUT R87, R87, 0x7fffe000, RZ, 0xc0, !PT ;  /* 0x7fffe00057577812 */ /* 0x000fe400078ec0ff */
[--C-:B------:R-:W-:Y:S02]  /*10ac0*/  SHF.R.U64 R47, R38, 0x10, R39.reuse ;  /* 0x00000010262f7819 */ /* 0x100fe40000001227 */
[----:B------:R-:W-:Y:S02]  /*10ad0*/  IADD3 R87, R32, R87, R186 ;  /* 0x0000005720577210 */ /* 0x000fe40007ffe0ba */
[----:B------:R-:W-:Y:S02]  /*10ae0*/  SHF.R.U32.HI R45, RZ, 0x10, R39 ;  /* 0x00000010ff2d7819 */ /* 0x000fe40000011627 */
[--C-:B------:R-:W-:Y:S01]  /*10af0*/  SHF.R.U32.HI R63, RZ, 0x10, R27.reuse ;  /* 0x00000010ff3f7819 */ /* 0x100fe2000001161b */
[----:B------:R-:W-:Y:S01]  /*10b00*/  IMAD R40, R87, 0x2, R18 ;  /* 0x0000000257287824 */ /* 0x000fe200078e0212 */
[----:B------:R-:W-:-:S04]  /*10b10*/  SHF.R.U64 R64, R26, 0x10, R27 ;  /* 0x000000101a407819 */ /* 0x000fc8000000121b */
[----:B------:R-:W1:Y:S01]  /*10b20*/  LDS.128 R32, [R40+0xc400] ;  /* 0x00c4000028207984 */ /* 0x000e620000000c00 */
[--C-:B0-----:R-:W-:Y:S02]  /*10b30*/  HADD2.F32 R25, -RZ, R29.reuse.H0_H0 ;  /* 0x2000001dff197230 */ /* 0x101fe40000004100 */
[----:B------:R-:W-:Y:S02]  /*10b40*/  HADD2.F32 R29, -RZ, R29.H1_H1 ;  /* 0x3000001dff1d7230 */ /* 0x000fe40000004100 */
[----:B------:R-:W-:Y:S02]  /*10b50*/  HADD2.F32 R24, -RZ, R28.H0_H0 ;  /* 0x2000001cff187230 */ /* 0x000fe40000004100 */
[----:B------:R-:W-:Y:S02]  /*10b60*/  HADD2.F32 R26, -RZ, R30.H0_H0 ;  /* 0x2000001eff1a7230 */ /* 0x000fe40000004100 */
[--C-:B------:R-:W-:Y:S02]  /*10b70*/  HADD2.F32 R27, -RZ, R31.reuse.H0_H0 ;  /* 0x2000001fff1b7230 */ /* 0x100fe40000004100 */
[----:B------:R-:W-:-:S02]  /*10b80*/  HADD2.F32 R31, -RZ, R31.H1_H1 ;  /* 0x3000001fff1f7230 */ /* 0x000fc40000004100 */
[----:B------:R-:W-:Y:S02]  /*10b90*/  HADD2.F32 R28, -RZ, R28.H1_H1 ;  /* 0x3000001cff1c7230 */ /* 0x000fe40000004100 */
[----:B------:R-:W-:Y:S02]  /*10ba0*/  HADD2.F32 R30, -RZ, R30.H1_H1 ;  /* 0x3000001eff1e7230 */ /* 0x000fe40000004100 */
[--C-:B-1----:R-:W-:Y:S02]  /*10bb0*/  HADD2.F32 R36, -RZ, R33.reuse.H0_H0 ;  /* 0x20000021ff247230 */ /* 0x102fe40000004100 */
[----:B------:R-:W-:Y:S02]  /*10bc0*/  HADD2.F32 R37, -RZ, R33.H1_H1 ;  /* 0x30000021ff257230 */ /* 0x000fe40000004100 */
[----:B------:R-:W-:Y:S02]  /*10bd0*/  HADD2.F32 R33, -RZ, R32.H0_H0 ;  /* 0x20000020ff217230 */ /* 0x000fe40000004100 */
[C---:B------:R-:W-:Y:S01]  /*10be0*/  FMUL.FTZ R46, R36.reuse, R42 ;  /* 0x0000002a242e7220 */ /* 0x040fe20000410000 */
[----:B------:R-:W-:Y:S01]  /*10bf0*/  FMUL.FTZ R60, R36, R41 ;  /* 0x00000029243c7220 */ /* 0x000fe20000410000 */
[----:B------:R-:W-:-:S02]  /*10c00*/  HADD2.F32 R36, -RZ, R43.H0_H0 ;  /* 0x2000002bff247230 */ /* 0x000fc40000004100 */
[----:B------:R-:W-:Y:S01]  /*10c10*/  FMUL.FTZ R62, R37, R44 ;  /* 0x0000002c253e7220 */ /* 0x000fe20000410000 */
[C---:B------:R-:W-:Y:S01]  /*10c20*/  FFMA.FTZ R46, R25.reuse, R41, -R46 ;  /* 0x00000029192e7223 */ /* 0x040fe2000001082e */
[----:B------:R-:W-:Y:S01]  /*10c30*/  FFMA.FTZ R60, R25, R42, R60 ;  /* 0x0000002a193c7223 */ /* 0x000fe2000001003c */
[----:B------:R-:W-:Y:S01]  /*10c40*/  FMUL.FTZ R25, R33, R75 ;  /* 0x0000004b21197220 */ /* 0x000fe20000410000 */
[-C--:B------:R-:W-:Y:S01]  /*10c50*/  FMUL.FTZ R42, R37, R36.reuse ;  /* 0x00000024252a7220 */ /* 0x080fe20000410000 */
[----:B------:R-:W-:Y:S01]  /*10c60*/  FFMA.FTZ R41, R29, R36, -R62 ;  /* 0x000000241d297223 */ /* 0x000fe2000001083e */
[-C--:B------:R-:W-:Y:S01]  /*10c70*/  FMUL.FTZ R36, R33, R76.reuse ;  /* 0x0000004c21247220 */ /* 0x080fe20000410000 */
[----:B------:R-:W-:Y:S01]  /*10c80*/  FFMA.FTZ R76, R24, R76, -R25 ;  /* 0x0000004c184c7223 */ /* 0x000fe20000010819 */
[----:B------:R-:W-:Y:S02]  /*10c90*/  HADD2.F32 R38, -RZ, R34.H0_H0 ;  /* 0x20000022ff267230 */ /* 0x000fe40000004100 */
[----:B------:R-:W-:Y:S01]  /*10ca0*/  FFMA.FTZ R43, R29, R44, R42 ;  /* 0x0000002c1d2b7223 */ /* 0x000fe2000001002a */
[----:B------:R-:W-:-:S02]  /*10cb0*/  HADD2.F32 R37, -RZ, R74.H1_H1 ;  /* 0x3000004aff257230 */ /* 0x000fc40000004100 */
[----:B------:R-:W-:Y:S01]  /*10cc0*/  FFMA.FTZ R75, R24, R75, R36 ;  /* 0x0000004b184b7223 */ /* 0x000fe20000010024 */
[----:B------:R-:W-:Y:S02]  /*10cd0*/  HADD2.F32 R25, -RZ, R77.H0_H0 ;  /* 0x2000004dff197230 */ /* 0x000fe40000004100 */
[----:B------:R-:W-:Y:S02]  /*10ce0*/  HADD2.F32 R39, -RZ, R35.H0_H0 ;  /* 0x20000023ff277230 */ /* 0x000fe40000004100 */
[C---:B------:R-:W-:Y:S01]  /*10cf0*/  FMUL.FTZ R29, R38.reuse, R37 ;  /* 0x00000025261d7220 */ /* 0x040fe20000410000 */
[----:B------:R-:W-:Y:S02]  /*10d00*/  HADD2.F32 R74, -RZ, R74.H0_H0 ;  /* 0x2000004aff4a7230 */ /* 0x000fe40000004100 */
[-C--:B------:R-:W-:Y:S01]  /*10d10*/  FMUL.FTZ R33, R38, R25.reuse ;  /* 0x0000001926217220 */ /* 0x080fe20000410000 */
[----:B------:R-:W-:Y:S02]  /*10d20*/  HADD2.F32 R24, -RZ, R77.H1_H1 ;  /* 0x3000004dff187230 */ /* 0x000fe40000004100 */
[----:B------:R-:W-:Y:S01]  /*10d30*/  FFMA.FTZ R42, R26, R25, -R29 ;  /* 0x000000191a2a7223 */ /* 0x000fe2000001081d */
[----:B------:R-:W-:-:S02]  /*10d40*/  HADD2.F32 R35, -RZ, R35.H1_H1 ;  /* 0x30000023ff237230 */ /* 0x000fc40000004100 */
[C---:B------:R-:W-:Y:S01]  /*10d50*/  FMUL.FTZ R44, R39.reuse, R74 ;  /* 0x0000004a272c7220 */ /* 0x040fe20000410000 */
[----:B------:R-:W-:Y:S02]  /*10d60*/  HADD2.F32 R38, -RZ, R45.H0_H0 ;  /* 0x2000002dff267230 */ /* 0x000fe40000004100 */
[-C--:B------:R-:W-:Y:S01]  /*10d70*/  FMUL.FTZ R39, R39, R24.reuse ;  /* 0x0000001827277220 */ /* 0x080fe20000410000 */
[----:B------:R-:W-:Y:S02]  /*10d80*/  HADD2.F32 R36, -RZ, R63.H0_H0 ;  /* 0x2000003fff247230 */ /* 0x000fe40000004100 */
[----:B------:R-:W-:Y:S01]  /*10d90*/  FFMA.FTZ R37, R26, R37, R33 ;  /* 0x000000251a257223 */ /* 0x000fe20000010021 */
[----:B------:R-:W-:Y:S01]  /*10da0*/  FFMA.FTZ R44, R27, R24, -R44 ;  /* 0x000000181b2c7223 */ /* 0x000fe2000001082c */
[----:B------:R-:W-:Y:S02]  /*10db0*/  HADD2.F32 R32, -RZ, R32.H1_H1 ;  /* 0x30000020ff207230 */ /* 0x000fe40000004100 */
[----:B------:R-:W-:Y:S01]  /*10dc0*/  FMUL.FTZ R26, R35, R38 ;  /* 0x00000026231a7220 */ /* 0x000fe20000410000 */
[----:B------:R-:W-:-:S02]  /*10dd0*/  HADD2.F32 R34, -RZ, R34.H1_H1 ;  /* 0x30000022ff227230 */ /* 0x000fc40000004100 */
[----:B------:R-:W-:Y:S01]  /*10de0*/  FFMA.FTZ R74, R27, R74, R39 ;  /* 0x0000004a1b4a7223 */ /* 0x000fe20000010027 */
[-C--:B------:R-:W-:Y:S01]  /*10df0*/  FMUL.FTZ R24, R35, R36.reuse ;  /* 0x0000002423187220 */ /* 0x080fe20000410000 */
[----:B------:R-:W-:Y:S02]  /*10e00*/  HADD2.F32 R29, -RZ, R61.H0_H0 ;  /* 0x2000003dff1d7230 */ /* 0x000fe40000004100 */
[C---:B------:R-:W-:Y:S01]  /*10e10*/  FFMA.FTZ R45, R31.reuse, R36, -R26 ;  /* 0x000000241f2d7223 */ /* 0x040fe2000001081a */
[----:B------:R-:W-:Y:S02]  /*10e20*/  HADD2.F32 R33, -RZ, R47.H0_H0 ;  /* 0x2000002fff217230 */ /* 0x000fe40000004100 */
[----:B------:R-:W-:Y:S01]  /*10e30*/  FFMA.FTZ R47, R31, R38, R24 ;  /* 0x000000261f2f7223 */ /* 0x000fe20000010018 */
[----:B------:R-:W-:Y:S02]  /*10e40*/  HADD2.F32 R25, -RZ, R65.H0_H0 ;  /* 0x20000041ff197230 */ /* 0x000fe40000004100 */
[----:B------:R-:W-:Y:S01]  /*10e50*/  FMUL.FTZ R31, R32, R29 ;  /* 0x0000001d201f7220 */ /* 0x000fe20000410000 */
[----:B------:R-:W-:-:S02]  /*10e60*/  HADD2.F32 R27, -RZ, R64.H0_H0 ;  /* 0x20000040ff1b7230 */ /* 0x000fc40000004100 */
[----:B------:R-:W-:Y:S01]  /*10e70*/  FMUL.FTZ R39, R34, R33 ;  /* 0x0000002122277220 */ /* 0x000fe20000410000 */
[-C--:B------:R-:W-:Y:S01]  /*10e80*/  FMUL.FTZ R32, R32, R25.reuse ;  /* 0x0000001920207220 */ /* 0x080fe20000410000 */
[----:B------:R-:W-:Y:S01]  /*10e90*/  FFMA.FTZ R35, R28, R25, -R31 ;  /* 0x000000191c237223 */ /* 0x000fe2000001081f */
[-C--:B------:R-:W-:Y:S01]  /*10ea0*/  FMUL.FTZ R34, R34, R27.reuse ;  /* 0x0000001b22227220 */ /* 0x080fe20000410000 */
[----:B------:R-:W-:Y:S01]  /*10eb0*/  FFMA.FTZ R39, R30, R27, -R39 ;  /* 0x0000001b1e277223 */ /* 0x000fe20000010827 */
[----:B------:R-:W-:Y:S01]  /*10ec0*/  FFMA.FTZ R28, R28, R29, R32 ;  /* 0x0000001d1c1c7223 */ /* 0x000fe20000010020 */
[----:B------:R-:W-:Y:S01]  /*10ed0*/  F2FP.F16.F32.PACK_AB R27, R45, R44 ;  /* 0x0000002c2d1b723e */ /* 0x000fe200000000ff */
[----:B------:R-:W-:Y:S01]  /*10ee0*/  FFMA.FTZ R30, R30, R33, R34 ;  /* 0x000000211e1e7223 */ /* 0x000fe20000010022 */
[----:B------:R-:W-:Y:S02]  /*10ef0*/  F2FP.F16.F32.PACK_AB R25, R41, R46 ;  /* 0x0000002e2919723e */ /* 0x000fe400000000ff */
[----:B------:R-:W-:-:S02]  /*10f00*/  F2FP.F16.F32.PACK_AB R24, R35, R76 ;  /* 0x0000004c2318723e */ /* 0x000fc400000000ff */
[----:B------:R-:W-:Y:S02]  /*10f10*/  F2FP.F16.F32.PACK_AB R26, R39, R42 ;  /* 0x0000002a271a723e */ /* 0x000fe400000000ff */
[----:B------:R-:W-:Y:S02]  /*10f20*/  F2FP.F16.F32.PACK_AB R31, R47, R74 ;  /* 0x0000004a2f1f723e */ /* 0x000fe400000000ff */
[----:B------:R-:W-:Y:S01]  /*10f30*/  F2FP.F16.F32.PACK_AB R29, R43, R60 ;  /* 0x0000003c2b1d723e */ /* 0x000fe200000000ff */
[----:B------:R2:W-:Y:S01]  /*10f40*/  STS.128 [R215], R24 ;  /* 0x00000018d7007388 */ /* 0x0005e20000000c00 */
[----:B------:R-:W-:Y:S02]  /*10f50*/  F2FP.F16.F32.PACK_AB R28, R28, R75 ;  /* 0x0000004b1c1c723e */ /* 0x000fe400000000ff */
[----:B------:R-:W-:-:S05]  /*10f60*/  F2FP.F16.F32.PACK_AB R30, R30, R37 ;  /* 0x000000251e1e723e */ /* 0x000fca00000000ff */
[----:B------:R2:W-:Y:S02]  /*10f70*/  STS.128 [R40+0xc400], R28 ;  /* 0x00c4001c28007388 */ /* 0x0005e40000000c00 */
.L_x_1749:
[----:B------:R-:W-:Y:S05]  /*10f80*/  BSYNC B1 ;  /* 0x0000000000017941 */ /* 0x000fea0003800000 */
.L_x_1748:
[----:B------:R-:W-:-:S13]  /*10f90*/  ISETP.GE.AND P0, PT, R219, R73, PT ;  /* 0x00000049db00720c */ /* 0x000fda0003f06270 */
[----:B------:R-:W-:Y:S05]  /*10fa0*/  @P0 BRA `(.L_x_1729) ;  /* 0x0000001000940947 */ /* 0x000fea0003800000 */
[----:B01----:R-:W0:Y:S01]  /*10fb0*/  LDC R33, c[0x0][0x3f4] ;  /* 0x0000fd00ff217b82 */ /* 0x003e220000000800 */
[----:B------:R-:W-:Y:S01]  /*10fc0*/  BSSY B1, `(.L_x_1754) ;  /* 0x0000063000017945 */ /* 0x000fe20003800000 */
[-C--:B0-----:R-:W-:Y:S02]  /*10fd0*/  ISETP.GE.AND P0, PT, R16, R33.reuse, PT ;  /* 0x000000211000720c */ /* 0x081fe40003f06270 */
[-C--:B------:R-:W-:Y:S02]  /*10fe0*/  ISETP.GE.AND P1, PT, R168, R33.reuse, PT ;  /* 0x00000021a800720c */ /* 0x080fe40003f26270 */
[----:B------:R-:W-:-:S09]  /*10ff0*/  ISETP.GE.AND P2, PT, R169, R33, PT ;  /* 0x00000021a900720c */ /* 0x000fd20003f46270 */
[----:B------:R-:W-:Y:S05]  /*11000*/  @P0 BRA `(.L_x_1755) ;  /* 0x0000000400780947 */ /* 0x000fea0003800000 */
[----:B--2---:R-:W-:Y:S01]  /*11010*/  LEA.HI R24, R33, R198, RZ, 0x1d ;  /* 0x000000c621187211 */ /* 0x004fe200078fe8ff */
        /* <DEDUP_REMOVED lines=11> */
[----:B------:R-:W-:-:S02]  /*110d0*/  SHF.L.U32 R24, R24, 0xa, RZ ;  /* 0x0000000a18187819 */ /* 0x000fc400000006ff */
[----:B------:R-:W-:Y:S02]  /*110e0*/  LOP3.LUT R29, R25, R218, RZ, 0x3c, !PT ;  /* 0x000000da191d7212 */ /* 0x000fe400078e3cff */
[----:B------:R-:W-:Y:S02]  /*110f0*/  LOP3.LUT R28, R24, 0x7fffe000, RZ, 0xc0, !PT ;  /* 0x7fffe000181c7812 */ /* 0x000fe400078ec0ff */
[----:B------:R-:W0:Y:S01]  /*11100*/  LDS.128 R24, [R216] ;  /* 0x00000000d8187984 */ /* 0x000e220000000c00 */
[----:B------:R-:W-:Y:S02]  /*11110*/  SHF.R.U64 R60, R48, 0x10, R49 ;  /* 0x00000010303c7819 */ /* 0x000fe40000001231 */
[----:B------:R-:W-:Y:S02]  /*11120*/  IADD3 R29, R29, R28, R188 ;  /* 0x0000001c1d1d7210 */ /* 0x000fe40007ffe0bc */
[----:B------:R-:W-:Y:S02]  /*11130*/  SHF.R.U64 R48, R4, 0x10, R5 ;  /* 0x0000001004307819 */ /* 0x000fe40000001205 */
[----:B------:R-:W-:Y:S01]  /*11140*/  SHF.R.U64 R49, R50, 0x10, R51 ;  /* 0x0000001032317819 */ /* 0x000fe20000001233 */
[----:B------:R-:W-:Y:S01]  /*11150*/  IMAD R32, R29, 0x2, R18 ;  /* 0x000000021d207824 */ /* 0x000fe200078e0212 */
[----:B------:R-:W-:-:S02]  /*11160*/  SHF.R.U64 R47, R6, 0x10, R7 ;  /* 0x00000010062f7819 */ /* 0x000fc40000001207 */
[----:B------:R-:W-:Y:S02]  /*11170*/  SHF.R.U32.HI R50, RZ, 0x10, R51 ;  /* 0x00000010ff327819 */ /* 0x000fe40000011633 */
[----:B------:R-:W1:Y:S01]  /*11180*/  LDS.128 R28, [R32+0xc400] ;  /* 0x00c40000201c7984 */ /* 0x000e620000000c00 */
[----:B------:R-:W-:Y:S01]  /*11190*/  SHF.R.U32.HI R43, RZ, 0x10, R7 ;  /* 0x00000010ff2b7819 */ /* 0x000fe20000011607 */
[--C-:B0-----:R-:W-:Y:S02]  /*111a0*/  HADD2.F32 R5, -RZ, R25.reuse.H0_H0 ;  /* 0x20000019ff057230 */ /* 0x101fe40000004100 */
[----:B------:R-:W-:Y:S02]  /*111b0*/  HADD2.F32 R4, -RZ, R24.H0_H0 ;  /* 0x20000018ff047230 */ /* 0x000fe40000004100 */
[----:B------:R-:W-:Y:S02]  /*111c0*/  HADD2.F32 R25, -RZ, R25.H1_H1 ;  /* 0x30000019ff197230 */ /* 0x000fe40000004100 */
[----:B------:R-:W-:-:S02]  /*111d0*/  HADD2.F32 R6, -RZ, R26.H0_H0 ;  /* 0x2000001aff067230 */ /* 0x000fc40000004100 */
[--C-:B------:R-:W-:Y:S02]  /*111e0*/  HADD2.F32 R7, -RZ, R27.reuse.H0_H0 ;  /* 0x2000001bff077230 */ /* 0x100fe40000004100 */
[----:B------:R-:W-:Y:S02]  /*111f0*/  HADD2.F32 R27, -RZ, R27.H1_H1 ;  /* 0x3000001bff1b7230 */ /* 0x000fe40000004100 */
[----:B------:R-:W-:Y:S02]  /*11200*/  HADD2.F32 R24, -RZ, R24.H1_H1 ;  /* 0x30000018ff187230 */ /* 0x000fe40000004100 */
[--C-:B-1----:R-:W-:Y:S02]  /*11210*/  HADD2.F32 R34, -RZ, R29.reuse.H0_H0 ;  /* 0x2000001dff227230 */ /* 0x102fe40000004100 */
[----:B------:R-:W-:Y:S02]  /*11220*/  HADD2.F32 R35, -RZ, R29.H1_H1 ;  /* 0x3000001dff237230 */ /* 0x000fe40000004100 */
[----:B------:R-:W-:-:S02]  /*11230*/  HADD2.F32 R29, -RZ, R28.H0_H0 ;  /* 0x2000001cff1d7230 */ /* 0x000fc40000004100 */
[CC--:B------:R-:W-:Y:S01]  /*11240*/  FMUL.FTZ R42, R34.reuse, R39.reuse ;  /* 0x00000027222a7220 */ /* 0x0c0fe20000410000 */
[-C--:B------:R-:W-:Y:S01]  /*11250*/  FMUL.FTZ R44, R34, R38.reuse ;  /* 0x00000026222c7220 */ /* 0x080fe20000410000 */
[----:B------:R-:W-:Y:S02]  /*11260*/  HADD2.F32 R34, -RZ, R41.H0_H0 ;  /* 0x20000029ff227230 */ /* 0x000fe40000004100 */
[C---:B------:R-:W-:Y:S01]  /*11270*/  FFMA.FTZ R42, R5.reuse, R38, -R42 ;  /* 0x00000026052a7223 */ /* 0x040fe2000001082a */
[----:B------:R-:W-:Y:S01]  /*11280*/  FFMA.FTZ R44, R5, R39, R44 ;  /* 0x00000027052c7223 */ /* 0x000fe2000001002c */
[----:B------:R-:W-:Y:S01]  /*11290*/  FMUL.FTZ R5, R29, R78 ;  /* 0x0000004e1d057220 */ /* 0x000fe20000410000 */
[C---:B------:R-:W-:Y:S01]  /*112a0*/  FMUL.FTZ R38, R35.reuse, R40 ;  /* 0x0000002823267220 */ /* 0x040fe20000410000 */
[----:B------:R-:W-:Y:S01]  /*112b0*/  FMUL.FTZ R46, R35, R34 ;  /* 0x00000022232e7220 */ /* 0x000fe20000410000 */
[----:B------:R-:W-:Y:S02]  /*112c0*/  HADD2.F32 R36, -RZ, R30.H0_H0 ;  /* 0x2000001eff247230 */ /* 0x000fe40000004100 */
[----:B------:R-:W-:Y:S01]  /*112d0*/  FMUL.FTZ R29, R29, R80 ;  /* 0x000000501d1d7220 */ /* 0x000fe20000410000 */
[----:B------:R-:W-:-:S02]  /*112e0*/  HADD2.F32 R35, -RZ, R79.H0_H0 ;  /* 0x2000004fff237230 */ /* 0x000fc40000004100 */
[C---:B------:R-:W-:Y:S01]  /*112f0*/  FFMA.FTZ R80, R4.reuse, R80, -R5 ;  /* 0x0000005004507223 */ /* 0x040fe20000010805 */
[C---:B------:R-:W-:Y:S01]  /*11300*/  FFMA.FTZ R39, R25.reuse, R34, -R38 ;  /* 0x0000002219277223 */ /* 0x040fe20000010826 */
[----:B------:R-:W-:Y:S02]  /*11310*/  HADD2.F32 R5, -RZ, R81.H0_H0 ;  /* 0x20000051ff057230 */ /* 0x000fe40000004100 */
[----:B------:R-:W-:Y:S01]  /*11320*/  FFMA.FTZ R41, R25, R40, R46 ;  /* 0x0000002819297223 */ /* 0x000fe2000001002e */
[----:B------:R-:W-:Y:S02]  /*11330*/  HADD2.F32 R37, -RZ, R31.H0_H0 ;  /* 0x2000001fff257230 */ /* 0x000fe40000004100 */
[----:B------:R-:W-:Y:S01]  /*11340*/  FFMA.FTZ R78, R4, R78, R29 ;  /* 0x0000004e044e7223 */ /* 0x000fe2000001001d */
[----:B------:R-:W-:Y:S02]  /*11350*/  HADD2.F32 R38, -RZ, R79.H1_H1 ;  /* 0x3000004fff267230 */ /* 0x000fe40000004100 */
[----:B------:R-:W-:Y:S01]  /*11360*/  FMUL.FTZ R25, R36, R35 ;  /* 0x0000002324197220 */ /* 0x000fe20000410000 */
[----:B------:R-:W-:-:S02]  /*11370*/  HADD2.F32 R4, -RZ, R81.H1_H1 ;  /* 0x30000051ff047230 */ /* 0x000fc40000004100 */
[-C--:B------:R-:W-:Y:S01]  /*11380*/  FMUL.FTZ R29, R36, R5.reuse ;  /* 0x00000005241d7220 */ /* 0x080fe20000410000 */
[----:B------:R-:W-:Y:S02]  /*11390*/  HADD2.F32 R31, -RZ, R31.H1_H1 ;  /* 0x3000001fff1f7230 */ /* 0x000fe40000004100 */
[C---:B------:R-:W-:Y:S01]  /*113a0*/  FFMA.FTZ R40, R6.reuse, R5, -R25 ;  /* 0x0000000506287223 */ /* 0x040fe20000010819 */
[----:B------:R-:W-:Y:S02]  /*113b0*/  HADD2.F32 R36, -RZ, R43.H0_H0 ;  /* 0x2000002bff247230 */ /* 0x000fe40000004100 */
[C---:B------:R-:W-:Y:S01]  /*113c0*/  FMUL.FTZ R46, R37.reuse, R38 ;  /* 0x00000026252e7220 */ /* 0x040fe20000410000 */
[----:B------:R-:W-:Y:S02]  /*113d0*/  HADD2.F32 R34, -RZ, R50.H0_H0 ;  /* 0x20000032ff227230 */ /* 0x000fe40000004100 */
[-C--:B------:R-:W-:Y:S01]  /*113e0*/  FMUL.FTZ R5, R37, R4.reuse ;  /* 0x0000000425057220 */ /* 0x080fe20000410000 */
[----:B------:R-:W-:Y:S01]  /*113f0*/  FFMA.FTZ R37, R6, R35, R29 ;  /* 0x0000002306257223 */ /* 0x000fe2000001001d */
[----:B------:R-:W-:Y:S01]  /*11400*/  FFMA.FTZ R46, R7, R4, -R46 ;  /* 0x00000004072e7223 */ /* 0x000fe2000001082e */
[----:B------:R-:W-:-:S02]  /*11410*/  HADD2.F32 R28, -RZ, R28.H1_H1 ;  /* 0x3000001cff1c7230 */ /* 0x000fc40000004100 */
[----:B------:R-:W-:Y:S01]  /*11420*/  FMUL.FTZ R6, R31, R36 ;  /* 0x000000241f067220 */ /* 0x000fe20000410000 */
[----:B------:R-:W-:Y:S02]  /*11430*/  HADD2.F32 R30, -RZ, R30.H1_H1 ;  /* 0x3000001eff1e7230 */ /* 0x000fe40000004100 */
[----:B------:R-:W-:Y:S01]  /*11440*/  FFMA.FTZ R38, R7, R38, R5 ;  /* 0x0000002607267223 */ /* 0x000fe20000010005 */
[-C--:B------:R-:W-:Y:S01]  /*11450*/  FMUL.FTZ R4, R31, R34.reuse ;  /* 0x000000221f047220 */ /* 0x080fe20000410000 */
[----:B------:R-:W-:Y:S02]  /*11460*/  HADD2.F32 R25, -RZ, R48.H0_H0 ;  /* 0x20000030ff197230 */ /* 0x000fe40000004100 */
[C---:B------:R-:W-:Y:S01]  /*11470*/  FFMA.FTZ R45, R27.reuse, R34, -R6 ;  /* 0x000000221b2d7223 */ /* 0x040fe20000010806 */
[----:B------:R-:W-:Y:S02]  /*11480*/  HADD2.F32 R29, -RZ, R47.H0_H0 ;  /* 0x2000002fff1d7230 */ /* 0x000fe40000004100 */
[----:B------:R-:W-:Y:S01]  /*11490*/  FFMA.FTZ R47, R27, R36, R4 ;  /* 0x000000241b2f7223 */ /* 0x000fe20000010004 */
[----:B------:R-:W-:-:S02]  /*114a0*/  HADD2.F32 R5, -RZ, R60.H0_H0 ;  /* 0x2000003cff057230 */ /* 0x000fc40000004100 */
[----:B------:R-:W-:Y:S01]  /*114b0*/  FMUL.FTZ R27, R28, R25 ;  /* 0x000000191c1b7220 */ /* 0x000fe20000410000 */
[----:B------:R-:W-:Y:S02]  /*114c0*/  HADD2.F32 R7, -RZ, R49.H0_H0 ;  /* 0x20000031ff077230 */ /* 0x000fe40000004100 */
[----:B------:R-:W-:Y:S01]  /*114d0*/  FMUL.FTZ R43, R30, R29 ;  /* 0x0000001d1e2b7220 */ /* 0x000fe20000410000 */
[----:B------:R-:W-:Y:S02]  /*114e0*/  HADD2.F32 R26, -RZ, R26.H1_H1 ;  /* 0x3000001aff1a7230 */ /* 0x000fe40000004100 */
[-C--:B------:R-:W-:Y:S01]  /*114f0*/  FMUL.FTZ R28, R28, R5.reuse ;  /* 0x000000051c1c7220 */ /* 0x080fe20000410000 */
[----:B------:R-:W-:Y:S01]  /*11500*/  FFMA.FTZ R31, R24, R5, -R27 ;  /* 0x00000005181f7223 */ /* 0x000fe2000001081b */
[-C--:B------:R-:W-:Y:S01]  /*11510*/  FMUL.FTZ R30, R30, R7.reuse ;  /* 0x000000071e1e7220 */ /* 0x080fe20000410000 */
[----:B------:R-:W-:Y:S01]  /*11520*/  F2FP.F16.F32.PACK_AB R5, R39, R42 ;  /* 0x0000002a2705723e */ /* 0x000fe200000000ff */
[----:B------:R-:W-:Y:S01]  /*11530*/  FFMA.FTZ R43, R26, R7, -R43 ;  /* 0x000000071a2b7223 */ /* 0x000fe2000001082b */
        /* <DEDUP_REMOVED lines=11> */
.L_x_1755:
[----:B------:R-:W-:Y:S05]  /*115f0*/  BSYNC B1 ;  /* 0x0000000000017941 */ /* 0x000fea0003800000 */
.L_x_1754:
[----:B------:R-:W-:Y:S04]  /*11600*/  BSSY B1, `(.L_x_1756) ;  /* 0x0000060000017945 */ /* 0x000fe80003800000 */
[----:B------:R-:W-:Y:S05]  /*11610*/  @P1 BRA `(.L_x_1757) ;  /* 0x0000000400781947 */ /* 0x000fea0003800000 */
[----:B0-----:R-:W-:Y:S01]  /*11620*/  LEA.HI R4, R33, R170, RZ, 0x1d ;  /* 0x000000aa21047211 */ /* 0x001fe200078fe8ff */
[----:B------:R-:W-:Y:S01]  /*11630*/  HADD2.F32 R35, -RZ, R69.H1_H1 ;  /* 0x30000045ff237230 */ /* 0x000fe20000004100 */
[----:B------:R-:W-:Y:S01]  /*11640*/  SHF.R.U32.HI R36, RZ, 0x10, R9 ;  /* 0x00000010ff247819 */ /* 0x000fe20000011609 */
[----:B------:R-:W-:Y:S01]  /*11650*/  HADD2.F32 R34, -RZ, R71.H1_H1 ;  /* 0x30000047ff227230 */ /* 0x000fe20000004100 */
[----:B------:R-:W-:Y:S01]  /*11660*/  SHF.R.S32.HI R5, RZ, 0x1f, R4 ;  /* 0x0000001fff057819 */ /* 0x000fe20000011404 */
[----:B------:R-:W-:Y:S01]  /*11670*/  IMAD.SHL.U32 R6, R4, 0x8, RZ ;  /* 0x0000000804067824 */ /* 0x000fe200078e00ff */
[----:B------:R-:W-:Y:S01]  /*11680*/  SHF.R.U64 R46, R52, 0x10, R53 ;  /* 0x00000010342e7819 */ /* 0x000fe20000001235 */
[----:B------:R-:W-:Y:S01]  /*11690*/  HADD2.F32 R36, -RZ, R36.H0_H0 ;  /* 0x20000024ff247230 */ /* 0x000fe20000004100 */
[----:B------:R-:W-:Y:S02]  /*116a0*/  LEA.HI R4, R5, R4, RZ, 0x3 ;  /* 0x0000000405047211 */ /* 0x000fe400078f18ff */
[----:B------:R-:W-:-:S02]  /*116b0*/  LOP3.LUT R5, R181, 0x38, R6, 0xf8, !PT ;  /* 0x00000038b5057812 */ /* 0x000fc400078ef806 */
[----:B------:R-:W-:Y:S01]  /*116c0*/  SHF.R.U64 R44, R8, 0x10, R9 ;  /* 0x00000010082c7819 */ /* 0x000fe20000001209 */
[----:B------:R-:W-:Y:S01]  /*116d0*/  IMAD.SHL.U32 R4, R4, 0x400, RZ ;  /* 0x0000040004047824 */ /* 0x000fe200078e00ff */
[----:B--2---:R-:W-:Y:S02]  /*116e0*/  LOP3.LUT R25, R5, R218, RZ, 0x3c, !PT ;  /* 0x000000da05197212 */ /* 0x004fe400078e3cff */
[----:B------:R-:W-:Y:S02]  /*116f0*/  SHF.R.U32.HI R52, RZ, 0x10, R53 ;  /* 0x00000010ff347819 */ /* 0x000fe40000011635 */
[----:B------:R-:W-:Y:S02]  /*11700*/  LOP3.LUT R24, R4, 0x7fffe000, RZ, 0xc0, !PT ;  /* 0x7fffe00004187812 */ /* 0x000fe400078ec0ff */
[----:B------:R-:W0:Y:S01]  /*11710*/  LDS.128 R4, [R214] ;  /* 0x00000000d6047984 */ /* 0x000e220000000c00 */
[----:B------:R-:W-:Y:S02]  /*11720*/  SHF.R.U64 R43, R10, 0x10, R11 ;  /* 0x000000100a2b7819 */ /* 0x000fe4000000120b */
[----:B------:R-:W-:-:S02]  /*11730*/  IADD3 R25, R25, R24, R188 ;  /* 0x0000001819197210 */ /* 0x000fc40007ffe0bc */
[--C-:B------:R-:W-:Y:S02]  /*11740*/  SHF.R.U64 R45, R54, 0x10, R55.reuse ;  /* 0x00000010362d7819 */ /* 0x100fe40000001237 */
[----:B------:R-:W-:Y:S01]  /*11750*/  SHF.R.U32.HI R54, RZ, 0x10, R55 ;  /* 0x00000010ff367819 */ /* 0x000fe20000011637 */
[----:B------:R-:W-:Y:S01]  /*11760*/  IMAD R28, R25, 0x2, R18 ;  /* 0x00000002191c7824 */ /* 0x000fe200078e0212 */
[----:B------:R-:W-:-:S04]  /*11770*/  SHF.R.U32.HI R41, RZ, 0x10, R11 ;  /* 0x00000010ff297819 */ /* 0x000fc8000001160b */
        /* <DEDUP_REMOVED lines=16> */
[----:B------:R-:W-:Y:S02]  /*11880*/  HADD2.F32 R34, -RZ, R69.H0_H0 ;  /* 0x20000045ff227230 */ /* 0x000fe40000004100 */
[----:B------:R-:W-:Y:S01]  /*11890*/  FFMA.FTZ R39, R8, R35, R39 ;  /* 0x0000002308277223 */ /* 0x000fe20000010027 */
[----:B------:R-:W-:Y:S02]  /*118a0*/  HADD2.F32 R8, -RZ, R71.H0_H0 ;  /* 0x20000047ff087230 */ /* 0x000fe40000004100 */
[-C--:B------:R-:W-:Y:S01]  /*118b0*/  FMUL.FTZ R40, R30, R29.reuse ;  /* 0x0000001d1e287220 */ /* 0x080fe20000410000 */
[----:B------:R-:W-:Y:S01]  /*118c0*/  FFMA.FTZ R38, R9, R29, -R38 ;  /* 0x0000001d09267223 */ /* 0x000fe20000010826 */
[----:B------:R-:W-:Y:S01]  /*118d0*/  FMUL.FTZ R30, R25, R34 ;  /* 0x00000022191e7220 */ /* 0x000fe20000410000 */
[----:B------:R-:W-:-:S02]  /*118e0*/  HADD2.F32 R31, -RZ, R26.H0_H0 ;  /* 0x2000001aff1f7230 */ /* 0x000fc40000004100 */
[-C--:B------:R-:W-:Y:S01]  /*118f0*/  FMUL.FTZ R25, R25, R8.reuse ;  /* 0x0000000819197220 */ /* 0x080fe20000410000 */
[----:B------:R-:W-:Y:S02]  /*11900*/  HADD2.F32 R29, -RZ, R70.H0_H0 ;  /* 0x20000046ff1d7230 */ /* 0x000fe40000004100 */
[C---:B------:R-:W-:Y:S01]  /*11910*/  FFMA.FTZ R35, R5.reuse, R8, -R30 ;  /* 0x0000000805237223 */ /* 0x040fe2000001081e */
[--C-:B------:R-:W-:Y:S02]  /*11920*/  HADD2.F32 R8, -RZ, R72.reuse.H0_H0 ;  /* 0x20000048ff087230 */ /* 0x100fe40000004100 */
[----:B------:R-:W-:Y:S01]  /*11930*/  FFMA.FTZ R34, R5, R34, R25 ;  /* 0x0000002205227223 */ /* 0x000fe20000010019 */
[----:B------:R-:W-:Y:S02]  /*11940*/  HADD2.F32 R32, -RZ, R27.H0_H0 ;  /* 0x2000001bff207230 */ /* 0x000fe40000004100 */
[----:B------:R-:W-:Y:S01]  /*11950*/  FMUL.FTZ R5, R31, R29 ;  /* 0x0000001d1f057220 */ /* 0x000fe20000410000 */
[----:B------:R-:W-:-:S02]  /*11960*/  HADD2.F32 R72, -RZ, R72.H1_H1 ;  /* 0x30000048ff487230 */ /* 0x000fc40000004100 */
[----:B------:R-:W-:Y:S01]  /*11970*/  FFMA.FTZ R40, R9, R36, R40 ;  /* 0x0000002409287223 */ /* 0x000fe20000010028 */
[----:B------:R-:W-:Y:S02]  /*11980*/  HADD2.F32 R70, -RZ, R70.H1_H1 ;  /* 0x30000046ff467230 */ /* 0x000fe40000004100 */
[-C--:B------:R-:W-:Y:S01]  /*11990*/  FMUL.FTZ R9, R31, R8.reuse ;  /* 0x000000081f097220 */ /* 0x080fe20000410000 */
[----:B------:R-:W-:Y:S01]  /*119a0*/  FFMA.FTZ R31, R10, R8, -R5 ;  /* 0x000000080a1f7223 */ /* 0x000fe20000010805 */
[----:B------:R-:W-:Y:S02]  /*119b0*/  HADD2.F32 R27, -RZ, R27.H1_H1 ;  /* 0x3000001bff1b7230 */ /* 0x000fe40000004100 */
[C---:B------:R-:W-:Y:S01]  /*119c0*/  FMUL.FTZ R5, R32.reuse, R72 ;  /* 0x0000004820057220 */ /* 0x040fe20000410000 */
[----:B------:R-:W-:Y:S02]  /*119d0*/  HADD2.F32 R30, -RZ, R41.H0_H0 ;  /* 0x20000029ff1e7230 */ /* 0x000fe40000004100 */
[----:B------:R-:W-:Y:S01]  /*119e0*/  FMUL.FTZ R36, R32, R70 ;  /* 0x0000004620247220 */ /* 0x000fe20000410000 */
[----:B------:R-:W-:-:S02]  /*119f0*/  HADD2.F32 R8, -RZ, R54.H0_H0 ;  /* 0x20000036ff087230 */ /* 0x000fc40000004100 */
[C---:B------:R-:W-:Y:S01]  /*11a00*/  FFMA.FTZ R70, R11.reuse, R70, R5 ;  /* 0x000000460b467223 */ /* 0x040fe20000010005 */
[----:B------:R-:W-:Y:S02]  /*11a10*/  HADD2.F32 R24, -RZ, R24.H1_H1 ;  /* 0x30000018ff187230 */ /* 0x000fe40000004100 */
[----:B------:R-:W-:Y:S01]  /*11a20*/  FFMA.FTZ R36, R11, R72, -R36 ;  /* 0x000000480b247223 */ /* 0x000fe20000010824 */
[C---:B------:R-:W-:Y:S01]  /*11a30*/  FMUL.FTZ R32, R27.reuse, R30 ;  /* 0x0000001e1b207220 */ /* 0x040fe20000410000 */
[-C--:B------:R-:W-:Y:S01]  /*11a40*/  FMUL.FTZ R42, R27, R8.reuse ;  /* 0x000000081b2a7220 */ /* 0x080fe20000410000 */
[----:B------:R-:W-:Y:S02]  /*11a50*/  HADD2.F32 R11, -RZ, R44.H0_H0 ;  /* 0x2000002cff0b7230 */ /* 0x000fe40000004100 */
[----:B------:R-:W-:Y:S01]  /*11a60*/  FFMA.FTZ R10, R10, R29, R9 ;  /* 0x0000001d0a0a7223 */ /* 0x000fe20000010009 */
[----:B------:R-:W-:Y:S02]  /*11a70*/  HADD2.F32 R5, -RZ, R46.H0_H0 ;  /* 0x2000002eff057230 */ /* 0x000fe40000004100 */
[----:B------:R-:W-:Y:S01]  /*11a80*/  FFMA.FTZ R41, R7, R8, -R32 ;  /* 0x0000000807297223 */ /* 0x000fe20000010820 */
[----:B------:R-:W-:-:S02]  /*11a90*/  HADD2.F32 R26, -RZ, R26.H1_H1 ;  /* 0x3000001aff1a7230 */ /* 0x000fc40000004100 */
[----:B------:R-:W-:Y:S02]  /*11aa0*/  HADD2.F32 R25, -RZ, R43.H0_H0 ;  /* 0x2000002bff197230 */ /* 0x000fe40000004100 */
[----:B------:R-:W-:Y:S01]  /*11ab0*/  FFMA.FTZ R43, R7, R30, R42 ;  /* 0x0000001e072b7223 */ /* 0x000fe2000001002a */
[----:B------:R-:W-:Y:S02]  /*11ac0*/  HADD2.F32 R9, -RZ, R45.H0_H0 ;  /* 0x2000002dff097230 */ /* 0x000fe40000004100 */
[C---:B------:R-:W-:Y:S01]  /*11ad0*/  FMUL.FTZ R7, R24.reuse, R11 ;  /* 0x0000000b18077220 */ /* 0x040fe20000410000 */
[----:B------:R-:W-:Y:S02]  /*11ae0*/  HADD2.F32 R6, -RZ, R6.H1_H1 ;  /* 0x30000006ff067230 */ /* 0x000fe40000004100 */
        /* <DEDUP_REMOVED lines=17> */
.L_x_1757:
[----:B------:R-:W-:Y:S05]  /*11c00*/  BSYNC B1 ;  /* 0x0000000000017941 */ /* 0x000fea0003800000 */
.L_x_1756:
[----:B------:R-:W-:Y:S05]  /*11c10*/  @P2 BRA `(.L_x_1729) ;  /* 0x0000000400782947 */ /* 0x000fea0003800000 */
[----:B------:R-:W-:Y:S01]  /*11c20*/  LEA.HI R33, R33, R171, RZ, 0x1d ;  /* 0x000000ab21217211 */ /* 0x000fe200078fe8ff */
[----:B--2---:R-:W-:Y:S01]  /*11c30*/  HADD2.F32 R29, -RZ, R20.H1_H1 ;  /* 0x30000014ff1d7230 */ /* 0x004fe20000004100 */
[----:B0-----:R-:W-:Y:S01]  /*11c40*/  SHF.R.U32.HI R32, RZ, 0x10, R13 ;  /* 0x00000010ff207819 */ /* 0x001fe2000001160d */
[--C-:B------:R-:W-:Y:S01]  /*11c50*/  HADD2.F32 R31, -RZ, R0.reuse.H1_H1 ;  /* 0x30000000ff1f7230 */ /* 0x100fe20000004100 */
[----:B-1----:R-:W-:Y:S01]  /*11c60*/  SHF.R.S32.HI R6, RZ, 0x1f, R33 ;  /* 0x0000001fff067819 */ /* 0x002fe20000011421 */
[----:B------:R-:W-:Y:S01]  /*11c70*/  HADD2.F32 R30, -RZ, R0.H0_H0 ;  /* 0x20000000ff1e7230 */ /* 0x000fe20000004100 */
[----:B------:R-:W-:Y:S01]  /*11c80*/  SHF.L.U32 R4, R33, 0x3, RZ ;  /* 0x0000000321047819 */ /* 0x000fe200000006ff */
[----:B------:R-:W-:Y:S01]  /*11c90*/  HADD2.F32 R32, -RZ, R32.H0_H0 ;  /* 0x20000020ff207230 */ /* 0x000fe20000004100 */
[----:B------:R-:W-:Y:S01]  /*11ca0*/  LEA.HI R6, R6, R33, RZ, 0x3 ;  /* 0x0000002106067211 */ /* 0x000fe200078f18ff */
[----:B------:R-:W-:Y:S01]  /*11cb0*/  HADD2.F32 R20, -RZ, R20.H0_H0 ;  /* 0x20000014ff147230 */ /* 0x000fe20000004100 */
[----:B------:R-:W-:-:S02]  /*11cc0*/  LOP3.LUT R5, R181, 0x38, R4, 0xf8, !PT ;  /* 0x00000038b5057812 */ /* 0x000fc400078ef804 */
[--C-:B------:R-:W-:Y:S01]  /*11cd0*/  SHF.R.U64 R40, R56, 0x10, R57.reuse ;  /* 0x0000001038287819 */ /* 0x100fe20000001239 */
[----:B------:R-:W-:Y:S01]  /*11ce0*/  IMAD.SHL.U32 R6, R6, 0x400, RZ ;  /* 0x0000040006067824 */ /* 0x000fe200078e00ff */
[----:B------:R-:W-:Y:S02]  /*11cf0*/  LOP3.LUT R9, R5, R218, RZ, 0x3c, !PT ;  /* 0x000000da05097212 */ /* 0x000fe400078e3cff */
[----:B------:R-:W-:Y:S02]  /*11d00*/  SHF.R.U32.HI R56, RZ, 0x10, R57 ;  /* 0x00000010ff387819 */ /* 0x000fe40000011639 */
[----:B------:R-:W-:Y:S02]  /*11d10*/  LOP3.LUT R8, R6, 0x7fffe000, RZ, 0xc0, !PT ;  /* 0x7fffe00006087812 */ /* 0x000fe400078ec0ff */
[----:B------:R-:W0:Y:S01]  /*11d20*/  LDS.128 R4, [R213] ;  /* 0x00000000d5047984 */ /* 0x000e220000000c00 */
[----:B------:R-:W-:Y:S02]  /*11d30*/  SHF.R.U64 R38, R12, 0x10, R13 ;  /* 0x000000100c267819 */ /* 0x000fe4000000120d */
[----:B------:R-:W-:-:S02]  /*11d40*/  IADD3 R9, R9, R8, R188 ;  /* 0x0000000809097210 */ /* 0x000fc40007ffe0bc */
[----:B------:R-:W-:Y:S02]  /*11d50*/  SHF.R.U64 R37, R14, 0x10, R15 ;  /* 0x000000100e257819 */ /* 0x000fe4000000120f */
[--C-:B------:R-:W-:Y:S01]  /*11d60*/  SHF.R.U64 R39, R58, 0x10, R59.reuse ;  /* 0x000000103a277819 */ /* 0x100fe2000000123b */
[----:B------:R-:W-:Y:S01]  /*11d70*/  IMAD R24, R9, 0x2, R18 ;  /* 0x0000000209187824 */ /* 0x000fe200078e0212 */
[----:B------:R-:W-:Y:S02]  /*11d80*/  SHF.R.U32.HI R58, RZ, 0x10, R59 ;  /* 0x00000010ff3a7819 */ /* 0x000fe4000001163b */
[----:B------:R-:W-:Y:S02]  /*11d90*/  SHF.R.U32.HI R36, RZ, 0x10, R15 ;  /* 0x00000010ff247819 */ /* 0x000fe4000001160f */
[----:B------:R-:W1:Y:S01]  /*11da0*/  LDS.128 R8, [R24+0xc400] ;  /* 0x00c4000018087984 */ /* 0x000e620000000c00 */
[--C-:B0-----:R-:W-:Y:S02]  /*11db0*/  HADD2.F32 R13, -RZ, R5.reuse.H1_H1 ;  /* 0x30000005ff0d7230 */ /* 0x101fe40000004100 */
[----:B------:R-:W-:-:S02]  /*11dc0*/  HADD2.F32 R12, -RZ, R5.H0_H0 ;  /* 0x20000005ff0c7230 */ /* 0x000fc40000004100 */
[----:B------:R-:W-:Y:S02]  /*11dd0*/  HADD2.F32 R5, -RZ, R4.H0_H0 ;  /* 0x20000004ff057230 */ /* 0x000fe40000004100 */
[----:B------:R-:W-:Y:S02]  /*11de0*/  HADD2.F32 R14, -RZ, R6.H0_H0 ;  /* 0x20000006ff0e7230 */ /* 0x000fe40000004100 */
[--C-:B------:R-:W-:Y:S02]  /*11df0*/  HADD2.F32 R15, -RZ, R7.reuse.H0_H0 ;  /* 0x20000007ff0f7230 */ /* 0x100fe40000004100 */
[----:B------:R-:W-:Y:S02]  /*11e00*/  HADD2.F32 R7, -RZ, R7.H1_H1 ;  /* 0x30000007ff077230 */ /* 0x000fe40000004100 */
[----:B------:R-:W-:Y:S02]  /*11e10*/  HADD2.F32 R4, -RZ, R4.H1_H1 ;  /* 0x30000004ff047230 */ /* 0x000fe40000004100 */
[----:B-1----:R-:W-:-:S02]  /*11e20*/  HADD2.F32 R25, -RZ, R9.H0_H0 ;  /* 0x20000009ff197230 */ /* 0x002fc40000004100 */
[----:B------:R-:W-:Y:S02]  /*11e30*/  HADD2.F32 R26, -RZ, R9.H1_H1 ;  /* 0x30000009ff1a7230 */ /* 0x000fe40000004100 */
[----:B------:R-:W-:Y:S02]  /*11e40*/  HADD2.F32 R9, -RZ, R8.H0_H0 ;  /* 0x20000008ff097230 */ /* 0x000fe40000004100 */
[C---:B------:R-:W-:Y:S01]  /*11e50*/  FMUL.FTZ R33, R25.reuse, R31 ;  /* 0x0000001f19217220 */ /* 0x040fe20000410000 */
[-C--:B------:R-:W-:Y:S01]  /*11e60*/  FMUL.FTZ R35, R25, R29.reuse ;  /* 0x0000001d19237220 */ /* 0x080fe20000410000 */
[----:B------:R-:W-:Y:S02]  /*11e70*/  HADD2.F32 R25, -RZ, R56.H0_H0 ;  /* 0x20000038ff197230 */ /* 0x000fe40000004100 */
[----:B------:R-:W-:Y:S01]  /*11e80*/  FMUL.FTZ R0, R26, R32 ;  /* 0x000000201a007220 */ /* 0x000fe20000410000 */
[C---:B------:R-:W-:Y:S01]  /*11e90*/  FFMA.FTZ R33, R12.reuse, R29, -R33 ;  /* 0x0000001d0c217223 */ /* 0x040fe20000010821 */
[----:B------:R-:W-:Y:S01]  /*11ea0*/  FFMA.FTZ R35, R12, R31, R35 ;  /* 0x0000001f0c237223 */ /* 0x000fe20000010023 */
[----:B------:R-:W-:-:S02]  /*11eb0*/  HADD2.F32 R27, -RZ, R10.H0_H0 ;  /* 0x2000000aff1b7230 */ /* 0x000fc40000004100 */
[-C--:B------:R-:W-:Y:S01]  /*11ec0*/  FMUL.FTZ R34, R26, R25.reuse ;  /* 0x000000191a227220 */ /* 0x080fe20000410000 */
[----:B------:R-:W-:Y:S01]  /*11ed0*/  FFMA.FTZ R26, R13, R25, -R0 ;  /* 0x000000190d1a7223 */ /* 0x000fe20000010800 */
[C---:B------:R-:W-:Y:S01]  /*11ee0*/  FMUL.FTZ R0, R9.reuse, R30 ;  /* 0x0000001e09007220 */ /* 0x040fe20000410000 */
[----:B------:R-:W-:Y:S02]  /*11ef0*/  HADD2.F32 R12, -RZ, R3.H0_H0 ;  /* 0x20000003ff0c7230 */ /* 0x000fe40000004100 */
[----:B------:R-:W-:Y:S01]  /*11f00*/  FMUL.FTZ R9, R9, R20 ;  /* 0x0000001409097220 */ /* 0x000fe20000410000 */
[----:B------:R-:W-:Y:S01]  /*11f10*/  FFMA.FTZ R34, R13, R32, R34 ;  /* 0x000000200d227223 */ /* 0x000fe20000010022 */
[C---:B------:R-:W-:Y:S01]  /*11f20*/  FFMA.FTZ R13, R5.reuse, R20, -R0 ;  /* 0x00000014050d7223 */ /* 0x040fe20000010800 */
[----:B------:R-:W-:Y:S02]  /*11f30*/  HADD2.F32 R0, -RZ, R21.H0_H0 ;  /* 0x20000015ff007230 */ /* 0x000fe40000004100 */
[----:B------:R-:W-:Y:S01]  /*11f40*/  FFMA.FTZ R30, R5, R30, R9 ;  /* 0x0000001e051e7223 */ /* 0x000fe20000010009 */
[----:B------:R-:W-:Y:S01]  /*11f50*/  FMUL.FTZ R5, R27, R12 ;  /* 0x0000000c1b057220 */ /* 0x000fe20000410000 */
[----:B------:R-:W-:-:S02]  /*11f60*/  HADD2.F32 R28, -RZ, R11.H0_H0 ;  /* 0x2000000bff1c7230 */ /* 0x000fc40000004100 */
[----:B------:R-:W-:Y:S02]  /*11f70*/  HADD2.F32 R3, -RZ, R3.H1_H1 ;  /* 0x30000003ff037230 */ /* 0x000fe40000004100 */
[-C--:B------:R-:W-:Y:S01]  /*11f80*/  FMUL.FTZ R27, R27, R0.reuse ;  /* 0x000000001b1b7220 */ /* 0x080fe20000410000 */
[----:B------:R-:W-:Y:S02]  /*11f90*/  HADD2.F32 R21, -RZ, R21.H1_H1 ;  /* 0x30000015ff157230 */ /* 0x000fe40000004100 */
[----:B------:R-:W-:Y:S01]  /*11fa0*/  FFMA.FTZ R25, R14, R0, -R5 ;  /* 0x000000000e197223 */ /* 0x000fe20000010805 */
[----:B------:R-:W-:Y:S02]  /*11fb0*/  HADD2.F32 R11, -RZ, R11.H1_H1 ;  /* 0x3000000bff0b7230 */ /* 0x000fe40000004100 */
[C---:B------:R-:W-:Y:S01]  /*11fc0*/  FMUL.FTZ R32, R28.reuse, R3 ;  /* 0x000000031c207220 */ /* 0x040fe20000410000 */
[----:B------:R-:W-:Y:S02]  /*11fd0*/  HADD2.F32 R20, -RZ, R36.H0_H0 ;  /* 0x20000024ff147230 */ /* 0x000fe40000004100 */
[----:B------:R-:W-:Y:S01]  /*11fe0*/  FMUL.FTZ R28, R28, R21 ;  /* 0x000000151c1c7220 */ /* 0x000fe20000410000 */
[----:B------:R-:W-:-:S02]  /*11ff0*/  HADD2.F32 R0, -RZ, R58.H0_H0 ;  /* 0x2000003aff007230 */ /* 0x000fc40000004100 */
[----:B------:R-:W-:Y:S01]  /*12000*/  FFMA.FTZ R27, R14, R12, R27 ;  /* 0x0000000c0e1b7223 */ /* 0x000fe2000001001b */
[----:B------:R-:W-:Y:S02]  /*12010*/  HADD2.F32 R8, -RZ, R8.H1_H1 ;  /* 0x30000008ff087230 */ /* 0x000fe40000004100 */
[C---:B------:R-:W-:Y:S01]  /*12020*/  FMUL.FTZ R12, R11.reuse, R20 ;  /* 0x000000140b0c7220 */ /* 0x040fe20000410000 */
[----:B------:R-:W-:Y:S02]  /*12030*/  HADD2.F32 R10, -RZ, R10.H1_H1 ;  /* 0x3000000aff0a7230 */ /* 0x000fe40000004100 */
[----:B------:R-:W-:Y:S01]  /*12040*/  FMUL.FTZ R14, R11, R0 ;  /* 0x000000000b0e7220 */ /* 0x000fe20000410000 */
[C---:B------:R-:W-:Y:S01]  /*12050*/  FFMA.FTZ R28, R15.reuse, R3, R28 ;  /* 0x000000030f1c7223 */ /* 0x040fe2000001001c */
[----:B------:R-:W-:Y:S02]  /*12060*/  HADD2.F32 R9, -RZ, R38.H0_H0 ;  /* 0x20000026ff097230 */ /* 0x000fe40000004100 */
[----:B------:R-:W-:Y:S01]  /*12070*/  FFMA.FTZ R32, R15, R21, -R32 ;  /* 0x000000150f207223 */ /* 0x000fe20000010820 */
        /* <DEDUP_REMOVED lines=24> */
.L_x_1729:
[----:B------:R-:W-:Y:S05]  /*12200*/  BSYNC B0 ;  /* 0x0000000000007941 */ /* 0x000fea0003800000 */
.L_x_1707:
        /* <DEDUP_REMOVED lines=8> */
.L_x_1705:
[----:B01-3--:R-:W3:Y:S02]  /*12290*/  LDL R0, [R1+0x30] ;  /* 0x0000300001007983 */ /* 0x00bee40000100800 */
[----:B---3--:R-:W-:-:S13]  /*122a0*/  R2UR UR4, R0 ;  /* 0x00000000000472ca */ /* 0x008fda00000e0000 */
[----:B------:R-:W-:-:S05]  /*122b0*/  IMAD.U32 R0, RZ, RZ, UR4 ;  /* 0x00000004ff007e24 */ /* 0x000fca000f8e00ff */
[----:B------:R-:W-:-:S13]  /*122c0*/  ISETP.NE.AND P0, PT, R0, 0x3, PT ;  /* 0x000000030000780c */ /* 0x000fda0003f05270 */
[----:B------:R-:W-:Y:S05]  /*122d0*/  @!P0 BRA `(.L_x_1758) ;  /* 0x0000000000048947 */ /* 0x000fea0003800000 */
[----:B------:R-:W-:Y:S01]  /*122e0*/  BPT.TRAP 0x1 ;  /* 0x000000040000795c */ /* 0x000fe20000300000 */
.L_x_1758:
[----:B------:R-:W-:Y:S01]  /*122f0*/  IMAD R9, R160, 0x8, R18 ;  /* 0x00000008a0097824 */ /* 0x000fe200078e0212 */
[----:B------:R-:W-:-:S04]  /*12300*/  SHF.L.U32 R0, R163, 0x1f, RZ ;  /* 0x0000001fa3007819 */ /* 0x000fc800000006ff */
[----:B------:R0:W1:Y:S01]  /*12310*/  SYNCS.PHASECHK.TRANS64.TRYWAIT P1, [R9+URZ+0x2a830], R0 ;  /* 0x02a83000090075a7 */ /* 0x000062000802017f */
[----:B------:R-:W-:Y:S05]  /*12320*/  @!P0 BRA `(.L_x_1759) ;  /* 0x0000000000048947 */ /* 0x000fea0003800000 */
[----:B------:R-:W-:Y:S01]  /*12330*/  BPT.TRAP 0x1 ;  /* 0x000000040000795c */ /* 0x000fe20000300000 */
.L_x_1759:
[----:B-1----:R-:W-:Y:S05]  /*12340*/  @P1 BRA `(.L_x_1760) ;  /* 0x0000000000081947 */ /* 0x002fea0003800000 */
[----:B------:R-:W1:Y:S02]  /*12350*/  SYNCS.PHASECHK.TRANS64.TRYWAIT P1, [R9+URZ+0x2a830], R0 ;  /* 0x02a83000090075a7 */ /* 0x000e64000802017f */
[----:B-1----:R-:W-:Y:S05]  /*12360*/  @!P1 BRA `(.L_x_1761) ;  /* 0x0000016800409947 */ /* 0x002fea0003800000 */
.L_x_1760:
[----:B------:R-:W-:Y:S05]  /*12370*/  WARPSYNC.ALL ;  /* 0x0000000000007948 */ /* 0x000fea0003800000 */
[----:B01----:R-:W-:Y:S01]  /*12380*/  IADD3 R0, R18, 0x18400, RZ ;  /* 0x0001840012007810 */ /* 0x003fe20007ffe0ff */
[----:B--2-4-:R-:W-:Y:S01]  /*12390*/  IMAD.MOV.U32 R5, RZ, RZ, 0x40000040 ;  /* 0x40000040ff057424 */ /* 0x014fe200078e00ff */
[----:B------:R-:W-:Y:S01]  /*123a0*/  R2UR UR4, R68 ;  /* 0x00000000440472ca */ /* 0x000fe200000e0000 */
[----:B------:R-:W-:Y:S01]  /*123b0*/  UMOV UR9, 0x40000040 ;  /* 0x4000004000097882 */ /* 0x000fe20000000000 */
[----:B------:R-:W-:Y:S01]  /*123c0*/  SHF.R.U32.HI R0, RZ, 0x4, R0 ;  /* 0x00000004ff007819 */ /* 0x000fe20000011600 */
[----:B------:R-:W-:Y:S01]  /*123d0*/  WARPGROUP.ARRIVE ;  /* 0x00000000000079c5 */ /* 0x000fe20000000000 */
[----:B------:R-:W-:Y:S01]  /*123e0*/  R2UR UR11, R5 ;  /* 0x00000000050b72ca */ /* 0x000fe200000e0000 */
[----:B------:R-:W-:Y:S01]  /*123f0*/  IMAD.U32 R11, RZ, RZ, UR9 ;  /* 0x00000009ff0b7e24 */ /* 0x000fe2000f8e00ff */
[----:B------:R-:W-:Y:S01]  /*12400*/  LOP3.LUT R0, R0, 0x3fff, RZ, 0xc0, !PT ;  /* 0x00003fff00007812 */ /* 0x000fe200078ec0ff */
[----:B------:R-:W-:Y:S01]  /*12410*/  UMOV UR57, 0x40000040 ;  /* 0x4000004000397882 */ /* 0x000fe20000000000 */
[----:B------:R-:W-:Y:S01]  /*12420*/  MOV R7, 0x40000040 ;  /* 0x4000004000077802 */ /* 0x000fe20000000f00 */
[----:B------:R-:W-:Y:S01]  /*12430*/  UMOV UR53, 0x40000040 ;  /* 0x4000004000357882 */ /* 0x000fe20000000000 */
[----:B------:R-:W-:Y:S01]  /*12440*/  LOP3.LUT R8, R0, 0x10000, RZ, 0xfc, !PT ;  /* 0x0001000000087812 */ /* 0x000fe200078efcff */
[----:B------:R-:W-:Y:S01]  /*12450*/  UMOV UR49, 0x40000040 ;  /* 0x4000004000317882 */ /* 0x000fe20000000000 */
[----:B------:R-:W-:Y:S01]  /*12460*/  UMOV UR45, 0x40000040 ;  /* 0x40000040002d7882 */ /* 0x000fe20000000000 */
[----:B------:R-:W-:Y:S01]  /*12470*/  ULOP3.LUT UR4, UR4, 0x10000, URZ, 0xfc, !UPT ;  /* 0x0001000004047892 */ /* 0x000fe2000f8efc3f */
[----:B------:R-:W-:Y:S01]  /*12480*/  MOV R5, 0x40000040 ;  /* 0x4000004000057802 */ /* 0x000fe20000000f00 */
[----:B------:R-:W-:Y:S01]  /*12490*/  IMAD R4, R160, 0x900, R8 ;  /* 0x00000900a0047824 */ /* 0x000fe200078e0208 */
[----:B------:R-:W-:Y:S01]  /*124a0*/  UMOV UR41, 0x40000040 ;  /* 0x4000004000297882 */ /* 0x000fe20000000000 */
[----:B------:R-:W-:Y:S01]  /*124b0*/  UIADD3 UR5, UR4, 0x2, URZ ;  /* 0x0000000204057890 */ /* 0x000fe2000fffe03f */
[----:B------:R-:W-:Y:S01]  /*124c0*/  R2UR UR39, R5 ;  /* 0x00000000052772ca */ /* 0x000fe200000e0000 */
[C---:B------:R-:W-:Y:S01]  /*124d0*/  VIADD R6, R4.reuse, 0x2 ;  /* 0x0000000204067836 */ /* 0x040fe20000000000 */
[----:B------:R-:W-:Y:S01]  /*124e0*/  R2UR UR10, R4 ;  /* 0x00000000040a72ca */ /* 0x000fe200000e0000 */
[----:B------:R-:W-:Y:S01]  /*124f0*/  UMOV UR8, UR4 ;  /* 0x0000000400087c82 */ /* 0x000fe20008000000 */
[----:B------:R-:W-:Y:S01]  /*12500*/  UIADD3 UR56, UR4, 0x404, URZ ;  /* 0x0000040404387890 */ /* 0x000fe2000fffe03f */
[----:B------:R-:W-:Y:S01]  /*12510*/  IMAD.U32 R10, RZ, RZ, UR8 ;  /* 0x00000008ff0a7e24 */ /* 0x000fe2000f8e00ff */
[----:B------:R-:W-:-:S02]  /*12520*/  UIADD3 UR52, UR4, 0x406, URZ ;  /* 0x0000040604347890 */ /* 0x000fc4000fffe03f */
[----:B------:R-:W-:Y:S02]  /*12530*/  UIADD3 UR48, UR4, 0x800, URZ ;  /* 0x0000080004307890 */ /* 0x000fe4000fffe03f */
[----:B------:R0:W-:Y:S01]  /*12540*/  STL.64 [R1+0x28], R10 ;  /* 0x0000280a01007387 */ /* 0x0001e20000100a00 */
[----:B------:R-:W-:Y:S02]  /*12550*/  UIADD3 UR44, UR4, 0x802, URZ ;  /* 0x00000802042c7890 */ /* 0x000fe4000fffe03f */
[----:B------:R-:W-:Y:S02]  /*12560*/  UIADD3 UR40, UR4, 0x804, URZ ;  /* 0x0000080404287890 */ /* 0x000fe4000fffe03f */
[----:B------:R-:W-:Y:S01]  /*12570*/  HGMMA.64x96x16.F32 R24, gdesc[UR8], RZ, !UPT, gsb0 ;  /* 0x01600000081879f0 */ /* 0x000fe2000c0008ff */
[----:B------:R-:W-:Y:S01]  /*12580*/  R2UR UR10, R6 ;  /* 0x00000000060a72ca */ /* 0x000fe200000e0000 */
[----:B------:R-:W-:Y:S01]  /*12590*/  UMOV UR8, UR5 ;  /* 0x0000000500087c82 */ /* 0x000fe20008000000 */
[----:B------:R-:W-:Y:S01]  /*125a0*/  R2UR UR11, R7 ;  /* 0x00000000070b72ca */ /* 0x000fe200000e0000 */
[----:B------:R-:W-:Y:S01]  /*125b0*/  UMOV UR9, 0x40000040 ;  /* 0x4000004000097882 */ /* 0x000fe20000000000 */
[----:B------:R-:W-:Y:S01]  /*125c0*/  VIADD R6, R4, 0x4 ;  /* 0x0000000404067836 */ /* 0x000fe20000000000 */
[----:B------:R-:W-:Y:S01]  /*125d0*/  UIADD3 UR5, UR4, 0x4, URZ ;  /* 0x0000000404057890 */ /* 0x000fe2000fffe03f */
[----:B------:R-:W-:Y:S01]  /*125e0*/  IMAD.MOV.U32 R7, RZ, RZ, 0x40000040 ;  /* 0x40000040ff077424 */ /* 0x000fe200078e00ff */
[----:B------:R-:W-:Y:S01]  /*125f0*/  UIADD3 UR36, UR4, 0x806, URZ ;  /* 0x0000080604247890 */ /* 0x000fe2000fffe03f */
[----:B0-----:R-:W-:Y:S01]  /*12600*/  IMAD.U32 R10, RZ, RZ, UR8 ;  /* 0x00000008ff0a7e24 */ /* 0x001fe2000f8e00ff */
[----:B------:R-:W-:Y:S01]  /*12610*/  UMOV UR37, 0x40000040 ;  /* 0x4000004000257882 */ /* 0x000fe20000000000 */
        /* <DEDUP_REMOVED lines=50> */
[----:B0-----:R-:W-:Y:S02]  /*12940*/  IMAD.U32 R10, RZ, RZ, UR8 ;  /* 0x00000008ff0a7e24 */ /* 0x001fe4000f8e00ff */
[----:B------:R-:W-:Y:S01]  /*12950*/  IMAD.U32 R11, RZ, RZ, UR9 ;  /* 0x00000009ff0b7e24 */ /* 0x000fe2000f8e00ff */
[----:B------:R-:W-:Y:S01]  /*12960*/  R2UR UR58, R6 ;  /* 0x00000000063a72ca */ /* 0x000fe200000e0000 */
[----:B------:R-:W-:Y:S01]  /*12970*/  VIADD R6, R4, 0x306 ;  /* 0x0000030604067836 */ /* 0x000fe20000000000 */
[----:B------:R-:W-:Y:S01]  /*12980*/  R2UR UR59, R7 ;  /* 0x00000000073b72ca */ /* 0x000fe200000e0000 */
[----:B------:R-:W-:Y:S01]  /*12990*/  IMAD.MOV.U32 R7, RZ, RZ, 0x40000040 ;  /* 0x40000040ff077424 */ /* 0x000fe200078e00ff */
[----:B------:R0:W-:Y:S02]  /*129a0*/  STL.64 [R1], R10 ;  /* 0x0000000a01007387 */ /* 0x0001e40000100a00 */
        /* <DEDUP_REMOVED lines=11> */
[----:B------:R-:W-:Y:S02]  /*12a60*/  IMAD.MOV.U32 R7, RZ, RZ, 0x40000040 ;  /* 0x40000040ff077424 */ /* 0x000fe400078e00ff */
[----:B------:R-:W-:Y:S01]  /*12a70*/  VIADD R4, R4, 0x606 ;  /* 0x0000060604047836 */ /* 0x000fe20000000000 */
        /* <DEDUP_REMOVED lines=27> */
.L_x_1762:
[----:B------:R-:W0:Y:S01]  /*12c30*/  LDC R200, c[0x0][0x448] ;  /* 0x00011200ffc87b82 */ /* 0x000e220000000800 */
[----:B------:R-:W-:Y:S01]  /*12c40*/  IMAD.IADD R0, R191, 0x1, R187 ;  /* 0x00000001bf007824 */ /* 0x000fe200078e02bb */
[----:B------:R-:W-:Y:S01]  /*12c50*/  LOP3.LUT R22, R22, 0xffefffff, RZ, 0xc0, !PT ;  /* 0xffefffff16167812 */ /* 0x000fe200078ec0ff */
[----:B------:R-:W-:Y:S01]  /*12c60*/  IMAD.MOV.U32 R5, RZ, RZ, -0x60 ;  /* 0xffffffa0ff057424 */ /* 0x000fe200078e00ff */
[----:B------:R-:W-:Y:S01]  /*12c70*/  ULDC UR4, c[0x0][0x9dc] ;  /* 0x0002770000047ab9 */ /* 0x000fe20000000800 */
[----:B------:R-:W-:Y:S02]  /*12c80*/  IMAD.MOV.U32 R7, RZ, RZ, R0 ;  /* 0x000000ffff077224 */ /* 0x000fe400078e0000 */
[----:B------:R-:W-:Y:S01]  /*12c90*/  IMAD R5, R2, R5, 0x61 ;  /* 0x0000006102057424 */ /* 0x000fe200078e0205 */
[----:B------:R-:W1:Y:S03]  /*12ca0*/  LDC.64 R12, c[0x0][0x9e0] ;  /* 0x00027800ff0c7b82 */ /* 0x000e660000000a00 */
[----:B------:R-:W-:Y:S01]  /*12cb0*/  VIADD R73, R5, 0xffffffff ;  /* 0xffffffff05497836 */ /* 0x000fe20000000000 */
[----:B0-----:R-:W-:-:S13]  /*12cc0*/  ISETP.NE.AND P1, PT, R200, 0x1, PT ;  /* 0x00000001c800780c */ /* 0x001fda0003f25270 */
[----:B------:R-:W0:Y:S01]  /*12cd0*/  @P1 LDC R3, c[0x0][0x44c] ;  /* 0x00011300ff031b82 */ /* 0x000e220000000800 */
[----:B------:R-:W-:-:S04]  /*12ce0*/  @P1 LOP3.LUT R22, R22, 0x100000, RZ, 0xfc, !PT ;  /* 0x0010000016161812 */ /* 0x000fc800078efcff */
[----:B------:R-:W-:-:S03]  /*12cf0*/  LOP3.LUT R22, R22, 0xfff7ffff, RZ, 0xc0, !PT ;  /* 0xfff7ffff16167812 */ /* 0x000fc600078ec0ff */
[----:B------:R-:W2:Y:S01]  /*12d00*/  @P1 LDC R4, c[0x0][0x450] ;  /* 0x00011400ff041b82 */ /* 0x000ea20000000800 */
[----:B0-----:R-:W-:-:S04]  /*12d10*/  @P1 IMAD.HI.U32 R3, R0, R3, RZ ;  /* 0x0000000300031227 */ /* 0x001fc800078e00ff */
[----:B------:R-:W-:Y:S01]  /*12d20*/  IMAD R0, R2, -0x60, R167 ;  /* 0xffffffa002007824 */ /* 0x000fe200078e02a7 */
[----:B--2---:R-:W-:Y:S01]  /*12d30*/  @P1 SHF.R.U32.HI R7, RZ, R4, R3 ;  /* 0x00000004ff071219 */ /* 0x004fe20000011603 */
[----:B------:R-:W-:Y:S01]  /*12d40*/  VIADD R3, R9, 0x2a840 ;  /* 0x0002a84009037836 */ /* 0x000fe20000000000 */
[----:B-1----:R-:W-:Y:S01]  /*12d50*/  ISETP.GE.AND P1, PT, R13, 0x1, PT ;  /* 0x000000010d00780c */ /* 0x002fe20003f26270 */
[----:B------:R-:W-:Y:S01]  /*12d60*/  IMAD R4, R190, -0x2, R5 ;  /* 0xfffffffebe047824 */ /* 0x000fe200078e0205 */
[----:B------:R-:W-:Y:S01]  /*12d70*/  MOV R9, UR4 ;  /* 0x0000000400097c02 */ /* 0x000fe20008000f00 */
[----:B------:R-:W0:Y:S01]  /*12d80*/  SHFL.IDX PT, R6, R7, RZ, 0x1c1f ;  /* 0x001c1fff07067589 */ /* 0x000e2200000e0000 */
[----:B------:R-:W-:Y:S02]  /*12d90*/  PRMT R3, R172, 0x654, R3 ;  /* 0x00000654ac037816 */ /* 0x000fe40000000003 */
[----:B------:R-:W-:Y:S02]  /*12da0*/  IADD3 R11, -R166, R4, R167 ;  /* 0x00000004a60b7210 */ /* 0x000fe40007ffe1a7 */
[----:B------:R1:W-:Y:S01]  /*12db0*/  SYNCS.ARRIVE.TRANS64.RED.A1T0 RZ, [R3+URZ], RZ ;  /* 0x000000ff03ff79a7 */ /* 0x0003e2000810043f */
[----:B------:R-:W-:-:S02]  /*12dc0*/  IADD3 R74, R4, -0x1, RZ ;  /* 0xffffffff044a7810 */ /* 0x000fc40007ffe0ff */
[----:B------:R-:W-:Y:S02]  /*12dd0*/  IMAD.IADD R15, R11, 0x1, R12 ;  /* 0x000000010b0f7824 */ /* 0x000fe400078e020c */
[----:B------:R-:W-:Y:S01]  /*12de0*/  @P1 LOP3.LUT R22, R22, 0x80000, RZ, 0xfc, !PT ;  /* 0x0008000016161812 */ /* 0x000fe200078efcff */
[----:B-1----:R-:W-:Y:S01]  /*12df0*/  VIADD R3, R0, 0x60 ;  /* 0x0000006000037836 */ /* 0x002fe20000000000 */
[----:B------:R-:W-:-:S03]  /*12e00*/  LOP3.LUT R0, RZ, R9, RZ, 0x33, !PT ;  /* 0x00000009ff007212 */ /* 0x000fc600078e33ff */
[----:B------:R-:W-:Y:S02]  /*12e10*/  IMAD R100, R190, -0x2, R3 ;  /* 0xfffffffebe647824 */ /* 0x000fe400078e0203 */
[----:B------:R-:W-:-:S04]  /*12e20*/  IMAD.IADD R21, R11, 0x1, R0 ;  /* 0x000000010b157824 */ /* 0x000fc800078e0200 */
[----:B0-----:R-:W-:Y:S01]  /*12e30*/  IMAD.IADD R3, R21, 0x1, R6 ;  /* 0x0000000115037824 */ /* 0x001fe200078e0206 */
[----:B------:R-:W-:Y:S01]  /*12e40*/  VIADDMNMX R72, R6, R15, R100, PT ;  /* 0x0000000f06487246 */ /* 0x000fe20003800164 */
[----:B------:R-:W-:Y:S06]  /*12e50*/  @!P1 BRA `(.L_x_1763) ;  /* 0x00000000004c9947 */ /* 0x000fec0003800000 */
[----:B------:R-:W-:Y:S01]  /*12e60*/  IADD3 R0, -R166, R167, R6 ;  /* 0x000000a7a6007210 */ /* 0x000fe20007ffe106 */
[----:B------:R-:W-:Y:S03]  /*12e70*/  BSSY B0, `(.L_x_1764) ;  /* 0x000000e000007945 */ /* 0x000fe60003800000 */
        /* <DEDUP_REMOVED lines=9> */
.L_x_1765:
[----:B------:R-:W-:-:S13]  /*12f10*/  ISETP.NE.AND P1, PT, R13, 0x1, PT ;  /* 0x000000010d00780c */ /* 0x000fda0003f25270 */
[----:B------:R-:W0:Y:S02]  /*12f20*/  @P1 LDC.64 R4, c[0x0][0x9e8] ;  /* 0x00027a00ff041b82 */ /* 0x000e240000000a00 */
[----:B0-----:R-:W-:-:S05]  /*12f30*/  @P1 IMAD.HI.U32 R4, R0, R4, RZ ;  /* 0x0000000400041227 */ /* 0x001fca00078e00ff */
[----:B------:R-:W-:-:S07]  /*12f40*/  @P1 SHF.R.U32.HI R0, RZ, R5, R4 ;  /* 0x00000005ff001219 */ /* 0x000fce0000011604 */
.L_x_1766:
[----:B------:R-:W-:Y:S05]  /*12f50*/  BSYNC B0 ;  /* 0x0000000000007941 */ /* 0x000fea0003800000 */
.L_x_1764:
[----:B------:R-:W-:-:S05]  /*12f60*/  IMAD R0, R0, R13, R74 ;  /* 0x0000000d00007224 */ /* 0x000fca00078e024a */
[----:B------:R-:W-:Y:S02]  /*12f70*/  VIMNMX R3, R3, R0, !PT ;  /* 0x0000000003037248 */ /* 0x000fe40007fe0100 */
[----:B------:R-:W-:-:S07]  /*12f80*/  VIADDMNMX R72, R0, R13, R72, PT ;  /* 0x0000000d00487246 */ /* 0x000fce0003800148 */
.L_x_1763:
        /* <DEDUP_REMOVED lines=31> */
[C---:B------:R-:W-:Y:S02]  /*13180*/  ISETP.LT.OR P2, PT, R72.reuse, 0x1a, P2 ;  /* 0x0000001a4800780c */ /* 0x040fe40001741670 */
        /* <DEDUP_REMOVED lines=65> */
[----:B------:R-:W-:Y:S02]  /*135a0*/  P2R R11, PR, RZ, 0x10 ;  /* 0x00000010ff0b7803 */ /* 0x000fe40000000000 */
[----:B------:R-:W-:Y:S02]  /*135b0*/  FSEL R64, R64, -INF , !P2 ;  /* 0xff80000040407808 */ /* 0x000fe40005000000 */
[----:B------:R-:W-:Y:S02]  /*135c0*/  ISETP.GE.AND P2, PT, R73, 0x52, PT ;  /* 0x000000524900780c */ /* 0x000fe40003f46270 */
[----:B0-----:R-:W-:Y:S02]  /*135d0*/  VIADDMNMX R100, R4, R15, R100, PT ;  /* 0x0000000f04647246 */ /* 0x001fe40003800164 */
        /* <DEDUP_REMOVED lines=13> */
[----:B------:R-:W-:Y:S01]  /*136b0*/  ISETP.GT.AND P5, PT, R3, 0x59, !P5 ;  /* 0x000000590300780c */ /* 0x000fe20006fa4270 */
[----:B------:R-:W-:-:S03]  /*136c0*/  IMAD.IADD R3, R21, 0x1, R4 ;  /* 0x0000000115037824 */ /* 0x000fc600078e0204 */
[----:B------:R-:W-:-:S04]  /*136d0*/  ISETP.LT.OR P5, PT, R72, 0x5a, P5 ;  /* 0x0000005a4800780c */ /* 0x000fc80002fa1670 */
[----:B------:R-:W-:Y:S02]  /*136e0*/  FSEL R24, R69, -INF , !P5 ;  /* 0xff80000045187808 */ /* 0x000fe40006800000 */
[----:B------:R-:W-:-:S13]  /*136f0*/  ISETP.GE.AND P5, PT, R13, 0x1, PT ;  /* 0x000000010d00780c */ /* 0x000fda0003fa6270 */
[----:B------:R-:W-:Y:S05]  /*13700*/  @!P5 BRA `(.L_x_1767) ;  /* 0x00000000004cd947 */ /* 0x000fea0003800000 */
        /* <DEDUP_REMOVED lines=11> */
.L_x_1769:
[----:B------:R-:W-:-:S13]  /*137c0*/  ISETP.NE.AND P5, PT, R13, 0x1, PT ;  /* 0x000000010d00780c */ /* 0x000fda0003fa5270 */
[----:B------:R-:W0:Y:S02]  /*137d0*/  @P5 LDC.64 R4, c[0x0][0x9e8] ;  /* 0x00027a00ff045b82 */ /* 0x000e240000000a00 */
[----:B0-----:R-:W-:-:S05]  /*137e0*/  @P5 IMAD.HI.U32 R4, R7, R4, RZ ;  /* 0x0000000407045227 */ /* 0x001fca00078e00ff */
[----:B------:R-:W-:-:S07]  /*137f0*/  @P5 SHF.R.U32.HI R7, RZ, R5, R4 ;  /* 0x00000005ff075219 */ /* 0x000fce0000011604 */
.L_x_1770:
[----:B------:R-:W-:Y:S05]  /*13800*/  BSYNC B0 ;  /* 0x0000000000007941 */ /* 0x000fea0003800000 */
.L_x_1768:
[----:B------:R-:W-:-:S05]  /*13810*/  IMAD R4, R7, R13, R74 ;  /* 0x0000000d07047224 */ /* 0x000fca00078e024a */
[----:B------:R-:W-:Y:S02]  /*13820*/  VIMNMX R3, R3, R4, !PT ;  /* 0x0000000403037248 */ /* 0x000fe40007fe0100 */
[----:B------:R-:W-:-:S07]  /*13830*/  VIADDMNMX R100, R4, R13, R100, PT ;  /* 0x0000000d04647246 */ /* 0x000fce0003800164 */
.L_x_1767:
[C---:B------:R-:W-:Y:S01]  /*13840*/  ISETP.GT.AND P1, PT, R3.reuse, 0x1, !P1 ;  /* 0x000000010300780c */ /* 0x040fe20004f24270 */
[----:B------:R-:W-:Y:S01]  /*13850*/  ULDC UR4, c[0x0][0x988] ;  /* 0x0002620000047ab9 */ /* 0x000fe20000000800 */
[----:B------:R-:W-:Y:S02]  /*13860*/  ISETP.GT.AND P6, PT, R3, 0x8, !P6 ;  /* 0x000000080300780c */ /* 0x000fe400077c4270 */
[C---:B------:R-:W-:Y:S02]  /*13870*/  ISETP.LT.OR P1, PT, R100.reuse, 0x2, P1 ;  /* 0x000000026400780c */ /* 0x040fe40000f21670 */
[----:B------:R-:W-:Y:S02]  /*13880*/  ISETP.LT.OR P6, PT, R100, 0x9, P6 ;  /* 0x000000096400780c */ /* 0x000fe400037c1670 */
[----:B------:R-:W-:Y:S02]  /*13890*/  FSEL R82, R27, -INF , !P1 ;  /* 0xff8000001b527808 */ /* 0x000fe40004800000 */
[----:B------:R-:W-:-:S02]  /*138a0*/  ISETP.NE.AND P1, PT, R11, RZ, PT ;  /* 0x000000ff0b00720c */ /* 0x000fc40003f25270 */
[----:B------:R-:W-:Y:S02]  /*138b0*/  FSEL R30, R30, -INF , !P6 ;  /* 0xff8000001e1e7808 */ /* 0x000fe40007000000 */
[----:B------:R-:W-:Y:S02]  /*138c0*/  ISETP.GT.AND P1, PT, R3, 0x9, !P1 ;  /* 0x000000090300780c */ /* 0x000fe40004f24270 */
[----:B------:R-:W-:Y:S02]  /*138d0*/  FMNMX.FTZ R5, R156, R104, !PT ;  /* 0x000000689c057209 */ /* 0x000fe40007810000 */
        /* <DEDUP_REMOVED lines=8> */
[----:B------:R-:W-:-:S02]  /*13960*/  ISETP.NE.AND P5, PT, R75, RZ, PT ;  /* 0x000000ff4b00720c */ /* 0x000fc40003fa5270 */
        /* <DEDUP_REMOVED lines=8> */
[----:B------:R-:W-:Y:S02]  /*139f0*/  ISETP.GT.AND P1, PT, R3, 0x18, !P6 ;  /* 0x000000180300780c */ /* 0x000fe40007724270 */
[----:B------:R-:W-:Y:S02]  /*13a00*/  ISETP.NE.AND P6, PT, R76, RZ, PT ;  /* 0x000000ff4c00720c */ /* 0x000fe40003fc5270 */
        /* <DEDUP_REMOVED lines=35> */
[----:B------:R-:W-:Y:S01]  /*13c40*/  FSEL R72, R47, -INF , !P1 ;  /* 0xff8000002f487808 */ /* 0x000fe20004800000 */
[----:B------:R-:W-:Y:S01]  /*13c50*/  IMAD.MOV.U32 R47, RZ, RZ, R187 ;  /* 0x000000ffff2f7224 */ /* 0x000fe200078e00bb */
[----:B------:R-:W-:Y:S02]  /*13c60*/  ISETP.NE.AND P1, PT, R45, RZ, PT ;  /* 0x000000ff2d00720c */ /* 0x000fe40003f25270 */
[----:B------:R-:W-:-:S02]  /*13c70*/  FMNMX.FTZ R5, R68, R5, !PT ;  /* 0x0000000544057209 */ /* 0x000fc40007810000 */
[C---:B------:R-:W-:Y:S02]  /*13c80*/  ISETP.GT.AND P1, PT, R3.reuse, 0x30, !P1 ;  /* 0x000000300300780c */ /* 0x040fe40004f24270 */
[----:B------:R-:W-:Y:S01]  /*13c90*/  FMNMX.FTZ R7, R24, R5, !PT ;  /* 0x0000000518077209 */ /* 0x000fe20007810000 */
[----:B------:R-:W-:Y:S01]  /*13ca0*/  IMAD.U32 R5, RZ, RZ, UR4 ;  /* 0x00000004ff057e24 */ /* 0x000fe2000f8e00ff */
[----:B------:R-:W-:Y:S02]  /*13cb0*/  ISETP.LT.OR P1, PT, R100, 0x31, P1 ;  /* 0x000000316400780c */ /* 0x000fe40000f21670 */
[----:B------:R-:W-:Y:S01]  /*13cc0*/  ISETP.GT.AND P4, PT, R3, RZ, !P4 ;  /* 0x000000ff0300720c */ /* 0x000fe20006784270 */
[----:B------:R-:W0:Y:S01]  /*13cd0*/  SHFL.BFLY PT, R4, R7, 0x2, 0x1f ;  /* 0x0c401f0007047f89 */ /* 0x000e2200000e0000 */
[----:B------:R-:W-:Y:S02]  /*13ce0*/  FSEL R50, R50, -INF , !P1 ;  /* 0xff80000032327808 */ /* 0x000fe40004800000 */
[----:B------:R-:W-:-:S02]  /*13cf0*/  ISETP.NE.AND P1, PT, R81, RZ, PT ;  /* 0x000000ff5100720c */ /* 0x000fc40003f25270 */
[----:B------:R-:W-:Y:S02]  /*13d00*/  ISETP.LT.OR P4, PT, R100, 0x1, P4 ;  /* 0x000000016400780c */ /* 0x000fe40002781670 */
[----:B------:R-:W-:Y:S02]  /*13d10*/  ISETP.GT.AND P1, PT, R3, 0x31, !P1 ;  /* 0x000000310300780c */ /* 0x000fe40004f24270 */
[----:B------:R-:W-:Y:S02]  /*13d20*/  FSEL R26, R26, -INF , !P4 ;  /* 0xff8000001a1a7808 */ /* 0x000fe40006000000 */
[----:B------:R-:W-:Y:S02]  /*13d30*/  ISETP.LT.OR P1, PT, R100, 0x32, P1 ;  /* 0x000000326400780c */ /* 0x000fe40000f21670 */
[----:B------:R-:W-:Y:S02]  /*13d40*/  ISETP.NE.AND P5, PT, R57, RZ, PT ;  /* 0x000000ff3900720c */ /* 0x000fe40003fa5270 */
[----:B------:R-:W-:-:S02]  /*13d50*/  FSEL R84, R51, -INF , !P1 ;  /* 0xff80000033547808 */ /* 0x000fc40004800000 */
[----:B------:R-:W-:Y:S02]  /*13d60*/  ISETP.NE.AND P1, PT, R49, RZ, PT ;  /* 0x000000ff3100720c */ /* 0x000fe40003f25270 */
[C---:B------:R-:W-:Y:S02]  /*13d70*/  ISETP.GT.AND P2, PT, R3.reuse, 0x51, !P2 ;  /* 0x000000510300780c */ /* 0x040fe40005744270 */
[C---:B------:R-:W-:Y:S02]  /*13d80*/  ISETP.GT.AND P1, PT, R3.reuse, 0x38, !P1 ;  /* 0x000000380300780c */ /* 0x040fe40004f24270 */
[----:B------:R-:W-:Y:S02]  /*13d90*/  ISETP.GT.AND P3, PT, R3, 0x58, !P3 ;  /* 0x000000580300780c */ /* 0x000fe40005f64270 */
[----:B------:R-:W-:Y:S02]  /*13da0*/  ISETP.LT.OR P1, PT, R100, 0x39, P1 ;  /* 0x000000396400780c */ /* 0x000fe40000f21670 */
[----:B0-----:R-:W-:-:S02]  /*13db0*/  FMNMX.FTZ R11, R7, R4, !PT ;  /* 0x00000004070b7209 */ /* 0x001fc40007810000 */
[----:B------:R-:W-:Y:S02]  /*13dc0*/  FSEL R54, R54, -INF , !P1 ;  /* 0xff80000036367808 */ /* 0x000fe40004800000 */
[----:B------:R-:W-:Y:S01]  /*13dd0*/  ISETP.NE.AND P1, PT, R83, RZ, PT ;  /* 0x000000ff5300720c */ /* 0x000fe20003f25270 */
[----:B------:R-:W0:Y:S01]  /*13de0*/  SHFL.BFLY PT, R4, R11, 0x1, 0x1f ;  /* 0x0c201f000b047f89 */ /* 0x000e2200000e0000 */
[----:B------:R-:W-:Y:S02]  /*13df0*/  FMNMX.FTZ R7, R26, R82, !PT ;  /* 0x000000521a077209 */ /* 0x000fe40007810000 */
[----:B------:R-:W-:Y:S02]  /*13e00*/  ISETP.GT.AND P1, PT, R3, 0x39, !P1 ;  /* 0x000000390300780c */ /* 0x000fe40004f24270 */
[----:B------:R-:W-:Y:S02]  /*13e10*/  FMNMX.FTZ R7, R30, R7, !PT ;  /* 0x000000071e077209 */ /* 0x000fe40007810000 */
[----:B------:R-:W-:-:S02]  /*13e20*/  ISETP.LT.OR P1, PT, R100, 0x3a, P1 ;  /* 0x0000003a6400780c */ /* 0x000fc40000f21670 */
[----:B------:R-:W-:Y:S02]  /*13e30*/  FMNMX.FTZ R7, R80, R7, !PT ;  /* 0x0000000750077209 */ /* 0x000fe40007810000 */
[----:B------:R-:W-:Y:S02]  /*13e40*/  FSEL R88, R55, -INF , !P1 ;  /* 0xff80000037587808 */ /* 0x000fe40004800000 */
[----:B------:R-:W-:Y:S02]  /*13e50*/  ISETP.NE.AND P1, PT, R53, RZ, PT ;  /* 0x000000ff3500720c */ /* 0x000fe40003f25270 */
[C---:B------:R-:W-:Y:S02]  /*13e60*/  ISETP.LT.OR P2, PT, R100.reuse, 0x52, P2 ;  /* 0x000000526400780c */ /* 0x040fe40001741670 */
[----:B------:R-:W-:Y:S02]  /*13e70*/  ISETP.GT.AND P1, PT, R3, 0x40, !P1 ;  /* 0x000000400300780c */ /* 0x000fe40004f24270 */
[----:B------:R-:W-:-:S02]  /*13e80*/  ISETP.LT.OR P3, PT, R100, 0x59, P3 ;  /* 0x000000596400780c */ /* 0x000fc40001f61670 */
[----:B------:R-:W-:Y:S02]  /*13e90*/  ISETP.LT.OR P1, PT, R100, 0x41, P1 ;  /* 0x000000416400780c */ /* 0x000fe40000f21670 */
[----:B------:R-:W-:Y:S02]  /*13ea0*/  FSEL R70, R70, -INF , !P3 ;  /* 0xff80000046467808 */ /* 0x000fe40005800000 */
[----:B------:R-:W-:Y:S02]  /*13eb0*/  FSEL R58, R58, -INF , !P1 ;  /* 0xff8000003a3a7808 */ /* 0x000fe40004800000 */
[----:B------:R-:W-:Y:S02]  /*13ec0*/  ISETP.GT.AND P1, PT, R3, 0x41, !P6 ;  /* 0x000000410300780c */ /* 0x000fe40007724270 */
[----:B0-----:R-:W-:Y:S02]  /*13ed0*/  FMNMX.FTZ R4, R11, R4, !PT ;  /* 0x000000040b047209 */ /* 0x001fe40007810000 */
[----:B------:R-:W-:-:S02]  /*13ee0*/  ISETP.LT.OR P1, PT, R100, 0x42, P1 ;  /* 0x000000426400780c */ /* 0x000fc40000f21670 */
[----:B------:R-:W-:Y:S01]  /*13ef0*/  FMNMX.FTZ R11, R34, R7, !PT ;  /* 0x00000007220b7209 */ /* 0x000fe20007810000 */
[----:B------:R-:W-:Y:S01]  /*13f00*/  FMUL.FTZ R15, R4, R5 ;  /* 0x00000005040f7220 */ /* 0x000fe20000410000 */
[----:B------:R-:W-:Y:S02]  /*13f10*/  FSEL R92, R59, -INF , !P1 ;  /* 0xff8000003b5c7808 */ /* 0x000fe40004800000 */
[----:B------:R-:W-:Y:S02]  /*13f20*/  ISETP.GT.AND P1, PT, R3, 0x48, !P5 ;  /* 0x000000480300780c */ /* 0x000fe40006f24270 */
[----:B------:R-:W-:Y:S02]  /*13f30*/  FMNMX.FTZ R11, R78, R11, !PT ;  /* 0x0000000b4e0b7209 */ /* 0x000fe40007810000 */
[----:B------:R-:W-:Y:S02]  /*13f40*/  ISETP.LT.OR P1, PT, R100, 0x49, P1 ;  /* 0x000000496400780c */ /* 0x000fe40000f21670 */
[----:B------:R-:W-:-:S02]  /*13f50*/  FMNMX.FTZ R11, R38, R11, !PT ;  /* 0x0000000b260b7209 */ /* 0x000fc40007810000 */
[----:B------:R-:W-:Y:S02]  /*13f60*/  FSEL R62, R62, -INF , !P1 ;  /* 0xff8000003e3e7808 */ /* 0x000fe40004800000 */
[----:B------:R-:W-:Y:S02]  /*13f70*/  FSETP.NEU.FTZ.AND P1, PT, R4, -INF , PT ;  /* 0xff8000000400780b */ /* 0x000fe40003f3d000 */
[----:B------:R-:W-:Y:S02]  /*13f80*/  FMNMX.FTZ R11, R76, R11, !PT ;  /* 0x0000000b4c0b7209 */ /* 0x000fe40007810000 */
[----:B------:R-:W-:Y:S02]  /*13f90*/  FSEL R39, R15, RZ, P1 ;  /* 0x000000ff0f277208 */ /* 0x000fe40000800000 */
[----:B------:R-:W-:Y:S02]  /*13fa0*/  FMNMX.FTZ R15, R42, R11, !PT ;  /* 0x0000000b2a0f7209 */ /* 0x000fe40007810000 */
[----:B------:R-:W-:Y:S01]  /*13fb0*/  ISETP.NE.AND P5, PT, R85, RZ, PT ;  /* 0x000000ff5500720c */ /* 0x000fe20003fa5270 */
[--C-:B------:R-:W-:Y:S01]  /*13fc0*/  FFMA.FTZ R36, R36, R5, -R39.reuse ;  /* 0x0000000524247223 */ /* 0x100fe20000010827 */
[----:B------:R-:W-:Y:S01]  /*13fd0*/  FMNMX.FTZ R15, R74, R15, !PT ;  /* 0x0000000f4a0f7209 */ /* 0x000fe20007810000 */
[-CC-:B------:R-:W-:Y:S01]  /*13fe0*/  FFMA.FTZ R29, R32, R5.reuse, -R39.reuse ;  /* 0x00000005201d7223 */ /* 0x180fe20000010827 */
[----:B------:R-:W-:Y:S01]  /*13ff0*/  ISETP.GT.AND P1, PT, R3, 0x49, !P5 ;  /* 0x000000490300780c */ /* 0x000fe20006f24270 */
[--C-:B------:R-:W-:Y:S01]  /*14000*/  FFMA.FTZ R27, R0, R5, -R39.reuse ;  /* 0x00000005001b7223 */ /* 0x100fe20000010827 */
[----:B------:R-:W-:Y:S01]  /*14010*/  FMNMX.FTZ R15, R46, R15, !PT ;  /* 0x0000000f2e0f7209 */ /* 0x000fe20007810000 */
[-CC-:B------:R-:W-:Y:S01]  /*14020*/  FFMA.FTZ R31, R20, R5.reuse, -R39.reuse ;  /* 0x00000005141f7223 */ /* 0x180fe20000010827 */
[----:B------:R-:W-:Y:S01]  /*14030*/  ISETP.LT.OR P1, PT, R100, 0x4a, P1 ;  /* 0x0000004a6400780c */ /* 0x000fe20000f21670 */
[--C-:B------:R-:W-:Y:S01]  /*14040*/  FFMA.FTZ R156, R156, R5, -R39.reuse ;  /* 0x000000059c9c7223 */ /* 0x100fe20000010827 */
[----:B------:R-:W-:Y:S01]  /*14050*/  FMNMX.FTZ R15, R72, R15, !PT ;  /* 0x0000000f480f7209 */ /* 0x000fe20007810000 */
[-CC-:B------:R-:W-:Y:S01]  /*14060*/  FFMA.FTZ R104, R104, R5.reuse, -R39.reuse ;  /* 0x0000000568687223 */ /* 0x180fe20000010827 */
[----:B------:R-:W-:Y:S01]  /*14070*/  ISETP.NE.AND P6, PT, R61, RZ, PT ;  /* 0x000000ff3d00720c */ /* 0x000fe20003fc5270 */
[--C-:B------:R-:W-:Y:S01]  /*14080*/  FFMA.FTZ R37, R6, R5, -R39.reuse ;  /* 0x0000000506257223 */ /* 0x100fe20000010827 */
[----:B------:R-:W-:Y:S01]  /*14090*/  FMNMX.FTZ R21, R50, R15, !PT ;  /* 0x0000000f32157209 */ /* 0x000fe20007810000 */
[--C-:B------:R-:W-:Y:S01]  /*140a0*/  FFMA.FTZ R158, R98, R5, -R39.reuse ;  /* 0x00000005629e7223 */ /* 0x100fe20000010827 */
[----:B------:R-:W-:Y:S01]  /*140b0*/  FSEL R102, R63, -INF , !P1 ;  /* 0xff8000003f667808 */ /* 0x000fe20004800000 */
[----:B------:R-:W-:Y:S01]  /*140c0*/  MUFU.EX2 R156, R156 ;  /* 0x0000009c009c7308 */ /* 0x000fe20000000800 */
[----:B------:R-:W-:Y:S01]  /*140d0*/  FMNMX.FTZ R21, R84, R21, !PT ;  /* 0x0000001554157209 */ /* 0x000fe20007810000 */
[-CC-:B------:R-:W-:Y:S01]  /*140e0*/  FFMA.FTZ R96, R96, R5.reuse, -R39.reuse ;  /* 0x0000000560607223 */ /* 0x180fe20000010827 */
[----:B------:R-:W-:Y:S01]  /*140f0*/  ISETP.GT.AND P1, PT, R3, 0x50, !P6 ;  /* 0x000000500300780c */ /* 0x000fe20007724270 */
[--C-:B------:R-:W-:Y:S01]  /*14100*/  FFMA.FTZ R152, R94, R5, -R39.reuse ;  /* 0x000000055e987223 */ /* 0x100fe20000010827 */
[----:B------:R-:W-:Y:S01]  /*14110*/  FMNMX.FTZ R21, R54, R21, !PT ;  /* 0x0000001536157209 */ /* 0x000fe20007810000 */
[--C-:B------:R-:W-:Y:S01]  /*14120*/  FFMA.FTZ R90, R90, R5, -R39.reuse ;  /* 0x000000055a5a7223 */ /* 0x100fe20000010827 */
[----:B------:R-:W-:Y:S01]  /*14130*/  ISETP.LT.OR P1, PT, R100, 0x51, P1 ;  /* 0x000000516400780c */ /* 0x000fe20000f21670 */
[----:B------:R-:W0:Y:S01]  /*14140*/  MUFU.EX2 R7, R104 ;  /* 0x0000006800077308 */ /* 0x000e220000000800 */
[----:B------:R-:W-:Y:S01]  /*14150*/  FMNMX.FTZ R21, R88, R21, !PT ;  /* 0x0000001558157209 */ /* 0x000fe20007810000 */
[-CC-:B------:R-:W-:Y:S01]  /*14160*/  FFMA.FTZ R154, R86, R5.reuse, -R39.reuse ;  /* 0x00000005569a7223 */ /* 0x180fe20000010827 */
[----:B------:R-:W-:Y:S01]  /*14170*/  ISETP.NE.AND P5, PT, R65, RZ, PT ;  /* 0x000000ff4100720c */ /* 0x000fe20003fa5270 */
[--C-:B------:R-:W-:Y:S01]  /*14180*/  FFMA.FTZ R35, R10, R5, -R39.reuse ;  /* 0x000000050a237223 */ /* 0x100fe20000010827 */
[----:B------:R-:W-:Y:S01]  /*14190*/  FMNMX.FTZ R25, R58, R21, !PT ;  /* 0x000000153a197209 */ /* 0x000fe20007810000 */
[--C-:B------:R-:W-:Y:S01]  /*141a0*/  FFMA.FTZ R148, R40, R5, -R39.reuse ;  /* 0x0000000528947223 */ /* 0x100fe20000010827 */
[----:B------:R-:W-:Y:S01]  /*141b0*/  FSEL R66, R66, -INF , !P1 ;  /* 0xff80000042427808 */ /* 0x000fe20004800000 */
[----:B------:R1:W-:Y:S01]  /*141c0*/  MUFU.EX2 R21, R36 ;  /* 0x0000002400157308 */ /* 0x0003e20000000800 */
[----:B------:R-:W-:Y:S01]  /*141d0*/  FMNMX.FTZ R25, R92, R25, !PT ;  /* 0x000000195c197209 */ /* 0x000fe20007810000 */
[-CC-:B------:R-:W-:Y:S01]  /*141e0*/  FFMA.FTZ R33, R14, R5.reuse, -R39.reuse ;  /* 0x000000050e217223 */ /* 0x180fe20000010827 */
[----:B------:R-:W-:Y:S01]  /*141f0*/  ISETP.GT.AND P4, PT, R3, 0x59, !P5 ;  /* 0x000000590300780c */ /* 0x000fe20006f84270 */
[--C-:B------:R-:W-:Y:S01]  /*14200*/  FFMA.FTZ R150, R44, R5, -R39.reuse ;  /* 0x000000052c967223 */ /* 0x100fe20000010827 */
[----:B------:R-:W-:Y:S01]  /*14210*/  FMNMX.FTZ R25, R62, R25, !PT ;  /* 0x000000193e197209 */ /* 0x000fe20007810000 */
[----:B------:R-:W-:Y:S01]  /*14220*/  FFMA.FTZ R144, R48, R5, -R39 ;  /* 0x0000000530907223 */ /* 0x000fe20000010827 */
[----:B------:R-:W-:Y:S01]  /*14230*/  ISETP.LT.OR P4, PT, R100, 0x5a, P4 ;  /* 0x0000005a6400780c */ /* 0x000fe20002781670 */
[----:B------:R-:W2:Y:S01]  /*14240*/  MUFU.EX2 R158, R158 ;  /* 0x0000009e009e7308 */ /* 0x000ea20000000800 */
[----:B------:R-:W-:Y:S01]  /*14250*/  FMNMX.FTZ R25, R102, R25, !PT ;  /* 0x0000001966197209 */ /* 0x000fe20007810000 */
[----:B0-----:R-:W-:Y:S01]  /*14260*/  FADD.FTZ R43, R156, R7 ;  /* 0x000000079c2b7221 */ /* 0x001fe20000010000 */
[----:B-1----:R-:W-:Y:S01]  /*14270*/  FSEL R36, R67, -INF , !P2 ;  /* 0xff80000043247808 */ /* 0x002fe20005000000 */
[--C-:B------:R-:W-:Y:S01]  /*14280*/  FFMA.FTZ R146, R52, R5, -R39.reuse ;  /* 0x0000000534927223 */ /* 0x100fe20000010827 */
[----:B------:R-:W-:Y:S01]  /*14290*/  FMNMX.FTZ R3, R66, R25, !PT ;  /* 0x0000001942037209 */ /* 0x000fe20007810000 */
[--C-:B------:R-:W-:Y:S01]  /*142a0*/  FFMA.FTZ R140, R56, R5, -R39.reuse ;  /* 0x00000005388c7223 */ /* 0x100fe20000010827 */
[----:B------:R-:W-:Y:S01]  /*142b0*/  FSEL R32, R71, -INF , !P4 ;  /* 0xff80000047207808 */ /* 0x000fe20006000000 */
[----:B------:R-:W0:Y:S01]  /*142c0*/  MUFU.EX2 R11, R96 ;  /* 0x00000060000b7308 */ /* 0x000e220000000800 */
[----:B------:R-:W-:Y:S01]  /*142d0*/  FMNMX.FTZ R3, R36, R3, !PT ;  /* 0x0000000324037209 */ /* 0x000fe20007810000 */
[-CC-:B------:R-:W-:Y:S01]  /*142e0*/  FFMA.FTZ R136, R64, R5.reuse, -R39.reuse ;  /* 0x0000000540887223 */ /* 0x180fe20000010827 */
[----:B------:R-:W-:Y:S01]  /*142f0*/  FFMA.FTZ R138, R68, R5, -R39 ;  /* 0x00000005448a7223 */ /* 0x000fe20000010827 */
[----:B------:R-:W-:-:S02]  /*14300*/  ISETP.NE.AND P5, PT, R200, 0x1, PT ;  /* 0x00000001c800780c */ /* 0x000fc40003fa5270 */
[----:B------:R-:W-:Y:S02]  /*14310*/  FMNMX.FTZ R3, R70, R3, !PT ;  /* 0x0000000346037209 */ /* 0x000fe40007810000 */
[----:B------:R-:W1:Y:S01]  /*14320*/  MUFU.EX2 R152, R152 ;  /* 0x0000009800987308 */ /* 0x000e620000000800 */
[----:B------:R-:W-:Y:S02]  /*14330*/  F2FP.F16.F32.PACK_AB R156, R7, R156 ;  /* 0x0000009c079c723e */ /* 0x000fe400000000ff */
[----:B------:R-:W-:-:S05]  /*14340*/  FMNMX.FTZ R3, R32, R3, !PT ;  /* 0x0000000320037209 */ /* 0x000fca0007810000 */
[----:B------:R-:W3:Y:S01]  /*14350*/  SHFL.BFLY PT, R0, R3, 0x2, 0x1f ;  /* 0x0c401f0003007f89 */ /* 0x000ee200000e0000 */
[----:B------:R-:W4:Y:S01]  /*14360*/  MUFU.EX2 R15, R90 ;  /* 0x0000005a000f7308 */ /* 0x000f220000000800 */
[----:B------:R-:W4:Y:S07]  /*14370*/  @P5 LDC R49, c[0x0][0x450] ;  /* 0x00011400ff315b82 */ /* 0x000f2e0000000800 */
[----:B------:R2:W-:Y:S08]  /*14380*/  MUFU.EX2 R25, R29 ;  /* 0x0000001d00197308 */ /* 0x0005f00000000800 */
[----:B------:R-:W4:Y:S01]  /*14390*/  MUFU.EX2 R154, R154 ;  /* 0x0000009a009a7308 */ /* 0x000f220000000800 */
[----:B--2---:R-:W-:Y:S01]  /*143a0*/  FFMA.FTZ R29, R28, R5, -R39 ;  /* 0x000000051c1d7223 */ /* 0x004fe20000010827 */
[----:B------:R-:W-:Y:S01]  /*143b0*/  FADD.FTZ R28, R158, R43 ;  /* 0x0000002b9e1c7221 */ /* 0x000fe20000010000 */
[----:B0-----:R-:W-:-:S03]  /*143c0*/  F2FP.F16.F32.PACK_AB R158, R11, R158 ;  /* 0x0000009e0b9e723e */ /* 0x001fc600000000ff */
[----:B------:R-:W-:Y:S01]  /*143d0*/  FADD.FTZ R43, R11, R28 ;  /* 0x0000001c0b2b7221 */ /* 0x000fe20000010000 */
[----:B---3--:R-:W-:Y:S01]  /*143e0*/  FMNMX.FTZ R20, R3, R0, !PT ;  /* 0x0000000003147209 */ /* 0x008fe20007810000 */
[----:B------:R-:W0:Y:S01]  /*143f0*/  MUFU.EX2 R148, R148 ;  /* 0x0000009400947308 */ /* 0x000e220000000800 */
[-CC-:B------:R-:W-:Y:S01]  /*14400*/  FFMA.FTZ R0, R60, R5.reuse, -R39.reuse ;  /* 0x000000053c007223 */ /* 0x180fe20000010827 */
[----:B------:R-:W-:Y:S02]  /*14410*/  FFMA.FTZ R39, R24, R5, -R39 ;  /* 0x0000000518277223 */ /* 0x000fe40000010827 */
[----:B------:R-:W2:Y:S04]  /*14420*/  SHFL.BFLY PT, R3, R20, 0x1, 0x1f ;  /* 0x0c201f0014037f89 */ /* 0x000ea800000e0000 */
[----:B------:R-:W-:Y:S08]  /*14430*/  MUFU.EX2 R150, R150 ;  /* 0x0000009600967308 */ /* 0x000ff00000000800 */
[----:B------:R-:W-:Y:S08]  /*14440*/  MUFU.EX2 R27, R27 ;  /* 0x0000001b001b7308 */ /* 0x000ff00000000800 */
[----:B------:R-:W-:Y:S01]  /*14450*/  MUFU.EX2 R144, R144 ;  /* 0x0000009000907308 */ /* 0x000fe20000000800 */
[----:B--2---:R-:W-:-:S04]  /*14460*/  FMNMX.FTZ R3, R20, R3, !PT ;  /* 0x0000000314037209 */ /* 0x004fc80007810000 */
[C---:B------:R-:W-:Y:S01]  /*14470*/  FSETP.NEU.FTZ.AND P1, PT, R3.reuse, -INF , PT ;  /* 0xff8000000300780b */ /* 0x040fe20003f3d000 */
[----:B------:R-:W-:Y:S02]  /*14480*/  FMUL.FTZ R6, R3, R5 ;  /* 0x0000000503067220 */ /* 0x000fe40000410000 */
[----:B------:R-:W-:Y:S03]  /*14490*/  MUFU.EX2 R29, R29 ;  /* 0x0000001d001d7308 */ /* 0x000fe60000000800 */
[----:B------:R-:W-:-:S05]  /*144a0*/  FSEL R41, R6, RZ, P1 ;  /* 0x000000ff06297208 */ /* 0x000fca0000800000 */
[----:B------:R-:W-:Y:S01]  /*144b0*/  MUFU.EX2 R146, R146 ;  /* 0x0000009200927308 */ /* 0x000fe20000000800 */
[-CC-:B------:R-:W-:Y:S01]  /*144c0*/  FFMA.FTZ R157, R26, R5.reuse, -R41.reuse ;  /* 0x000000051a9d7223 */ /* 0x180fe20000010829 */
[-CC-:B------:R-:W-:Y:S01]  /*144d0*/  FFMA.FTZ R6, R82, R5.reuse, -R41.reuse ;  /* 0x0000000552067223 */ /* 0x180fe20000010829 */
[-CC-:B------:R-:W-:Y:S01]  /*144e0*/  FFMA.FTZ R159, R30, R5.reuse, -R41.reuse ;  /* 0x000000051e9f7223 */ /* 0x180fe20000010829 */
[-CC-:B------:R-:W-:Y:S01]  /*144f0*/  FFMA.FTZ R10, R80, R5.reuse, -R41.reuse ;  /* 0x00000005500a7223 */ /* 0x180fe20000010829 */
[-CC-:B------:R-:W-:Y:S01]  /*14500*/  FFMA.FTZ R153, R34, R5.reuse, -R41.reuse ;  /* 0x0000000522997223 */ /* 0x180fe20000010829 */
[-CC-:B------:R-:W-:Y:S01]  /*14510*/  FFMA.FTZ R14, R78, R5.reuse, -R41.reuse ;  /* 0x000000054e0e7223 */ /* 0x180fe20000010829 */
[-C--:B------:R-:W-:Y:S01]  /*14520*/  FFMA.FTZ R155, R38, R5.reuse, -R41 ;  /* 0x00000005269b7223 */ /* 0x080fe20000010829 */
[----:B------:R-:W-:Y:S01]  /*14530*/  MUFU.EX2 R157, R157 ;  /* 0x0000009d009d7308 */ /* 0x000fe20000000800 */
[----:B-1----:R-:W-:Y:S01]  /*14540*/  FADD.FTZ R30, R152, R43 ;  /* 0x0000002b981e7221 */ /* 0x002fe20000010000 */
[-CC-:B------:R-:W-:Y:S01]  /*14550*/  FFMA.FTZ R20, R76, R5.reuse, -R41.reuse ;  /* 0x000000054c147223 */ /* 0x180fe20000010829 */
[-CC-:B------:R-:W-:Y:S01]  /*14560*/  FFMA.FTZ R149, R42, R5.reuse, -R41.reuse ;  /* 0x000000052a957223 */ /* 0x180fe20000010829 */
[-CC-:B------:R-:W-:Y:S01]  /*14570*/  FFMA.FTZ R24, R74, R5.reuse, -R41.reuse ;  /* 0x000000054a187223 */ /* 0x180fe20000010829 */
[----:B----4-:R-:W-:Y:S01]  /*14580*/  FADD.FTZ R45, R15, R30 ;  /* 0x0000001e0f2d7221 */ /* 0x010fe20000010000 */
[-CC-:B------:R-:W-:Y:S01]  /*14590*/  FFMA.FTZ R151, R46, R5.reuse, -R41.reuse ;  /* 0x000000052e977223 */ /* 0x180fe20000010829 */
[-C--:B------:R-:W-:Y:S01]  /*145a0*/  FFMA.FTZ R26, R72, R5.reuse, -R41 ;  /* 0x00000005481a7223 */ /* 0x080fe20000010829 */
[----:B------:R-:W1:Y:S01]  /*145b0*/  MUFU.EX2 R6, R6 ;  /* 0x0000000600067308 */ /* 0x000e620000000800 */
[----:B------:R-:W-:Y:S01]  /*145c0*/  FADD.FTZ R30, R154, R45 ;  /* 0x0000002d9a1e7221 */ /* 0x000fe20000010000 */
[-CC-:B------:R-:W-:Y:S01]  /*145d0*/  FFMA.FTZ R50, R50, R5.reuse, -R41.reuse ;  /* 0x0000000532327223 */ /* 0x180fe20000010829 */
[-CC-:B------:R-:W-:Y:S01]  /*145e0*/  FFMA.FTZ R84, R84, R5.reuse, -R41.reuse ;  /* 0x0000000554547223 */ /* 0x180fe20000010829 */
[-CC-:B------:R-:W-:Y:S01]  /*145f0*/  FFMA.FTZ R54, R54, R5.reuse, -R41.reuse ;  /* 0x0000000536367223 */ /* 0x180fe20000010829 */
[----:B------:R-:W-:Y:S01]  /*14600*/  FADD.FTZ R45, R21, R30 ;  /* 0x0000001e152d7221 */ /* 0x000fe20000010000 */
[----:B------:R-:W2:Y:S01]  /*14610*/  @P5 LDC R34, c[0x0][0x44c] ;  /* 0x00011300ff225b82 */ /* 0x000ea20000000800 */
[-C--:B------:R-:W-:Y:S01]  /*14620*/  FFMA.FTZ R88, R88, R5.reuse, -R41 ;  /* 0x0000000558587223 */ /* 0x080fe20000010829 */
[----:B------:R-:W3:Y:S01]  /*14630*/  MUFU.EX2 R159, R159 ;  /* 0x0000009f009f7308 */ /* 0x000ee20000000800 */
[----:B0-----:R-:W-:Y:S01]  /*14640*/  FADD.FTZ R30, R148, R45 ;  /* 0x0000002d941e7221 */ /* 0x001fe20000010000 */
[-CC-:B------:R-:W-:Y:S01]  /*14650*/  FFMA.FTZ R58, R58, R5.reuse, -R41.reuse ;  /* 0x000000053a3a7223 */ /* 0x180fe20000010829 */
[-CC-:B------:R-:W-:Y:S01]  /*14660*/  FFMA.FTZ R92, R92, R5.reuse, -R41.reuse ;  /* 0x000000055c5c7223 */ /* 0x180fe20000010829 */
[-CC-:B------:R-:W-:Y:S01]  /*14670*/  FFMA.FTZ R62, R62, R5.reuse, -R41.reuse ;  /* 0x000000053e3e7223 */ /* 0x180fe20000010829 */
[----:B------:R-:W-:Y:S01]  /*14680*/  FADD.FTZ R45, R25, R30 ;  /* 0x0000001e192d7221 */ /* 0x000fe20000010000 */
[-CC-:B------:R-:W-:Y:S01]  /*14690*/  FFMA.FTZ R102, R102, R5.reuse, -R41.reuse ;  /* 0x0000000566667223 */ /* 0x180fe20000010829 */
[-C--:B------:R-:W-:Y:S01]  /*146a0*/  FFMA.FTZ R66, R66, R5.reuse, -R41 ;  /* 0x0000000542427223 */ /* 0x080fe20000010829 */
[----:B------:R-:W0:Y:S01]  /*146b0*/  MUFU.EX2 R10, R10 ;  /* 0x0000000a000a7308 */ /* 0x000e220000000800 */
[----:B-1----:R-:W-:Y:S01]  /*146c0*/  FADD.FTZ R28, R157, R6 ;  /* 0x000000069d1c7221 */ /* 0x002fe20000010000 */
[----:B------:R-:W-:Y:S01]  /*146d0*/  FADD.FTZ R30, R150, R45 ;  /* 0x0000002d961e7221 */ /* 0x000fe20000010000 */
[-CC-:B------:R-:W-:Y:S01]  /*146e0*/  FFMA.FTZ R36, R36, R5.reuse, -R41.reuse ;  /* 0x0000000524247223 */ /* 0x180fe20000010829 */
[-CC-:B------:R-:W-:Y:S01]  /*146f0*/  FFMA.FTZ R70, R70, R5.reuse, -R41.reuse ;  /* 0x0000000546467223 */ /* 0x180fe20000010829 */
[----:B------:R-:W-:Y:S01]  /*14700*/  FFMA.FTZ R32, R32, R5, -R41 ;  /* 0x0000000520207223 */ /* 0x000fe20000010829 */
[----:B------:R-:W-:Y:S01]  /*14710*/  FADD.FTZ R45, R27, R30 ;  /* 0x0000001e1b2d7221 */ /* 0x000fe20000010000 */
[----:B------:R-:W-:Y:S01]  /*14720*/  F2FP.F16.F32.PACK_AB R157, R6, R157 ;  /* 0x0000009d069d723e */ /* 0x000fe200000000ff */
[----:B------:R-:W1:Y:S01]  /*14730*/  MUFU.EX2 R153, R153 ;  /* 0x0000009900997308 */ /* 0x000e620000000800 */
[----:B---3--:R-:W-:Y:S01]  /*14740*/  FADD.FTZ R43, R159, R28 ;  /* 0x0000001c9f2b7221 */ /* 0x008fe20000010000 */
[----:B------:R-:W-:Y:S01]  /*14750*/  FADD.FTZ R30, R144, R45 ;  /* 0x0000002d901e7221 */ /* 0x000fe20000010000 */
[----:B------:R-:W-:-:S02]  /*14760*/  F2FP.F16.F32.PACK_AB R152, R15, R152 ;  /* 0x000000980f98723e */ /* 0x000fc400000000ff */
[----:B------:R-:W-:Y:S01]  /*14770*/  F2FP.F16.F32.PACK_AB R154, R21, R154 ;  /* 0x0000009a159a723e */ /* 0x000fe200000000ff */
[----:B--2---:R-:W-:Y:S01]  /*14780*/  @P5 IMAD.HI.U32 R34, R187, R34, RZ ;  /* 0x00000022bb225227 */ /* 0x004fe200078e00ff */
[----:B------:R-:W-:Y:S01]  /*14790*/  F2FP.F16.F32.PACK_AB R148, R25, R148 ;  /* 0x000000941994723e */ /* 0x000fe200000000ff */
[----:B------:R-:W2:Y:S02]  /*147a0*/  MUFU.EX2 R14, R14 ;  /* 0x0000000e000e7308 */ /* 0x000ea40000000800 */
[C---:B0-----:R-:W-:Y:S01]  /*147b0*/  FADD.FTZ R28, R10.reuse, R43 ;  /* 0x0000002b0a1c7221 */ /* 0x041fe20000010000 */
[----:B------:R-:W-:Y:S01]  /*147c0*/  F2FP.F16.F32.PACK_AB R159, R10, R159 ;  /* 0x0000009f0a9f723e */ /* 0x000fe200000000ff */
[----:B------:R-:W-:Y:S01]  /*147d0*/  VIADD R10, R2, 0xfffffffe ;  /* 0xfffffffe020a7836 */ /* 0x000fe20000000000 */
[----:B------:R-:W-:Y:S02]  /*147e0*/  @P5 SHF.R.U32.HI R47, RZ, R49, R34 ;  /* 0x00000031ff2f5219 */ /* 0x000fe40000011622 */
[----:B------:R-:W-:Y:S01]  /*147f0*/  ISETP.GE.AND P5, PT, R13, 0x1, PT ;  /* 0x000000010d00780c */ /* 0x000fe20003fa6270 */
[----:B------:R-:W0:Y:S01]  /*14800*/  MUFU.EX2 R155, R155 ;  /* 0x0000009b009b7308 */ /* 0x000e220000000800 */
[----:B-1----:R-:W-:Y:S01]  /*14810*/  FADD.FTZ R43, R153, R28 ;  /* 0x0000001c992b7221 */ /* 0x002fe20000010000 */
[----:B------:R-:W-:-:S02]  /*14820*/  IADD3 R45, R142, R47, RZ ;  /* 0x0000002f8e2d7210 */ /* 0x000fc40007ffe0ff */
[----:B------:R-:W-:Y:S02]  /*14830*/  F2FP.F16.F32.PACK_AB R150, R27, R150 ;  /* 0x000000961b96723e */ /* 0x000fe400000000ff */
[----:B------:R-:W-:Y:S01]  /*14840*/  F2FP.F16.F32.PACK_AB R144, R29, R144 ;  /* 0x000000901d90723e */ /* 0x000fe200000000ff */
[----:B------:R-:W-:Y:S01]  /*14850*/  IMAD.IADD R12, R45, 0x1, R12 ;  /* 0x000000012d0c7824 */ /* 0x000fe200078e020c */
[----:B------:R-:W1:Y:S01]  /*14860*/  MUFU.EX2 R20, R20 ;  /* 0x0000001400147308 */ /* 0x000e620000000800 */
[C---:B--2---:R-:W-:Y:S01]  /*14870*/  FADD.FTZ R28, R14.reuse, R43 ;  /* 0x0000002b0e1c7221 */ /* 0x044fe20000010000 */
[----:B------:R-:W-:-:S06]  /*14880*/  F2FP.F16.F32.PACK_AB R153, R14, R153 ;  /* 0x000000990e99723e */ /* 0x000fcc00000000ff */
[----:B------:R-:W2:Y:S01]  /*14890*/  MUFU.EX2 R149, R149 ;  /* 0x0000009500957308 */ /* 0x000ea20000000800 */
[----:B0-----:R-:W-:-:S07]  /*148a0*/  FADD.FTZ R43, R155, R28 ;  /* 0x0000001c9b2b7221 */ /* 0x001fce0000010000 */
[----:B------:R-:W0:Y:S01]  /*148b0*/  MUFU.EX2 R24, R24 ;  /* 0x0000001800187308 */ /* 0x000e220000000800 */
[C---:B-1----:R-:W-:Y:S01]  /*148c0*/  FADD.FTZ R28, R20.reuse, R43 ;  /* 0x0000002b141c7221 */ /* 0x042fe20000010000 */
[----:B------:R-:W-:-:S06]  /*148d0*/  F2FP.F16.F32.PACK_AB R155, R20, R155 ;  /* 0x0000009b149b723e */ /* 0x000fcc00000000ff */
[----:B------:R-:W1:Y:S01]  /*148e0*/  MUFU.EX2 R151, R151 ;  /* 0x0000009700977308 */ /* 0x000e620000000800 */
[----:B--2---:R-:W-:-:S07]  /*148f0*/  FADD.FTZ R43, R149, R28 ;  /* 0x0000001c952b7221 */ /* 0x004fce0000010000 */
[----:B------:R-:W2:Y:S01]  /*14900*/  MUFU.EX2 R26, R26 ;  /* 0x0000001a001a7308 */ /* 0x000ea20000000800 */
[C---:B0-----:R-:W-:Y:S01]  /*14910*/  FADD.FTZ R28, R24.reuse, R43 ;  /* 0x0000002b181c7221 */ /* 0x041fe20000010000 */
[----:B------:R-:W-:Y:S01]  /*14920*/  FADD.FTZ R43, R29, R30 ;  /* 0x0000001e1d2b7221 */ /* 0x000fe20000010000 */
[----:B------:R-:W-:-:S05]  /*14930*/  F2FP.F16.F32.PACK_AB R149, R24, R149 ;  /* 0x000000951895723e */ /* 0x000fca00000000ff */
[----:B------:R-:W0:Y:S01]  /*14940*/  MUFU.EX2 R31, R31 ;  /* 0x0000001f001f7308 */ /* 0x000e220000000800 */
[----:B-1----:R-:W-:Y:S01]  /*14950*/  FADD.FTZ R41, R151, R28 ;  /* 0x0000001c97297221 */ /* 0x002fe20000010000 */
[----:B------:R-:W-:-:S06]  /*14960*/  FADD.FTZ R28, R146, R43 ;  /* 0x0000002b921c7221 */ /* 0x000fcc0000010000 */
        /* <DEDUP_REMOVED lines=26> */
[----:B-----5:R-:W2:Y:S01]  /*14b10*/  MUFU.EX2 R141, R92 ;  /* 0x0000005c008d7308 */ /* 0x020ea20000000800 */
        /* <DEDUP_REMOVED lines=17> */
[----:B-1----:R-:W-:-:S07]  /*14c30*/  FADD.FTZ R0, R66, R11 ;  /* 0x0000000b42007221 */ /* 0x002fce0000010000 */
[----:B------:R-:W1:Y:S01]  /*14c40*/  MUFU.EX2 R139, R32 ;  /* 0x00000020008b7308 */ /* 0x000e620000000800 */
[C---:B--2---:R-:W-:Y:S01]  /*14c50*/  FADD.FTZ R11, R137.reuse, R0 ;  /* 0x00000000890b7221 */ /* 0x044fe20000010000 */
[----:B------:R-:W-:-:S06]  /*14c60*/  F2FP.F16.F32.PACK_AB R137, R137, R66 ;  /* 0x000000428989723e */ /* 0x000fcc00000000ff */
[----:B------:R-:W2:Y:S01]  /*14c70*/  MUFU.EX2 R39, R39 ;  /* 0x0000002700277308 */ /* 0x000ea20000000800 */
[----:B0-----:R-:W-:-:S04]  /*14c80*/  FADD.FTZ R6, R70, R11 ;  /* 0x0000000b46067221 */ /* 0x001fc80000010000 */
[C---:B-1----:R-:W-:Y:S01]  /*14c90*/  FADD.FTZ R6, R139.reuse, R6 ;  /* 0x000000068b067221 */ /* 0x042fe20000010000 */
[----:B------:R-:W-:Y:S01]  /*14ca0*/  F2FP.F16.F32.PACK_AB R139, R139, R70 ;  /* 0x000000468b8b723e */ /* 0x000fe200000000ff */
[C---:B--2---:R-:W-:Y:S01]  /*14cb0*/  FADD.FTZ R7, R39.reuse, R28 ;  /* 0x0000001c27077221 */ /* 0x044fe20000010000 */
[----:B------:R-:W-:Y:S01]  /*14cc0*/  F2FP.F16.F32.PACK_AB R138, R39, R138 ;  /* 0x0000008a278a723e */ /* 0x000fe200000000ff */
[----:B------:R-:W-:Y:S06]  /*14cd0*/  @!P5 BRA `(.L_x_1771) ;  /* 0x000000000048d947 */ /* 0x000fec0003800000 */
        /* <DEDUP_REMOVED lines=11> */
.L_x_1773:
[----:B------:R-:W-:-:S13]  /*14d90*/  ISETP.NE.AND P1, PT, R13, 0x1, PT ;  /* 0x000000010d00780c */ /* 0x000fda0003f25270 */
[----:B------:R-:W0:Y:S02]  /*14da0*/  @P1 LDC.64 R14, c[0x0][0x9e8] ;  /* 0x00027a00ff0e1b82 */ /* 0x000e240000000a00 */
[----:B0-----:R-:W-:-:S05]  /*14db0*/  @P1 IMAD.HI.U32 R2, R0, R14, RZ ;  /* 0x0000000e00021227 */ /* 0x001fca00078e00ff */
[----:B------:R-:W-:-:S07]  /*14dc0*/  @P1 SHF.R.U32.HI R0, RZ, R15, R2 ;  /* 0x0000000fff001219 */ /* 0x000fce0000011602 */
.L_x_1774:
[----:B------:R-:W-:Y:S05]  /*14dd0*/  BSYNC B0 ;  /* 0x0000000000007941 */ /* 0x000fea0003800000 */
.L_x_1772:
[----:B------:R-:W-:-:S05]  /*14de0*/  IMAD R13, R0, R13, R13 ;  /* 0x0000000d000d7224 */ /* 0x000fca00078e020d */
[----:B------:R-:W-:-:S07]  /*14df0*/  VIMNMX R12, R12, R13, PT ;  /* 0x0000000d0c0c7248 */ /* 0x000fce0003fe0100 */
.L_x_1771:
[----:B------:R-:W-:Y:S01]  /*14e00*/  IMAD.HI R12, R12, 0x2aaaaaab, RZ ;  /* 0x2aaaaaab0c0c7827 */ /* 0x000fe200078e02ff */
[----:B------:R-:W-:Y:S01]  /*14e10*/  ULDC UR39, c[0x0][0x9e4] ;  /* 0x0002790000277ab9 */ /* 0x000fe20000000800 */
[----:B------:R-:W-:Y:S01]  /*14e20*/  ULDC UR38, c[0x0][0x9e4] ;  /* 0x0002790000267ab9 */ /* 0x000fe20000000800 */
[----:B------:R-:W-:Y:S01]  /*14e30*/  ULDC UR50, c[0x0][0x9dc] ;  /* 0x0002770000327ab9 */ /* 0x000fe20000000800 */
[----:B------:R-:W-:Y:S01]  /*14e40*/  ULDC UR42, c[0x0][0x9dc] ;  /* 0x00027700002a7ab9 */ /* 0x000fe20000000800 */
[----:B------:R-:W-:Y:S01]  /*14e50*/  SHF.R.U32.HI R11, RZ, 0x1f, R12 ;  /* 0x0000001fff0b7819 */ /* 0x000fe2000001160c */
[----:B------:R-:W-:Y:S01]  /*14e60*/  ULDC UR43, c[0x0][0x988] ;  /* 0x00026200002b7ab9 */ /* 0x000fe20000000800 */
[----:B------:R-:W-:Y:S01]  /*14e70*/  ULDC UR47, c[0x0][0x988] ;  /* 0x00026200002f7ab9 */ /* 0x000fe20000000800 */
[----:B------:R-:W-:Y:S01]  /*14e80*/  ULDC UR46, c[0x0][0x988] ;  /* 0x00026200002e7ab9 */ /* 0x000fe20000000800 */
[----:B------:R-:W-:Y:S01]  /*14e90*/  LEA.HI.SX32 R12, R12, R11, 0x1c ;  /* 0x0000000b0c0c7211 */ /* 0x000fe200078fe2ff */
[----:B------:R-:W-:Y:S01]  /*14ea0*/  ULDC UR54, c[0x0][0x9e0] ;  /* 0x0002780000367ab9 */ /* 0x000fe20000000800 */
[----:B------:R-:W-:Y:S01]  /*14eb0*/  ULDC UR51, c[0x0][0x9e0] ;  /* 0x0002780000337ab9 */ /* 0x000fe20000000800 */
[----:B------:R-:W-:Y:S01]  /*14ec0*/  BSSY B1, `(.L_x_1775) ;  /* 0x0000352000017945 */ /* 0x000fe20003800000 */
[----:B------:R-:W-:Y:S01]  /*14ed0*/  VIMNMX R11, R189, R12, !PT ;  /* 0x0000000cbd0b7248 */ /* 0x000fe20007fe0100 */
[----:B------:R-:W-:Y:S01]  /*14ee0*/  IMAD.MOV.U32 R0, RZ, RZ, 0x3f800000 ;  /* 0x3f800000ff007424 */ /* 0x000fe200078e00ff */
[----:B------:R-:W-:-:S02]  /*14ef0*/  MOV R2, 0x3f800000 ;  /* 0x3f80000000027802 */ /* 0x000fc40000000f00 */
[----:B------:R-:W-:Y:S02]  /*14f00*/  CS2R R86, SRZ ;  /* 0x0000000000567805 */ /* 0x000fe4000001ff00 */
[----:B------:R-:W-:Y:S02]  /*14f10*/  ISETP.GE.AND P1, PT, R10, R11, PT ;  /* 0x0000000b0a00720c */ /* 0x000fe40003f26270 */
        /* <DEDUP_REMOVED lines=31> */
[----:B------:R-:W-:Y:S06]  /*15110*/  @!P1 BRA `(.L_x_1776) ;  /* 0x0000003000b09947 */ /* 0x000fec0003800000 */
[----:B------:R-:W-:Y:S01]  /*15120*/  BSSY B0, `(.L_x_1777) ;  /* 0x0000327000007945 */ /* 0x000fe20003800000 */
[----:B------:R-:W-:Y:S02]  /*15130*/  IMAD.MOV.U32 R2, RZ, RZ, 0x3f800000 ;  /* 0x3f800000ff027424 */ /* 0x000fe400078e00ff */
[----:B------:R-:W-:-:S07]  /*15140*/  IMAD.MOV.U32 R87, RZ, RZ, RZ ;  /* 0x000000ffff577224 */ /* 0x000fce00078e00ff */
.L_x_1798:
[----:B------:R-:W-:-:S05]  /*15150*/  VIADD R20, R160, 0x1 ;  /* 0x00000001a0147836 */ /* 0x000fca0000000000 */
[----:B------:R-:W-:-:S04]  /*15160*/  ISETP.NE.AND P1, PT, R20, 0x2, PT ;  /* 0x000000021400780c */ /* 0x000fc80003f25270 */
[----:B------:R-:W-:Y:S02]  /*15170*/  SEL R12, RZ, 0x1, P1 ;  /* 0x00000001ff0c7807 */ /* 0x000fe40000800000 */
[----:B------:R-:W-:Y:S02]  /*15180*/  SEL R20, R20, RZ, P1 ;  /* 0x000000ff14147207 */ /* 0x000fe40000800000 */
[----:B------:R-:W-:Y:S01]  /*15190*/  LOP3.LUT R21, R163, R12, RZ, 0x3c, !PT ;  /* 0x0000000ca3157212 */ /* 0x000fe200078e3cff */
[----:B------:R-:W-:Y:S06]  /*151a0*/  @!P0 BRA `(.L_x_1778) ;  /* 0x0000000000048947 */ /* 0x000fec0003800000 */
[----:B------:R-:W-:Y:S01]  /*151b0*/  BPT.TRAP 0x1 ;  /* 0x000000040000795c */ /* 0x000fe20000300000 */
.L_x_1778:
[----:B------:R-:W-:Y:S02]  /*151c0*/  LEA R5, R20, R18, 0x3 ;  /* 0x0000001214057211 */ /* 0x000fe400078e18ff */
[----:B------:R-:W-:-:S04]  /*151d0*/  SHF.L.U32 R14, R21, 0x1f, RZ ;  /* 0x0000001f150e7819 */ /* 0x000fc800000006ff */
[----:B------:R0:W1:Y:S01]  /*151e0*/  SYNCS.PHASECHK.TRANS64.TRYWAIT P1, [R5+URZ+0x2a830], R14 ;  /* 0x02a8300e050075a7 */ /* 0x000062000802017f */
[----:B------:R-:W-:Y:S05]  /*151f0*/  @!P0 BRA `(.L_x_1779) ;  /* 0x0000000000048947 */ /* 0x000fea0003800000 */
[----:B------:R-:W-:Y:S01]  /*15200*/  BPT.TRAP 0x1 ;  /* 0x000000040000795c */ /* 0x000fe20000300000 */
.L_x_1779:
[----:B------:R-:W-:Y:S01]  /*15210*/  BSSY B2, `(.L_x_1780) ;  /* 0x0000006000027945 */ /* 0x000fe20003800000 */
[----:B------:R-:W-:Y:S02]  /*15220*/  IMAD R12, R20, 0x900, R8 ;  /* 0x00000900140c7824 */ /* 0x000fe400078e0208 */
[----:B------:R-:W-:Y:S01]  /*15230*/  IMAD.MOV.U32 R13, RZ, RZ, 0x40000040 ;  /* 0x40000040ff0d7424 */ /* 0x000fe200078e00ff */
[----:B-1----:R-:W-:Y:S06]  /*15240*/  @P1 BRA `(.L_x_1781) ;  /* 0x0000000000081947 */ /* 0x002fec0003800000 */
[----:B------:R-:W1:Y:S02]  /*15250*/  SYNCS.PHASECHK.TRANS64.TRYWAIT P1, [R5+URZ+0x2a830], R14 ;  /* 0x02a8300e050075a7 */ /* 0x000e64000802017f */
[----:B-1----:R-:W-:Y:S05]  /*15260*/  @!P1 BRA `(.L_x_1782) ;  /* 0x0000013800949947 */ /* 0x002fea0003800000 */
.L_x_1781:
[----:B------:R-:W-:Y:S05]  /*15270*/  BSYNC B2 ;  /* 0x0000000000027941 */ /* 0x000fea0003800000 */
.L_x_1780:
[----:B------:R-:W2:Y:S04]  /*15280*/  LDL.64 R88, [R1+0x28] ;  /* 0x0000280001587983 */ /* 0x000ea80000100a00 */
[----:B------:R-:W3:Y:S04]  /*15290*/  LDL.64 R226, [R1+0x20] ;  /* 0x0000200001e27983 */ /* 0x000ee80000100a00 */
[----:B------:R-:W4:Y:S01]  /*152a0*/  LDL.64 R210, [R1+0x18] ;  /* 0x0000180001d27983 */ /* 0x000f220000100a00 */
[C---:B------:R-:W-:Y:S02]  /*152b0*/  R2UR UR6, R12.reuse ;  /* 0x000000000c0672ca */ /* 0x040fe400000e0000 */
[----:B------:R-:W-:Y:S01]  /*152c0*/  R2UR UR7, R13 ;  /* 0x000000000d0772ca */ /* 0x000fe200000e0000 */
[----:B------:R0:W-:Y:S04]  /*152d0*/  STL.64 [R1+0x48], R4 ;  /* 0x0000480401007387 */ /* 0x0001e80000100a00 */
[----:B01----:R-:W4:Y:S01]  /*152e0*/  LDL.64 R4, [R1+0x10] ;  /* 0x0000100001047983 */ /* 0x003f220000100a00 */
[----:B------:R-:W-:-:S02]  /*152f0*/  VIADD R14, R12, 0x2 ;  /* 0x000000020c0e7836 */ /* 0x000fc40000000000 */
[----:B------:R-:W-:Y:S01]  /*15300*/  IMAD.MOV.U32 R15, RZ, RZ, 0x40000040 ;  /* 0x40000040ff0f7424 */ /* 0x000fe200078e00ff */
[----:B--2---:R-:W-:Y:S02]  /*15310*/  R2UR UR4, R88 ;  /* 0x00000000580472ca */ /* 0x004fe400000e0000 */
[----:B------:R-:W-:Y:S02]  /*15320*/  R2UR UR5, R89 ;  /* 0x00000000590572ca */ /* 0x000fe400000e0000 */
[----:B------:R-:W-:-:S11]  /*15330*/  WARPGROUP.ARRIVE ;  /* 0x00000000000079c5 */ /* 0x000fd60000000000 */
[----:B------:R-:W-:Y:S01]  /*15340*/  HGMMA.64x96x16.F32 R88, gdesc[UR4], RZ, !UPT, gsb0 ;  /* 0x01600000045879f0 */ /* 0x000fe2000c0008ff */
[----:B---3--:R-:W-:Y:S02]  /*15350*/  R2UR UR4, R226 ;  /* 0x00000000e20472ca */ /* 0x008fe400000e0000 */
[----:B------:R-:W-:Y:S02]  /*15360*/  R2UR UR5, R227 ;  /* 0x00000000e30572ca */ /* 0x000fe400000e0000 */
[----:B------:R-:W2:Y:S01]  /*15370*/  LDL.64 R226, [R1+0x8] ;  /* 0x0000080001e27983 */ /* 0x000ea20000100a00 */
[----:B------:R-:W-:Y:S02]  /*15380*/  R2UR UR6, R14 ;  /* 0x000000000e0672ca */ /* 0x000fe400000e0000 */
[----:B------:R-:W-:Y:S01]  /*15390*/  R2UR UR7, R15 ;  /* 0x000000000f0772ca */ /* 0x000fe200000e0000 */
[----:B------:R-:W-:Y:S01]  /*153a0*/  VIADD R14, R12, 0x4 ;  /* 0x000000040c0e7836 */ /* 0x000fe20000000000 */
[----:B------:R-:W-:Y:S01]  /*153b0*/  MOV R15, 0x40000040 ;  /* 0x40000040000f7802 */ /* 0x000fe20000000f00 */
[----:B------:R-:W-:-:S02]  /*153c0*/  WARPGROUP.DEPBAR.LE gsb0, 0x0 ;  /* 0x00008000000079c5 */ /* 0x000fc40000010000 */
[----:B------:R-:W-:-:S08]  /*153d0*/  WARPGROUP.ARRIVE ;  /* 0x00000000000079c5 */ /* 0x000fd00000000000 */
[----:B------:R-:W-:Y:S01]  /*153e0*/  HGMMA.64x96x16.F32 R88, gdesc[UR4], R88, gsb0 ;  /* 0x01600000045879f0 */ /* 0x000fe20008000858 */
[----:B----4-:R-:W-:Y:S02]  /*153f0*/  R2UR UR4, R210 ;  /* 0x00000000d20472ca */ /* 0x010fe400000e0000 */
[----:B------:R-:W-:Y:S02]  /*15400*/  R2UR UR5, R211 ;  /* 0x00000000d30572ca */ /* 0x000fe400000e0000 */
[----:B------:R-:W3:Y:S01]  /*15410*/  LDL.64 R210, [R1] ;  /* 0x0000000001d27983 */ /* 0x000ee20000100a00 */
        /* <DEDUP_REMOVED lines=11> */
[----:B------:R-:W-:Y:S01]  /*154d0*/  VIADD R14, R12, 0x300 ;  /* 0x000003000c0e7836 */ /* 0x000fe20000000000 */
[----:B------:R0:W5:Y:S01]  /*154e0*/  LDL.LU.64 R4, [R1+0x48] ;  /* 0x0000480001047983 */ /* 0x0001620000300a00 */
[----:B------:R-:W-:Y:S01]  /*154f0*/  IMAD.MOV.U32 R15, RZ, RZ, 0x40000040 ;  /* 0x40000040ff0f7424 */ /* 0x000fe200078e00ff */
[----:B------:R-:W-:-:S02]  /*15500*/  WARPGROUP.DEPBAR.LE gsb0, 0x0 ;  /* 0x00008000000079c5 */ /* 0x000fc40000010000 */
[----:B------:R-:W-:-:S07]  /*15510*/  WARPGROUP.ARRIVE ;  /* 0x00000000000079c5 */ /* 0x000fce0000000000 */
[----:B------:R-:W-:Y:S01]  /*15520*/  HGMMA.64x96x16.F32 R88, gdesc[UR4], R88, gsb0 ;  /* 0x01600000045879f0 */ /* 0x000fe20008000858 */
[----:B------:R-:W-:Y:S02]  /*15530*/  R2UR UR6, R14 ;  /* 0x000000000e0672ca */ /* 0x000fe400000e0000 */
[----:B------:R-:W-:Y:S02]  /*15540*/  R2UR UR7, R15 ;  /* 0x000000000f0772ca */ /* 0x000fe400000e0000 */
[----:B--2---:R-:W-:Y:S02]  /*15550*/  R2UR UR4, R226 ;  /* 0x00000000e20472ca */ /* 0x004fe400000e0000 */
        /* <DEDUP_REMOVED lines=132> */
[----:B0-----:R-:W-:Y:S05]  /*15da0*/  @!P0 BRA `(.L_x_1783) ;  /* 0x0000000000048947 */ /* 0x001fea0003800000 */
[----:B------:R-:W-:Y:S01]  /*15db0*/  BPT.TRAP 0x1 ;  /* 0x000000040000795c */ /* 0x000fe20000300000 */
.L_x_1783:
[----:B------:R-:W-:Y:S01]  /*15dc0*/  SHF.L.U32 R2, R163, 0x1f, RZ ;  /* 0x0000001fa3027819 */ /* 0x000fe200000006ff */
[----:B------:R-:W-:-:S04]  /*15dd0*/  IMAD R14, R160, 0x8, R18 ;  /* 0x00000008a00e7824 */ /* 0x000fc800078e0212 */
[----:B------:R0:W1:Y:S01]  /*15de0*/  SYNCS.PHASECHK.TRANS64.TRYWAIT P1, [R14+URZ+0x2a850], R2 ;  /* 0x02a850020e0075a7 */ /* 0x000062000802017f */
[----:B------:R-:W-:Y:S05]  /*15df0*/  @!P0 BRA `(.L_x_1784) ;  /* 0x0000000000048947 */ /* 0x000fea0003800000 */
[----:B------:R-:W-:Y:S01]  /*15e00*/  BPT.TRAP 0x1 ;  /* 0x000000040000795c */ /* 0x000fe20000300000 */
.L_x_1784:
[----:B------:R-:W-:Y:S01]  /*15e10*/  IADD3 R0, R18, 0x400, RZ ;  /* 0x0000040012007810 */ /* 0x000fe20007ffe0ff */
[----:B------:R-:W-:Y:S03]  /*15e20*/  BSSY B2, `(.L_x_1785) ;  /* 0x0000008000027945 */ /* 0x000fe60003800000 */
[----:B------:R-:W-:-:S04]  /*15e30*/  SHF.R.U32.HI R0, RZ, 0x4, R0 ;  /* 0x00000004ff007819 */ /* 0x000fc80000011600 */
[----:B------:R-:W-:-:S04]  /*15e40*/  LOP3.LUT R0, R0, 0x3fff, RZ, 0xc0, !PT ;  /* 0x00003fff00007812 */ /* 0x000fc800078ec0ff */
[----:B------:R-:W-:-:S05]  /*15e50*/  LOP3.LUT R0, R0, 0x3000000, RZ, 0xfc, !PT ;  /* 0x0300000000007812 */ /* 0x000fca00078efcff */
[----:B------:R-:W-:Y:S01]  /*15e60*/  IMAD R0, R160, 0x600, R0 ;  /* 0x00000600a0007824 */ /* 0x000fe200078e0200 */
[----:B-1----:R-:W-:Y:S06]  /*15e70*/  @P1 BRA `(.L_x_1786) ;  /* 0x0000000000081947 */ /* 0x002fec0003800000 */
[----:B------:R-:W1:Y:S02]  /*15e80*/  SYNCS.PHASECHK.TRANS64.TRYWAIT P1, [R14+URZ+0x2a850], R2 ;  /* 0x02a850020e0075a7 */ /* 0x000e64000802017f */
[----:B-1----:R-:W-:Y:S05]  /*15e90*/  @!P1 BRA `(.L_x_1787) ;  /* 0x0000012c009c9947 */ /* 0x002fea0003800000 */
.L_x_1786:
[----:B------:R-:W-:Y:S05]  /*15ea0*/  BSYNC B2 ;  /* 0x0000000000027941 */ /* 0x000fea0003800000 */
.L_x_1785:
[----:B------:R-:W-:Y:S01]  /*15eb0*/  IMAD.MOV.U32 R12, RZ, RZ, R0 ;  /* 0x000000ffff0c7224 */ /* 0x000fe200078e0000 */
[----:B------:R-:W-:Y:S01]  /*15ec0*/  WARPGROUP.ARRIVE ;  /* 0x00000000000079c5 */ /* 0x000fe20000000000 */
[----:B------:R-:W-:-:S03]  /*15ed0*/  IMAD.MOV.U32 R13, RZ, RZ, 0x40000040 ;  /* 0x40000040ff0d7424 */ /* 0x000fc600078e00ff */
        /* <DEDUP_REMOVED lines=41> */
.L_x_1788:
[----:B------:R-:W-:Y:S01]  /*16170*/  ISETP.NE.AND P2, PT, R200, 0x1, PT ;  /* 0x00000001c800780c */ /* 0x000fe20003f45270 */
[----:B01----:R-:W-:Y:S01]  /*16180*/  IMAD.IADD R2, R191, 0x1, R187 ;  /* 0x00000001bf027824 */ /* 0x003fe200078e02bb */
[----:B------:R-:W-:Y:S01]  /*16190*/  LOP3.LUT P1, RZ, R22, 0x80000, RZ, 0xc0, !PT ;  /* 0x0008000016ff7812 */ /* 0x000fe2000782c0ff */
[----:B------:R-:W-:Y:S02]  /*161a0*/  IMAD R139, R10, -0x60, RZ ;  /* 0xffffffa00a8b7824 */ /* 0x000fe400078e02ff */
[----:B-----5:R-:W-:-:S05]  /*161b0*/  VIADD R5, R5, 0x2a840 ;  /* 0x0002a84005057836 */ /* 0x020fca0000000000 */
[----:B------:R-:W-:-:S03]  /*161c0*/  PRMT R5, R172, 0x654, R5 ;  /* 0x00000654ac057816 */ /* 0x000fc60000000005 */
[----:B------:R-:W0:Y:S08]  /*161d0*/  @P2 LDC R9, c[0x0][0x44c] ;  /* 0x00011300ff092b82 */ /* 0x000e300000000800 */
[----:B------:R-:W1:Y:S01]  /*161e0*/  @P2 LDC R0, c[0x0][0x450] ;  /* 0x00011400ff002b82 */ /* 0x000e620000000800 */
[----:B------:R2:W-:Y:S01]  /*161f0*/  SYNCS.ARRIVE.TRANS64.RED.A1T0 RZ, [R5+URZ], RZ ;  /* 0x000000ff05ff79a7 */ /* 0x0005e2000810043f */
[----:B0-----:R-:W-:-:S05]  /*16200*/  @P2 IMAD.HI.U32 R9, R2, R9, RZ ;  /* 0x0000000902092227 */ /* 0x001fca00078e00ff */
[----:B-1----:R-:W-:Y:S02]  /*16210*/  @P2 SHF.R.U32.HI R2, RZ, R0, R9 ;  /* 0x00000000ff022219 */ /* 0x002fe40000011609 */
[----:B------:R-:W-:-:S03]  /*16220*/  IADD3 R9, R139, 0x1, RZ ;  /* 0x000000018b097810 */ /* 0x000fc60007ffe0ff */
[----:B------:R-:W0:Y:S02]  /*16230*/  SHFL.IDX PT, R141, R2, RZ, 0x1c1f ;  /* 0x001c1fff028d7589 */ /* 0x000e2400000e0000 */
[----:B------:R-:W-:Y:S02]  /*16240*/  IMAD R0, R190, -0x2, R9 ;  /* 0xfffffffebe007824 */ /* 0x000fe400078e0209 */
[----:B------:R-:W-:-:S03]  /*16250*/  IMAD.U32 R9, RZ, RZ, UR50 ;  /* 0x00000032ff097e24 */ /* 0x000fc6000f8e00ff */
[----:B------:R-:W-:Y:S01]  /*16260*/  IADD3 R137, -R166, R0, R167 ;  /* 0x00000000a6897210 */ /* 0x000fe20007ffe1a7 */
[----:B------:R-:W-:Y:S01]  /*16270*/  VIADD R0, R0, 0xffffffff ;  /* 0xffffffff00007836 */ /* 0x000fe20000000000 */
[----:B------:R-:W-:-:S03]  /*16280*/  LOP3.LUT R12, RZ, R9, RZ, 0x33, !PT ;  /* 0x00000009ff0c7212 */ /* 0x000fc600078e33ff */
[----:B------:R-:W-:Y:S02]  /*16290*/  VIADD R138, R137, UR54 ;  /* 0x00000036898a7c36 */ /* 0x000fe40008000000 */
[----:B------:R-:W-:-:S03]  /*162a0*/  IMAD.IADD R137, R12, 0x1, R137 ;  /* 0x000000010c897824 */ /* 0x000fc600078e0289 */
[----:B0-----:R-:W-:Y:S01]  /*162b0*/  IADD3 R15, R138, R141, RZ ;  /* 0x0000008d8a0f7210 */ /* 0x001fe20007ffe0ff */
[----:B--2---:R-:W-:Y:S01]  /*162c0*/  IMAD.IADD R5, R137, 0x1, R141 ;  /* 0x0000000189057824 */ /* 0x004fe200078e028d */
[----:B------:R-:W-:Y:S06]  /*162d0*/  @!P1 BRA `(.L_x_1789) ;  /* 0x0000000000549947 */ /* 0x000fec0003800000 */
        /* <DEDUP_REMOVED lines=12> */
.L_x_1791:
[----:B------:R-:W-:-:S05]  /*163a0*/  IMAD.U32 R136, RZ, RZ, UR39 ;  /* 0x00000027ff887e24 */ /* 0x000fca000f8e00ff */
[----:B------:R-:W-:-:S13]  /*163b0*/  ISETP.NE.AND P1, PT, R136, 0x1, PT ;  /* 0x000000018800780c */ /* 0x000fda0003f25270 */
[----:B------:R-:W0:Y:S02]  /*163c0*/  @P1 LDC.64 R12, c[0x0][0x9e8] ;  /* 0x00027a00ff0c1b82 */ /* 0x000e240000000a00 */
[----:B0-----:R-:W-:-:S05]  /*163d0*/  @P1 IMAD.HI.U32 R12, R141, R12, RZ ;  /* 0x0000000c8d0c1227 */ /* 0x001fca00078e00ff */
[----:B------:R-:W-:-:S07]  /*163e0*/  @P1 SHF.R.U32.HI R141, RZ, R13, R12 ;  /* 0x0000000dff8d1219 */ /* 0x000fce000001160c */
.L_x_1792:
[----:B------:R-:W-:Y:S05]  /*163f0*/  BSYNC B2 ;  /* 0x0000000000027941 */ /* 0x000fea0003800000 */
.L_x_1790:
[----:B------:R-:W-:-:S05]  /*16400*/  IMAD R12, R141, R136, R0 ;  /* 0x000000888d0c7224 */ /* 0x000fca00078e0200 */
[----:B------:R-:W-:Y:S02]  /*16410*/  VIADDMNMX R15, R12, R136, R15, PT ;  /* 0x000000880c0f7246 */ /* 0x000fe4000380010f */
[----:B------:R-:W-:-:S07]  /*16420*/  VIMNMX R5, R5, R12, !PT ;  /* 0x0000000c05057248 */ /* 0x000fce0007fe0100 */
.L_x_1789:
[C---:B------:R-:W-:Y:S01]  /*16430*/  ISETP.GE.AND P1, PT, R139.reuse, 0x2, PT ;  /* 0x000000028b00780c */ /* 0x040fe20003f26270 */
[----:B------:R-:W0:Y:S01]  /*16440*/  SHFL.IDX PT, R2, R2, 0x1, 0x1c1f ;  /* 0x003c1f0002027f89 */ /* 0x000e2200000e0000 */
[----:B------:R-:W-:Y:S02]  /*16450*/  ISETP.GE.AND P2, PT, R139, 0x9, PT ;  /* 0x000000098b00780c */ /* 0x000fe40003f46270 */
[----:B------:R-:W-:Y:S02]  /*16460*/  ISETP.GT.AND P4, PT, R5, 0x1, !P1 ;  /* 0x000000010500780c */ /* 0x000fe40004f84270 */
[----:B------:R-:W-:Y:S02]  /*16470*/  ISETP.GE.AND P5, PT, R139, 0xa, PT ;  /* 0x0000000a8b00780c */ /* 0x000fe40003fa6270 */
[----:B------:R-:W-:Y:S02]  /*16480*/  ISETP.GT.AND P3, PT, R5, 0x8, !P2 ;  /* 0x000000080500780c */ /* 0x000fe40005764270 */
[----:B------:R-:W-:-:S02]  /*16490*/  ISETP.LT.OR P4, PT, R15, 0x2, P4 ;  /* 0x000000020f00780c */ /* 0x000fc40002781670 */
[----:B------:R-:W-:Y:S02]  /*164a0*/  ISETP.LT.OR P3, PT, R15, 0x9, P3 ;  /* 0x000000090f00780c */ /* 0x000fe40001f61670 */
[----:B------:R-:W-:Y:S02]  /*164b0*/  FSEL R136, R89, -INF , !P4 ;  /* 0xff80000059887808 */ /* 0x000fe40006000000 */
[----:B------:R-:W-:Y:S02]  /*164c0*/  ISETP.GE.AND P4, PT, R139, 0x11, PT ;  /* 0x000000118b00780c */ /* 0x000fe40003f86270 */
[----:B------:R-:W-:Y:S02]  /*164d0*/  LOP3.LUT R22, R22, 0xfffffffb, RZ, 0xc0, !PT ;  /* 0xfffffffb16167812 */ /* 0x000fe400078ec0ff */
[----:B------:R-:W-:Y:S02]  /*164e0*/  FSEL R92, R92, -INF , !P3 ;  /* 0xff8000005c5c7808 */ /* 0x000fe40005800000 */
[----:B------:R-:W-:-:S02]  /*164f0*/  ISETP.GT.AND P3, PT, R5, 0x9, !P5 ;  /* 0x000000090500780c */ /* 0x000fc40006f64270 */
[----:B------:R-:W-:Y:S01]  /*16500*/  @P5 LOP3.LUT R22, R22, 0x4, RZ, 0xfc, !PT ;  /* 0x0000000416165812 */ /* 0x000fe200078efcff */
[----:B0-----:R-:W-:Y:S01]  /*16510*/  IMAD.IADD R138, R138, 0x1, R2 ;  /* 0x000000018a8a7824 */ /* 0x001fe200078e0202 */
[----:B------:R-:W-:Y:S02]  /*16520*/  ISETP.LT.OR P3, PT, R15, 0xa, P3 ;  /* 0x0000000a0f00780c */ /* 0x000fe40001f61670 */
[----:B------:R-:W-:Y:S02]  /*16530*/  LOP3.LUT R22, R22, 0xfffffff7, RZ, 0xc0, !PT ;  /* 0xfffffff716167812 */ /* 0x000fe400078ec0ff */
[----:B------:R-:W-:Y:S02]  /*16540*/  FSEL R140, R93, -INF , !P3 ;  /* 0xff8000005d8c7808 */ /* 0x000fe40005800000 */
[----:B------:R-:W-:Y:S02]  /*16550*/  @P4 LOP3.LUT R22, R22, 0x8, RZ, 0xfc, !PT ;  /* 0x0000000816164812 */ /* 0x000fe400078efcff */
[----:B------:R-:W-:-:S02]  /*16560*/  ISETP.GT.AND P3, PT, R5, 0x10, !P4 ;  /* 0x000000100500780c */ /* 0x000fc40006764270 */
[----:B------:R-:W-:Y:S02]  /*16570*/  ISETP.GE.AND P4, PT, R139, 0x12, PT ;  /* 0x000000128b00780c */ /* 0x000fe40003f86270 */
[----:B------:R-:W-:Y:S02]  /*16580*/  ISETP.LT.OR P3, PT, R15, 0x11, P3 ;  /* 0x000000110f00780c */ /* 0x000fe40001f61670 */
[----:B------:R-:W-:Y:S02]  /*16590*/  LOP3.LUT R22, R22, 0xffffffef, RZ, 0xc0, !PT ;  /* 0xffffffef16167812 */ /* 0x000fe400078ec0ff */
[----:B------:R-:W-:Y:S02]  /*165a0*/  FSEL R96, R96, -INF , !P3 ;  /* 0xff80000060607808 */ /* 0x000fe40005800000 */
[----:B------:R-:W-:Y:S02]  /*165b0*/  ISETP.GT.AND P3, PT, R5, 0x11, !P4 ;  /* 0x000000110500780c */ /* 0x000fe40006764270 */
[----:B------:R-:W-:-:S02]  /*165c0*/  IADD3 R137, R137, R2, RZ ;  /* 0x0000000289897210 */ /* 0x000fc40007ffe0ff */
[----:B------:R-:W-:Y:S02]  /*165d0*/  ISETP.LT.OR P3, PT, R15, 0x12, P3 ;  /* 0x000000120f00780c */ /* 0x000fe40001f61670 */
[----:B------:R-:W-:Y:S02]  /*165e0*/  @P4 LOP3.LUT R22, R22, 0x10, RZ, 0xfc, !PT ;  /* 0x0000001016164812 */ /* 0x000fe400078efcff */
[----:B------:R-:W-:Y:S02]  /*165f0*/  ISETP.GE.AND P4, PT, R139, 0x19, PT ;  /* 0x000000198b00780c */ /* 0x000fe40003f86270 */
[----:B------:R-:W-:Y:S02]  /*16600*/  LOP3.LUT R22, R22, 0xfffbffff, RZ, 0xc0, !PT ;  /* 0xfffbffff16167812 */ /* 0x000fe400078ec0ff */
[----:B------:R-:W-:Y:S02]  /*16610*/  FSEL R142, R97, -INF , !P3 ;  /* 0xff800000618e7808 */ /* 0x000fe40005800000 */
[----:B------:R-:W-:-:S04]  /*16620*/  ISETP.GT.AND P3, PT, R5, 0x18, !P4 ;  /* 0x000000180500780c */ /* 0x000fc80006764270 */
[----:B------:R-:W-:-:S03]  /*16630*/  ISETP.LT.OR P3, PT, R15, 0x19, P3 ;  /* 0x000000190f00780c */ /* 0x000fc60001f61670 */
        /* <DEDUP_REMOVED lines=68> */
[----:B------:R-:W-:Y:S02]  /*16a80*/  FSEL R154, R121, -INF , !P3 ;  /* 0xff800000799a7808 */ /* 0x000fe40005800000 */
[----:B------:R-:W-:Y:S02]  /*16a90*/  LOP3.LUT R22, R22, 0xffffffbf, RZ, 0xc0, !PT ;  /* 0xffffffbf16167812 */ /* 0x000fe400078ec0ff */
[----:B------:R-:W-:-:S04]  /*16aa0*/  ISETP.GT.AND P3, PT, R5, 0x48, !P4 ;  /* 0x000000480500780c */ /* 0x000fc80006764270 */
[----:B------:R-:W-:-:S03]  /*16ab0*/  ISETP.LT.OR P3, PT, R15, 0x49, P3 ;  /* 0x000000490f00780c */ /* 0x000fc60001f61670 */
[----:B------:R-:W-:Y:S02]  /*16ac0*/  @P4 LOP3.LUT R22, R22, 0x40, RZ, 0xfc, !PT ;  /* 0x0000004016164812 */ /* 0x000fe400078efcff */
[----:B------:R-:W-:Y:S02]  /*16ad0*/  ISETP.GE.AND P4, PT, R139, 0x4a, PT ;  /* 0x0000004a8b00780c */ /* 0x000fe40003f86270 */
[----:B------:R-:W-:Y:S02]  /*16ae0*/  FSEL R124, R124, -INF , !P3 ;  /* 0xff8000007c7c7808 */ /* 0x000fe40005800000 */
[----:B------:R-:W-:Y:S02]  /*16af0*/  ISETP.GT.AND P3, PT, R5, 0x49, !P4 ;  /* 0x000000490500780c */ /* 0x000fe40006764270 */
[----:B------:R-:W-:Y:S02]  /*16b00*/  LOP3.LUT R22, R22, 0xffffffdf, RZ, 0xc0, !PT ;  /* 0xffffffdf16167812 */ /* 0x000fe400078ec0ff */
[----:B------:R-:W-:-:S04]  /*16b10*/  ISETP.LT.OR P3, PT, R15, 0x4a, P3 ;  /* 0x0000004a0f00780c */ /* 0x000fc80001f61670 */
[----:B------:R-:W-:Y:S02]  /*16b20*/  FSEL R156, R125, -INF , !P3 ;  /* 0xff8000007d9c7808 */ /* 0x000fe40005800000 */
[----:B------:R-:W-:Y:S02]  /*16b30*/  ISETP.GE.AND P3, PT, R139, 0x51, PT ;  /* 0x000000518b00780c */ /* 0x000fe40003f66270 */
[----:B------:R-:W-:Y:S02]  /*16b40*/  @P4 LOP3.LUT R22, R22, 0x20, RZ, 0xfc, !PT ;  /* 0x0000002016164812 */ /* 0x000fe400078efcff */
[----:B------:R-:W-:Y:S02]  /*16b50*/  ISETP.GT.AND P4, PT, R5, 0x50, !P3 ;  /* 0x000000500500780c */ /* 0x000fe40005f84270 */
[----:B------:R-:W-:Y:S02]  /*16b60*/  LOP3.LUT R22, R22, 0xfffffffd, RZ, 0xc0, !PT ;  /* 0xfffffffd16167812 */ /* 0x000fe400078ec0ff */
        /* <DEDUP_REMOVED lines=10> */
[----:B------:R-:W-:-:S13]  /*16c10*/  ISETP.GE.AND P6, PT, R139, 0x1, PT ;  /* 0x000000018b00780c */ /* 0x000fda0003fc6270 */
[----:B------:R-:W-:Y:S02]  /*16c20*/  @P6 LOP3.LUT R22, R22, 0x2, RZ, 0xfc, !PT ;  /* 0x0000000216166812 */ /* 0x000fe400078efcff */
[----:B------:R-:W-:Y:S02]  /*16c30*/  ISETP.GT.AND P6, PT, R5, RZ, !P6 ;  /* 0x000000ff0500720c */ /* 0x000fe400077c4270 */
[----:B------:R-:W-:Y:S02]  /*16c40*/  LOP3.LUT R22, R22, 0xfffffffe, RZ, 0xc0, !PT ;  /* 0xfffffffe16167812 */ /* 0x000fe400078ec0ff */
[----:B------:R-:W-:-:S04]  /*16c50*/  ISETP.LT.OR P6, PT, R15, 0x1, P6 ;  /* 0x000000010f00780c */ /* 0x000fc800037c1670 */
[----:B------:R-:W-:Y:S02]  /*16c60*/  FSEL R88, R88, -INF , !P6 ;  /* 0xff80000058587808 */ /* 0x000fe40007000000 */
[----:B------:R-:W-:-:S13]  /*16c70*/  ISETP.GE.AND P6, PT, R139, 0x5a, PT ;  /* 0x0000005a8b00780c */ /* 0x000fda0003fc6270 */
[----:B------:R-:W-:Y:S02]  /*16c80*/  @P6 LOP3.LUT R22, R22, 0x1, RZ, 0xfc, !PT ;  /* 0x0000000116166812 */ /* 0x000fe400078efcff */
[----:B------:R-:W-:-:S04]  /*16c90*/  ISETP.GT.AND P6, PT, R5, 0x59, !P6 ;  /* 0x000000590500780c */ /* 0x000fc800077c4270 */
[----:B------:R-:W-:-:S04]  /*16ca0*/  ISETP.LT.OR P6, PT, R15, 0x5a, P6 ;  /* 0x0000005a0f00780c */ /* 0x000fc800037c1670 */
        /* <DEDUP_REMOVED lines=15> */
.L_x_1795:
[----:B------:R-:W-:-:S05]  /*16da0*/  IMAD.U32 R15, RZ, RZ, UR39 ;  /* 0x00000027ff0f7e24 */ /* 0x000fca000f8e00ff */
[----:B------:R-:W-:-:S13]  /*16db0*/  ISETP.NE.AND P6, PT, R15, 0x1, PT ;  /* 0x000000010f00780c */ /* 0x000fda0003fc5270 */
[----:B------:R-:W0:Y:S02]  /*16dc0*/  @P6 LDC.64 R12, c[0x0][0x9e8] ;  /* 0x00027a00ff0c6b82 */ /* 0x000e240000000a00 */
[----:B0-----:R-:W-:-:S05]  /*16dd0*/  @P6 IMAD.HI.U32 R12, R5, R12, RZ ;  /* 0x0000000c050c6227 */ /* 0x001fca00078e00ff */
[----:B------:R-:W-:-:S07]  /*16de0*/  @P6 SHF.R.U32.HI R5, RZ, R13, R12 ;  /* 0x0000000dff056219 */ /* 0x000fce000001160c */
.L_x_1796:
[----:B------:R-:W-:Y:S05]  /*16df0*/  BSYNC B2 ;  /* 0x0000000000027941 */ /* 0x000fea0003800000 */
.L_x_1794:
[----:B------:R-:W-:-:S05]  /*16e00*/  IMAD R0, R5, R15, R0 ;  /* 0x0000000f05007224 */ /* 0x000fca00078e0200 */
[----:B------:R-:W-:Y:S02]  /*16e10*/  VIADDMNMX R138, R0, R15, R138, PT ;  /* 0x0000000f008a7246 */ /* 0x000fe4000380018a */
[----:B------:R-:W-:-:S07]  /*16e20*/  VIMNMX R137, R137, R0, !PT ;  /* 0x0000000089897248 */ /* 0x000fce0007fe0100 */
.L_x_1793:
[C---:B------:R-:W-:Y:S02]  /*16e30*/  ISETP.GT.AND P1, PT, R137.reuse, 0x1, !P1 ;  /* 0x000000018900780c */ /* 0x040fe40004f24270 */
[----:B------:R-:W-:Y:S02]  /*16e40*/  ISETP.GT.AND P2, PT, R137, 0x8, !P2 ;  /* 0x000000088900780c */ /* 0x000fe40005744270 */
[C---:B------:R-:W-:Y:S02]  /*16e50*/  ISETP.LT.OR P1, PT, R138.reuse, 0x2, P1 ;  /* 0x000000028a00780c */ /* 0x040fe40000f21670 */
[----:B------:R-:W-:Y:S02]  /*16e60*/  ISETP.LT.OR P2, PT, R138, 0x9, P2 ;  /* 0x000000098a00780c */ /* 0x000fe40001741670 */
[----:B------:R-:W-:Y:S02]  /*16e70*/  FSEL R2, R91, -INF , !P1 ;  /* 0xff8000005b027808 */ /* 0x000fe40004800000 */
[----:B------:R-:W-:-:S02]  /*16e80*/  LOP3.LUT P1, RZ, R22, 0x4, RZ, 0xc0, !PT ;  /* 0x0000000416ff7812 */ /* 0x000fc4000782c0ff */
[----:B------:R-:W-:Y:S02]  /*16e90*/  FSEL R94, R94, -INF , !P2 ;  /* 0xff8000005e5e7808 */ /* 0x000fe40005000000 */
[----:B------:R-:W-:Y:S02]  /*16ea0*/  ISETP.GT.AND P1, PT, R137, 0x9, !P1 ;  /* 0x000000098900780c */ /* 0x000fe40004f24270 */
[----:B------:R-:W-:Y:S02]  /*16eb0*/  LOP3.LUT P2, RZ, R22, 0x20000, RZ, 0xc0, !PT ;  /* 0x0002000016ff7812 */ /* 0x000fe4000784c0ff */
[----:B------:R-:W-:Y:S02]  /*16ec0*/  ISETP.LT.OR P1, PT, R138, 0xa, P1 ;  /* 0x0000000a8a00780c */ /* 0x000fe40000f21670 */
[----:B------:R-:W-:Y:S02]  /*16ed0*/  LOP3.LUT P6, RZ, R22, 0x10000, RZ, 0xc0, !PT ;  /* 0x0001000016ff7812 */ /* 0x000fe400078cc0ff */
[----:B------:R-:W-:-:S02]  /*16ee0*/  FSEL R204, R95, -INF , !P1 ;  /* 0xff8000005fcc7808 */ /* 0x000fc40004800000 */
[----:B------:R-:W-:Y:S02]  /*16ef0*/  LOP3.LUT P1, RZ, R22, 0x8, RZ, 0xc0, !PT ;  /* 0x0000000816ff7812 */ /* 0x000fe4000782c0ff */
[----:B------:R-:W-:Y:S02]  /*16f00*/  FMNMX.FTZ R5, R88, R4, !PT ;  /* 0x0000000458057209 */ /* 0x000fe40007810000 */
[----:B------:R-:W-:Y:S02]  /*16f10*/  ISETP.GT.AND P1, PT, R137, 0x10, !P1 ;  /* 0x000000108900780c */ /* 0x000fe40004f24270 */
[----:B------:R-:W-:Y:S02]  /*16f20*/  FMNMX.FTZ R5, R136, R5, !PT ;  /* 0x0000000588057209 */ /* 0x000fe40007810000 */
[----:B------:R-:W-:Y:S02]  /*16f30*/  ISETP.LT.OR P1, PT, R138, 0x11, P1 ;  /* 0x000000118a00780c */ /* 0x000fe40000f21670 */
[----:B------:R-:W-:-:S02]  /*16f40*/  FMNMX.FTZ R5, R92, R5, !PT ;  /* 0x000000055c057209 */ /* 0x000fc40007810000 */
[----:B------:R-:W-:Y:S02]  /*16f50*/  FSEL R98, R98, -INF , !P1 ;  /* 0xff80000062627808 */ /* 0x000fe40004800000 */
[----:B------:R-:W-:Y:S02]  /*16f60*/  LOP3.LUT P1, RZ, R22, 0x10, RZ, 0xc0, !PT ;  /* 0x0000001016ff7812 */ /* 0x000fe4000782c0ff */
[----:B------:R-:W-:Y:S02]  /*16f70*/  FMNMX.FTZ R5, R140, R5, !PT ;  /* 0x000000058c057209 */ /* 0x000fe40007810000 */
[----:B------:R-:W-:Y:S02]  /*16f80*/  ISETP.GT.AND P1, PT, R137, 0x11, !P1 ;  /* 0x000000118900780c */ /* 0x000fe40004f24270 */
[----:B------:R-:W-:Y:S02]  /*16f90*/  FMNMX.FTZ R5, R96, R5, !PT ;  /* 0x0000000560057209 */ /* 0x000fe40007810000 */
[----:B------:R-:W-:-:S02]  /*16fa0*/  ISETP.LT.OR P1, PT, R138, 0x12, P1 ;  /* 0x000000128a00780c */ /* 0x000fc40000f21670 */
[----:B------:R-:W-:Y:S02]  /*16fb0*/  FMNMX.FTZ R5, R142, R5, !PT ;  /* 0x000000058e057209 */ /* 0x000fe40007810000 */
[----:B------:R-:W-:Y:S02]  /*16fc0*/  FSEL R210, R99, -INF , !P1 ;  /* 0xff80000063d27808 */ /* 0x000fe40004800000 */
[----:B------:R-:W-:Y:S02]  /*16fd0*/  LOP3.LUT P1, RZ, R22, 0x40000, RZ, 0xc0, !PT ;  /* 0x0004000016ff7812 */ /* 0x000fe4000782c0ff */
[----:B------:R-:W-:Y:S02]  /*16fe0*/  FMNMX.FTZ R5, R100, R5, !PT ;  /* 0x0000000564057209 */ /* 0x000fe40007810000 */
[----:B------:R-:W-:Y:S02]  /*16ff0*/  ISETP.GT.AND P1, PT, R137, 0x18, !P1 ;  /* 0x000000188900780c */ /* 0x000fe40004f24270 */
[----:B------:R-:W-:-:S02]  /*17000*/  FMNMX.FTZ R5, R144, R5, !PT ;  /* 0x0000000590057209 */ /* 0x000fc40007810000 */
[----:B------:R-:W-:Y:S02]  /*17010*/  ISETP.LT.OR P1, PT, R138, 0x19, P1 ;  /* 0x000000198a00780c */ /* 0x000fe40000f21670 */
[----:B------:R-:W-:Y:S02]  /*17020*/  FMNMX.FTZ R5, R104, R5, !PT ;  /* 0x0000000568057209 */ /* 0x000fe40007810000 */
[----:B------:R-:W-:Y:S02]  /*17030*/  FSEL R102, R102, -INF , !P1 ;  /* 0xff80000066667808 */ /* 0x000fe40004800000 */
[----:B------:R-:W-:Y:S02]  /*17040*/  ISETP.GT.AND P1, PT, R137, 0x19, !P2 ;  /* 0x000000198900780c */ /* 0x000fe40005724270 */
[----:B------:R-:W-:Y:S02]  /*17050*/  FMNMX.FTZ R5, R146, R5, !PT ;  /* 0x0000000592057209 */ /* 0x000fe40007810000 */
        /* <DEDUP_REMOVED lines=22> */
[----:B------:R-:W-:Y:S02]  /*171c0*/  LOP3.LUT P1, RZ, R22, 0x2000, RZ, 0xc0, !PT ;  /* 0x0000200016ff7812 */ /* 0x000fe4000782c0ff */
[----:B------:R-:W-:Y:S02]  /*171d0*/  FMNMX.FTZ R5, R156, R5, !PT ;  /* 0x000000059c057209 */ /* 0x000fe40007810000 */
[----:B------:R-:W-:-:S02]  /*171e0*/  ISETP.GT.AND P1, PT, R137, 0x29, !P1 ;  /* 0x000000298900780c */ /* 0x000fc40004f24270 */
[----:B------:R-:W-:Y:S02]  /*171f0*/  FMNMX.FTZ R5, R128, R5, !PT ;  /* 0x0000000580057209 */ /* 0x000fe40007810000 */
[----:B------:R-:W-:Y:S02]  /*17200*/  ISETP.LT.OR P1, PT, R138, 0x2a, P1 ;  /* 0x0000002a8a00780c */ /* 0x000fe40000f21670 */
[----:B------:R-:W-:Y:S02]  /*17210*/  FMNMX.FTZ R5, R158, R5, !PT ;  /* 0x000000059e057209 */ /* 0x000fe40007810000 */
[----:B------:R-:W-:Y:S02]  /*17220*/  FSEL R228, R111, -INF , !P1 ;  /* 0xff8000006fe47808 */ /* 0x000fe40004800000 */
[----:B------:R-:W-:Y:S02]  /*17230*/  LOP3.LUT P1, RZ, R22, 0x1000, RZ, 0xc0, !PT ;  /* 0x0000100016ff7812 */ /* 0x000fe4000782c0ff */
[----:B------:R-:W-:-:S02]  /*17240*/  FMNMX.FTZ R5, R132, R5, !PT ;  /* 0x0000000584057209 */ /* 0x000fc40007810000 */
[----:B------:R-:W-:Y:S02]  /*17250*/  ISETP.GT.AND P1, PT, R137, 0x30, !P1 ;  /* 0x000000308900780c */ /* 0x000fe40004f24270 */
[----:B------:R-:W-:Y:S02]  /*17260*/  FMNMX.FTZ R0, R160, R5, !PT ;  /* 0x00000005a0007209 */ /* 0x000fe40007810000 */
[----:B------:R-:W-:Y:S02]  /*17270*/  ISETP.LT.OR P1, PT, R138, 0x31, P1 ;  /* 0x000000318a00780c */ /* 0x000fe40000f21670 */
[----:B------:R-:W-:Y:S01]  /*17280*/  LOP3.LUT P2, RZ, R22, 0x40, RZ, 0xc0, !PT ;  /* 0x0000004016ff7812 */ /* 0x000fe2000784c0ff */
[----:B------:R-:W0:Y:S01]  /*17290*/  SHFL.BFLY PT, R5, R0, 0x2, 0x1f ;  /* 0x0c401f0000057f89 */ /* 0x000e2200000e0000 */
[----:B------:R-:W-:Y:S02]  /*172a0*/  FSEL R114, R114, -INF , !P1 ;  /* 0xff80000072727808 */ /* 0x000fe40004800000 */
[----:B------:R-:W-:-:S02]  /*172b0*/  LOP3.LUT P1, RZ, R22, 0x800, RZ, 0xc0, !PT ;  /* 0x0000080016ff7812 */ /* 0x000fc4000782c0ff */
[----:B------:R-:W-:Y:S02]  /*172c0*/  LOP3.LUT P6, RZ, R22, 0x20, RZ, 0xc0, !PT ;  /* 0x0000002016ff7812 */ /* 0x000fe400078cc0ff */
[C---:B------:R-:W-:Y:S02]  /*172d0*/  ISETP.GT.AND P1, PT, R137.reuse, 0x31, !P1 ;  /* 0x000000318900780c */ /* 0x040fe40004f24270 */
[----:B------:R-:W-:Y:S02]  /*172e0*/  ISETP.GT.AND P3, PT, R137, 0x50, !P3 ;  /* 0x000000508900780c */ /* 0x000fe40005f64270 */
[C---:B------:R-:W-:Y:S02]  /*172f0*/  ISETP.LT.OR P1, PT, R138.reuse, 0x32, P1 ;  /* 0x000000328a00780c */ /* 0x040fe40000f21670 */
[----:B------:R-:W-:Y:S02]  /*17300*/  ISETP.LT.OR P3, PT, R138, 0x51, P3 ;  /* 0x000000518a00780c */ /* 0x000fe40001f61670 */
[----:B------:R-:W-:-:S02]  /*17310*/  FSEL R115, R115, -INF , !P1 ;  /* 0xff80000073737808 */ /* 0x000fc40004800000 */
[----:B------:R-:W-:Y:S02]  /*17320*/  LOP3.LUT P1, RZ, R22, 0x400, RZ, 0xc0, !PT ;  /* 0x0000040016ff7812 */ /* 0x000fe4000782c0ff */
[C---:B------:R-:W-:Y:S02]  /*17330*/  ISETP.GT.AND P4, PT, R137.reuse, 0x51, !P4 ;  /* 0x000000518900780c */ /* 0x040fe40006784270 */
[----:B------:R-:W-:Y:S02]  /*17340*/  ISETP.GT.AND P1, PT, R137, 0x38, !P1 ;  /* 0x000000388900780c */ /* 0x000fe40004f24270 */
[----:B------:R-:W-:Y:S02]  /*17350*/  FSEL R130, R130, -INF , !P3 ;  /* 0xff80000082827808 */ /* 0x000fe40005800000 */
[----:B------:R-:W-:Y:S02]  /*17360*/  ISETP.LT.OR P1, PT, R138, 0x39, P1 ;  /* 0x000000398a00780c */ /* 0x000fe40000f21670 */
[----:B0-----:R-:W-:Y:S01]  /*17370*/  FMNMX.FTZ R13, R0, R5, !PT ;  /* 0x00000005000d7209 */ /* 0x001fe20007810000 */
[----:B------:R-:W-:Y:S01]  /*17380*/  IMAD.U32 R5, RZ, RZ, UR47 ;  /* 0x0000002fff057e24 */ /* 0x000fe2000f8e00ff */
[----:B------:R-:W-:-:S02]  /*17390*/  FSEL R118, R118, -INF , !P1 ;  /* 0xff80000076767808 */ /* 0x000fc40004800000 */
[----:B------:R-:W-:Y:S01]  /*173a0*/  LOP3.LUT P1, RZ, R22, 0x200, RZ, 0xc0, !PT ;  /* 0x0000020016ff7812 */ /* 0x000fe2000782c0ff */
[----:B------:R-:W0:Y:S01]  /*173b0*/  SHFL.BFLY PT, R12, R13, 0x1, 0x1f ;  /* 0x0c201f000d0c7f89 */ /* 0x000e2200000e0000 */
[C---:B------:R-:W-:Y:S02]  /*173c0*/  ISETP.GT.AND P5, PT, R137.reuse, 0x58, !P5 ;  /* 0x000000588900780c */ /* 0x040fe40006fa4270 */
[----:B------:R-:W-:Y:S02]  /*173d0*/  ISETP.GT.AND P1, PT, R137, 0x39, !P1 ;  /* 0x000000398900780c */ /* 0x000fe40004f24270 */
[C---:B------:R-:W-:Y:S02]  /*173e0*/  ISETP.LT.OR P4, PT, R138.reuse, 0x52, P4 ;  /* 0x000000528a00780c */ /* 0x040fe40002781670 */
[C---:B------:R-:W-:Y:S02]  /*173f0*/  ISETP.LT.OR P1, PT, R138.reuse, 0x3a, P1 ;  /* 0x0000003a8a00780c */ /* 0x040fe40000f21670 */
[----:B------:R-:W-:-:S02]  /*17400*/  ISETP.LT.OR P5, PT, R138, 0x59, P5 ;  /* 0x000000598a00780c */ /* 0x000fc40002fa1670 */
[----:B------:R-:W-:Y:S02]  /*17410*/  FSEL R119, R119, -INF , !P1 ;  /* 0xff80000077777808 */ /* 0x000fe40004800000 */
[----:B------:R-:W-:Y:S02]  /*17420*/  LOP3.LUT P1, RZ, R22, 0x100, RZ, 0xc0, !PT ;  /* 0x0000010016ff7812 */ /* 0x000fe4000782c0ff */
[----:B------:R-:W-:Y:S02]  /*17430*/  FSEL R131, R131, -INF , !P4 ;  /* 0xff80000083837808 */ /* 0x000fe40006000000 */
[----:B------:R-:W-:Y:S02]  /*17440*/  ISETP.GT.AND P1, PT, R137, 0x40, !P1 ;  /* 0x000000408900780c */ /* 0x000fe40004f24270 */
[----:B------:R-:W-:Y:S02]  /*17450*/  FSEL R134, R134, -INF , !P5 ;  /* 0xff80000086867808 */ /* 0x000fe40006800000 */
[----:B------:R-:W-:-:S02]  /*17460*/  ISETP.LT.OR P1, PT, R138, 0x41, P1 ;  /* 0x000000418a00780c */ /* 0x000fc40000f21670 */
[----:B0-----:R-:W-:Y:S02]  /*17470*/  FMNMX.FTZ R12, R13, R12, !PT ;  /* 0x0000000c0d0c7209 */ /* 0x001fe40007810000 */
[----:B------:R-:W-:Y:S02]  /*17480*/  FSEL R122, R122, -INF , !P1 ;  /* 0xff8000007a7a7808 */ /* 0x000fe40004800000 */
[----:B------:R-:W-:Y:S01]  /*17490*/  LOP3.LUT P1, RZ, R22, 0x80, RZ, 0xc0, !PT ;  /* 0x0000008016ff7812 */ /* 0x000fe2000782c0ff */
[----:B------:R-:W-:-:S03]  /*174a0*/  FMUL.FTZ R99, R12, R5 ;  /* 0x000000050c637220 */ /* 0x000fc60000410000 */
[----:B------:R-:W-:-:S04]  /*174b0*/  ISETP.GT.AND P1, PT, R137, 0x41, !P1 ;  /* 0x000000418900780c */ /* 0x000fc80004f24270 */
[----:B------:R-:W-:-:S04]  /*174c0*/  ISETP.LT.OR P1, PT, R138, 0x42, P1 ;  /* 0x000000428a00780c */ /* 0x000fc80000f21670 */
[----:B------:R-:W-:Y:S02]  /*174d0*/  FSEL R123, R123, -INF , !P1 ;  /* 0xff8000007b7b7808 */ /* 0x000fe40004800000 */
[----:B------:R-:W-:-:S04]  /*174e0*/  ISETP.GT.AND P1, PT, R137, 0x48, !P2 ;  /* 0x000000488900780c */ /* 0x000fc80005724270 */
[----:B------:R-:W-:-:S04]  /*174f0*/  ISETP.LT.OR P1, PT, R138, 0x49, P1 ;  /* 0x000000498a00780c */ /* 0x000fc80000f21670 */
[----:B------:R-:W-:Y:S02]  /*17500*/  FSEL R126, R126, -INF , !P1 ;  /* 0xff8000007e7e7808 */ /* 0x000fe40004800000 */
[----:B------:R-:W-:Y:S02]  /*17510*/  ISETP.GT.AND P1, PT, R137, 0x49, !P6 ;  /* 0x000000498900780c */ /* 0x000fe40007724270 */
[----:B------:R-:W-:Y:S02]  /*17520*/  LOP3.LUT P6, RZ, R22, 0x2, RZ, 0xc0, !PT ;  /* 0x0000000216ff7812 */ /* 0x000fe400078cc0ff */
[----:B------:R-:W-:-:S04]  /*17530*/  ISETP.LT.OR P1, PT, R138, 0x4a, P1 ;  /* 0x0000004a8a00780c */ /* 0x000fc80000f21670 */
[----:B------:R-:W-:Y:S02]  /*17540*/  FSEL R127, R127, -INF , !P1 ;  /* 0xff8000007f7f7808 */ /* 0x000fe40004800000 */
[C---:B------:R-:W-:Y:S02]  /*17550*/  ISETP.GT.AND P1, PT, R137.reuse, RZ, !P6 ;  /* 0x000000ff8900720c */ /* 0x040fe40007724270 */
[----:B------:R-:W-:Y:S02]  /*17560*/  LOP3.LUT P6, RZ, R22, 0x1, RZ, 0xc0, !PT ;  /* 0x0000000116ff7812 */ /* 0x000fe400078cc0ff */
        /* <DEDUP_REMOVED lines=11> */
[----:B------:R-:W-:Y:S01]  /*17620*/  FSEL R113, R12, RZ, P1 ;  /* 0x000000ff0c717208 */ /* 0x000fe20000800000 */
        /* <DEDUP_REMOVED lines=23> */
[----:B------:R-:W-:-:S02]  /*177a0*/  FFMA.FTZ R138, R132, R5, -R99 ;  /* 0x00000005848a7223 */ /* 0x000fc40000010863 */
        /* <DEDUP_REMOVED lines=8> */
[----:B------:R-:W-:Y:S01]  /*17830*/  FMNMX.FTZ R0, R118, R13, !PT ;  /* 0x0000000d76007209 */ /* 0x000fe20007810000 */
[-CC-:B------:R-:W-:Y:S01]  /*17840*/  FFMA.FTZ R13, R104, R5.reuse, -R99.reuse ;  /* 0x00000005680d7223 */ /* 0x180fe20000010863 */
[----:B------:R-:W-:Y:S02]  /*17850*/  FFMA.FTZ R104, R158, R5, -R99 ;  /* 0x000000059e687223 */ /* 0x000fe40000010863 */
[----:B------:R-:W-:Y:S01]  /*17860*/  FMNMX.FTZ R97, R119, R0, !PT ;  /* 0x0000000077617209 */ /* 0x000fe20007810000 */
[----:B------:R-:W-:Y:S03]  /*17870*/  MUFU.EX2 R93, R93 ;  /* 0x0000005d005d7308 */ /* 0x000fe60000000800 */
[----:B------:R-:W-:-:S04]  /*17880*/  FMNMX.FTZ R0, R122, R97, !PT ;  /* 0x000000617a007209 */ /* 0x000fc80007810000 */
[----:B------:R-:W-:Y:S01]  /*17890*/  FMNMX.FTZ R97, R123, R0, !PT ;  /* 0x000000007b617209 */ /* 0x000fe20007810000 */
[----:B------:R-:W-:Y:S03]  /*178a0*/  MUFU.EX2 R15, R15 ;  /* 0x0000000f000f7308 */ /* 0x000fe60000000800 */
[----:B------:R-:W-:Y:S01]  /*178b0*/  FMNMX.FTZ R0, R126, R97, !PT ;  /* 0x000000617e007209 */ /* 0x000fe20007810000 */
[-CC-:B------:R-:W-:Y:S01]  /*178c0*/  FFMA.FTZ R97, R108, R5.reuse, -R99.reuse ;  /* 0x000000056c617223 */ /* 0x180fe20000010863 */
[----:B------:R-:W-:Y:S01]  /*178d0*/  FFMA.FTZ R108, R148, R5, -R99 ;  /* 0x00000005946c7223 */ /* 0x000fe20000010863 */
[----:B------:R-:W-:Y:S02]  /*178e0*/  FSEL R148, R135, -INF , !P2 ;  /* 0xff80000087947808 */ /* 0x000fe40005000000 */
[----:B------:R-:W-:Y:S01]  /*178f0*/  FMNMX.FTZ R101, R127, R0, !PT ;  /* 0x000000007f657209 */ /* 0x000fe20007810000 */
[----:B------:R-:W-:Y:S03]  /*17900*/  MUFU.EX2 R96, R96 ;  /* 0x0000006000607308 */ /* 0x000fe60000000800 */
[----:B------:R-:W-:-:S04]  /*17910*/  FMNMX.FTZ R0, R130, R101, !PT ;  /* 0x0000006582007209 */ /* 0x000fc80007810000 */
[----:B------:R-:W-:Y:S01]  /*17920*/  FMNMX.FTZ R101, R131, R0, !PT ;  /* 0x0000000083657209 */ /* 0x000fe20007810000 */
[----:B------:R-:W-:Y:S03]  /*17930*/  MUFU.EX2 R13, R13 ;  /* 0x0000000d000d7308 */ /* 0x000fe60000000800 */
[----:B------:R-:W-:-:S04]  /*17940*/  FMNMX.FTZ R101, R134, R101, !PT ;  /* 0x0000006586657209 */ /* 0x000fc80007810000 */
[----:B------:R-:W-:Y:S01]  /*17950*/  FMNMX.FTZ R101, R148, R101, !PT ;  /* 0x0000006594657209 */ /* 0x000fe20007810000 */
[----:B------:R-:W-:Y:S04]  /*17960*/  MUFU.EX2 R92, R92 ;  /* 0x0000005c005c7308 */ /* 0x000fe80000000800 */
[----:B------:R-:W0:Y:S04]  /*17970*/  SHFL.BFLY PT, R0, R101, 0x2, 0x1f ;  /* 0x0c401f0065007f89 */ /* 0x000e2800000e0000 */
[----:B------:R-:W-:Y:S08]  /*17980*/  MUFU.EX2 R97, R97 ;  /* 0x0000006100617308 */ /* 0x000ff00000000800 */
[----:B------:R-:W-:Y:S08]  /*17990*/  MUFU.EX2 R108, R108 ;  /* 0x0000006c006c7308 */ /* 0x000ff00000000800 */
[----:B------:R-:W-:Y:S01]  /*179a0*/  MUFU.EX2 R144, R144 ;  /* 0x0000009000907308 */ /* 0x000fe20000000800 */
[----:B0-----:R-:W-:Y:S01]  /*179b0*/  FMNMX.FTZ R0, R101, R0, !PT ;  /* 0x0000000065007209 */ /* 0x001fe20007810000 */
[-CC-:B------:R-:W-:Y:S01]  /*179c0*/  FFMA.FTZ R101, R128, R5.reuse, -R99.reuse ;  /* 0x0000000580657223 */ /* 0x180fe20000010863 */
[----:B------:R-:W-:-:S05]  /*179d0*/  FFMA.FTZ R99, R160, R5, -R99 ;  /* 0x00000005a0637223 */ /* 0x000fca0000010863 */
[----:B------:R-:W-:Y:S01]  /*179e0*/  MUFU.EX2 R109, R109 ;  /* 0x0000006d006d7308 */ /* 0x000fe20000000800 */
[----:B------:R-:W0:Y:S07]  /*179f0*/  SHFL.BFLY PT, R111, R0, 0x1, 0x1f ;  /* 0x0c201f00006f7f89 */ /* 0x000e2e00000e0000 */
[----:B------:R-:W-:Y:S08]  /*17a00*/  MUFU.EX2 R146, R146 ;  /* 0x0000009200927308 */ /* 0x000ff00000000800 */
[----:B------:R-:W-:Y:S08]  /*17a10*/  MUFU.EX2 R107, R107 ;  /* 0x0000006b006b7308 */ /* 0x000ff00000000800 */
[----:B------:R-:W-:Y:S01]  /*17a20*/  MUFU.EX2 R140, R140 ;  /* 0x0000008c008c7308 */ /* 0x000fe20000000800 */
[----:B0-----:R-:W-:Y:S01]  /*17a30*/  FMNMX.FTZ R100, R0, R111, !PT ;  /* 0x0000006f00647209 */ /* 0x001fe20007810000 */
[----:B------:R-:W-:-:S03]  /*17a40*/  FADD.FTZ R0, -R113, R4 ;  /* 0x0000000471007221 */ /* 0x000fc60000010100 */
[C---:B------:R-:W-:Y:S01]  /*17a50*/  FSETP.NEU.FTZ.AND P1, PT, R100.reuse, -INF , PT ;  /* 0xff8000006400780b */ /* 0x040fe20003f3d000 */
[-C--:B------:R-:W-:Y:S01]  /*17a60*/  FMUL.FTZ R111, R100, R5.reuse ;  /* 0x00000005646f7220 */ /* 0x080fe20000410000 */
[----:B------:R-:W-:Y:S01]  /*17a70*/  FMUL.FTZ R0, R0, R5 ;  /* 0x0000000500007220 */ /* 0x000fe20000410000 */
[----:B------:R-:W-:Y:S03]  /*17a80*/  MUFU.EX2 R105, R105 ;  /* 0x0000006900697308 */ /* 0x000fe60000000800 */
[----:B------:R-:W-:-:S05]  /*17a90*/  FSEL R111, R111, RZ, P1 ;  /* 0x000000ff6f6f7208 */ /* 0x000fca0000800000 */
[-CC-:B------:R-:W-:Y:S01]  /*17aa0*/  FFMA.FTZ R116, R2, R5.reuse, -R111.reuse ;  /* 0x0000000502747223 */ /* 0x180fe2000001086f */
[----:B------:R-:W-:Y:S01]  /*17ab0*/  FSEL R2, R100, RZ, P1 ;  /* 0x000000ff64027208 */ /* 0x000fe20000800000 */
[-CC-:B------:R-:W-:Y:S01]  /*17ac0*/  FFMA.FTZ R157, R90, R5.reuse, -R111.reuse ;  /* 0x000000055a9d7223 */ /* 0x180fe2000001086f */
[----:B------:R-:W0:Y:S01]  /*17ad0*/  MUFU.EX2 R0, R0 ;  /* 0x0000000000007308 */ /* 0x000e220000000800 */
[-CC-:B------:R-:W-:Y:S01]  /*17ae0*/  FFMA.FTZ R159, R94, R5.reuse, -R111.reuse ;  /* 0x000000055e9f7223 */ /* 0x180fe2000001086f */
[-C--:B------:R-:W-:Y:S01]  /*17af0*/  FFMA.FTZ R112, R204, R5.reuse, -R111 ;  /* 0x00000005cc707223 */ /* 0x080fe2000001086f */
[----:B------:R-:W-:Y:S01]  /*17b00*/  FADD.FTZ R2, -R2, R3 ;  /* 0x0000000302027221 */ /* 0x000fe20000010100 */
[-CC-:B------:R-:W-:Y:S01]  /*17b10*/  FFMA.FTZ R153, R98, R5.reuse, -R111.reuse ;  /* 0x0000000562997223 */ /* 0x180fe2000001086f */
[-CC-:B------:R-:W-:Y:S01]  /*17b20*/  FFMA.FTZ R94, R210, R5.reuse, -R111.reuse ;  /* 0x00000005d25e7223 */ /* 0x180fe2000001086f */
[-CC-:B------:R-:W-:Y:S01]  /*17b30*/  FFMA.FTZ R155, R102, R5.reuse, -R111.reuse ;  /* 0x00000005669b7223 */ /* 0x180fe2000001086f */
[-C--:B------:R-:W-:Y:S01]  /*17b40*/  FMUL.FTZ R2, R2, R5.reuse ;  /* 0x0000000502027220 */ /* 0x080fe20000410000 */
[----:B------:R-:W-:Y:S01]  /*17b50*/  MUFU.EX2 R157, R157 ;  /* 0x0000009d009d7308 */ /* 0x000fe20000000800 */
[-CC-:B------:R-:W-:Y:S01]  /*17b60*/  FFMA.FTZ R90, R212, R5.reuse, -R111.reuse ;  /* 0x00000005d45a7223 */ /* 0x180fe2000001086f */
[-CC-:B------:R-:W-:Y:S01]  /*17b70*/  FFMA.FTZ R149, R106, R5.reuse, -R111.reuse ;  /* 0x000000056a957223 */ /* 0x180fe2000001086f */
[-CC-:B------:R-:W-:Y:S01]  /*17b80*/  FFMA.FTZ R4, R226, R5.reuse, -R111.reuse ;  /* 0x00000005e2047223 */ /* 0x180fe2000001086f */
[-CC-:B------:R-:W-:Y:S01]  /*17b90*/  FFMA.FTZ R151, R110, R5.reuse, -R111.reuse ;  /* 0x000000056e977223 */ /* 0x180fe2000001086f */
[-CC-:B------:R-:W-:Y:S01]  /*17ba0*/  FFMA.FTZ R120, R228, R5.reuse, -R111.reuse ;  /* 0x00000005e4787223 */ /* 0x180fe2000001086f */
[-CC-:B------:R-:W-:Y:S01]  /*17bb0*/  FFMA.FTZ R145, R114, R5.reuse, -R111.reuse ;  /* 0x0000000572917223 */ /* 0x180fe2000001086f */
[----:B------:R-:W-:Y:S01]  /*17bc0*/  FFMA.FTZ R114, R115, R5, -R111 ;  /* 0x0000000573727223 */ /* 0x000fe2000001086f */
        /* <DEDUP_REMOVED lines=9> */
[-CC-:B------:R-:W-:Y:S01]  /*17c60*/  FFMA.FTZ R102, R127, R5.reuse, -R111.reuse ;  /* 0x000000057f667223 */ /* 0x180fe2000001086f */
[-CC-:B------:R-:W-:Y:S01]  /*17c70*/  FFMA.FTZ R137, R130, R5.reuse, -R111.reuse ;  /* 0x0000000582897223 */ /* 0x180fe2000001086f */
[----:B------:R-:W-:-:S05]  /*17c80*/  FFMA.FTZ R139, R134, R5, -R111 ;  /* 0x00000005868b7223 */ /* 0x000fca000001086f */
[----:B------:R-:W2:Y:S01]  /*17c90*/  MUFU.EX2 R159, R159 ;  /* 0x0000009f009f7308 */ /* 0x000ea20000000800 */
[----:B-1----:R-:W-:-:S07]  /*17ca0*/  FFMA.FTZ R3, R2, R6, R157 ;  /* 0x0000000602037223 */ /* 0x002fce000001009d */
        /* <DEDUP_REMOVED lines=9> */
[----:B-1----:R-:W-:-:S07]  /*17d40*/  FADD.FTZ R6, R112, R7 ;  /* 0x0000000770067221 */ /* 0x002fce0000010000 */
[----:B------:R-:W1:Y:S01]  /*17d50*/  MUFU.EX2 R155, R155 ;  /* 0x0000009b009b7308 */ /* 0x000e620000000800 */
[----:B0-----:R-:W-:-:S07]  /*17d60*/  FADD.FTZ R3, R153, R6 ;  /* 0x0000000699037221 */ /* 0x001fce0000010000 */
[----:B------:R-:W0:Y:S01]  /*17d70*/  MUFU.EX2 R90, R90 ;  /* 0x0000005a005a7308 */ /* 0x000e220000000800 */
[----:B--2---:R-:W-:Y:S01]  /*17d80*/  FADD.FTZ R6, R94, R3 ;  /* 0x000000035e067221 */ /* 0x004fe20000010000 */
[----:B------:R-:W-:-:S06]  /*17d90*/  FADD.FTZ R3, R15, R98 ;  /* 0x000000620f037221 */ /* 0x000fcc0000010000 */
[----:B------:R-:W2:Y:S01]  /*17da0*/  MUFU.EX2 R149, R149 ;  /* 0x0000009500957308 */ /* 0x000ea20000000800 */
[----:B-1----:R-:W-:Y:S01]  /*17db0*/  FADD.FTZ R7, R155, R6 ;  /* 0x000000069b077221 */ /* 0x002fe20000010000 */
[----:B------:R-:W-:-:S04]  /*17dc0*/  FADD.FTZ R6, R96, R3 ;  /* 0x0000000360067221 */ /* 0x000fc80000010000 */
[----:B------:R-:W-:Y:S02]  /*17dd0*/  FADD.FTZ R3, R13, R6 ;  /* 0x000000060d037221 */ /* 0x000fe40000010000 */
[----:B------:R-:W1:Y:S01]  /*17de0*/  MUFU.EX2 R4, R4 ;  /* 0x0000000400047308 */ /* 0x000e620000000800 */
[----:B0-----:R-:W-:Y:S01]  /*17df0*/  FADD.FTZ R98, R90, R7 ;  /* 0x000000075a627221 */ /* 0x001fe20000010000 */
[----:B------:R-:W-:-:S04]  /*17e00*/  FADD.FTZ R6, R92, R3 ;  /* 0x000000035c067221 */ /* 0x000fc80000010000 */
[----:B------:R-:W-:Y:S02]  /*17e10*/  FADD.FTZ R3, R97, R6 ;  /* 0x0000000661037221 */ /* 0x000fe40000010000 */
[----:B------:R-:W0:Y:S01]  /*17e20*/  MUFU.EX2 R151, R151 ;  /* 0x0000009700977308 */ /* 0x000e220000000800 */
[----:B--2---:R-:W-:Y:S01]  /*17e30*/  FADD.FTZ R7, R149, R98 ;  /* 0x0000006295077221 */ /* 0x004fe20000010000 */
[----:B------:R-:W-:-:S06]  /*17e40*/  FADD.FTZ R3, R108, R3 ;  /* 0x000000036c037221 */ /* 0x000fcc0000010000 */
[----:B------:R-:W2:Y:S01]  /*17e50*/  MUFU.EX2 R120, R120 ;  /* 0x0000007800787308 */ /* 0x000ea20000000800 */
[----:B-1----:R-:W-:-:S07]  /*17e60*/  FADD.FTZ R98, R4, R7 ;  /* 0x0000000704627221 */ /* 0x002fce0000010000 */
[----:B------:R-:W1:Y:S01]  /*17e70*/  MUFU.EX2 R145, R145 ;  /* 0x0000009100917308 */ /* 0x000e620000000800 */
[----:B0-----:R-:W-:Y:S01]  /*17e80*/  FADD.FTZ R7, R151, R98 ;  /* 0x0000006297077221 */ /* 0x001fe20000010000 */
[----:B------:R-:W-:-:S06]  /*17e90*/  FADD.FTZ R98, R144, R3 ;  /* 0x0000000390627221 */ /* 0x000fcc0000010000 */
[----:B------:R-:W0:Y:S01]  /*17ea0*/  MUFU.EX2 R114, R114 ;  /* 0x0000007200727308 */ /* 0x000e220000000800 */
[----:B--2---:R-:W-:Y:S01]  /*17eb0*/  FADD.FTZ R6, R120, R7 ;  /* 0x0000000778067221 */ /* 0x004fe20000010000 */
[----:B------:R-:W-:Y:S01]  /*17ec0*/  FADD.FTZ R7, R109, R98 ;  /* 0x000000626d077221 */ /* 0x000fe20000010000 */
[----:B------:R-:W-:-:S03]  /*17ed0*/  FFMA.FTZ R98, R131, R5, -R111 ;  /* 0x0000000583627223 */ /* 0x000fc6000001086f */
[----:B------:R-:W-:Y:S02]  /*17ee0*/  FADD.FTZ R118, R146, R7 ;  /* 0x0000000792767221 */ /* 0x000fe40000010000 */
[----:B------:R-:W2:Y:S01]  /*17ef0*/  MUFU.EX2 R147, R147 ;  /* 0x0000009300937308 */ /* 0x000ea20000000800 */
[----:B-1----:R-:W-:Y:S01]  /*17f00*/  FADD.FTZ R3, R145, R6 ;  /* 0x0000000691037221 */ /* 0x002fe20000010000 */
[----:B------:R-:W-:-:S04]  /*17f10*/  FADD.FTZ R7, R107, R118 ;  /* 0x000000766b077221 */ /* 0x000fc80000010000 */
[----:B------:R-:W-:Y:S02]  /*17f20*/  FADD.FTZ R118, R140, R7 ;  /* 0x000000078c767221 */ /* 0x000fe40000010000 */
[----:B------:R-:W1:Y:S01]  /*17f30*/  MUFU.EX2 R110, R110 ;  /* 0x0000006e006e7308 */ /* 0x000e620000000800 */
[----:B0-----:R-:W-:Y:S01]  /*17f40*/  FADD.FTZ R6, R114, R3 ;  /* 0x0000000372067221 */ /* 0x001fe20000010000 */
[----:B------:R-:W-:Y:S01]  /*17f50*/  FADD.FTZ R7, R105, R118 ;  /* 0x0000007669077221 */ /* 0x000fe20000010000 */
[----:B------:R-:W-:-:S05]  /*17f60*/  FFMA.FTZ R118, R148, R5, -R111 ;  /* 0x0000000594767223 */ /* 0x000fca000001086f */
        /* <DEDUP_REMOVED lines=32> */
.L_x_1797:
[----:B------:R-:W-:Y:S01]  /*18170*/  ISETP.GT.AND P1, PT, R10, R11, PT ;  /* 0x0000000b0a00720c */ /* 0x000fe20003f24270 */
[----:B------:R-:W-:Y:S01]  /*18180*/  VIADD R3, R14, 0x2a860 ;  /* 0x0002a8600e037836 */ /* 0x000fe20000000000 */
[----:B------:R-:W-:Y:S01]  /*18190*/  F2FP.F16.F32.PACK_AB R158, R136, R89 ;  /* 0x00000059889e723e */ /* 0x000fe200000000ff */
[----:B------:R-:W-:Y:S01]  /*181a0*/  IMAD.MOV.U32 R163, RZ, RZ, R21 ;  /* 0x000000ffffa37224 */ /* 0x000fe200078e0015 */
[----:B------:R-:W-:Y:S01]  /*181b0*/  F2FP.F16.F32.PACK_AB R149, R4, R149 ;  /* 0x000000950495723e */ /* 0x000fe200000000ff */
[----:B------:R-:W-:Y:S01]  /*181c0*/  IMAD.MOV.U32 R4, RZ, RZ, R12 ;  /* 0x000000ffff047224 */ /* 0x000fe200078e000c */
[----:B------:R-:W-:Y:S01]  /*181d0*/  PRMT R3, R172, 0x654, R3 ;  /* 0x00000654ac037816 */ /* 0x000fe20000000003 */
[----:B------:R-:W-:Y:S01]  /*181e0*/  IMAD.MOV.U32 R160, RZ, RZ, R20 ;  /* 0x000000ffffa07224 */ /* 0x000fe200078e0014 */
[----:B------:R-:W-:Y:S02]  /*181f0*/  F2FP.F16.F32.PACK_AB R156, R95, R91 ;  /* 0x0000005b5f9c723e */ /* 0x000fe400000000ff */
[----:B------:R0:W-:Y:S01]  /*18200*/  SYNCS.ARRIVE.TRANS64.RED.A1T0 RZ, [R3+URZ], RZ ;  /* 0x000000ff03ff79a7 */ /* 0x0001e2000810043f */
[----:B------:R-:W-:-:S02]  /*18210*/  F2FP.F16.F32.PACK_AB R157, R116, R157 ;  /* 0x0000009d749d723e */ /* 0x000fc400000000ff */
[----:B------:R-:W-:Y:S02]  /*18220*/  F2FP.F16.F32.PACK_AB R159, R112, R159 ;  /* 0x0000009f709f723e */ /* 0x000fe400000000ff */
[----:B------:R-:W-:Y:S02]  /*18230*/  F2FP.F16.F32.PACK_AB R152, R93, R88 ;  /* 0x000000585d98723e */ /* 0x000fe400000000ff */
[----:B------:R-:W-:Y:S01]  /*18240*/  F2FP.F16.F32.PACK_AB R153, R94, R153 ;  /* 0x000000995e99723e */ /* 0x000fe200000000ff */
[----:B0-----:R-:W-:Y:S01]  /*18250*/  IMAD.MOV.U32 R3, RZ, RZ, R100 ;  /* 0x000000ffff037224 */ /* 0x001fe200078e0064 */
        /* <DEDUP_REMOVED lines=17> */
[----:B------:R-:W-:Y:S01]  /*18370*/  IADD3 R10, R10, -0x1, RZ ;  /* 0xffffffff0a0a7810 */ /* 0x000fe20007ffe0ff */
[----:B------:R-:W-:Y:S06]  /*18380*/  @P1 BRA `(.L_x_1798) ;  /* 0xffffffcc00701947 */ /* 0x000fec000383ffff */
[----:B------:R-:W-:Y:S05]  /*18390*/  BSYNC B0 ;  /* 0x0000000000007941 */ /* 0x000fea0003800000 */
.L_x_1777:
[----:B------:R-:W-:Y:S01]  /*183a0*/  MOV R3, R100 ;  /* 0x0000006400037202 */ /* 0x000fe20000000f00 */
[----:B------:R-:W-:Y:S02]  /*183b0*/  IMAD.MOV.U32 R4, RZ, RZ, R12 ;  /* 0x000000ffff047224 */ /* 0x000fe400078e000c */
[----:B------:R-:W-:Y:S02]  /*183c0*/  IMAD.MOV.U32 R160, RZ, RZ, R20 ;  /* 0x000000ffffa07224 */ /* 0x000fe400078e0014 */
[----:B------:R-:W-:-:S07]  /*183d0*/  IMAD.MOV.U32 R163, RZ, RZ, R21 ;  /* 0x000000ffffa37224 */ /* 0x000fce00078e0015 */
.L_x_1776:
[----:B------:R-:W-:Y:S05]  /*183e0*/  BSYNC B1 ;  /* 0x0000000000017941 */ /* 0x000fea0003800000 */
.L_x_1775:
[----:B------:R-:W0:Y:S01]  /*183f0*/  LDC R204, c[0x0][0x448] ;  /* 0x00011200ffcc7b82 */ /* 0x000e220000000800 */
[----:B------:R-:W-:Y:S01]  /*18400*/  VIADD R11, R187, 0x7f ;  /* 0x0000007fbb0b7836 */ /* 0x000fe20000000000 */
[----:B------:R-:W-:Y:S02]  /*18410*/  LOP3.LUT R22, R22, 0xfff7ffff, RZ, 0xc0, !PT ;  /* 0xfff7ffff16167812 */ /* 0x000fe400078ec0ff */
[----:B------:R-:W-:-:S04]  /*18420*/  IADD3 R14, R167, 0x1, -R166 ;  /* 0x00000001a70e7810 */ /* 0x000fc80007ffe8a6 */
[----:B------:R-:W1:Y:S01]  /*18430*/  LDC R200, c[0x0][0x9e4] ;  /* 0x00027900ffc87b82 */ /* 0x000e620000000800 */
[----:B0-----:R-:W-:-:S13]  /*18440*/  ISETP.NE.AND P1, PT, R204, 0x1, PT ;  /* 0x00000001cc00780c */ /* 0x001fda0003f25270 */
[----:B------:R-:W0:Y:S01]  /*18450*/  @P1 LDC R12, c[0x0][0x44c] ;  /* 0x00011300ff0c1b82 */ /* 0x000e220000000800 */
[----:B------:R-:W-:-:S04]  /*18460*/  @P1 LOP3.LUT R22, R22, 0x80000, RZ, 0xfc, !PT ;  /* 0x0008000016161812 */ /* 0x000fc800078efcff */
[----:B------:R-:W-:-:S03]  /*18470*/  LOP3.LUT R22, R22, 0xffefffff, RZ, 0xc0, !PT ;  /* 0xffefffff16167812 */ /* 0x000fc600078ec0ff */
[----:B------:R-:W2:Y:S01]  /*18480*/  @P1 LDC R13, c[0x0][0x450] ;  /* 0x00011400ff0d1b82 */ /* 0x000ea20000000800 */
[----:B0-----:R-:W-:-:S05]  /*18490*/  @P1 IMAD.HI.U32 R12, R11, R12, RZ ;  /* 0x0000000c0b0c1227 */ /* 0x001fca00078e00ff */
[----:B--2---:R-:W-:Y:S02]  /*184a0*/  @P1 SHF.R.U32.HI R11, RZ, R13, R12 ;  /* 0x0000000dff0b1219 */ /* 0x004fe4000001160c */
[----:B-1----:R-:W-:Y:S02]  /*184b0*/  ISETP.GE.AND P1, PT, R200, 0x1, PT ;  /* 0x00000001c800780c */ /* 0x002fe40003f26270 */
[----:B------:R-:W-:-:S05]  /*184c0*/  IADD3 R12, R14, R11, RZ ;  /* 0x0000000b0e0c7210 */ /* 0x000fca0007ffe0ff */
[----:B------:R-:W-:-:S06]  /*184d0*/  IMAD.IADD R11, R12, 0x1, -R9 ;  /* 0x000000010c0b7824 */ /* 0x000fcc00078e0a09 */
[----:B------:R-:W-:Y:S01]  /*184e0*/  @P1 LOP3.LUT R22, R22, 0x100000, RZ, 0xfc, !PT ;  /* 0x0010000016161812 */ /* 0x000fe200078efcff */
[----:B------:R-:W-:Y:S06]  /*184f0*/  @!P1 BRA `(.L_x_1799) ;  /* 0x0000000000489947 */ /* 0x000fec0003800000 */
[----:B------:R-:W-:Y:S01]  /*18500*/  IMAD.MOV.U32 R9, RZ, RZ, R12 ;  /* 0x000000ffff097224 */ /* 0x000fe200078e000c */
[----:B------:R-:W-:Y:S04]  /*18510*/  BSSY B0, `(.L_x_1800) ;  /* 0x000000e000007945 */ /* 0x000fe80003800000 */
        /* <DEDUP_REMOVED lines=9> */
.L_x_1801:
[----:B------:R-:W-:-:S13]  /*185b0*/  ISETP.NE.AND P1, PT, R200, 0x1, PT ;  /* 0x00000001c800780c */ /* 0x000fda0003f25270 */
[----:B------:R-:W0:Y:S02]  /*185c0*/  @P1 LDC.64 R12, c[0x0][0x9e8] ;  /* 0x00027a00ff0c1b82 */ /* 0x000e240000000a00 */
[----:B0-----:R-:W-:-:S05]  /*185d0*/  @P1 IMAD.HI.U32 R12, R9, R12, RZ ;  /* 0x0000000c090c1227 */ /* 0x001fca00078e00ff */
[----:B------:R-:W-:-:S07]  /*185e0*/  @P1 SHF.R.U32.HI R9, RZ, R13, R12 ;  /* 0x0000000dff091219 */ /* 0x000fce000001160c */
.L_x_1802:
[----:B------:R-:W-:Y:S05]  /*185f0*/  BSYNC B0 ;  /* 0x0000000000007941 */ /* 0x000fea0003800000 */
.L_x_1800:
[----:B------:R-:W-:-:S05]  /*18600*/  IMAD R12, R9, R200, RZ ;  /* 0x000000c8090c7224 */ /* 0x000fca00078e02ff */
[----:B------:R-:W-:-:S07]  /*18610*/  VIMNMX R11, R11, R12, !PT ;  /* 0x0000000c0b0b7248 */ /* 0x000fce0007fe0100 */
.L_x_1799:
[----:B------:R-:W-:Y:S01]  /*18620*/  VIADD R11, R11, 0x5f ;  /* 0x0000005f0b0b7836 */ /* 0x000fe20000000000 */
[----:B------:R-:W-:Y:S03]  /*18630*/  BSSY B0, `(.L_x_1803) ;  /* 0x000020a000007945 */ /* 0x000fe60003800000 */
[----:B------:R-:W-:-:S05]  /*18640*/  IMAD.HI R11, R11, 0x2aaaaaab, RZ ;  /* 0x2aaaaaab0b0b7827 */ /* 0x000fca00078e02ff */
[----:B------:R-:W-:-:S04]  /*18650*/  SHF.R.U32.HI R12, RZ, 0x1f, R11 ;  /* 0x0000001fff0c7819 */ /* 0x000fc8000001160b */
[----:B------:R-:W-:-:S04]  /*18660*/  LEA.HI.SX32 R12, R11, R12, 0x1c ;  /* 0x0000000c0b0c7211 */ /* 0x000fc800078fe2ff */
[----:B------:R-:W-:-:S04]  /*18670*/  VIMNMX R13, R189, R12, !PT ;  /* 0x0000000cbd0d7248 */ /* 0x000fc80007fe0100 */
[----:B------:R-:W-:-:S13]  /*18680*/  ISETP.GE.AND P1, PT, R10, R13, PT ;  /* 0x0000000d0a00720c */ /* 0x000fda0003f26270 */
[----:B------:R-:W-:Y:S05]  /*18690*/  @!P1 BRA `(.L_x_1804) ;  /* 0x00000020000c9947 */ /* 0x000fea0003800000 */
[----:B------:R-:W-:Y:S01]  /*186a0*/  BSSY B1, `(.L_x_1804) ;  /* 0x0000202000017945 */ /* 0x000fe20003800000 */
[----:B------:R-:W-:Y:S01]  /*186b0*/  IMAD.MOV.U32 R12, RZ, RZ, R3 ;  /* 0x000000ffff0c7224 */ /* 0x000fe200078e0003 */
[----:B------:R-:W-:Y:S01]  /*186c0*/  MOV R9, R4 ;  /* 0x0000000400097202 */ /* 0x000fe20000000f00 */
[----:B------:R-:W-:Y:S02]  /*186d0*/  IMAD.MOV.U32 R14, RZ, RZ, R10 ;  /* 0x000000ffff0e7224 */ /* 0x000fe400078e000a */
[----:B------:R-:W-:Y:S02]  /*186e0*/  IMAD.MOV.U32 R20, RZ, RZ, R163 ;  /* 0x000000ffff147224 */ /* 0x000fe400078e00a3 */
[----:B------:R-:W-:-:S07]  /*186f0*/  IMAD.MOV.U32 R21, RZ, RZ, R160 ;  /* 0x000000ffff157224 */ /* 0x000fce00078e00a0 */
.L_x_1817:
[----:B------:R-:W-:-:S04]  /*18700*/  ISETP.NE.AND P1, PT, R21, 0x1, PT ;  /* 0x000000011500780c */ /* 0x000fc80003f25270 */
[----:B------:R-:W-:-:S04]  /*18710*/  SEL R163, RZ, 0x1, P1 ;  /* 0x00000001ffa37807 */ /* 0x000fc80000800000 */
[----:B------:R-:W-:Y:S01]  /*18720*/  LOP3.LUT R163, R20, R163, RZ, 0x3c, !PT ;  /* 0x000000a314a37212 */ /* 0x000fe200078e3cff */
[----:B------:R-:W-:Y:S06]  /*18730*/  @!P0 BRA `(.L_x_1805) ;  /* 0x0000000000048947 */ /* 0x000fec0003800000 */
[----:B------:R-:W-:Y:S01]  /*18740*/  BPT.TRAP 0x1 ;  /* 0x000000040000795c */ /* 0x000fe20000300000 */
.L_x_1805:
        /* <DEDUP_REMOVED lines=8> */
.L_x_1806:
[----:B------:R-:W-:Y:S01]  /*187d0*/  BSSY B2, `(.L_x_1807) ;  /* 0x0000006000027945 */ /* 0x000fe20003800000 */
[----:B------:R-:W-:Y:S02]  /*187e0*/  IMAD R4, R160, 0x900, R8 ;  /* 0x00000900a0047824 */ /* 0x000fe400078e0208 */
[----:B------:R-:W-:Y:S01]  /*187f0*/  IMAD.MOV.U32 R5, RZ, RZ, 0x40000040 ;  /* 0x40000040ff057424 */ /* 0x000fe200078e00ff */
[----:B-1----:R-:W-:Y:S06]  /*18800*/  @P1 BRA `(.L_x_1808) ;  /* 0x0000000000081947 */ /* 0x002fec0003800000 */
[----:B------:R-:W1:Y:S02]  /*18810*/  SYNCS.PHASECHK.TRANS64.TRYWAIT P1, [R15+URZ+0x2a830], R10 ;  /* 0x02a8300a0f0075a7 */ /* 0x000e64000802017f */
[----:B-1----:R-:W-:Y:S05]  /*18820*/  @!P1 BRA `(.L_x_1809) ;  /* 0x00000104004c9947 */ /* 0x002fea0003800000 */
.L_x_1808:
[----:B------:R-:W-:Y:S05]  /*18830*/  BSYNC B2 ;  /* 0x0000000000027941 */ /* 0x000fea0003800000 */
.L_x_1807:
[----:B------:R-:W2:Y:S04]  /*18840*/  LDL.64 R88, [R1+0x28] ;  /* 0x0000280001587983 */ /* 0x000ea80000100a00 */
[----:B------:R-:W3:Y:S04]  /*18850*/  LDL.64 R226, [R1+0x20] ;  /* 0x0000200001e27983 */ /* 0x000ee80000100a00 */
[----:B------:R-:W4:Y:S01]  /*18860*/  LDL.64 R210, [R1+0x18] ;  /* 0x0000180001d27983 */ /* 0x000f220000100a00 */
[C---:B------:R-:W-:Y:S02]  /*18870*/  R2UR UR6, R4.reuse ;  /* 0x00000000040672ca */ /* 0x040fe400000e0000 */
[----:B------:R-:W-:Y:S01]  /*18880*/  R2UR UR7, R5 ;  /* 0x00000000050772ca */ /* 0x000fe200000e0000 */
[----:B------:R0:W-:Y:S04]  /*18890*/  STL.64 [R1+0x48], R6 ;  /* 0x0000480601007387 */ /* 0x0001e80000100a00 */
[----:B0-----:R-:W4:Y:S01]  /*188a0*/  LDL.64 R6, [R1+0x10] ;  /* 0x0000100001067983 */ /* 0x001f220000100a00 */
[----:B-1----:R-:W-:-:S02]  /*188b0*/  VIADD R10, R4, 0x2 ;  /* 0x00000002040a7836 */ /* 0x002fc40000000000 */
        /* <DEDUP_REMOVED lines=172> */
.L_x_1810:
[----:B------:R-:W-:Y:S01]  /*19380*/  SHF.L.U32 R2, R20, 0x1f, RZ ;  /* 0x0000001f14027819 */ /* 0x000fe200000006ff */
[----:B------:R-:W-:-:S04]  /*19390*/  IMAD R10, R21, 0x8, R18 ;  /* 0x00000008150a7824 */ /* 0x000fc800078e0212 */
[----:B------:R0:W1:Y:S01]  /*193a0*/  SYNCS.PHASECHK.TRANS64.TRYWAIT P1, [R10+URZ+0x2a850], R2 ;  /* 0x02a850020a0075a7 */ /* 0x000062000802017f */
[----:B------:R-:W-:Y:S05]  /*193b0*/  @!P0 BRA `(.L_x_1811) ;  /* 0x0000000000048947 */ /* 0x000fea0003800000 */
[----:B------:R-:W-:Y:S01]  /*193c0*/  BPT.TRAP 0x1 ;  /* 0x000000040000795c */ /* 0x000fe20000300000 */
.L_x_1811:
        /* <DEDUP_REMOVED lines=9> */
.L_x_1813:
[----:B------:R-:W-:Y:S05]  /*19460*/  BSYNC B2 ;  /* 0x0000000000027941 */ /* 0x000fea0003800000 */
.L_x_1812:
[----:B01----:R-:W-:Y:S01]  /*19470*/  IMAD.MOV.U32 R2, RZ, RZ, R0 ;  /* 0x000000ffff027224 */ /* 0x003fe200078e0000 */
        /* <DEDUP_REMOVED lines=43> */
.L_x_1815:
        /* <DEDUP_REMOVED lines=59> */
[C---:B------:R-:W-:Y:S01]  /*19ae0*/  FMUL.FTZ R12, R4.reuse, R5 ;  /* 0x00000005040c7220 */ /* 0x040fe20000410000 */
[----:B------:R-:W-:-:S03]  /*19af0*/  FADD.FTZ R136, -R4, R9 ;  /* 0x0000000904887221 */ /* 0x000fc60000010100 */
[-CC-:B------:R-:W-:Y:S01]  /*19b00*/  FFMA.FTZ R154, R100, R5.reuse, -R12.reuse ;  /* 0x00000005649a7223 */ /* 0x180fe2000001080c */
[-C--:B------:R-:W-:Y:S01]  /*19b10*/  FMUL.FTZ R100, R3, R5.reuse ;  /* 0x0000000503647220 */ /* 0x080fe20000410000 */
[-CC-:B------:R-:W-:Y:S01]  /*19b20*/  FFMA.FTZ R156, R88, R5.reuse, -R12.reuse ;  /* 0x00000005589c7223 */ /* 0x180fe2000001080c */
[-C--:B------:R-:W-:Y:S01]  /*19b30*/  FMUL.FTZ R136, R136, R5.reuse ;  /* 0x0000000588887220 */ /* 0x080fe20000410000 */
[-C--:B------:R-:W-:Y:S01]  /*19b40*/  FFMA.FTZ R139, R89, R5.reuse, -R12 ;  /* 0x00000005598b7223 */ /* 0x080fe2000001080c */
[-CC-:B------:R-:W-:Y:S01]  /*19b50*/  FFMA.FTZ R157, R90, R5.reuse, -R100.reuse ;  /* 0x000000055a9d7223 */ /* 0x180fe20000010864 */
[-C--:B------:R-:W-:Y:S01]  /*19b60*/  FFMA.FTZ R91, R91, R5.reuse, -R100 ;  /* 0x000000055b5b7223 */ /* 0x080fe20000010864 */
[----:B------:R-:W-:Y:S01]  /*19b70*/  MUFU.EX2 R0, R136 ;  /* 0x0000008800007308 */ /* 0x000fe20000000800 */
[-C--:B------:R-:W-:Y:S01]  /*19b80*/  FFMA.FTZ R158, R92, R5.reuse, -R12 ;  /* 0x000000055c9e7223 */ /* 0x080fe2000001080c */
        /* <DEDUP_REMOVED lines=21> */
[----:B------:R-:W-:Y:S01]  /*19ce0*/  FFMA.FTZ R145, R114, R5, -R100 ;  /* 0x0000000572917223 */ /* 0x000fe20000010864 */
[----:B------:R-:W1:Y:S01]  /*19cf0*/  MUFU.EX2 R157, R157 ;  /* 0x0000009d009d7308 */ /* 0x000e620000000800 */
[----:B0----5:R-:W-:Y:S01]  /*19d00*/  FFMA.FTZ R90, R0, R7, R156 ;  /* 0x00000007005a7223 */ /* 0x021fe2000001009c */
[-C--:B------:R-:W-:Y:S01]  /*19d10*/  FFMA.FTZ R88, R113, R5.reuse, -R12 ;  /* 0x0000000571587223 */ /* 0x080fe2000001080c */
[-C--:B------:R-:W-:Y:S01]  /*19d20*/  FFMA.FTZ R101, R115, R5.reuse, -R100 ;  /* 0x0000000573657223 */ /* 0x080fe20000010864 */
[-C--:B------:R-:W-:Y:S01]  /*19d30*/  FFMA.FTZ R146, R116, R5.reuse, -R12 ;  /* 0x0000000574927223 */ /* 0x080fe2000001080c */
[-C--:B------:R-:W-:Y:S01]  /*19d40*/  FFMA.FTZ R147, R118, R5.reuse, -R100 ;  /* 0x0000000576937223 */ /* 0x080fe20000010864 */
[-C--:B------:R-:W-:Y:S01]  /*19d50*/  FFMA.FTZ R21, R117, R5.reuse, -R12 ;  /* 0x0000000575157223 */ /* 0x080fe2000001080c */
[-C--:B------:R-:W-:Y:S01]  /*19d60*/  FFMA.FTZ R102, R119, R5.reuse, -R100 ;  /* 0x0000000577667223 */ /* 0x080fe20000010864 */
[----:B------:R-:W0:Y:S01]  /*19d70*/  MUFU.EX2 R139, R139 ;  /* 0x0000008b008b7308 */ /* 0x000e220000000800 */
[-C--:B------:R-:W-:Y:S01]  /*19d80*/  FFMA.FTZ R140, R120, R5.reuse, -R12 ;  /* 0x00000005788c7223 */ /* 0x080fe2000001080c */
[-C--:B------:R-:W-:Y:S01]  /*19d90*/  FFMA.FTZ R141, R122, R5.reuse, -R100 ;  /* 0x000000057a8d7223 */ /* 0x080fe20000010864 */
[-CC-:B------:R-:W-:Y:S01]  /*19da0*/  FFMA.FTZ R20, R121, R5.reuse, -R12.reuse ;  /* 0x0000000579147223 */ /* 0x180fe2000001080c */
[-C--:B------:R-:W-:Y:S01]  /*19db0*/  FFMA.FTZ R142, R124, R5.reuse, -R12 ;  /* 0x000000057c8e7223 */ /* 0x080fe2000001080c */
[-C--:B------:R-:W-:Y:S01]  /*19dc0*/  FFMA.FTZ R143, R126, R5.reuse, -R100 ;  /* 0x000000057e8f7223 */ /* 0x080fe20000010864 */
[-C--:B------:R-:W-:Y:S01]  /*19dd0*/  FFMA.FTZ R11, R125, R5.reuse, -R12 ;  /* 0x000000057d0b7223 */ /* 0x080fe2000001080c */
[-C--:B------:R-:W-:Y:S01]  /*19de0*/  FFMA.FTZ R104, R127, R5.reuse, -R100 ;  /* 0x000000057f687223 */ /* 0x080fe20000010864 */
[----:B------:R-:W2:Y:S01]  /*19df0*/  MUFU.EX2 R91, R91 ;  /* 0x0000005b005b7308 */ /* 0x000ea20000000800 */
[----:B-1----:R-:W-:Y:S01]  /*19e00*/  FFMA.FTZ R6, R2, R6, R157 ;  /* 0x0000000602067223 */ /* 0x002fe2000001009d */
[-CC-:B------:R-:W-:Y:S01]  /*19e10*/  FFMA.FTZ R136, R128, R5.reuse, -R12.reuse ;  /* 0x0000000580887223 */ /* 0x180fe2000001080c */
[-CC-:B------:R-:W-:Y:S01]  /*19e20*/  FFMA.FTZ R9, R129, R5.reuse, -R12.reuse ;  /* 0x0000000581097223 */ /* 0x180fe2000001080c */
[-C--:B------:R-:W-:Y:S01]  /*19e30*/  FFMA.FTZ R138, R132, R5.reuse, -R12 ;  /* 0x00000005848a7223 */ /* 0x080fe2000001080c */
[-C--:B------:R-:W-:Y:S01]  /*19e40*/  FFMA.FTZ R134, R134, R5.reuse, -R100 ;  /* 0x0000000586867223 */ /* 0x080fe20000010864 */
[----:B------:R-:W-:-:S02]  /*19e50*/  FFMA.FTZ R12, R133, R5, -R12 ;  /* 0x00000005850c7223 */ /* 0x000fc4000001080c */
        /* <DEDUP_REMOVED lines=43> */
[----:B-1----:R-:W-:Y:S01]  /*1a110*/  FADD.FTZ R7, R89, R90 ;  /* 0x0000005a59077221 */ /* 0x002fe20000010000 */
[-CC-:B------:R-:W-:Y:S01]  /*1a120*/  FFMA.FTZ R90, R130, R5.reuse, -R100.reuse ;  /* 0x00000005825a7223 */ /* 0x180fe20000010864 */
[----:B------:R-:W-:-:S05]  /*1a130*/  FFMA.FTZ R100, R135, R5, -R100 ;  /* 0x0000000587647223 */ /* 0x000fca0000010864 */
        /* <DEDUP_REMOVED lines=18> */
[----:B------:R-:W-:-:S05]  /*1a260*/  VIADD R7, R15, 0x2a840 ;  /* 0x0002a8400f077836 */ /* 0x000fca0000000000 */
[----:B------:R-:W-:Y:S01]  /*1a270*/  PRMT R7, R172, 0x654, R7 ;  /* 0x00000654ac077816 */ /* 0x000fe20000000007 */
[----:B------:R-:W1:Y:S01]  /*1a280*/  MUFU.EX2 R20, R20 ;  /* 0x0000001400147308 */ /* 0x000e620000000800 */
[----:B0-----:R-:W-:Y:S02]  /*1a290*/  FADD.FTZ R107, R140, R107 ;  /* 0x0000006b8c6b7221 */ /* 0x001fe40000010000 */
[----:B------:R0:W-:Y:S05]  /*1a2a0*/  SYNCS.ARRIVE.TRANS64.RED.A1T0 RZ, [R7+URZ], RZ ;  /* 0x000000ff07ff79a7 */ /* 0x0001ea000810043f */
[----:B------:R-:W3:Y:S01]  /*1a2b0*/  MUFU.EX2 R103, R103 ;  /* 0x0000006700677308 */ /* 0x000ee20000000800 */
[----:B--2---:R-:W-:-:S07]  /*1a2c0*/  FADD.FTZ R6, R141, R6 ;  /* 0x000000068d067221 */ /* 0x004fce0000010000 */
[----:B------:R-:W2:Y:S01]  /*1a2d0*/  MUFU.EX2 R142, R142 ;  /* 0x0000008e008e7308 */ /* 0x000ea20000000800 */
[----:B-1----:R-:W-:-:S07]  /*1a2e0*/  FADD.FTZ R107, R20, R107 ;  /* 0x0000006b146b7221 */ /* 0x002fce0000010000 */
[----:B------:R-:W1:Y:S01]  /*1a2f0*/  MUFU.EX2 R143, R143 ;  /* 0x0000008f008f7308 */ /* 0x000e620000000800 */
[----:B---3--:R-:W-:-:S07]  /*1a300*/  FADD.FTZ R6, R103, R6 ;  /* 0x0000000667067221 */ /* 0x008fce0000010000 */
        /* <DEDUP_REMOVED lines=24> */
.L_x_1816:
[----:B------:R-:W-:Y:S02]  /*1a490*/  ISETP.GT.AND P1, PT, R14, R13, PT ;  /* 0x0000000d0e00720c */ /* 0x000fe40003f24270 */
[----:B------:R-:W-:Y:S01]  /*1a4a0*/  IADD3 R107, R10, 0x2a860, RZ ;  /* 0x0002a8600a6b7810 */ /* 0x000fe20007ffe0ff */
[----:B------:R-:W-:Y:S01]  /*1a4b0*/  VIADD R10, R14, 0xffffffff ;  /* 0xffffffff0e0a7836 */ /* 0x000fe20000000000 */
[----:B------:R-:W-:Y:S02]  /*1a4c0*/  F2FP.F16.F32.PACK_AB R156, R139, R156 ;  /* 0x0000009c8b9c723e */ /* 0x000fe400000000ff */
[----:B------:R-:W-:Y:S01]  /*1a4d0*/  PRMT R107, R172, 0x654, R107 ;  /* 0x00000654ac6b7816 */ /* 0x000fe2000000006b */
[----:B------:R-:W-:Y:S01]  /*1a4e0*/  IMAD.MOV.U32 R14, RZ, RZ, R10 ;  /* 0x000000ffff0e7224 */ /* 0x000fe200078e000a */
[----:B------:R-:W-:Y:S02]  /*1a4f0*/  F2FP.F16.F32.PACK_AB R158, R137, R158 ;  /* 0x0000009e899e723e */ /* 0x000fe400000000ff */
[----:B------:R0:W-:Y:S01]  /*1a500*/  SYNCS.ARRIVE.TRANS64.RED.A1T0 RZ, [R107+URZ], RZ ;  /* 0x000000ff6bff79a7 */ /* 0x0001e2000810043f */
[----:B------:R-:W-:-:S02]  /*1a510*/  F2FP.F16.F32.PACK_AB R146, R21, R146 ;  /* 0x000000921592723e */ /* 0x000fc400000000ff */
[----:B------:R-:W-:Y:S01]  /*1a520*/  F2FP.F16.F32.PACK_AB R140, R20, R140 ;  /* 0x0000008c148c723e */ /* 0x000fe200000000ff */
[----:B------:R-:W-:Y:S01]  /*1a530*/  IMAD.MOV.U32 R20, RZ, RZ, R163 ;  /* 0x000000ffff147224 */ /* 0x000fe200078e00a3 */
[----:B------:R-:W-:Y:S01]  /*1a540*/  F2FP.F16.F32.PACK_AB R136, R9, R136 ;  /* 0x000000880988723e */ /* 0x000fe200000000ff */
[----:B------:R-:W-:Y:S01]  /*1a550*/  IMAD.MOV.U32 R9, RZ, RZ, R4 ;  /* 0x000000ffff097224 */ /* 0x000fe200078e0004 */
[----:B------:R-:W-:Y:S01]  /*1a560*/  F2FP.F16.F32.PACK_AB R138, R12, R138 ;  /* 0x0000008a0c8a723e */ /* 0x000fe200000000ff */
[----:B------:R-:W-:Y:S01]  /*1a570*/  IMAD.MOV.U32 R12, RZ, RZ, R3 ;  /* 0x000000ffff0c7224 */ /* 0x000fe200078e0003 */
        /* <DEDUP_REMOVED lines=18> */
[----:B------:R-:W-:Y:S01]  /*1a6a0*/  MOV R21, R160 ;  /* 0x000000a000157202 */ /* 0x000fe20000000f00 */
[----:B0-----:R-:W-:Y:S06]  /*1a6b0*/  @P1 BRA `(.L_x_1817) ;  /* 0xffffffe000101947 */ /* 0x001fec000383ffff */
[----:B------:R-:W-:Y:S05]  /*1a6c0*/  BSYNC B1 ;  /* 0x0000000000017941 */ /* 0x000fea0003800000 */
.L_x_1804:
[----:B------:R-:W-:Y:S05]  /*1a6d0*/  BSYNC B0 ;  /* 0x0000000000007941 */ /* 0x000fea0003800000 */
.L_x_1803:
[----:B------:R-:W-:Y:S01]  /*1a6e0*/  ISETP.GE.AND P1, PT, R10, R189, PT ;  /* 0x000000bd0a00720c */ /* 0x000fe20003f26270 */
[----:B------:R-:W-:-:S12]  /*1a6f0*/  BSSY B0, `(.L_x_1818) ;  /* 0x000032a000007945 */ /* 0x000fd80003800000 */
[----:B------:R-:W-:Y:S05]  /*1a700*/  @!P1 BRA `(.L_x_1819) ;  /* 0x0000003000a09947 */ /* 0x000fea0003800000 */
[----:B------:R-:W-:Y:S01]  /*1a710*/  IMAD.MOV.U32 R11, RZ, RZ, R3 ;  /* 0x000000ffff0b7224 */ /* 0x000fe200078e0003 */
[----:B------:R-:W-:Y:S01]  /*1a720*/  MOV R20, R160 ;  /* 0x000000a000147202 */ /* 0x000fe20000000f00 */
[----:B------:R-:W-:Y:S02]  /*1a730*/  IMAD.MOV.U32 R9, RZ, RZ, R4 ;  /* 0x000000ffff097224 */ /* 0x000fe400078e0004 */
[----:B------:R-:W-:-:S07]  /*1a740*/  IMAD.MOV.U32 R15, RZ, RZ, R163 ;  /* 0x000000ffff0f7224 */ /* 0x000fce00078e00a3 */
.L_x_1840:
[----:B------:R-:W-:-:S04]  /*1a750*/  ISETP.NE.AND P1, PT, R20, 0x1, PT ;  /* 0x000000011400780c */ /* 0x000fc80003f25270 */
[----:B------:R-:W-:-:S04]  /*1a760*/  SEL R4, RZ, 0x1, P1 ;  /* 0x00000001ff047807 */ /* 0x000fc80000800000 */
[----:B------:R-:W-:Y:S01]  /*1a770*/  LOP3.LUT R163, R15, R4, RZ, 0x3c, !PT ;  /* 0x000000040fa37212 */ /* 0x000fe200078e3cff */
[----:B------:R-:W-:Y:S06]  /*1a780*/  @!P0 BRA `(.L_x_1820) ;  /* 0x0000000000048947 */ /* 0x000fec0003800000 */
[----:B------:R-:W-:Y:S01]  /*1a790*/  BPT.TRAP 0x1 ;  /* 0x000000040000795c */ /* 0x000fe20000300000 */
.L_x_1820:
[----:B------:R-:W-:Y:S01]  /*1a7a0*/  VIADD R160, R20, 0x1 ;  /* 0x0000000114a07836 */ /* 0x000fe20000000000 */
[----:B------:R-:W-:-:S04]  /*1a7b0*/  SHF.L.U32 R3, R163, 0x1f, RZ ;  /* 0x0000001fa3037819 */ /* 0x000fc800000006ff */
[----:B------:R-:W-:-:S04]  /*1a7c0*/  ISETP.NE.AND P1, PT, R160, 0x2, PT ;  /* 0x00000002a000780c */ /* 0x000fc80003f25270 */
[----:B------:R-:W-:-:S05]  /*1a7d0*/  SEL R160, R160, RZ, P1 ;  /* 0x000000ffa0a07207 */ /* 0x000fca0000800000 */
[----:B------:R-:W-:-:S04]  /*1a7e0*/  IMAD R14, R160, 0x8, R18 ;  /* 0x00000008a00e7824 */ /* 0x000fc800078e0212 */
[----:B------:R0:W1:Y:S01]  /*1a7f0*/  SYNCS.PHASECHK.TRANS64.TRYWAIT P1, [R14+URZ+0x2a830], R3 ;  /* 0x02a830030e0075a7 */ /* 0x000062000802017f */
[----:B------:R-:W-:Y:S05]  /*1a800*/  @!P0 BRA `(.L_x_1821) ;  /* 0x0000000000048947 */ /* 0x000fea0003800000 */
[----:B------:R-:W-:Y:S01]  /*1a810*/  BPT.TRAP 0x1 ;  /* 0x000000040000795c */ /* 0x000fe20000300000 */
.L_x_1821:
[----:B------:R-:W-:Y:S01]  /*1a820*/  BSSY B1, `(.L_x_1822) ;  /* 0x0000006000017945 */ /* 0x000fe20003800000 */
[----:B------:R-:W-:Y:S02]  /*1a830*/  IMAD R4, R160, 0x900, R8 ;  /* 0x00000900a0047824 */ /* 0x000fe400078e0208 */
[----:B------:R-:W-:Y:S01]  /*1a840*/  IMAD.MOV.U32 R5, RZ, RZ, 0x40000040 ;  /* 0x40000040ff057424 */ /* 0x000fe200078e00ff */
[----:B-1----:R-:W-:Y:S06]  /*1a850*/  @P1 BRA `(.L_x_1823) ;  /* 0x0000000000081947 */ /* 0x002fec0003800000 */
[----:B------:R-:W1:Y:S02]  /*1a860*/  SYNCS.PHASECHK.TRANS64.TRYWAIT P1, [R14+URZ+0x2a830], R3 ;  /* 0x02a830030e0075a7 */ /* 0x000e64000802017f */
[----:B-1----:R-:W-:Y:S05]  /*1a870*/  @!P1 BRA `(.L_x_1824) ;  /* 0x000000e400609947 */ /* 0x002fea0003800000 */
.L_x_1823:
[----:B------:R-:W-:Y:S05]  /*1a880*/  BSYNC B1 ;  /* 0x0000000000017941 */ /* 0x000fea0003800000 */
.L_x_1822:
[----:B------:R-:W2:Y:S04]  /*1a890*/  LDL.64 R88, [R1+0x28] ;  /* 0x0000280001587983 */ /* 0x000ea80000100a00 */
[----:B------:R-:W3:Y:S04]  /*1a8a0*/  LDL.64 R226, [R1+0x20] ;  /* 0x0000200001e27983 */ /* 0x000ee80000100a00 */
[----:B------:R-:W4:Y:S01]  /*1a8b0*/  LDL.64 R210, [R1+0x18] ;  /* 0x0000180001d27983 */ /* 0x000f220000100a00 */
[C---:B------:R-:W-:Y:S02]  /*1a8c0*/  R2UR UR6, R4.reuse ;  /* 0x00000000040672ca */ /* 0x040fe400000e0000 */
[----:B------:R-:W-:Y:S01]  /*1a8d0*/  R2UR UR7, R5 ;  /* 0x00000000050772ca */ /* 0x000fe200000e0000 */
[----:B------:R0:W-:Y:S04]  /*1a8e0*/  STL.64 [R1+0x48], R6 ;  /* 0x0000480601007387 */ /* 0x0001e80000100a00 */
[----:B0-----:R-:W4:Y:S01]  /*1a8f0*/  LDL.64 R6, [R1+0x10] ;  /* 0x0000100001067983 */ /* 0x001f220000100a00 */
[----:B------:R-:W-:Y:S01]  /*1a900*/  VIADD R12, R4, 0x2 ;  /* 0x00000002040c7836 */ /* 0x000fe20000000000 */
[----:B------:R-:W-:-:S02]  /*1a910*/  MOV R13, 0x40000040 ;  /* 0x40000040000d7802 */ /* 0x000fc40000000f00 */
        /* <DEDUP_REMOVED lines=9> */
[----:B------:R-:W-:Y:S02]  /*1a9b0*/  VIADD R12, R4, 0x4 ;  /* 0x00000004040c7836 */ /* 0x000fe40000000000 */
[----:B------:R-:W-:Y:S01]  /*1a9c0*/  IMAD.MOV.U32 R13, RZ, RZ, 0x40000040 ;  /* 0x40000040ff0d7424 */ /* 0x000fe200078e00ff */
[----:B------:R-:W-:-:S02]  /*1a9d0*/  WARPGROUP.DEPBAR.LE gsb0, 0x0 ;  /* 0x00008000000079c5 */ /* 0x000fc40000010000 */
[----:B------:R-:W-:-:S07]  /*1a9e0*/  WARPGROUP.ARRIVE ;  /* 0x00000000000079c5 */ /* 0x000fce0000000000 */
        /* <DEDUP_REMOVED lines=17> */
[----:B------:R0:W5:Y:S01]  /*1ab00*/  LDL.LU.64 R6, [R1+0x48] ;  /* 0x0000480001067983 */ /* 0x0001620000300a00 */
[----:B------:R-:W-:-:S02]  /*1ab10*/  WARPGROUP.DEPBAR.LE gsb0, 0x0 ;  /* 0x00008000000079c5 */ /* 0x000fc40000010000 */
[----:B------:R-:W-:-:S07]  /*1ab20*/  WARPGROUP.ARRIVE ;  /* 0x00000000000079c5 */ /* 0x000fce0000000000 */
[----:B------:R-:W-:Y:S01]  /*1ab30*/  HGMMA.64x96x16.F32 R88, gdesc[UR4], R88, gsb0 ;  /* 0x01600000045879f0 */ /* 0x000fe20008000858 */
[----:B------:R-:W-:Y:S02]  /*1ab40*/  R2UR UR6, R12 ;  /* 0x000000000c0672ca */ /* 0x000fe400000e0000 */
[----:B------:R-:W-:Y:S02]  /*1ab50*/  R2UR UR7, R13 ;  /* 0x000000000d0772ca */ /* 0x000fe400000e0000 */
[----:B--2---:R-:W-:Y:S02]  /*1ab60*/  R2UR UR4, R226 ;  /* 0x00000000e20472ca */ /* 0x004fe400000e0000 */
        /* <DEDUP_REMOVED lines=8> */
[----:B---3--:R-:W-:Y:S02]  /*1abf0*/  R2UR UR4, R210 ;  /* 0x00000000d20472ca */ /* 0x008fe400000e0000 */
[----:B------:R-:W-:Y:S01]  /*1ac00*/  R2UR UR5, R211 ;  /* 0x00000000d30572ca */ /* 0x000fe200000e0000 */
[----:B------:R-:W-:Y:S01]  /*1ac10*/  VIADD R12, R4, 0x304 ;  /* 0x00000304040c7836 */ /* 0x000fe20000000000 */
[----:B------:R-:W-:Y:S01]  /*1ac20*/  MOV R13, 0x40000040 ;  /* 0x40000040000d7802 */ /* 0x000fe20000000f00 */
[----:B------:R-:W-:-:S02]  /*1ac30*/  WARPGROUP.DEPBAR.LE gsb0, 0x0 ;  /* 0x00008000000079c5 */ /* 0x000fc40000010000 */
[----:B------:R-:W-:-:S08]  /*1ac40*/  WARPGROUP.ARRIVE ;  /* 0x00000000000079c5 */ /* 0x000fd00000000000 */
        /* <DEDUP_REMOVED lines=120> */
.L_x_1825:
[----:B------:R-:W-:Y:S01]  /*1b3d0*/  SHF.L.U32 R2, R15, 0x1f, RZ ;  /* 0x0000001f0f027819 */ /* 0x000fe200000006ff */
[----:B------:R-:W-:-:S04]  /*1b3e0*/  IMAD R12, R20, 0x8, R18 ;  /* 0x00000008140c7824 */ /* 0x000fc800078e0212 */
[----:B------:R0:W2:Y:S01]  /*1b3f0*/  SYNCS.PHASECHK.TRANS64.TRYWAIT P1, [R12+URZ+0x2a850], R2 ;  /* 0x02a850020c0075a7 */ /* 0x0000a2000802017f */
[----:B------:R-:W-:Y:S05]  /*1b400*/  @!P0 BRA `(.L_x_1826) ;  /* 0x0000000000048947 */ /* 0x000fea0003800000 */
[----:B------:R-:W-:Y:S01]  /*1b410*/  BPT.TRAP 0x1 ;  /* 0x000000040000795c */ /* 0x000fe20000300000 */
.L_x_1826:
[----:B------:R-:W-:Y:S01]  /*1b420*/  VIADD R0, R18, 0x400 ;  /* 0x0000040012007836 */ /* 0x000fe20000000000 */
[----:B------:R-:W-:Y:S04]  /*1b430*/  BSSY B1, `(.L_x_1827) ;  /* 0x0000008000017945 */ /* 0x000fe80003800000 */
[----:B------:R-:W-:-:S04]  /*1b440*/  SHF.R.U32.HI R0, RZ, 0x4, R0 ;  /* 0x00000004ff007819 */ /* 0x000fc80000011600 */
[----:B------:R-:W-:-:S04]  /*1b450*/  LOP3.LUT R0, R0, 0x3fff, RZ, 0xc0, !PT ;  /* 0x00003fff00007812 */ /* 0x000fc800078ec0ff */
[----:B------:R-:W-:-:S05]  /*1b460*/  LOP3.LUT R0, R0, 0x3000000, RZ, 0xfc, !PT ;  /* 0x0300000000007812 */ /* 0x000fca00078efcff */
[----:B------:R-:W-:Y:S01]  /*1b470*/  IMAD R0, R20, 0x600, R0 ;  /* 0x0000060014007824 */ /* 0x000fe200078e0200 */
[----:B--2---:R-:W-:Y:S06]  /*1b480*/  @P1 BRA `(.L_x_1828) ;  /* 0x0000000000081947 */ /* 0x004fec0003800000 */
[----:B------:R-:W2:Y:S02]  /*1b490*/  SYNCS.PHASECHK.TRANS64.TRYWAIT P1, [R12+URZ+0x2a850], R2 ;  /* 0x02a850020c0075a7 */ /* 0x000ea4000802017f */
[----:B--2---:R-:W-:Y:S05]  /*1b4a0*/  @!P1 BRA `(.L_x_1829) ;  /* 0x000000d800689947 */ /* 0x004fea0003800000 */
.L_x_1828:
[----:B------:R-:W-:Y:S05]  /*1b4b0*/  BSYNC B1 ;  /* 0x0000000000017941 */ /* 0x000fea0003800000 */
.L_x_1827:
[----:B0-2---:R-:W-:Y:S01]  /*1b4c0*/  IMAD.MOV.U32 R2, RZ, RZ, R0 ;  /* 0x000000ffff027224 */ /* 0x005fe200078e0000 */
[----:B------:R-:W-:Y:S01]  /*1b4d0*/  WARPGROUP.ARRIVE ;  /* 0x00000000000079c5 */ /* 0x000fe20000000000 */
[----:B-1----:R-:W-:-:S03]  /*1b4e0*/  IMAD.MOV.U32 R3, RZ, RZ, 0x40000040 ;  /* 0x40000040ff037424 */ /* 0x002fc600078e00ff */
[----:B------:R-:W-:Y:S02]  /*1b4f0*/  R2UR UR6, R2 ;  /* 0x00000000020672ca */ /* 0x000fe400000e0000 */
[----:B------:R-:W-:Y:S01]  /*1b500*/  R2UR UR7, R3 ;  /* 0x00000000030772ca */ /* 0x000fe200000e0000 */
[----:B------:R-:W-:Y:S01]  /*1b510*/  IMAD.MOV.U32 R3, RZ, RZ, 0x40000040 ;  /* 0x40000040ff037424 */ /* 0x000fe200078e00ff */
[----:B------:R-:W-:-:S11]  /*1b520*/  IADD3 R2, R0, 0x80, RZ ;  /* 0x0000008000027810 */ /* 0x000fd60007ffe0ff */
        /* <DEDUP_REMOVED lines=37> */
.L_x_1830:
[----:B------:R-:W-:Y:S01]  /*1b780*/  ISETP.NE.AND P1, PT, R204, 0x1, PT ;  /* 0x00000001cc00780c */ /* 0x000fe20003f25270 */
[----:B------:R-:W-:Y:S01]  /*1b790*/  IMAD R21, R10, -0x60, RZ ;  /* 0xffffffa00a157824 */ /* 0x000fe200078e02ff */
[----:B------:R-:W-:Y:S01]  /*1b7a0*/  IADD3 R4, R191, R187, RZ ;  /* 0x000000bbbf047210 */ /* 0x000fe20007ffe0ff */
[----:B------:R-:W-:Y:S02]  /*1b7b0*/  ULOP3.LUT UR4, URZ, UR42, URZ, 0x33, !UPT ;  /* 0x0000002a3f047292 */ /* 0x000fe4000f8e333f */
[----:B------:R-:W-:-:S04]  /*1b7c0*/  VIADD R5, R21, 0x1 ;  /* 0x0000000115057836 */ /* 0x000fc80000000000 */
[----:B------:R-:W-:-:S04]  /*1b7d0*/  IMAD R5, R190, -0x2, R5 ;  /* 0xfffffffebe057824 */ /* 0x000fc800078e0205 */
[----:B------:R-:W0:Y:S01]  /*1b7e0*/  @P1 LDC R3, c[0x0][0x44c] ;  /* 0x00011300ff031b82 */ /* 0x000e220000000800 */
[----:B------:R-:W-:-:S05]  /*1b7f0*/  IADD3 R15, -R166, R5, R167 ;  /* 0x00000005a60f7210 */ /* 0x000fca0007ffe1a7 */
[C---:B------:R-:W-:Y:S02]  /*1b800*/  VIADD R20, R15.reuse, UR51 ;  /* 0x000000330f147c36 */ /* 0x040fe40008000000 */
[----:B------:R-:W1:Y:S01]  /*1b810*/  @P1 LDC R0, c[0x0][0x450] ;  /* 0x00011400ff001b82 */ /* 0x000e620000000800 */
[----:B------:R-:W-:Y:S02]  /*1b820*/  VIADD R15, R15, UR4 ;  /* 0x000000040f0f7c36 */ /* 0x000fe40008000000 */
[----:B0-----:R-:W-:-:S05]  /*1b830*/  @P1 IMAD.HI.U32 R3, R4, R3, RZ ;  /* 0x0000000304031227 */ /* 0x001fca00078e00ff */
[----:B-1----:R-:W-:Y:S01]  /*1b840*/  @P1 SHF.R.U32.HI R4, RZ, R0, R3 ;  /* 0x00000000ff041219 */ /* 0x002fe20000011603 */
[----:B------:R-:W-:Y:S01]  /*1b850*/  VIADD R3, R14, 0x2a840 ;  /* 0x0002a8400e037836 */ /* 0x000fe20000000000 */
[----:B------:R-:W-:Y:S02]  /*1b860*/  ISETP.GE.AND P1, PT, R200, 0x1, PT ;  /* 0x00000001c800780c */ /* 0x000fe40003f26270 */
[----:B------:R-:W-:Y:S01]  /*1b870*/  IADD3 R0, R5, -0x1, RZ ;  /* 0xffffffff05007810 */ /* 0x000fe20007ffe0ff */
[----:B------:R-:W0:Y:S01]  /*1b880*/  SHFL.IDX PT, R137, R4, RZ, 0x1c1f ;  /* 0x001c1fff04897589 */ /* 0x000e2200000e0000 */
[----:B------:R-:W-:-:S04]  /*1b890*/  PRMT R3, R172, 0x654, R3 ;  /* 0x00000654ac037816 */ /* 0x000fc80000000003 */
[----:B------:R1:W-:Y:S01]  /*1b8a0*/  SYNCS.ARRIVE.TRANS64.RED.A1T0 RZ, [R3+URZ], RZ ;  /* 0x000000ff03ff79a7 */ /* 0x0003e2000810043f */
[--C-:B0-----:R-:W-:Y:S02]  /*1b8b0*/  IMAD.IADD R13, R20, 0x1, R137.reuse ;  /* 0x00000001140d7824 */ /* 0x101fe400078e0289 */
[----:B------:R-:W-:Y:S02]  /*1b8c0*/  IMAD.IADD R5, R15, 0x1, R137 ;  /* 0x000000010f057824 */ /* 0x000fe400078e0289 */
[----:B-1----:R-:W-:Y:S05]  /*1b8d0*/  @!P1 BRA `(.L_x_1831) ;  /* 0x0000000000549947 */ /* 0x002fea0003800000 */
        /* <DEDUP_REMOVED lines=12> */
.L_x_1833:
[----:B------:R-:W-:-:S05]  /*1b9a0*/  IMAD.U32 R14, RZ, RZ, UR38 ;  /* 0x00000026ff0e7e24 */ /* 0x000fca000f8e00ff */
[----:B------:R-:W-:-:S13]  /*1b9b0*/  ISETP.NE.AND P1, PT, R14, 0x1, PT ;  /* 0x000000010e00780c */ /* 0x000fda0003f25270 */
[----:B------:R-:W0:Y:S02]  /*1b9c0*/  @P1 LDC.64 R2, c[0x0][0x9e8] ;  /* 0x00027a00ff021b82 */ /* 0x000e240000000a00 */
[----:B0-----:R-:W-:-:S05]  /*1b9d0*/  @P1 IMAD.HI.U32 R2, R137, R2, RZ ;  /* 0x0000000289021227 */ /* 0x001fca00078e00ff */
[----:B------:R-:W-:-:S07]  /*1b9e0*/  @P1 SHF.R.U32.HI R137, RZ, R3, R2 ;  /* 0x00000003ff891219 */ /* 0x000fce0000011602 */
.L_x_1834:
[----:B------:R-:W-:Y:S05]  /*1b9f0*/  BSYNC B1 ;  /* 0x0000000000017941 */ /* 0x000fea0003800000 */
.L_x_1832:
[----:B------:R-:W-:-:S05]  /*1ba00*/  IMAD R2, R137, R14, R0 ;  /* 0x0000000e89027224 */ /* 0x000fca00078e0200 */
[----:B------:R-:W-:Y:S02]  /*1ba10*/  VIADDMNMX R13, R2, R14, R13, PT ;  /* 0x0000000e020d7246 */ /* 0x000fe4000380010d */
[----:B------:R-:W-:-:S07]  /*1ba20*/  VIMNMX R5, R5, R2, !PT ;  /* 0x0000000205057248 */ /* 0x000fce0007fe0100 */
.L_x_1831:
        /* <DEDUP_REMOVED lines=151> */
.L_x_1837:
[----:B------:R-:W-:-:S05]  /*1c3a0*/  IMAD.U32 R13, RZ, RZ, UR38 ;  /* 0x00000026ff0d7e24 */ /* 0x000fca000f8e00ff */
[----:B------:R-:W-:-:S13]  /*1c3b0*/  ISETP.NE.AND P6, PT, R13, 0x1, PT ;  /* 0x000000010d00780c */ /* 0x000fda0003fc5270 */
[----:B------:R-:W0:Y:S02]  /*1c3c0*/  @P6 LDC.64 R2, c[0x0][0x9e8] ;  /* 0x00027a00ff026b82 */ /* 0x000e240000000a00 */
[----:B0-----:R-:W-:-:S05]  /*1c3d0*/  @P6 IMAD.HI.U32 R2, R5, R2, RZ ;  /* 0x0000000205026227 */ /* 0x001fca00078e00ff */
[----:B------:R-:W-:-:S07]  /*1c3e0*/  @P6 SHF.R.U32.HI R5, RZ, R3, R2 ;  /* 0x00000003ff056219 */ /* 0x000fce0000011602 */
.L_x_1838:
[----:B------:R-:W-:Y:S05]  /*1c3f0*/  BSYNC B1 ;  /* 0x0000000000017941 */ /* 0x000fea0003800000 */
.L_x_1836:
[----:B------:R-:W-:-:S05]  /*1c400*/  IMAD R0, R5, R13, R0 ;  /* 0x0000000d05007224 */ /* 0x000fca00078e0200 */
[----:B------:R-:W-:Y:S02]  /*1c410*/  VIADDMNMX R20, R0, R13, R20, PT ;  /* 0x0000000d00147246 */ /* 0x000fe40003800114 */
[----:B------:R-:W-:-:S07]  /*1c420*/  VIMNMX R15, R15, R0, !PT ;  /* 0x000000000f0f7248 */ /* 0x000fce0007fe0100 */
.L_x_1835:
[C---:B------:R-:W-:Y:S01]  /*1c430*/  ISETP.GT.AND P1, PT, R15.reuse, 0x1, !P1 ;  /* 0x000000010f00780c */ /* 0x040fe20004f24270 */
[----:B------:R-:W-:Y:S01]  /*1c440*/  IMAD.U32 R5, RZ, RZ, UR43 ;  /* 0x0000002bff057e24 */ /* 0x000fe2000f8e00ff */
        /* <DEDUP_REMOVED lines=83> */
[----:B0-----:R-:W-:-:S02]  /*1c980*/  FMNMX.FTZ R13, R0, R3, !PT ;  /* 0x00000003000d7209 */ /* 0x001fc40007810000 */
[----:B------:R-:W-:Y:S02]  /*1c990*/  FSEL R118, R118, -INF , !P1 ;  /* 0xff80000076767808 */ /* 0x000fe40004800000 */
[----:B------:R-:W-:Y:S01]  /*1c9a0*/  LOP3.LUT P1, RZ, R22, 0x200, RZ, 0xc0, !PT ;  /* 0x0000020016ff7812 */ /* 0x000fe2000782c0ff */
[----:B------:R-:W0:Y:S01]  /*1c9b0*/  SHFL.BFLY PT, R4, R13, 0x1, 0x1f ;  /* 0x0c201f000d047f89 */ /* 0x000e2200000e0000 */
[C---:B------:R-:W-:Y:S02]  /*1c9c0*/  ISETP.GT.AND P5, PT, R15.reuse, 0x58, !P5 ;  /* 0x000000580f00780c */ /* 0x040fe40006fa4270 */
[----:B------:R-:W-:Y:S02]  /*1c9d0*/  ISETP.GT.AND P1, PT, R15, 0x39, !P1 ;  /* 0x000000390f00780c */ /* 0x000fe40004f24270 */
[C---:B------:R-:W-:Y:S02]  /*1c9e0*/  ISETP.LT.OR P4, PT, R20.reuse, 0x52, P4 ;  /* 0x000000521400780c */ /* 0x040fe40002781670 */
[----:B------:R-:W-:-:S02]  /*1c9f0*/  ISETP.LT.OR P1, PT, R20, 0x3a, P1 ;  /* 0x0000003a1400780c */ /* 0x000fc40000f21670 */
[----:B------:R-:W-:Y:S02]  /*1ca00*/  ISETP.LT.OR P5, PT, R20, 0x59, P5 ;  /* 0x000000591400780c */ /* 0x000fe40002fa1670 */
[----:B------:R-:W-:Y:S02]  /*1ca10*/  FSEL R119, R119, -INF , !P1 ;  /* 0xff80000077777808 */ /* 0x000fe40004800000 */
[----:B------:R-:W-:Y:S02]  /*1ca20*/  LOP3.LUT P1, RZ, R22, 0x100, RZ, 0xc0, !PT ;  /* 0x0000010016ff7812 */ /* 0x000fe4000782c0ff */
[----:B------:R-:W-:Y:S02]  /*1ca30*/  FSEL R134, R134, -INF , !P5 ;  /* 0xff80000086867808 */ /* 0x000fe40006800000 */
[----:B------:R-:W-:-:S04]  /*1ca40*/  ISETP.GT.AND P1, PT, R15, 0x40, !P1 ;  /* 0x000000400f00780c */ /* 0x000fc80004f24270 */
[----:B------:R-:W-:Y:S02]  /*1ca50*/  ISETP.LT.OR P1, PT, R20, 0x41, P1 ;  /* 0x000000411400780c */ /* 0x000fe40000f21670 */
        /* <DEDUP_REMOVED lines=55> */
[----:B------:R-:W-:Y:S01]  /*1cdd0*/  FSEL R108, R4, RZ, P1 ;  /* 0x000000ff046c7208 */ /* 0x000fe20000800000 */
[----:B------:R-:W-:Y:S01]  /*1cde0*/  MUFU.EX2 R89, R89 ;  /* 0x0000005900597308 */ /* 0x000fe20000000800 */
[----:B------:R-:W-:-:S03]  /*1cdf0*/  FMNMX.FTZ R13, R110, R13, !PT ;  /* 0x0000000d6e0d7209 */ /* 0x000fc60007810000 */
[----:B------:R-:W-:Y:S01]  /*1ce00*/  FADD.FTZ R108, -R108, R9 ;  /* 0x000000096c6c7221 */ /* 0x000fe20000010100 */
[----:B------:R-:W-:-:S03]  /*1ce10*/  FMNMX.FTZ R13, R228, R13, !PT ;  /* 0x0000000de40d7209 */ /* 0x000fc60007810000 */
[----:B------:R-:W-:Y:S01]  /*1ce20*/  MUFU.EX2 R95, R95 ;  /* 0x0000005f005f7308 */ /* 0x000fe20000000800 */
[----:B------:R-:W-:-:S04]  /*1ce30*/  FMNMX.FTZ R0, R114, R13, !PT ;  /* 0x0000000d72007209 */ /* 0x000fc80007810000 */
[----:B------:R-:W-:-:S03]  /*1ce40*/  FMNMX.FTZ R13, R115, R0, !PT ;  /* 0x00000000730d7209 */ /* 0x000fc60007810000 */
[----:B------:R-:W-:Y:S01]  /*1ce50*/  MUFU.EX2 R88, R88 ;  /* 0x0000005800587308 */ /* 0x000fe20000000800 */
[----:B------:R-:W-:Y:S01]  /*1ce60*/  FMNMX.FTZ R0, R118, R13, !PT ;  /* 0x0000000d76007209 */ /* 0x000fe20007810000 */
[----:B------:R-:W-:Y:S01]  /*1ce70*/  FFMA.FTZ R13, R104, R5, -R3 ;  /* 0x00000005680d7223 */ /* 0x000fe20000010803 */
[----:B------:R-:W-:Y:S02]  /*1ce80*/  FSEL R104, R135, -INF , !P2 ;  /* 0xff80000087687808 */ /* 0x000fe40005000000 */
[----:B------:R-:W-:-:S03]  /*1ce90*/  FMNMX.FTZ R97, R119, R0, !PT ;  /* 0x0000000077617209 */ /* 0x000fc60007810000 */
[----:B------:R-:W-:Y:S01]  /*1cea0*/  MUFU.EX2 R93, R93 ;  /* 0x0000005d005d7308 */ /* 0x000fe20000000800 */
[----:B------:R-:W-:-:S04]  /*1ceb0*/  FMNMX.FTZ R0, R122, R97, !PT ;  /* 0x000000617a007209 */ /* 0x000fc80007810000 */
        /* <DEDUP_REMOVED lines=10> */
[----:B------:R-:W-:Y:S02]  /*1cf60*/  MUFU.EX2 R91, R91 ;  /* 0x0000005b005b7308 */ /* 0x000fe40000000800 */
[----:B------:R-:W0:Y:S06]  /*1cf70*/  SHFL.BFLY PT, R0, R97, 0x2, 0x1f ;  /* 0x0c401f0061007f89 */ /* 0x000e2c00000e0000 */
[----:B------:R-:W-:Y:S08]  /*1cf80*/  MUFU.EX2 R13, R13 ;  /* 0x0000000d000d7308 */ /* 0x000ff00000000800 */
[----:B------:R-:W-:Y:S08]  /*1cf90*/  MUFU.EX2 R92, R92 ;  /* 0x0000005c005c7308 */ /* 0x000ff00000000800 */
[----:B------:R-:W-:Y:S01]  /*1cfa0*/  MUFU.EX2 R15, R15 ;  /* 0x0000000f000f7308 */ /* 0x000fe20000000800 */
[----:B0-----:R-:W-:Y:S01]  /*1cfb0*/  FMNMX.FTZ R0, R97, R0, !PT ;  /* 0x0000000061007209 */ /* 0x001fe20007810000 */
[----:B------:R-:W-:-:S04]  /*1cfc0*/  FFMA.FTZ R97, R154, R5, -R3 ;  /* 0x000000059a617223 */ /* 0x000fc80000010803 */
[----:B------:R-:W0:Y:S02]  /*1cfd0*/  SHFL.BFLY PT, R107, R0, 0x1, 0x1f ;  /* 0x0c201f00006b7f89 */ /* 0x000e2400000e0000 */
[----:B------:R-:W-:Y:S08]  /*1cfe0*/  MUFU.EX2 R20, R20 ;  /* 0x0000001400147308 */ /* 0x000ff00000000800 */
[----:B------:R-:W-:Y:S08]  /*1cff0*/  MUFU.EX2 R144, R144 ;  /* 0x0000009000907308 */ /* 0x000ff00000000800 */
[----:B------:R-:W-:Y:S01]  /*1d000*/  MUFU.EX2 R105, R105 ;  /* 0x0000006900697308 */ /* 0x000fe20000000800 */
[----:B0-----:R-:W-:Y:S01]  /*1d010*/  FMNMX.FTZ R3, R0, R107, !PT ;  /* 0x0000006b00037209 */ /* 0x001fe20007810000 */
[----:B------:R-:W-:-:S06]  /*1d020*/  FMUL.FTZ R0, R108, R5 ;  /* 0x000000056c007220 */ /* 0x000fcc0000410000 */
[----:B------:R-:W-:Y:S01]  /*1d030*/  MUFU.EX2 R146, R146 ;  /* 0x0000009200927308 */ /* 0x000fe20000000800 */
[C---:B------:R-:W-:Y:S01]  /*1d040*/  FSETP.NEU.FTZ.AND P1, PT, R3.reuse, -INF , PT ;  /* 0xff8000000300780b */ /* 0x040fe20003f3d000 */
[----:B------:R-:W-:-:S05]  /*1d050*/  FMUL.FTZ R107, R3, R5 ;  /* 0x00000005036b7220 */ /* 0x000fca0000410000 */
[----:B------:R-:W-:Y:S01]  /*1d060*/  FSEL R107, R107, RZ, P1 ;  /* 0x000000ff6b6b7208 */ /* 0x000fe20000800000 */
[----:B------:R-:W0:Y:S04]  /*1d070*/  MUFU.EX2 R0, R0 ;  /* 0x0000000000007308 */ /* 0x000e280000000800 */
[-CC-:B------:R-:W-:Y:S01]  /*1d080*/  FFMA.FTZ R112, R2, R5.reuse, -R107.reuse ;  /* 0x0000000502707223 */ /* 0x180fe2000001086b */
[----:B------:R-:W-:Y:S01]  /*1d090*/  FSEL R2, R3, RZ, P1 ;  /* 0x000000ff03027208 */ /* 0x000fe20000800000 */
[-CC-:B------:R-:W-:Y:S01]  /*1d0a0*/  FFMA.FTZ R157, R90, R5.reuse, -R107.reuse ;  /* 0x000000055a9d7223 */ /* 0x180fe2000001086b */
[-CC-:B------:R-:W-:Y:S01]  /*1d0b0*/  FFMA.FTZ R159, R94, R5.reuse, -R107.reuse ;  /* 0x000000055e9f7223 */ /* 0x180fe2000001086b */
[-CC-:B------:R-:W-:Y:S01]  /*1d0c0*/  FFMA.FTZ R108, R158, R5.reuse, -R107.reuse ;  /* 0x000000059e6c7223 */ /* 0x180fe2000001086b */
[-C--:B------:R-:W-:Y:S01]  /*1d0d0*/  FFMA.FTZ R153, R98, R5.reuse, -R107 ;  /* 0x0000000562997223 */ /* 0x080fe2000001086b */
[----:B------:R-:W-:Y:S01]  /*1d0e0*/  FADD.FTZ R2, -R2, R11 ;  /* 0x0000000b02027221 */ /* 0x000fe20000010100 */
[----:B------:R-:W-:Y:S01]  /*1d0f0*/  MUFU.EX2 R112, R112 ;  /* 0x0000007000707308 */ /* 0x000fe20000000800 */
[-CC-:B------:R-:W-:Y:S01]  /*1d100*/  FFMA.FTZ R98, R210, R5.reuse, -R107.reuse ;  /* 0x00000005d2627223 */ /* 0x180fe2000001086b */
[-CC-:B------:R-:W-:Y:S01]  /*1d110*/  FFMA.FTZ R151, R110, R5.reuse, -R107.reuse ;  /* 0x000000056e977223 */ /* 0x180fe2000001086b */
[-C--:B------:R-:W-:Y:S01]  /*1d120*/  FMUL.FTZ R2, R2, R5.reuse ;  /* 0x0000000502027220 */ /* 0x080fe20000410000 */
[-CC-:B------:R-:W-:Y:S01]  /*1d130*/  FFMA.FTZ R155, R102, R5.reuse, -R107.reuse ;  /* 0x00000005669b7223 */ /* 0x180fe2000001086b */
[----:B------:R-:W-:Y:S01]  /*1d140*/  FFMA.FTZ R94, R212, R5, -R107 ;  /* 0x00000005d45e7223 */ /* 0x000fe2000001086b */
[----:B0----5:R-:W-:Y:S01]  /*1d150*/  FFMA.FTZ R110, R0, R7, R89 ;  /* 0x00000007006e7223 */ /* 0x021fe20000010059 */
[-CC-:B------:R-:W-:Y:S01]  /*1d160*/  FFMA.FTZ R145, R114, R5.reuse, -R107.reuse ;  /* 0x0000000572917223 */ /* 0x180fe2000001086b */
[----:B------:R-:W-:Y:S01]  /*1d170*/  MUFU.EX2 R157, R157 ;  /* 0x0000009d009d7308 */ /* 0x000fe20000000800 */
[-CC-:B------:R-:W-:Y:S01]  /*1d180*/  FFMA.FTZ R149, R106, R5.reuse, -R107.reuse ;  /* 0x000000056a957223 */ /* 0x180fe2000001086b */
[----:B------:R-:W-:Y:S01]  /*1d190*/  FADD.FTZ R11, R95, R110 ;  /* 0x0000006e5f0b7221 */ /* 0x000fe20000010000 */
[-CC-:B------:R-:W-:Y:S01]  /*1d1a0*/  FFMA.FTZ R90, R226, R5.reuse, -R107.reuse ;  /* 0x00000005e25a7223 */ /* 0x180fe2000001086b */
[-CC-:B------:R-:W-:Y:S01]  /*1d1b0*/  FFMA.FTZ R102, R228, R5.reuse, -R107.reuse ;  /* 0x00000005e4667223 */ /* 0x180fe2000001086b */
[-C--:B------:R-:W-:Y:S01]  /*1d1c0*/  FFMA.FTZ R106, R115, R5.reuse, -R107 ;  /* 0x00000005736a7223 */ /* 0x080fe2000001086b */
        /* <DEDUP_REMOVED lines=13> */
[----:B0-----:R-:W-:-:S04]  /*1d2a0*/  FFMA.FTZ R7, R2, R6, R157 ;  /* 0x0000000602077223 */ /* 0x001fc8000001009d */
[----:B------:R-:W-:-:S03]  /*1d2b0*/  FADD.FTZ R6, R112, R7 ;  /* 0x0000000770067221 */ /* 0x000fc60000010000 */
[----:B------:R-:W0:Y:S01]  /*1d2c0*/  MUFU.EX2 R153, R153 ;  /* 0x0000009900997308 */ /* 0x000e220000000800 */
[----:B-1----:R-:W-:-:S07]  /*1d2d0*/  FADD.FTZ R7, R159, R6 ;  /* 0x000000069f077221 */ /* 0x002fce0000010000 */
[----:B------:R-:W1:Y:S01]  /*1d2e0*/  MUFU.EX2 R98, R98 ;  /* 0x0000006200627308 */ /* 0x000e620000000800 */
[----:B--2---:R-:W-:Y:S01]  /*1d2f0*/  FADD.FTZ R6, R108, R7 ;  /* 0x000000076c067221 */ /* 0x004fe20000010000 */
[----:B------:R-:W-:Y:S01]  /*1d300*/  FADD.FTZ R7, R21, R114 ;  /* 0x0000007215077221 */ /* 0x000fe20000010000 */
[----:B------:R-:W-:-:S03]  /*1d310*/  FFMA.FTZ R114, R123, R5, -R107 ;  /* 0x000000057b727223 */ /* 0x000fc6000001086b */
        /* <DEDUP_REMOVED lines=10> */
[----:B0-----:R-:W-:Y:S01]  /*1d3c0*/  FADD.FTZ R6, R94, R7 ;  /* 0x000000075e067221 */ /* 0x001fe20000010000 */
[----:B------:R-:W-:Y:S01]  /*1d3d0*/  FADD.FTZ R7, R13, R116 ;  /* 0x000000740d077221 */ /* 0x000fe20000010000 */
[----:B------:R-:W-:-:S05]  /*1d3e0*/  FFMA.FTZ R116, R127, R5, -R107 ;  /* 0x000000057f747223 */ /* 0x000fca000001086b */
        /* <DEDUP_REMOVED lines=56> */
.L_x_1839:
[C---:B------:R-:W-:Y:S01]  /*1d770*/  ISETP.GT.AND P1, PT, R10.reuse, R189, PT ;  /* 0x000000bd0a00720c */ /* 0x040fe20003f24270 */
[----:B------:R-:W-:Y:S01]  /*1d780*/  VIADD R10, R10, 0xffffffff ;  /* 0xffffffff0a0a7836 */ /* 0x000fe20000000000 */
[----:B------:R-:W-:Y:S02]  /*1d790*/  IADD3 R11, R12, 0x2a860, RZ ;  /* 0x0002a8600c0b7810 */ /* 0x000fe40007ffe0ff */
        /* <DEDUP_REMOVED lines=30> */
[----:B------:R-:W-:Y:S06]  /*1d980*/  @P1 BRA `(.L_x_1840) ;  /* 0xffffffcc00701947 */ /* 0x000fec000383ffff */
.L_x_1819:
[----:B------:R-:W-:Y:S05]  /*1d990*/  BSYNC B0 ;  /* 0x0000000000007941 */ /* 0x000fea0003800000 */
.L_x_1818:
        /* <DEDUP_REMOVED lines=67> */
.L_x_1841:
[----:B------:R-:W-:Y:S01]  /*1ddd0*/  IMAD R13, R160, 0x8, R18 ;  /* 0x00000008a00d7824 */ /* 0x000fe200078e0212 */
[----:B------:R-:W-:-:S04]  /*1dde0*/  SHF.L.U32 R2, R163, 0x1f, RZ ;  /* 0x0000001fa3027819 */ /* 0x000fc800000006ff */
[----:B------:R0:W1:Y:S01]  /*1ddf0*/  SYNCS.PHASECHK.TRANS64.TRYWAIT P1, [R13+URZ+0x2a850], R2 ;  /* 0x02a850020d0075a7 */ /* 0x000062000802017f */
[----:B------:R-:W-:Y:S05]  /*1de00*/  @!P0 BRA `(.L_x_1842) ;  /* 0x0000000000048947 */ /* 0x000fea0003800000 */
[----:B------:R-:W-:Y:S01]  /*1de10*/  BPT.TRAP 0x1 ;  /* 0x000000040000795c */ /* 0x000fe20000300000 */
.L_x_1842:
        /* <DEDUP_REMOVED lines=9> */
.L_x_1844:
[----:B------:R-:W-:Y:S05]  /*1deb0*/  BSYNC B0 ;  /* 0x0000000000007941 */ /* 0x000fea0003800000 */
.L_x_1843:
[----:B------:R-:W-:Y:S01]  /*1dec0*/  IMAD.MOV.U32 R8, RZ, RZ, R0 ;  /* 0x000000ffff087224 */ /* 0x000fe200078e0000 */
[----:B------:R-:W-:Y:S01]  /*1ded0*/  WARPGROUP.ARRIVE ;  /* 0x00000000000079c5 */ /* 0x000fe20000000000 */
[----:B------:R-:W-:Y:S02]  /*1dee0*/  IMAD.MOV.U32 R9, RZ, RZ, 0x40000040 ;  /* 0x40000040ff097424 */ /* 0x000fe400078e00ff */
[----:B------:R-:W-:Y:S01]  /*1def0*/  IMAD.MOV.U32 R10, RZ, RZ, RZ ;  /* 0x000000ffff0a7224 */ /* 0x000fe200078e00ff */
[----:B------:R-:W-:Y:S01]  /*1df00*/  R2UR UR6, R8 ;  /* 0x00000000080672ca */ /* 0x000fe200000e0000 */
[----:B------:R-:W-:Y:S01]  /*1df10*/  IMAD.MOV.U32 R20, RZ, RZ, -0x800000 ;  /* 0xff800000ff147424 */ /* 0x000fe200078e00ff */
        /* <DEDUP_REMOVED lines=29> */
[----:B------:R-:W2:Y:S02]  /*1e0f0*/  SHFL.BFLY PT, R0, R7, 0x2, 0x1f ;  /* 0x0c401f0007007f89 */ /* 0x000ea400000e0000 */
[----:B--2---:R-:W-:Y:S01]  /*1e100*/  FADD.FTZ R0, R0, R7 ;  /* 0x0000000700007221 */ /* 0x004fe20000010000 */
[----:B------:R-:W-:Y:S02]  /*1e110*/  WARPGROUP.DEPBAR.LE gsb0, 0x0 ;  /* 0x00008000000079c5 */ /* 0x000fe40000010000 */
[----:B------:R-:W-:-:S06]  /*1e120*/  WARPGROUP.ARRIVE ;  /* 0x00000000000079c5 */ /* 0x000fcc0000000000 */
[----:B------:R-:W-:Y:S01]  /*1e130*/  HGMMA.64x128x16.F32 R24, R140, gdesc[UR4].tnspB, R24, gsb0 ;  /* 0x41e000048c187df0 */ /* 0x000fe20008000818 */
[----:B------:R-:W-:Y:S02]  /*1e140*/  R2UR UR6, R8 ;  /* 0x00000000080672ca */ /* 0x000fe400000e0000 */
[----:B------:R-:W-:Y:S02]  /*1e150*/  R2UR UR7, R9 ;  /* 0x00000000090772ca */ /* 0x000fe400000e0000 */
[----:B------:R-:W0:Y:S01]  /*1e160*/  SHFL.BFLY PT, R9, R6, 0x2, 0x1f ;  /* 0x0c401f0006097f89 */ /* 0x000e2200000e0000 */
[----:B------:R-:W-:Y:S01]  /*1e170*/  MOV R8, RZ ;  /* 0x000000ff00087202 */ /* 0x000fe20000000f00 */
[----:B01----:R-:W-:Y:S02]  /*1e180*/  FADD.FTZ R2, R9, R6 ;  /* 0x0000000609027221 */ /* 0x003fe40000010000 */
        /* <DEDUP_REMOVED lines=23> */
.L_x_1846:
[----:B------:R-:W-:Y:S01]  /*1e300*/  VIADD R3, R13, 0x2a860 ;  /* 0x0002a8600d037836 */ /* 0x000fe20000000000 */
[----:B------:R-:W-:Y:S01]  /*1e310*/  IADD3 R160, R160, 0x1, RZ ;  /* 0x00000001a0a07810 */ /* 0x000fe20007ffe0ff */
[-C--:B------:R-:W-:Y:S01]  /*1e320*/  FMUL.FTZ R21, R36, R8.reuse ;  /* 0x0000000824157220 */ /* 0x080fe20000410000 */
[----:B------:R-:W-:Y:S01]  /*1e330*/  FMUL.FTZ R36, R72, R8 ;  /* 0x0000000848247220 */ /* 0x000fe20000410000 */
[----:B0-----:R-:W-:Y:S01]  /*1e340*/  FMUL.FTZ R93, R34, R10 ;  /* 0x0000000a225d7220 */ /* 0x001fe20000410000 */
[----:B------:R-:W-:Y:S01]  /*1e350*/  PRMT R3, R172, 0x654, R3 ;  /* 0x00000654ac037816 */ /* 0x000fe20000000003 */
[-C--:B------:R-:W-:Y:S01]  /*1e360*/  FMUL.FTZ R88, R32, R8.reuse ;  /* 0x0000000820587220 */ /* 0x080fe20000410000 */
[----:B------:R-:W-:Y:S01]  /*1e370*/  ISETP.NE.AND P1, PT, R160, 0x2, PT ;  /* 0x00000002a000780c */ /* 0x000fe20003f25270 */
[----:B------:R-:W-:Y:S01]  /*1e380*/  FMUL.FTZ R90, R37, R8 ;  /* 0x00000008255a7220 */ /* 0x000fe20000410000 */
[----:B------:R1:W-:Y:S01]  /*1e390*/  SYNCS.ARRIVE.TRANS64.RED.A1T0 RZ, [R3+URZ], RZ ;  /* 0x000000ff03ff79a7 */ /* 0x0003e2000810043f */
[-C--:B------:R-:W-:Y:S01]  /*1e3a0*/  FMUL.FTZ R99, R26, R10.reuse ;  /* 0x0000000a1a637220 */ /* 0x080fe20000410000 */
[----:B------:R-:W-:Y:S01]  /*1e3b0*/  SEL R2, RZ, 0x1, P1 ;  /* 0x00000001ff027807 */ /* 0x000fe20000800000 */
        /* <DEDUP_REMOVED lines=59> */
[----:B------:R-:W-:Y:S01]  /*1e770*/  LOP3.LUT R163, R163, R2, RZ, 0x3c, !PT ;  /* 0x00000002a3a37212 */ /* 0x000fe200078e3cff */
[----:B------:R-:W-:Y:S01]  /*1e780*/  VIADD R197, R197, 0x1 ;  /* 0x00000001c5c57836 */ /* 0x000fe20000000000 */
[----:B-1----:R-:W-:-:S07]  /*1e790*/  SEL R160, R160, RZ, P1 ;  /* 0x000000ffa0a07207 */ /* 0x002fce0000800000 */
.L_x_1699:
[----:B------:R-:W1:Y:S08]  /*1e7a0*/  S2UR UR4, SR_CgaCtaId ;  /* 0x00000000000479c3 */ /* 0x000e700000008800 */
[----:B------:R-:W-:Y:S01]  /*1e7b0*/  BAR.SYNC.DEFER_BLOCKING 0x5, 0x180 ;  /* 0x0146000000007b1d */ /* 0x000fe20000010000 */
[----:B------:R-:W-:-:S05]  /*1e7c0*/  MOV R3, 0x400 ;  /* 0x0000040000037802 */ /* 0x000fca0000000f00 */
[----:B------:R-:W-:Y:S01]  /*1e7d0*/  BSSY B0, `(.L_x_1847) ;  /* 0x00001f3000007945 */ /* 0x000fe20003800000 */
[----:B-1----:R-:W-:-:S05]  /*1e7e0*/  IMAD.U32 R172, RZ, RZ, UR4 ;  /* 0x00000004ffac7e24 */ /* 0x002fca000f8e00ff */
[----:B------:R-:W-:-:S05]  /*1e7f0*/  LEA R18, R172, R3, 0x18 ;  /* 0x00000003ac127211 */ /* 0x000fca00078ec0ff */
[----:B0---4-:R0:W1:Y:S01]  /*1e800*/  LDS.128 R28, [R18+0x2a8d0] ;  /* 0x02a8d000121c7984 */ /* 0x0110620000000c00 */
[----:B------:R-:W-:Y:S06]  /*1e810*/  BAR.ARV 0x4, 0x180 ;  /* 0x0106000000007b1d */ /* 0x000fec0000002000 */
[----:B------:R-:W-:Y:S05]  /*1e820*/  @P0 BRA `(.L_x_1848) ;  /* 0x0000001400000947 */ /* 0x000fea0003800000 */
[----:B------:R-:W2:Y:S01]  /*1e830*/  S2R R5, SR_SWINHI ;  /* 0x0000000000057919 */ /* 0x000ea20000002f00 */
        /* <DEDUP_REMOVED lines=9> */
[----:B--2---:R-:W-:-:S03]  /*1e8d0*/  MOV R3, R5 ;  /* 0x0000000500037202 */ /* 0x004fc60000000f00 */
[----:B------:R-:W-:-:S03]  /*1e8e0*/  IMAD.WIDE R4, R222, 0x2, R2 ;  /* 0x00000002de047825 */ /* 0x000fc600078e0202 */
[C---:B------:R-:W-:Y:S02]  /*1e8f0*/  LOP3.LUT R15, R4.reuse, 0x380, RZ, 0xc0, !PT ;  /* 0x00000380040f7812 */ /* 0x040fe400078ec0ff */
[C---:B------:R-:W-:Y:S02]  /*1e900*/  IADD3 R107, P0, R4.reuse, 0x4060, RZ ;  /* 0x00004060046b7810 */ /* 0x040fe40007f1e0ff */
[----:B------:R-:W-:Y:S01]  /*1e910*/  SHF.R.U64 R15, R15, 0x3, RZ ;  /* 0x000000030f0f7819 */ /* 0x000fe200000012ff */
[----:B------:R-:W-:Y:S01]  /*1e920*/  BAR.SYNC.DEFER_BLOCKING 0x1, 0x100 ;  /* 0x0044000000007b1d */ /* 0x000fe20000010000 */
[C---:B------:R-:W-:Y:S01]  /*1e930*/  IADD3 R71, P6, R4.reuse, 0x20, RZ ;  /* 0x0000002004477810 */ /* 0x040fe20007fde0ff */
[--C-:B------:R-:W-:Y:S01]  /*1e940*/  IMAD.X R33, RZ, RZ, R5.reuse, P0 ;  /* 0x000000ffff217224 */ /* 0x100fe200000e0605 */
[C---:B------:R-:W-:Y:S02]  /*1e950*/  IADD3 R75, P5, R4.reuse, 0x40, RZ ;  /* 0x00000040044b7810 */ /* 0x040fe40007fbe0ff */
[C---:B------:R-:W-:Y:S01]  /*1e960*/  IADD3 R79, P4, R4.reuse, 0x60, RZ ;  /* 0x00000060044f7810 */ /* 0x040fe20007f9e0ff */
[--C-:B------:R-:W-:Y:S01]  /*1e970*/  IMAD.X R9, RZ, RZ, R5.reuse, P6 ;  /* 0x000000ffff097224 */ /* 0x100fe200030e0605 */
[C---:B------:R-:W-:Y:S01]  /*1e980*/  IADD3 R101, P3, R4.reuse, 0x4000, RZ ;  /* 0x0000400004657810 */ /* 0x040fe20007f7e0ff */
[----:B------:R-:W-:Y:S01]  /*1e990*/  IMAD.X R11, RZ, RZ, R5, P5 ;  /* 0x000000ffff0b7224 */ /* 0x000fe200028e0605 */
[----:B------:R-:W-:-:S02]  /*1e9a0*/  IADD3 R103, P2, R4, 0x4020, RZ ;  /* 0x0000402004677810 */ /* 0x000fc40007f5e0ff */
[----:B------:R-:W-:Y:S02]  /*1e9b0*/  IADD3 R105, P1, R4, 0x4040, RZ ;  /* 0x0000404004697810 */ /* 0x000fe40007f3e0ff */
[----:B------:R-:W-:Y:S01]  /*1e9c0*/  ISETP.NE.U32.AND P0, PT, RZ, UR4, PT ;  /* 0x00000004ff007c0c */ /* 0x000fe2000bf05070 */
[--C-:B------:R-:W-:Y:S01]  /*1e9d0*/  IMAD.X R25, RZ, RZ, R5.reuse, P2 ;  /* 0x000000ffff197224 */ /* 0x100fe200010e0605 */
[----:B------:R-:W-:Y:S01]  /*1e9e0*/  LOP3.LUT R4, R15, R4, RZ, 0x3c, !PT ;  /* 0x000000040f047212 */ /* 0x000fe200078e3cff */
[--C-:B------:R-:W-:Y:S01]  /*1e9f0*/  IMAD.X R15, RZ, RZ, R5.reuse, P3 ;  /* 0x000000ffff0f7224 */ /* 0x100fe200018e0605 */
[----:B------:R-:W-:Y:S01]  /*1ea00*/  ISETP.NE.AND.EX P0, PT, RZ, UR5, PT, P0 ;  /* 0x00000005ff007c0c */ /* 0x000fe2000bf05300 */
[----:B------:R-:W-:Y:S01]  /*1ea10*/  ULDC.64 UR4, c[0x0][0xc08] ;  /* 0x0003020000047ab9 */ /* 0x000fe20000000a00 */
[----:B------:R-:W-:Y:S01]  /*1ea20*/  LOP3.LUT R8, R71, 0x380, RZ, 0xc0, !PT ;  /* 0x0000038047087812 */ /* 0x000fe200078ec0ff */
[----:B------:R-:W-:Y:S01]  /*1ea30*/  IMAD.X R27, RZ, RZ, R5, P1 ;  /* 0x000000ffff1b7224 */ /* 0x000fe200008e0605 */
[----:B------:R-:W-:-:S02]  /*1ea40*/  LOP3.LUT R10, R75, 0x380, RZ, 0xc0, !PT ;  /* 0x000003804b0a7812 */ /* 0x000fc400078ec0ff */
[----:B------:R-:W-:Y:S02]  /*1ea50*/  MOV R96, R4 ;  /* 0x0000000400607202 */ /* 0x000fe40000000f00 */
[----:B------:R-:W-:Y:S02]  /*1ea60*/  IADD3.X R13, RZ, R5, RZ, P4, !PT ;  /* 0x00000005ff0d7210 */ /* 0x000fe400027fe4ff */
[----:B------:R-:W-:Y:S02]  /*1ea70*/  LOP3.LUT R12, R79, 0x380, RZ, 0xc0, !PT ;  /* 0x000003804f0c7812 */ /* 0x000fe400078ec0ff */
[----:B------:R-:W-:Y:S02]  /*1ea80*/  LOP3.LUT R14, R101, 0x380, RZ, 0xc0, !PT ;  /* 0x00000380650e7812 */ /* 0x000fe400078ec0ff */
[----:B------:R-:W-:Y:S02]  /*1ea90*/  F2FP.F16.F32.PACK_AB R4, R91, R24 ;  /* 0x000000185b04723e */ /* 0x000fe400000000ff */
[----:B------:R-:W-:-:S02]  /*1eaa0*/  F2FP.F16.F32.PACK_AB R5, R32, R99 ;  /* 0x000000632005723e */ /* 0x000fc400000000ff */
[----:B------:R-:W-:Y:S02]  /*1eab0*/  LOP3.LUT R24, R103, 0x380, RZ, 0xc0, !PT ;  /* 0x0000038067187812 */ /* 0x000fe400078ec0ff */
[----:B-1----:R-:W-:Y:S01]  /*1eac0*/  LOP3.LUT R28, R105, 0x380, RZ, 0xc0, !PT ;  /* 0x00000380691c7812 */ /* 0x002fe200078ec0ff */
[----:B------:R1:W-:Y:S01]  /*1ead0*/  STSM.16.M88.4 [R96], R4 ;  /* 0x0000000460007844 */ /* 0x0003e20000000200 */
[----:B------:R-:W-:Y:S02]  /*1eae0*/  ISETP.NE.U32.AND P2, PT, RZ, UR4, PT ;  /* 0x00000004ff007c0c */ /* 0x000fe4000bf45070 */
[----:B------:R-:W-:Y:S02]  /*1eaf0*/  LOP3.LUT R32, R107, 0x380, RZ, 0xc0, !PT ;  /* 0x000003806b207812 */ /* 0x000fe400078ec0ff */
[----:B------:R-:W-:Y:S02]  /*1eb00*/  SHF.R.U64 R8, R8, 0x3, RZ ;  /* 0x0000000308087819 */ /* 0x000fe400000012ff */
[----:B------:R-:W-:-:S02]  /*1eb10*/  SHF.R.U64 R10, R10, 0x3, RZ ;  /* 0x000000030a0a7819 */ /* 0x000fc400000012ff */
[----:B------:R-:W-:Y:S02]  /*1eb20*/  SHF.R.U64 R12, R12, 0x3, RZ ;  /* 0x000000030c0c7819 */ /* 0x000fe400000012ff */
[----:B------:R-:W-:Y:S02]  /*1eb30*/  SHF.R.U64 R14, R14, 0x3, RZ ;  /* 0x000000030e0e7819 */ /* 0x000fe400000012ff */
[----:B------:R-:W-:Y:S02]  /*1eb40*/  SHF.R.U64 R24, R24, 0x3, RZ ;  /* 0x0000000318187819 */ /* 0x000fe400000012ff */
[----:B------:R-:W-:Y:S02]  /*1eb50*/  SHF.R.U64 R28, R28, 0x3, RZ ;  /* 0x000000031c1c7819 */ /* 0x000fe400000012ff */
[----:B------:R-:W-:Y:S02]  /*1eb60*/  ISETP.NE.AND.EX P2, PT, RZ, UR5, PT, P2 ;  /* 0x00000005ff007c0c */ /* 0x000fe4000bf45320 */
[----:B------:R-:W-:-:S02]  /*1eb70*/  SHF.R.U64 R32, R32, 0x3, RZ ;  /* 0x0000000320207819 */ /* 0x000fc400000012ff */
[----:B------:R-:W-:Y:S02]  /*1eb80*/  LOP3.LUT R8, R8, R71, RZ, 0x3c, !PT ;  /* 0x0000004708087212 */ /* 0x000fe400078e3cff */
[----:B------:R-:W-:Y:S02]  /*1eb90*/  LOP3.LUT R10, R10, R75, RZ, 0x3c, !PT ;  /* 0x0000004b0a0a7212 */ /* 0x000fe400078e3cff */
[----:B------:R-:W-:Y:S02]  /*1eba0*/  LOP3.LUT R12, R12, R79, RZ, 0x3c, !PT ;  /* 0x0000004f0c0c7212 */ /* 0x000fe400078e3cff */
[----:B------:R-:W-:Y:S02]  /*1ebb0*/  LOP3.LUT R14, R14, R101, RZ, 0x3c, !PT ;  /* 0x000000650e0e7212 */ /* 0x000fe400078e3cff */
[----:B------:R-:W-:Y:S02]  /*1ebc0*/  LOP3.LUT R24, R24, R103, RZ, 0x3c, !PT ;  /* 0x0000006718187212 */ /* 0x000fe400078e3cff */
[----:B------:R-:W-:-:S02]  /*1ebd0*/  LOP3.LUT R26, R28, R105, RZ, 0x3c, !PT ;  /* 0x000000691c1a7212 */ /* 0x000fc400078e3cff */
[----:B------:R-:W-:Y:S02]  /*1ebe0*/  LOP3.LUT R32, R32, R107, RZ, 0x3c, !PT ;  /* 0x0000006b20207212 */ /* 0x000fe400078e3cff */
[----:B------:R-:W-:Y:S02]  /*1ebf0*/  MOV R79, R8 ;  /* 0x00000008004f7202 */ /* 0x000fe40000000f00 */
[----:B------:R-:W-:Y:S02]  /*1ec00*/  MOV R78, R10 ;  /* 0x0000000a004e7202 */ /* 0x000fe40000000f00 */
[----:B-1----:R-:W-:Y:S02]  /*1ec10*/  F2FP.F16.F32.PACK_AB R4, R89, R88 ;  /* 0x000000585904723e */ /* 0x002fe400000000ff */
[----:B------:R-:W-:Y:S02]  /*1ec20*/  F2FP.F16.F32.PACK_AB R5, R94, R93 ;  /* 0x0000005d5e05723e */ /* 0x000fe400000000ff */
[----:B------:R-:W-:-:S02]  /*1ec30*/  F2FP.F16.F32.PACK_AB R6, R90, R21 ;  /* 0x000000155a06723e */ /* 0x000fc400000000ff */
[----:B------:R-:W-:Y:S01]  /*1ec40*/  F2FP.F16.F32.PACK_AB R7, R95, R92 ;  /* 0x0000005c5f07723e */ /* 0x000fe200000000ff */
[----:B------:R-:W-:Y:S01]  /*1ec50*/  ULDC UR4, c[0x0][0xa88] ;  /* 0x0002a20000047ab9 */ /* 0x000fe20000000800 */
[----:B------:R-:W-:Y:S01]  /*1ec60*/  MOV R75, R12 ;  /* 0x0000000c004b7202 */ /* 0x000fe20000000f00 */
[----:B------:R-:W1:Y:S01]  /*1ec70*/  LDC R21, c[0x0][0xbe8] ;  /* 0x0002fa00ff157b82 */ /* 0x000e620000000800 */
[----:B------:R-:W-:Y:S01]  /*1ec80*/  MOV R74, R14 ;  /* 0x0000000e004a7202 */ /* 0x000fe20000000f00 */
[----:B------:R-:W-:Y:S01]  /*1ec90*/  STSM.16.M88.4 [R79], R4 ;  /* 0x000000044f007844 */ /* 0x000fe20000000200 */
[----:B------:R-:W-:Y:S02]  /*1eca0*/  F2FP.F16.F32.PACK_AB R8, R41, R40 ;  /* 0x000000282908723e */ /* 0x000fe400000000ff */
[----:B------:R-:W-:Y:S02]  /*1ecb0*/  F2FP.F16.F32.PACK_AB R9, R43, R72 ;  /* 0x000000482b09723e */ /* 0x000fe400000000ff */
[----:B------:R-:W-:Y:S01]  /*1ecc0*/  F2FP.F16.F32.PACK_AB R10, R45, R44 ;  /* 0x0000002c2d0a723e */ /* 0x000fe200000000ff */
[----:B------:R-:W2:Y:S01]  /*1ecd0*/  LDC.64 R40, c[0x0][0xc00] ;  /* 0x00030000ff287b82 */ /* 0x000ea20000000a00 */
[----:B------:R-:W-:-:S02]  /*1ece0*/  F2FP.F16.F32.PACK_AB R11, R47, R34 ;  /* 0x000000222f0b723e */ /* 0x000fc400000000ff */
[----:B------:R-:W-:Y:S02]  /*1ecf0*/  MOV R71, R24 ;  /* 0x0000001800477202 */ /* 0x000fe40000000f00 */
[----:B------:R-:W-:Y:S01]  /*1ed00*/  MOV R70, R26 ;  /* 0x0000001a00467202 */ /* 0x000fe20000000f00 */
[----:B------:R3:W-:Y:S01]  /*1ed10*/  STSM.16.M88.4 [R78], R8 ;  /* 0x000000084e007844 */ /* 0x0007e20000000200 */
[----:B------:R-:W-:Y:S02]  /*1ed20*/  F2FP.F16.F32.PACK_AB R12, R49, R48 ;  /* 0x00000030310c723e */ /* 0x000fe400000000ff */
[----:B------:R-:W-:Y:S02]  /*1ed30*/  F2FP.F16.F32.PACK_AB R13, R51, R50 ;  /* 0x00000032330d723e */ /* 0x000fe400000000ff */
[----:B------:R-:W-:Y:S02]  /*1ed40*/  F2FP.F16.F32.PACK_AB R14, R53, R52 ;  /* 0x00000034350e723e */ /* 0x000fe400000000ff */
[----:B------:R-:W-:-:S02]  /*1ed50*/  F2FP.F16.F32.PACK_AB R15, R55, R54 ;  /* 0x00000036370f723e */ /* 0x000fc400000000ff */
[----:B------:R-:W-:Y:S02]  /*1ed60*/  MOV R28, R32 ;  /* 0x00000020001c7202 */ /* 0x000fe40000000f00 */
[----:B------:R-:W-:Y:S01]  /*1ed70*/  F2FP.F16.F32.PACK_AB R24, R57, R56 ;  /* 0x000000383918723e */ /* 0x000fe200000000ff */
[----:B------:R-:W-:Y:S01]  /*1ed80*/  STSM.16.M88.4 [R75], R12 ;  /* 0x0000000c4b007844 */ /* 0x000fe20000000200 */
[----:B------:R-:W-:Y:S02]  /*1ed90*/  F2FP.F16.F32.PACK_AB R25, R59, R58 ;  /* 0x0000003a3b19723e */ /* 0x000fe400000000ff */
[----:B------:R-:W-:Y:S01]  /*1eda0*/  F2FP.F16.F32.PACK_AB R26, R61, R60 ;  /* 0x0000003c3d1a723e */ /* 0x000fe200000000ff */
[----:B---3--:R-:W3:Y:S01]  /*1edb0*/  @P2 LDC.64 R8, c[0x0][0xc08] ;  /* 0x00030200ff082b82 */ /* 0x008ee20000000a00 */
[----:B------:R-:W-:Y:S01]  /*1edc0*/  F2FP.F16.F32.PACK_AB R27, R63, R62 ;  /* 0x0000003e3f1b723e */ /* 0x000fe200000000ff */
[----:B--2---:R-:W-:Y:S01]  /*1edd0*/  IMAD.WIDE R40, R196, 0x4, R40 ;  /* 0x00000004c4287825 */ /* 0x004fe200078e0228 */
[----:B------:R-:W-:-:S02]  /*1ede0*/  F2FP.F16.F32.PACK_AB R32, R65, R64 ;  /* 0x000000404120723e */ /* 0x000fc400000000ff */
[----:B------:R-:W-:Y:S01]  /*1edf0*/  F2FP.F16.F32.PACK_AB R33, R67, R66 ;  /* 0x000000424321723e */ /* 0x000fe200000000ff */
[----:B------:R-:W-:Y:S01]  /*1ee00*/  STSM.16.M88.4 [R74], R24 ;  /* 0x000000184a007844 */ /* 0x000fe20000000200 */
[----:B------:R-:W-:Y:S02]  /*1ee10*/  F2FP.F16.F32.PACK_AB R34, R69, R68 ;  /* 0x000000444522723e */ /* 0x000fe400000000ff */
[----:B------:R-:W-:Y:S02]  /*1ee20*/  F2FP.F16.F32.PACK_AB R4, R81, R80 ;  /* 0x000000505104723e */ /* 0x000fe400000000ff */
[----:B------:R-:W-:Y:S01]  /*1ee30*/  F2FP.F16.F32.PACK_AB R5, R83, R82 ;  /* 0x000000525305723e */ /* 0x000fe200000000ff */
[----:B------:R-:W-:Y:S01]  /*1ee40*/  STSM.16.M88.4 [R71], R32 ;  /* 0x0000002047007844 */ /* 0x000fe20000000200 */
[----:B------:R-:W-:Y:S02]  /*1ee50*/  F2FP.F16.F32.PACK_AB R6, R85, R84 ;  /* 0x000000545506723e */ /* 0x000fe400000000ff */
[----:B------:R-:W-:Y:S01]  /*1ee60*/  F2FP.F16.F32.PACK_AB R7, R87, R86 ;  /* 0x000000565707723e */ /* 0x000fe200000000ff */
[----:B------:R-:W-:Y:S01]  /*1ee70*/  STSM.16.M88.4 [R70], R36 ;  /* 0x0000002446007844 */ /* 0x000fe20000000200 */
[----:B------:R-:W-:-:S03]  /*1ee80*/  MOV R48, RZ ;  /* 0x000000ff00307202 */ /* 0x000fc60000000f00 */
[----:B------:R2:W-:Y:S01]  /*1ee90*/  STSM.16.M88.4 [R28], R4 ;  /* 0x000000041c007844 */ /* 0x0005e20000000200 */
[----:B------:R-:W-:Y:S01]  /*1eea0*/  BAR.SYNC.DEFER_BLOCKING 0x1, 0x100 ;  /* 0x0044000000007b1d */ /* 0x000fe20000010000 */
[----:B--2---:R-:W-:Y:S02]  /*1eeb0*/  IMAD.U32 R6, RZ, RZ, UR4 ;  /* 0x00000004ff067e24 */ /* 0x004fe4000f8e00ff */
[----:B---3--:R-:W-:-:S03]  /*1eec0*/  @P2 IMAD.WIDE R4, R196, 0x4, R8 ;  /* 0x00000004c4042825 */ /* 0x008fc600078e0208 */
[----:B------:R2:W5:Y:S01]  /*1eed0*/  @P0 LDG.E R48, desc[UR60][R40.64] ;  /* 0x0000003c28300981 */ /* 0x000562000c1e1900 */
[----:B-1----:R-:W-:-:S03]  /*1eee0*/  ISETP.NE.AND P1, PT, R21, 0x1, PT ;  /* 0x000000011500780c */ /* 0x002fc60003f25270 */
[----:B------:R2:W5:Y:S10]  /*1eef0*/  @P2 LDG.E R6, desc[UR60][R4.64] ;  /* 0x0000003c04062981 */ /* 0x000574000c1e1900 */
[----:B------:R-:W1:Y:S08]  /*1ef00*/  @P1 LDC R10, c[0x0][0xbec] ;  /* 0x0002fb00ff0a1b82 */ /* 0x000e700000000800 */
[----:B------:R-:W3:Y:S01]  /*1ef10*/  @P1 LDC R13, c[0x0][0xbf0] ;  /* 0x0002fc00ff0d1b82 */ /* 0x000ee20000000800 */
[----:B--2---:R-:W-:Y:S05]  /*1ef20*/  @P2 BRA `(.L_x_1849) ;  /* 0x0000000000102947 */ /* 0x004fea0003800000 */
[----:B------:R-:W-:Y:S05]  /*1ef30*/  @!P0 BRA `(.L_x_1849) ;  /* 0x00000000000c8947 */ /* 0x000fea0003800000 */
[----:B------:R-:W2:Y:S04]  /*1ef40*/  LDG.E R5, desc[UR60][R40.64] ;  /* 0x0000003c28057981 */ /* 0x000ea8000c1e1900 */
[----:B-----5:R-:W2:Y:S02]  /*1ef50*/  LDG.E R6, desc[UR60][R40.64+0x4] ;  /* 0x0000043c28067981 */ /* 0x020ea4000c1e1900 */
[----:B--2---:R-:W-:-:S07]  /*1ef60*/  IMAD.IADD R6, R6, 0x1, -R5 ;  /* 0x0000000106067824 */ /* 0x004fce00078e0a05 */
.L_x_1849:
[----:B------:R-:W-:Y:S01]  /*1ef70*/  SHF.R.S32.HI R54, RZ, 0x1f, R195 ;  /* 0x0000001fff367819 */ /* 0x000fe200000114c3 */
[--C-:B------:R-:W-:Y:S01]  /*1ef80*/  IMAD.IADD R15, R191, 0x1, R187.reuse ;  /* 0x00000001bf0f7824 */ /* 0x100fe200078e02bb */
[----:B------:R-:W-:Y:S01]  /*1ef90*/  ULDC.64 UR4, c[0x0][0xb90] ;  /* 0x0002e40000047ab9 */ /* 0x000fe20000000a00 */
[----:B-----5:R-:W-:Y:S01]  /*1efa0*/  SHF.R.S32.HI R49, RZ, 0x1f, R48 ;  /* 0x0000001fff317819 */ /* 0x020fe20000011430 */
[----:B------:R-:W-:Y:S01]  /*1efb0*/  IMAD.IADD R14, R221, 0x1, R187 ;  /* 0x00000001dd0e7824 */ /* 0x000fe200078e02bb */
[----:B------:R-:W-:Y:S01]  /*1efc0*/  LEA R9, R199, R192, 0x6 ;  /* 0x000000c0c7097211 */ /* 0x000fe200078e30ff */
[----:B------:R-:W-:Y:S01]  /*1efd0*/  IMAD R4, R54, UR4, RZ ;  /* 0x0000000436047c24 */ /* 0x000fe2000f8e02ff */
[----:B------:R-:W-:Y:S01]  /*1efe0*/  SEL R55, R196, RZ, !P0 ;  /* 0x000000ffc4377207 */ /* 0x000fe20004000000 */
[----:B-1----:R-:W-:Y:S01]  /*1eff0*/  @P1 IMAD.HI.U32 R8, R15, R10, RZ ;  /* 0x0000000a0f081227 */ /* 0x002fe200078e00ff */
[----:B------:R-:W-:-:S03]  /*1f000*/  SHF.R.S32.HI R10, RZ, 0x1f, R196 ;  /* 0x0000001fff0a7819 */ /* 0x000fc600000114c4 */
[----:B------:R-:W-:Y:S01]  /*1f010*/  IMAD.MOV.U32 R7, RZ, RZ, R15 ;  /* 0x000000ffff077224 */ /* 0x000fe200078e000f */
[----:B---3--:R-:W-:Y:S01]  /*1f020*/  @P1 SHF.R.U32.HI R7, RZ, R13, R8 ;  /* 0x0000000dff071219 */ /* 0x008fe20000011608 */
[C---:B------:R-:W-:Y:S01]  /*1f030*/  IMAD R11, R195.reuse, UR5, R4 ;  /* 0x00000005c30b7c24 */ /* 0x040fe2000f8e0204 */
[----:B------:R-:W-:Y:S01]  /*1f040*/  SEL R28, R10, RZ, !P0 ;  /* 0x000000ff0a1c7207 */ /* 0x000fe20004000000 */
[----:B------:R-:W-:Y:S01]  /*1f050*/  IMAD.WIDE.U32 R4, R195, UR4, R48 ;  /* 0x00000004c3047c25 */ /* 0x000fe2000f8e0030 */
[----:B------:R-:W-:-:S03]  /*1f060*/  ULDC.64 UR4, c[0x0][0xb98] ;  /* 0x0002e60000047ab9 */ /* 0x000fc60000000a00 */
[----:B------:R-:W-:Y:S01]  /*1f070*/  IMAD.IADD R5, R5, 0x1, R11 ;  /* 0x0000000105057824 */ /* 0x000fe200078e020b */
[--C-:B------:R-:W-:Y:S01]  /*1f080*/  SHF.R.S32.HI R11, RZ, 0x1f, R7.reuse ;  /* 0x0000001fff0b7819 */ /* 0x100fe20000011407 */
[----:B------:R-:W-:Y:S02]  /*1f090*/  IMAD.MOV R10, RZ, RZ, -R7 ;  /* 0x000000ffff0a7224 */ /* 0x000fe400078e0a07 */
[----:B------:R-:W-:-:S04]  /*1f0a0*/  IMAD.WIDE.U32 R4, R55, UR4, R4 ;  /* 0x0000000437047c25 */ /* 0x000fc8000f8e0004 */
[----:B------:R-:W-:Y:S01]  /*1f0b0*/  IMAD.WIDE R2, R9, 0x2, R2 ;  /* 0x0000000209027825 */ /* 0x000fe200078e0202 */
[----:B------:R-:W-:-:S03]  /*1f0c0*/  IADD3 R4, P2, R7, R4, RZ ;  /* 0x0000000407047210 */ /* 0x000fc60007f5e0ff */
[----:B------:R-:W-:Y:S01]  /*1f0d0*/  IMAD R8, R28, UR4, RZ ;  /* 0x000000041c087c24 */ /* 0x000fe2000f8e02ff */
[C---:B------:R-:W-:Y:S01]  /*1f0e0*/  IADD3 R13, P3, R2.reuse, 0x2000, RZ ;  /* 0x00002000020d7810 */ /* 0x040fe20007f7e0ff */
[----:B------:R-:W-:Y:S01]  /*1f0f0*/  IMAD R9, R21, R10, R15 ;  /* 0x0000000a15097224 */ /* 0x000fe200078e020f */
[----:B------:R-:W-:Y:S01]  /*1f100*/  IADD3 R15, P0, R2, 0x1000, RZ ;  /* 0x00001000020f7810 */ /* 0x000fe20007f1e0ff */
[----:B------:R-:W-:Y:S01]  /*1f110*/  IMAD R8, R55, UR5, R8 ;  /* 0x0000000537087c24 */ /* 0x000fe2000f8e0208 */
[----:B------:R-:W-:Y:S01]  /*1f120*/  ULDC.64 UR4, c[0x0][0xb88] ;  /* 0x0002e20000047ab9 */ /* 0x000fe20000000a00 */
[----:B------:R-:W-:Y:S01]  /*1f130*/  IMAD R57, R6, R21, RZ ;  /* 0x0000001506397224 */ /* 0x000fe200078e02ff */
[----:B------:R-:W-:Y:S02]  /*1f140*/  SHF.R.S32.HI R7, RZ, 0x1f, R9 ;  /* 0x0000001fff077819 */ /* 0x000fe40000011409 */
[----:B------:R-:W-:Y:S02]  /*1f150*/  IADD3.X R5, R11, R5, R8, P2, !PT ;  /* 0x000000050b057210 */ /* 0x000fe400017fe408 */
[----:B------:R-:W-:Y:S01]  /*1f160*/  IADD3 R25, P2, R2, 0x3000, RZ ;  /* 0x0000300002197810 */ /* 0x000fe20007f5e0ff */
[----:B------:R-:W-:Y:S01]  /*1f170*/  IMAD R10, R7, UR4, RZ ;  /* 0x00000004070a7c24 */ /* 0x000fe2000f8e02ff */
[----:B------:R-:W-:Y:S01]  /*1f180*/  LOP3.LUT R12, R13, 0x380, RZ, 0xc0, !PT ;  /* 0x000003800d0c7812 */ /* 0x000fe200078ec0ff */
[----:B------:R-:W-:Y:S01]  /*1f190*/  IMAD.WIDE.U32 R4, R9, UR4, R4 ;  /* 0x0000000409047c25 */ /* 0x000fe2000f8e0004 */
[----:B------:R-:W-:-:S02]  /*1f1a0*/  LOP3.LUT R24, R25, 0x380, RZ, 0xc0, !PT ;  /* 0x0000038019187812 */ /* 0x000fc400078ec0ff */
[----:B------:R-:W-:Y:S01]  /*1f1b0*/  SHF.R.U64 R12, R12, 0x3, RZ ;  /* 0x000000030c0c7819 */ /* 0x000fe200000012ff */
[----:B------:R-:W-:Y:S01]  /*1f1c0*/  IMAD R7, R9, UR5, R10 ;  /* 0x0000000509077c24 */ /* 0x000fe2000f8e020a */
[----:B------:R-:W-:Y:S01]  /*1f1d0*/  ULDC.64 UR4, c[0x0][0xb50] ;  /* 0x0002d40000047ab9 */ /* 0x000fe20000000a00 */
[----:B------:R-:W-:Y:S02]  /*1f1e0*/  SHF.R.U64 R24, R24, 0x3, RZ ;  /* 0x0000000318187819 */ /* 0x000fe400000012ff */
[----:B------:R-:W-:Y:S01]  /*1f1f0*/  IMAD.IADD R5, R5, 0x1, R7 ;  /* 0x0000000105057824 */ /* 0x000fe200078e0207 */
[C---:B------:R-:W-:Y:S02]  /*1f200*/  LEA R10, P4, R4.reuse, UR4, 0x2 ;  /* 0x00000004040a7c11 */ /* 0x040fe4000f8810ff */
[----:B------:R-:W-:Y:S02]  /*1f210*/  IADD3.X R9, RZ, R3, RZ, P0, !PT ;  /* 0x00000003ff097210 */ /* 0x000fe400007fe4ff */
[----:B------:R-:W-:Y:S01]  /*1f220*/  LEA.HI.X R11, R4, UR5, R5, 0x2, P4 ;  /* 0x00000005040b7c11 */ /* 0x000fe2000a0f1405 */
[----:B------:R-:W-:Y:S01]  /*1f230*/  SHFL.IDX PT, R50, R10, RZ, 0x1c1f ;  /* 0x001c1fff0a327589 */ /* 0x000fe200000e0000 */
[----:B------:R-:W-:Y:S01]  /*1f240*/  LOP3.LUT P0, RZ, R208, 0x3, RZ, 0xc0, !PT ;  /* 0x00000003d0ff7812 */ /* 0x000fe2000780c0ff */
[----:B------:R-:W-:Y:S01]  /*1f250*/  VIADD R4, R14, 0x8 ;  /* 0x000000080e047836 */ /* 0x000fe20000000000 */
[----:B------:R-:W-:Y:S01]  /*1f260*/  LOP3.LUT R24, R24, R25, RZ, 0x3c, !PT ;  /* 0x0000001918187212 */ /* 0x000fe200078e3cff */
[----:B------:R-:W1:Y:S01]  /*1f270*/  SHFL.IDX PT, R51, R11, RZ, 0x1c1f ;  /* 0x001c1fff0b337589 */ /* 0x000e6200000e0000 */
[----:B------:R-:W-:Y:S01]  /*1f280*/  IMAD.X R25, RZ, RZ, R3, P2 ;  /* 0x000000ffff197224 */ /* 0x000fe200010e0603 */
[-C--:B------:R-:W-:Y:S01]  /*1f290*/  ISETP.GE.OR P2, PT, R14, R57.reuse, P0 ;  /* 0x000000390e00720c */ /* 0x080fe20000746670 */
[----:B------:R-:W-:Y:S01]  /*1f2a0*/  ULDC.64 UR4, c[0x0][0xaa0] ;  /* 0x0002a80000047ab9 */ /* 0x000fe20000000a00 */
[----:B------:R-:W-:Y:S01]  /*1f2b0*/  SHFL.IDX PT, R52, R10, 0x1, 0x1c1f ;  /* 0x003c1f000a347f89 */ /* 0x000fe200000e0000 */
[----:B------:R-:W-:-:S02]  /*1f2c0*/  ISETP.GE.OR P0, PT, R4, R57, P0 ;  /* 0x000000390400720c */ /* 0x000fc40000706670 */
[----:B------:R-:W-:Y:S01]  /*1f2d0*/  LOP3.LUT R12, R12, R13, RZ, 0x3c, !PT ;  /* 0x0000000d0c0c7212 */ /* 0x000fe200078e3cff */
[----:B------:R-:W2:Y:S01]  /*1f2e0*/  SHFL.IDX PT, R53, R11, 0x1, 0x1c1f ;  /* 0x003c1f000b357f89 */ /* 0x000ea200000e0000 */
[----:B------:R-:W-:Y:S01]  /*1f2f0*/  IMAD.X R13, RZ, RZ, R3, P3 ;  /* 0x000000ffff0d7224 */ /* 0x000fe200018e0603 */
[C---:B------:R-:W-:Y:S02]  /*1f300*/  IADD3 R5, P3, R2.reuse, 0x7000, RZ ;  /* 0x0000700002057810 */ /* 0x040fe40007f7e0ff */
[C---:B------:R-:W-:Y:S02]  /*1f310*/  IADD3 R33, P6, R2.reuse, 0x4000, RZ ;  /* 0x0000400002217810 */ /* 0x040fe40007fde0ff */
[C---:B------:R-:W-:Y:S02]  /*1f320*/  IADD3 R37, P5, R2.reuse, 0x5000, RZ ;  /* 0x0000500002257810 */ /* 0x040fe40007fbe0ff */
[C---:B------:R-:W-:Y:S02]  /*1f330*/  IADD3 R41, P4, R2.reuse, 0x6000, RZ ;  /* 0x0000600002297810 */ /* 0x040fe40007f9e0ff */
[----:B------:R-:W-:-:S02]  /*1f340*/  LOP3.LUT R7, R2, 0x380, RZ, 0xc0, !PT ;  /* 0x0000038002077812 */ /* 0x000fc400078ec0ff */
[----:B------:R-:W-:Y:S01]  /*1f350*/  LOP3.LUT R8, R15, 0x380, RZ, 0xc0, !PT ;  /* 0x000003800f087812 */ /* 0x000fe200078ec0ff */
[----:B-1----:R1:W-:Y:S01]  /*1f360*/  @!P2 ST.E desc[UR60][R50.64], R0 ;  /* 0x000000003200a985 */ /* 0x0023e2000c10193c */
[----:B------:R-:W-:Y:S01]  /*1f370*/  LOP3.LUT R4, R5, 0x380, RZ, 0xc0, !PT ;  /* 0x0000038005047812 */ /* 0x000fe200078ec0ff */
[----:B------:R-:W-:Y:S01]  /*1f380*/  IMAD R49, R49, UR4, RZ ;  /* 0x0000000431317c24 */ /* 0x000fe2000f8e02ff */
[----:B------:R-:W-:Y:S01]  /*1f390*/  LOP3.LUT R32, R33, 0x380, RZ, 0xc0, !PT ;  /* 0x0000038021207812 */ /* 0x000fe200078ec0ff */
[----:B------:R-:W-:Y:S01]  /*1f3a0*/  IMAD.X R45, RZ, RZ, R3, P3 ;  /* 0x000000ffff2d7224 */ /* 0x000fe200018e0603 */
[----:B------:R-:W-:Y:S02]  /*1f3b0*/  LOP3.LUT R36, R37, 0x380, RZ, 0xc0, !PT ;  /* 0x0000038025247812 */ /* 0x000fe400078ec0ff */
[----:B------:R-:W-:Y:S01]  /*1f3c0*/  LOP3.LUT R40, R41, 0x380, RZ, 0xc0, !PT ;  /* 0x0000038029287812 */ /* 0x000fe200078ec0ff */
[----:B--2---:R2:W-:Y:S01]  /*1f3d0*/  @!P0 ST.E desc[UR60][R52.64], R20 ;  /* 0x0000001434008985 */ /* 0x0045e2000c10193c */
[----:B------:R-:W-:-:S02]  /*1f3e0*/  SHF.R.U64 R7, R7, 0x3, RZ ;  /* 0x0000000307077819 */ /* 0x000fc400000012ff */
[----:B------:R-:W-:Y:S01]  /*1f3f0*/  SHF.R.U64 R4, R4, 0x3, RZ ;  /* 0x0000000304047819 */ /* 0x000fe200000012ff */
[----:B-1----:R-:W1:Y:S01]  /*1f400*/  @P1 LDC R51, c[0x0][0xbec] ;  /* 0x0002fb00ff331b82 */ /* 0x002e620000000800 */
[----:B------:R-:W-:Y:S01]  /*1f410*/  SHF.R.U64 R32, R32, 0x3, RZ ;  /* 0x0000000320207819 */ /* 0x000fe200000012ff */
[----:B------:R-:W-:Y:S01]  /*1f420*/  IMAD R0, R194, 0x20, R199 ;  /* 0x00000020c2007824 */ /* 0x000fe200078e02c7 */
[----:B------:R-:W-:Y:S01]  /*1f430*/  SHF.R.U64 R36, R36, 0x3, RZ ;  /* 0x0000000324247819 */ /* 0x000fe200000012ff */
[----:B------:R-:W-:Y:S01]  /*1f440*/  IMAD R49, R48, UR5, R49 ;  /* 0x0000000530317c24 */ /* 0x000fe2000f8e0231 */
[----:B------:R-:W-:Y:S01]  /*1f450*/  SHF.R.U64 R40, R40, 0x3, RZ ;  /* 0x0000000328287819 */ /* 0x000fe200000012ff */
[----:B------:R-:W5:Y:S01]  /*1f460*/  LD.E.128 R24, desc[UR60][R24.64] ;  /* 0x0000003c18187980 */ /* 0x000f62000c101d00 */
[----:B------:R-:W-:Y:S01]  /*1f470*/  LOP3.LUT R2, R7, R2, RZ, 0x3c, !PT ;  /* 0x0000000207027212 */ /* 0x000fe200078e3cff */
[----:B--2---:R-:W2:Y:S01]  /*1f480*/  @P1 LDC R53, c[0x0][0xbf0] ;  /* 0x0002fc00ff351b82 */ /* 0x004ea20000000800 */
[----:B------:R-:W-:Y:S01]  /*1f490*/  LOP3.LUT R32, R32, R33, RZ, 0x3c, !PT ;  /* 0x0000002120207212 */ /* 0x000fe200078e3cff */
[----:B------:R-:W-:Y:S01]  /*1f4a0*/  IMAD.X R33, RZ, RZ, R3, P6 ;  /* 0x000000ffff217224 */ /* 0x000fe200030e0603 */
[----:B------:R-:W-:-:S02]  /*1f4b0*/  LOP3.LUT R36, R36, R37, RZ, 0x3c, !PT ;  /* 0x0000002524247212 */ /* 0x000fc400078e3cff */
[----:B------:R-:W-:Y:S01]  /*1f4c0*/  LOP3.LUT R40, R40, R41, RZ, 0x3c, !PT ;  /* 0x0000002928287212 */ /* 0x000fe200078e3cff */
[----:B------:R-:W-:Y:S01]  /*1f4d0*/  IMAD.X R41, RZ, RZ, R3, P4 ;  /* 0x000000ffff297224 */ /* 0x000fe200020e0603 */
[----:B------:R-:W-:Y:S01]  /*1f4e0*/  LOP3.LUT R44, R4, R5, RZ, 0x3c, !PT ;  /* 0x00000005042c7212 */ /* 0x000fe200078e3cff */
[----:B------:R-:W5:Y:S01]  /*1f4f0*/  LD.E.128 R32, desc[UR60][R32.64] ;  /* 0x0000003c20207980 */ /* 0x000f62000c101d00 */
[----:B------:R-:W-:Y:S02]  /*1f500*/  IADD3.X R37, RZ, R3, RZ, P5, !PT ;  /* 0x00000003ff257210 */ /* 0x000fe40002ffe4ff */
[----:B------:R-:W-:Y:S01]  /*1f510*/  SHF.R.U64 R8, R8, 0x3, RZ ;  /* 0x0000000308087819 */ /* 0x000fe200000012ff */
[----:B------:R3:W5:Y:S03]  /*1f520*/  LD.E.128 R4, desc[UR60][R2.64] ;  /* 0x0000003c02047980 */ /* 0x000766000c101d00 */
[----:B------:R-:W-:Y:S01]  /*1f530*/  LOP3.LUT R8, R8, R15, RZ, 0x3c, !PT ;  /* 0x0000000f08087212 */ /* 0x000fe200078e3cff */
[----:B------:R-:W5:Y:S04]  /*1f540*/  LD.E.128 R36, desc[UR60][R36.64] ;  /* 0x0000003c24247980 */ /* 0x000f68000c101d00 */
[----:B------:R-:W5:Y:S01]  /*1f550*/  LD.E.128 R12, desc[UR60][R12.64] ;  /* 0x0000003c0c0c7980 */ /* 0x000f62000c101d00 */
[----:B---3--:R-:W-:Y:S01]  /*1f560*/  IMAD.WIDE.U32 R2, R48, UR4, RZ ;  /* 0x0000000430027c25 */ /* 0x008fe2000f8e00ff */
[----:B------:R-:W-:Y:S01]  /*1f570*/  ULDC.64 UR4, c[0x0][0xae8] ;  /* 0x0002ba0000047ab9 */ /* 0x000fe20000000a00 */
[----:B------:R-:W-:Y:S01]  /*1f580*/  IADD3 R48, R187, R0, RZ ;  /* 0x00000000bb307210 */ /* 0x000fe20007ffe0ff */
[----:B------:R-:W5:Y:S01]  /*1f590*/  LD.E.128 R8, desc[UR60][R8.64] ;  /* 0x0000003c08087980 */ /* 0x000f62000c101d00 */
[----:B------:R-:W-:-:S02]  /*1f5a0*/  IMAD.IADD R3, R3, 0x1, R49 ;  /* 0x0000000103037824 */ /* 0x000fc400078e0231 */
[----:B------:R-:W-:Y:S01]  /*1f5b0*/  IMAD R20, R54, UR4, RZ ;  /* 0x0000000436147c24 */ /* 0x000fe2000f8e02ff */
[----:B------:R-:W5:Y:S01]  /*1f5c0*/  LD.E.128 R40, desc[UR60][R40.64] ;  /* 0x0000003c28287980 */ /* 0x000f62000c101d00 */
[----:B------:R-:W-:-:S03]  /*1f5d0*/  IMAD.WIDE.U32 R2, R195, UR4, R2 ;  /* 0x00000004c3027c25 */ /* 0x000fc6000f8e0002 */
[----:B------:R-:W5:Y:S01]  /*1f5e0*/  LD.E.128 R44, desc[UR60][R44.64] ;  /* 0x0000003c2c2c7980 */ /* 0x000f62000c101d00 */
[----:B------:R-:W-:Y:S01]  /*1f5f0*/  IMAD R49, R195, UR5, R20 ;  /* 0x00000005c3317c24 */ /* 0x000fe2000f8e0214 */
[----:B------:R-:W-:Y:S01]  /*1f600*/  ULDC.64 UR4, c[0x0][0xaf0] ;  /* 0x0002bc0000047ab9 */ /* 0x000fe20000000a00 */
[----:B-1----:R-:W-:Y:S01]  /*1f610*/  @P1 IMAD.HI.U32 R0, R48, R51, RZ ;  /* 0x0000003330001227 */ /* 0x002fe200078e00ff */
[----:B------:R-:W-:Y:S01]  /*1f620*/  @!PT LDS RZ, [RZ] ;  /* 0x00000000fffff984 */ /* 0x000fe20000000800 */
[----:B------:R-:W-:Y:S01]  /*1f630*/  @!PT LDS RZ, [RZ] ;  /* 0x00000000fffff984 */ /* 0x000fe20000000800 */
[----:B------:R-:W-:Y:S01]  /*1f640*/  @!PT LDS RZ, [RZ] ;  /* 0x00000000fffff984 */ /* 0x000fe20000000800 */
[----:B------:R-:W-:Y:S01]  /*1f650*/  @!PT LDS RZ, [RZ] ;  /* 0x00000000fffff984 */ /* 0x000fe20000000800 */
[----:B------:R1:W-:Y:S06]  /*1f660*/  MEMBAR.ALL.CTA ;  /* 0x0000000000007992 */ /* 0x0003ec0000008000 */
[----:B-1----:R-:W1:Y:S01]  /*1f670*/  FENCE.VIEW.ASYNC.S ;  /* 0x00000000000073c6 */ /* 0x002e620000000000 */
[----:B------:R-:W-:-:S02]  /*1f680*/  IMAD.IADD R3, R3, 0x1, R49 ;  /* 0x0000000103037824 */ /* 0x000fc400078e0231 */
[----:B------:R-:W-:Y:S01]  /*1f690*/  IMAD.MOV.U32 R49, RZ, RZ, R48 ;  /* 0x000000ffff317224 */ /* 0x000fe200078e0030 */
[----:B--2---:R-:W-:Y:S01]  /*1f6a0*/  @P1 SHF.R.U32.HI R49, RZ, R53, R0 ;  /* 0x00000035ff311219 */ /* 0x004fe20000011600 */
[----:B------:R-:W-:-:S03]  /*1f6b0*/  IMAD R20, R28, UR4, RZ ;  /* 0x000000041c147c24 */ /* 0x000fc6000f8e02ff */
[--C-:B------:R-:W-:Y:S01]  /*1f6c0*/  SHF.R.S32.HI R0, RZ, 0x1f, R49.reuse ;  /* 0x0000001fff007819 */ /* 0x100fe20000011431 */
[C---:B------:R-:W-:Y:S02]  /*1f6d0*/  IMAD R51, R55.reuse, UR5, R20 ;  /* 0x0000000537337c24 */ /* 0x040fe4000f8e0214 */
[----:B------:R-:W-:Y:S02]  /*1f6e0*/  IMAD.MOV R20, RZ, RZ, -R49 ;  /* 0x000000ffff147224 */ /* 0x000fe400078e0a31 */
        /* <DEDUP_REMOVED lines=8> */
[----:B------:R-:W-:Y:S01]  /*1f770*/  IADD3 R50, R199, R187, RZ ;  /* 0x000000bbc7327210 */ /* 0x000fe20007ffe0ff */
[----:B------:R-:W-:-:S02]  /*1f780*/  ULDC.64 UR4, c[0x0][0xad8] ;  /* 0x0002b60000047ab9 */ /* 0x000fc40000000a00 */
        /* <DEDUP_REMOVED lines=8> */
[----:B------:R-:W-:Y:S01]  /*1f810*/  VIADD R0, R18, 0x2a820 ;  /* 0x0002a82012007836 */ /* 0x000fe20000000000 */
[----:B------:R-:W-:-:S02]  /*1f820*/  IADD3 R3, R3, R49, RZ ;  /* 0x0000003103037210 */ /* 0x000fc40007ffe0ff */
[----:B------:R-:W-:Y:S01]  /*1f830*/  LEA R28, P3, R2, UR4, 0x1 ;  /* 0x00000004021c7c11 */ /* 0x000fe2000f8608ff */
[----:B------:R-:W-:Y:S01]  /*1f840*/  VIADD R20, R50, 0x40 ;  /* 0x0000004032147836 */ /* 0x000fe20000000000 */
[----:B------:R-:W-:Y:S02]  /*1f850*/  PRMT R0, RZ, 0x654, R0 ;  /* 0x00000654ff007816 */ /* 0x000fe40000000000 */
[----:B------:R-:W-:Y:S01]  /*1f860*/  LEA.HI.X R48, R2, UR5, R3, 0x1, P3 ;  /* 0x0000000502307c11 */ /* 0x000fe200098f0c03 */
[----:B------:R-:W-:Y:S01]  /*1f870*/  BSSY B1, `(.L_x_1850) ;  /* 0x000000f000017945 */ /* 0x000fe20003800000 */
[----:B------:R-:W-:Y:S01]  /*1f880*/  ISETP.GE.AND P1, PT, R20, R57, PT ;  /* 0x000000391400720c */ /* 0x000fe20003f26270 */
[----:B-1----:R1:W-:Y:S01]  /*1f890*/  SYNCS.ARRIVE.TRANS64.RED.A1T0 RZ, [R0+URZ], RZ ;  /* 0x000000ff00ff79a7 */ /* 0x0023e2000810043f */
[----:B------:R2:W3:Y:S04]  /*1f8a0*/  SHFL.IDX PT, R20, R28, RZ, 0x181f ;  /* 0x00181fff1c147589 */ /* 0x0004e800000e0000 */
[----:B-1----:R2:W1:Y:S01]  /*1f8b0*/  SHFL.IDX PT, R0, R48, RZ, 0x181f ;  /* 0x00181fff30007589 */ /* 0x00246200000e0000 */
[----:B------:R-:W-:Y:S06]  /*1f8c0*/  @P2 BRA `(.L_x_1851) ;  /* 0x0000000000242947 */ /* 0x000fec0003800000 */
[----:B------:R-:W-:Y:S02]  /*1f8d0*/  ULDC UR4, c[0x0][0xac8] ;  /* 0x0002b20000047ab9 */ /* 0x000fe40000000800 */
[----:B------:R-:W-:Y:S02]  /*1f8e0*/  ISETP.GE.AND P2, PT, R192, UR4, PT ;  /* 0x00000004c0007c0c */ /* 0x000fe4000bf46270 */
[----:B------:R-:W-:-:S11]  /*1f8f0*/  ISETP.GE.AND P3, PT, R193, UR4, PT ;  /* 0x00000004c1007c0c */ /* 0x000fd6000bf66270 */
[CC--:B---3--:R-:W-:Y:S02]  /*1f900*/  @!P2 LEA R2, P4, R192.reuse, R20.reuse, 0x1 ;  /* 0x00000014c002a211 */ /* 0x0c8fe400078808ff */
[C---:B------:R-:W-:Y:S02]  /*1f910*/  @!P3 LEA R20, P5, R193.reuse, R20, 0x1 ;  /* 0x00000014c114b211 */ /* 0x040fe400078a08ff */
[-C--:B-1----:R-:W-:Y:S02]  /*1f920*/  @!P2 LEA.HI.X R3, R192, R0.reuse, R225, 0x1, P4 ;  /* 0x00000000c003a211 */ /* 0x082fe400020f0ce1 */
[----:B------:R-:W-:-:S03]  /*1f930*/  @!P3 LEA.HI.X R21, R193, R0, R224, 0x1, P5 ;  /* 0x00000000c115b211 */ /* 0x000fc600028f0ce0 */
[----:B-----5:R4:W-:Y:S04]  /*1f940*/  @!P2 ST.E.128 desc[UR60][R2.64], R4 ;  /* 0x000000040200a985 */ /* 0x0209e8000c101d3c */
[----:B------:R4:W-:Y:S02]  /*1f950*/  @!P3 ST.E.128 desc[UR60][R20.64], R32 ;  /* 0x000000201400b985 */ /* 0x0009e4000c101d3c */
.L_x_1851:
[----:B------:R-:W-:Y:S05]  /*1f960*/  BSYNC B1 ;  /* 0x0000000000017941 */ /* 0x000fea0003800000 */
.L_x_1850:
[----:B-1----:R1:W0:Y:S01]  /*1f970*/  SHFL.IDX PT, R0, R48, 0x1, 0x181f ;  /* 0x00381f0030007f89 */ /* 0x00222200000e0000 */
        /* <DEDUP_REMOVED lines=12> */
.L_x_1853:
[----:B------:R-:W-:Y:S05]  /*1fa40*/  BSYNC B1 ;  /* 0x0000000000017941 */ /* 0x000fea0003800000 */
.L_x_1852:
        /* <DEDUP_REMOVED lines=13> */
.L_x_1855:
[----:B------:R-:W-:Y:S05]  /*1fb20*/  BSYNC B1 ;  /* 0x0000000000017941 */ /* 0x000fea0003800000 */
.L_x_1854:
[----:B0-----:R-:W-:Y:S01]  /*1fb30*/  VIADD R0, R50, 0x60 ;  /* 0x0000006032007836 */ /* 0x001fe20000000000 */
[----:B-12---:R-:W0:Y:S04]  /*1fb40*/  SHFL.IDX PT, R48, R48, 0x3, 0x181f ;  /* 0x00781f0030307f89 */ /* 0x006e2800000e0000 */
[----:B------:R-:W-:Y:S01]  /*1fb50*/  ISETP.GE.AND P0, PT, R0, R57, PT ;  /* 0x000000390000720c */ /* 0x000fe20003f06270 */
[----:B----4-:R-:W1:-:S12]  /*1fb60*/  SHFL.IDX PT, R28, R28, 0x3, 0x181f ;  /* 0x00781f001c1c7f89 */ /* 0x010e5800000e0000 */
[----:B------:R-:W-:Y:S05]  /*1fb70*/  @P0 BRA `(.L_x_1856) ;  /* 0x0000000800e00947 */ /* 0x000fea0003800000 */
[----:B------:R-:W-:Y:S02]  /*1fb80*/  ULDC UR4, c[0x0][0xac8] ;  /* 0x0002b20000047ab9 */ /* 0x000fe40000000800 */
[----:B------:R-:W-:-:S13]  /*1fb90*/  ISETP.GE.AND P1, PT, R192, UR4, PT ;  /* 0x00000004c0007c0c */ /* 0x000fda000bf26270 */
[----:B-1----:R-:W-:-:S04]  /*1fba0*/  @!P1 LEA R2, P0, R192, R28, 0x1 ;  /* 0x0000001cc0029211 */ /* 0x002fc800078008ff */
[----:B0-----:R-:W-:Y:S02]  /*1fbb0*/  @!P1 LEA.HI.X R3, R192, R48, R225, 0x1, P0 ;  /* 0x00000030c0039211 */ /* 0x001fe400000f0ce1 */
[----:B------:R-:W-:-:S03]  /*1fbc0*/  ISETP.GE.AND P0, PT, R193, UR4, PT ;  /* 0x00000004c1007c0c */ /* 0x000fc6000bf06270 */
[----:B------:R2:W-:Y:S10]  /*1fbd0*/  @!P1 ST.E.128 desc[UR60][R2.64], R24 ;  /* 0x0000001802009985 */ /* 0x0005f4000c101d3c */
[----:B------:R-:W-:Y:S05]  /*1fbe0*/  @P0 BRA `(.L_x_1856) ;  /* 0x0000000800c40947 */ /* 0x000fea0003800000 */
[----:B--2---:R-:W-:-:S04]  /*1fbf0*/  LEA R2, P0, R193, R28, 0x1 ;  /* 0x0000001cc1027211 */ /* 0x004fc800078008ff */
[----:B------:R-:W-:-:S05]  /*1fc00*/  LEA.HI.X R3, R193, R48, R224, 0x1, P0 ;  /* 0x00000030c1037211 */ /* 0x000fca00000f0ce0 */
[----:B------:R4:W-:Y:S01]  /*1fc10*/  ST.E.128 desc[UR60][R2.64], R44 ;  /* 0x0000002c02007985 */ /* 0x0009e2000c101d3c */
[----:B------:R-:W-:Y:S05]  /*1fc20*/  BRA `(.L_x_1856) ;  /* 0x0000000800b47947 */ /* 0x000fea0003800000 */
.L_x_1848:
[----:B------:R-:W-:Y:S01]  /*1fc30*/  ULDC.64 UR4, c[0x0][0xc00] ;  /* 0x0003000000047ab9 */ /* 0x000fe20000000a00 */
[----:B------:R-:W2:Y:S01]  /*1fc40*/  LDC.64 R2, c[0x0][0xc00] ;  /* 0x00030000ff027b82 */ /* 0x000ea20000000a00 */
[----:B------:R-:W-:Y:S01]  /*1fc50*/  ISETP.NE.U32.AND P0, PT, RZ, UR4, PT ;  /* 0x00000004ff007c0c */ /* 0x000fe2000bf05070 */
[----:B------:R-:W-:-:S03]  /*1fc60*/  IMAD.MOV.U32 R6, RZ, RZ, RZ ;  /* 0x000000ffff067224 */ /* 0x000fc600078e00ff */
[----:B------:R-:W-:Y:S01]  /*1fc70*/  ISETP.NE.AND.EX P0, PT, RZ, UR5, PT, P0 ;  /* 0x00000005ff007c0c */ /* 0x000fe2000bf05300 */
[----:B------:R-:W-:Y:S02]  /*1fc80*/  ULDC.64 UR4, c[0x0][0xc08] ;  /* 0x0003020000047ab9 */ /* 0x000fe40000000a00 */
[----:B------:R-:W-:Y:S01]  /*1fc90*/  ISETP.NE.U32.AND P1, PT, RZ, UR4, PT ;  /* 0x00000004ff007c0c */ /* 0x000fe2000bf25070 */
[----:B------:R-:W3:Y:S03]  /*1fca0*/  LDC R21, c[0x0][0xbe8] ;  /* 0x0002fa00ff157b82 */ /* 0x000ee60000000800 */
[----:B------:R-:W-:Y:S01]  /*1fcb0*/  ISETP.NE.AND.EX P1, PT, RZ, UR5, PT, P1 ;  /* 0x00000005ff007c0c */ /* 0x000fe2000bf25310 */
[----:B--2---:R-:W-:-:S12]  /*1fcc0*/  IMAD.WIDE R2, R196, 0x4, R2 ;  /* 0x00000004c4027825 */ /* 0x004fd800078e0202 */
[----:B------:R-:W2:Y:S01]  /*1fcd0*/  @P1 LDC.64 R4, c[0x0][0xc08] ;  /* 0x00030200ff041b82 */ /* 0x000ea20000000a00 */
[----:B------:R-:W-:Y:S02]  /*1fce0*/  ULDC UR4, c[0x0][0xa88] ;  /* 0x0002a20000047ab9 */ /* 0x000fe40000000800 */
[----:B------:R-:W-:Y:S01]  /*1fcf0*/  IMAD.U32 R0, RZ, RZ, UR4 ;  /* 0x00000004ff007e24 */ /* 0x000fe2000f8e00ff */
[----:B------:R4:W5:Y:S01]  /*1fd00*/  @P0 LDG.E R6, desc[UR60][R2.64] ;  /* 0x0000003c02060981 */ /* 0x000962000c1e1900 */
[----:B--2---:R-:W-:-:S05]  /*1fd10*/  @P1 IMAD.WIDE R4, R196, 0x4, R4 ;  /* 0x00000004c4041825 */ /* 0x004fca00078e0204 */
[----:B------:R4:W5:Y:S01]  /*1fd20*/  @P1 LDG.E R0, desc[UR60][R4.64] ;  /* 0x0000003c04001981 */ /* 0x000962000c1e1900 */
[----:B---3--:R-:W-:Y:S01]  /*1fd30*/  ISETP.NE.AND P2, PT, R21, 0x1, PT ;  /* 0x000000011500780c */ /* 0x008fe20003f45270 */
[----:B------:R-:W2:-:S12]  /*1fd40*/  S2R R8, SR_TID.X ;  /* 0x0000000000087919 */ /* 0x000e980000002100 */
[----:B------:R-:W3:Y:S08]  /*1fd50*/  @P2 LDC R20, c[0x0][0xbec] ;  /* 0x0002fb00ff142b82 */ /* 0x000ef00000000800 */
[----:B------:R-:W0:Y:S01]  /*1fd60*/  @P2 LDC R25, c[0x0][0xbf0] ;  /* 0x0002fc00ff192b82 */ /* 0x000e220000000800 */
[----:B--2---:R-:W-:-:S05]  /*1fd70*/  VIADD R7, R8, 0xffffff80 ;  /* 0xffffff8008077836 */ /* 0x004fca0000000000 */
[----:B------:R-:W-:Y:S02]  /*1fd80*/  ISETP.GE.AND P3, PT, R7, 0x80, PT ;  /* 0x000000800700780c */ /* 0x000fe40003f66270 */
[----:B------:R-:W-:Y:S01]  /*1fd90*/  SHF.R.S32.HI R7, RZ, 0x1f, R196 ;  /* 0x0000001fff077819 */ /* 0x000fe200000114c4 */
[----:B----4-:R-:W-:Y:S10]  /*1fda0*/  @P1 BRA `(.L_x_1857) ;  /* 0x0000000000101947 */ /* 0x010ff40003800000 */
[----:B------:R-:W-:Y:S05]  /*1fdb0*/  @!P0 BRA `(.L_x_1857) ;  /* 0x00000000000c8947 */ /* 0x000fea0003800000 */
[----:B------:R-:W2:Y:S04]  /*1fdc0*/  LDG.E R5, desc[UR60][R2.64] ;  /* 0x0000003c02057981 */ /* 0x000ea8000c1e1900 */
[----:B-----5:R-:W2:Y:S02]  /*1fdd0*/  LDG.E R0, desc[UR60][R2.64+0x4] ;  /* 0x0000043c02007981 */ /* 0x020ea4000c1e1900 */
[----:B--2---:R-:W-:-:S07]  /*1fde0*/  IADD3 R0, -R5, R0, RZ ;  /* 0x0000000005007210 */ /* 0x004fce0007ffe1ff */
.L_x_1857:
[----:B------:R-:W-:Y:S01]  /*1fdf0*/  BSSY B1, `(.L_x_1858) ;  /* 0x000002c000017945 */ /* 0x000fe20003800000 */
[----:B------:R-:W-:Y:S02]  /*1fe00*/  SHF.R.S32.HI R10, RZ, 0x1f, R195 ;  /* 0x0000001fff0a7819 */ /* 0x000fe400000114c3 */
[----:B------:R-:W-:Y:S02]  /*1fe10*/  SEL R13, R196, RZ, !P0 ;  /* 0x000000ffc40d7207 */ /* 0x000fe40004000000 */
[----:B------:R-:W-:Y:S02]  /*1fe20*/  SEL R12, R7, RZ, !P0 ;  /* 0x000000ff070c7207 */ /* 0x000fe40004000000 */
[----:B-----5:R-:W-:Y:S01]  /*1fe30*/  SHF.R.S32.HI R11, RZ, 0x1f, R6 ;  /* 0x0000001fff0b7819 */ /* 0x020fe20000011406 */
[----:B------:R-:W-:Y:S06]  /*1fe40*/  @P3 BRA `(.L_x_1859) ;  /* 0x0000000000983947 */ /* 0x000fec0003800000 */
[----:B------:R-:W2:Y:S01]  /*1fe50*/  LDC R14, c[0x0][0xbe8] ;  /* 0x0002fa00ff0e7b82 */ /* 0x000ea20000000800 */
[----:B------:R-:W-:Y:S01]  /*1fe60*/  IADD3 R9, R187, -0x80, R8 ;  /* 0xffffff80bb097810 */ /* 0x000fe20007ffe008 */
[----:B--2---:R-:W-:-:S05]  /*1fe70*/  IMAD R2, R0, R14, RZ ;  /* 0x0000000e00027224 */ /* 0x004fca00078e02ff */
        /* <DEDUP_REMOVED lines=9> */
[----:B------:R-:W2:Y:S01]  /*1ff10*/  @P0 LDC R4, c[0x0][0xbec] ;  /* 0x0002fb00ff040b82 */ /* 0x000ea20000000800 */
[----:B------:R-:W-:Y:S01]  /*1ff20*/  IMAD R7, R195, UR5, R8 ;  /* 0x00000005c3077c24 */ /* 0x000fe2000f8e0208 */
[----:B------:R-:W-:-:S03]  /*1ff30*/  ULDC.64 UR4, c[0x0][0xb98] ;  /* 0x0002e60000047ab9 */ /* 0x000fc60000000a00 */
[----:B------:R-:W-:-:S03]  /*1ff40*/  IMAD.IADD R3, R3, 0x1, R7 ;  /* 0x0000000103037824 */ /* 0x000fc600078e0207 */
[----:B------:R-:W4:Y:S01]  /*1ff50*/  @P0 LDC R15, c[0x0][0xbf0] ;  /* 0x0002fc00ff0f0b82 */ /* 0x000f220000000800 */
[----:B------:R-:W-:-:S04]  /*1ff60*/  IMAD.WIDE.U32 R2, R13, UR4, R2 ;  /* 0x000000040d027c25 */ /* 0x000fc8000f8e0002 */
[----:B--2---:R-:W-:-:S05]  /*1ff70*/  @P0 IMAD.HI.U32 R4, R9, R4, RZ ;  /* 0x0000000409040227 */ /* 0x004fca00078e00ff */
[----:B----4-:R-:W-:Y:S01]  /*1ff80*/  @P0 SHF.R.U32.HI R5, RZ, R15, R4 ;  /* 0x0000000fff050219 */ /* 0x010fe20000011604 */
[----:B------:R-:W-:-:S03]  /*1ff90*/  IMAD R4, R12, UR4, RZ ;  /* 0x000000040c047c24 */ /* 0x000fc6000f8e02ff */
[----:B------:R-:W-:Y:S01]  /*1ffa0*/  IADD3 R7, -R5, RZ, RZ ;  /* 0x000000ff05077210 */ /* 0x000fe20007ffe1ff */
[----:B------:R-:W-:Y:S01]  /*1ffb0*/  IMAD R8, R13, UR5, R4 ;  /* 0x000000050d087c24 */ /* 0x000fe2000f8e0204 */
[----:B------:R-:W-:Y:S01]  /*1ffc0*/  IADD3 R2, P0, R5, R2, RZ ;  /* 0x0000000205027210 */ /* 0x000fe20007f1e0ff */
[----:B------:R-:W-:Y:S02]  /*1ffd0*/  ULDC.64 UR4, c[0x0][0xb88] ;  /* 0x0002e20000047ab9 */ /* 0x000fe40000000a00 */
        /* <DEDUP_REMOVED lines=13> */
.L_x_1859:
[----:B------:R-:W-:Y:S05]  /*200b0*/  BSYNC B1 ;  /* 0x0000000000017941 */ /* 0x000fea0003800000 */
.L_x_1858:
[----:B------:R-:W-:Y:S01]  /*200c0*/  ULDC.64 UR4, c[0x0][0xaa0] ;  /* 0x0002a80000047ab9 */ /* 0x000fe20000000a00 */
[----:B--2---:R-:W-:Y:S01]  /*200d0*/  IMAD R4, R194, 0x20, R199 ;  /* 0x00000020c2047824 */ /* 0x004fe200078e02c7 */
[----:B------:R-:W-:Y:S01]  /*200e0*/  BSSY B1, `(.L_x_1860) ;  /* 0x0000037000017945 */ /* 0x000fe20003800000 */
[----:B------:R-:W-:-:S03]  /*200f0*/  IMAD R3, R11, UR4, RZ ;  /* 0x000000040b037c24 */ /* 0x000fc6000f8e02ff */
[----:B------:R-:W-:Y:S01]  /*20100*/  IADD3 R9, R187, R4, RZ ;  /* 0x00000004bb097210 */ /* 0x000fe20007ffe0ff */
[C---:B------:R-:W-:Y:S02]  /*20110*/  IMAD R5, R6.reuse, UR5, R3 ;  /* 0x0000000506057c24 */ /* 0x040fe4000f8e0203 */
[----:B------:R-:W-:Y:S01]  /*20120*/  IMAD.WIDE.U32 R2, R6, UR4, RZ ;  /* 0x0000000406027c25 */ /* 0x000fe2000f8e00ff */
[----:B------:R-:W-:-:S03]  /*20130*/  ULDC.64 UR4, c[0x0][0xae8] ;  /* 0x0002ba0000047ab9 */ /* 0x000fc60000000a00 */
[----:B------:R-:W-:Y:S02]  /*20140*/  IMAD.IADD R3, R3, 0x1, R5 ;  /* 0x0000000103037824 */ /* 0x000fe400078e0205 */
[----:B------:R-:W-:Y:S02]  /*20150*/  IMAD R6, R10, UR4, RZ ;  /* 0x000000040a067c24 */ /* 0x000fe4000f8e02ff */
[----:B---3--:R-:W-:-:S04]  /*20160*/  @P2 IMAD.HI.U32 R4, R9, R20, RZ ;  /* 0x0000001409042227 */ /* 0x008fc800078e00ff */
[C---:B------:R-:W-:Y:S02]  /*20170*/  IMAD R7, R195.reuse, UR5, R6 ;  /* 0x00000005c3077c24 */ /* 0x040fe4000f8e0206 */
[----:B------:R-:W-:Y:S01]  /*20180*/  IMAD.WIDE.U32 R2, R195, UR4, R2 ;  /* 0x00000004c3027c25 */ /* 0x000fe2000f8e0002 */
[----:B------:R-:W-:-:S03]  /*20190*/  ULDC.64 UR4, c[0x0][0xaf0] ;  /* 0x0002bc0000047ab9 */ /* 0x000fc60000000a00 */
[----:B------:R-:W-:Y:S01]  /*201a0*/  IMAD.MOV.U32 R5, RZ, RZ, R9 ;  /* 0x000000ffff057224 */ /* 0x000fe200078e0009 */
[----:B0-----:R-:W-:Y:S01]  /*201b0*/  @P2 SHF.R.U32.HI R5, RZ, R25, R4 ;  /* 0x00000019ff052219 */ /* 0x001fe20000011604 */
        /* <DEDUP_REMOVED lines=14> */
[----:B------:R-:W-:Y:S01]  /*202a0*/  IMAD.IADD R6, R199, 0x1, R187 ;  /* 0x00000001c7067824 */ /* 0x000fe200078e02bb */
[----:B------:R-:W-:Y:S01]  /*202b0*/  IADD3 R3, R3, R9, RZ ;  /* 0x0000000903037210 */ /* 0x000fe20007ffe0ff */
        /* <DEDUP_REMOVED lines=25> */
.L_x_1861:
[----:B------:R-:W-:Y:S05]  /*20450*/  BSYNC B1 ;  /* 0x0000000000017941 */ /* 0x000fea0003800000 */
.L_x_1860:
        /* <DEDUP_REMOVED lines=13> */
.L_x_1863:
[----:B------:R-:W-:Y:S05]  /*20530*/  BSYNC B1 ;  /* 0x0000000000017941 */ /* 0x000fea0003800000 */
.L_x_1862:
        /* <DEDUP_REMOVED lines=13> */
.L_x_1865:
[----:B------:R-:W-:Y:S05]  /*20610*/  BSYNC B1 ;  /* 0x0000000000017941 */ /* 0x000fea0003800000 */
.L_x_1864:
[----:B0-----:R-:W-:Y:S01]  /*20620*/  IADD3 R0, R6, 0x60, RZ ;  /* 0x0000006006007810 */ /* 0x001fe20007ffe0ff */
[----:B---3--:R-:W0:Y:S03]  /*20630*/  SHFL.IDX PT, R5, R5, 0x3, 0x181f ;  /* 0x00781f0005057f89 */ /* 0x008e2600000e0000 */
        /* <DEDUP_REMOVED lines=12> */
.L_x_1856:
[----:B------:R-:W-:Y:S05]  /*20700*/  BSYNC B0 ;  /* 0x0000000000007941 */ /* 0x000fea0003800000 */
.L_x_1847:
[----:B------:R-:W-:Y:S02]  /*20710*/  ULDC UR4, c[0x0][0xc3c] ;  /* 0x00030f0000047ab9 */ /* 0x000fe40000000800 */
[----:B-1----:R-:W-:-:S13]  /*20720*/  ISETP.GE.AND P0, PT, R31, UR4, PT ;  /* 0x000000041f007c0c */ /* 0x002fda000bf06270 */
[----:B------:R-:W-:Y:S05]  /*20730*/  @!P0 BRA `(.L_x_1866) ;  /* 0xfffffe0800e48947 */ /* 0x000fea000383ffff */
[----:B------:R-:W-:Y:S05]  /*20740*/  BRA `(.L_x_1566) ;  /* 0x0000007400387947 */ /* 0x000fea0003800000 */
.L_x_1564:
        /* <DEDUP_REMOVED lines=16> */
.L_x_1867:
        /* <DEDUP_REMOVED lines=31> */
[----:B------:R-:W1:Y:S02]  /*20a40*/  SHFL.IDX PT, R6, R8, 0x1f, 0x1f ;  /* 0x03e01f0008067f89 */ /* 0x000e6400000e0000 */
[----:B-1----:R-:W-:-:S04]  /*20a50*/  IMAD R6, R6, UR5, RZ ;  /* 0x0000000506067c24 */ /* 0x002fc8000f8e02ff */
[----:B------:R-:W-:Y:S01]  /*20a60*/  IMAD.MOV.U32 R3, RZ, RZ, R6 ;  /* 0x000000ffff037224 */ /* 0x000fe200078e0006 */
[----:B0-----:R-:W-:-:S13]  /*20a70*/  ISETP.GT.AND P6, PT, R6, UR6, PT ;  /* 0x0000000606007c0c */ /* 0x001fda000bfc4270 */
[----:B------:R-:W-:Y:S05]  /*20a80*/  @P6 BRA `(.L_x_1869) ;  /* 0x0000000000986947 */ /* 0x000fea0003800000 */
[----:B------:R-:W0:Y:S01]  /*20a90*/  LDC R10, c[0x0][0xc3c] ;  /* 0x00030f00ff0a7b82 */ /* 0x000e220000000800 */
[----:B------:R-:W-:Y:S01]  /*20aa0*/  IMAD.MOV.U32 R6, RZ, RZ, R3 ;  /* 0x000000ffff067224 */ /* 0x000fe200078e0003 */
[----:B------:R-:W-:Y:S01]  /*20ab0*/  UMOV UR4, URZ ;  /* 0x0000003f00047c82 */ /* 0x000fe20008000000 */
[----:B------:R-:W-:Y:S01]  /*20ac0*/  ULDC UR7, c[0x0][0xc3c] ;  /* 0x00030f0000077ab9 */ /* 0x000fe20000000800 */
[----:B------:R-:W-:-:S05]  /*20ad0*/  ULDC UR5, c[0x0][0xc38] ;  /* 0x00030e0000057ab9 */ /* 0x000fca0000000800 */
.L_x_1873:
[----:B------:R-:W-:Y:S01]  /*20ae0*/  UIADD3 UR4, UR4, 0x1f, URZ ;  /* 0x0000001f04047890 */ /* 0x000fe2000fffe03f */
[----:B------:R-:W-:-:S05]  /*20af0*/  MOV R19, UR7 ;  /* 0x0000000700137c02 */ /* 0x000fca0008000f00 */
        /* <DEDUP_REMOVED lines=10> */
.L_x_1872:
[----:B------:R-:W-:Y:S05]  /*20ba0*/  BSYNC B0 ;  /* 0x0000000000007941 */ /* 0x000fea0003800000 */
.L_x_1871:
[----:B0----5:R-:W0:Y:S02]  /*20bb0*/  SHFL.UP PT, R2, R4, 0x1, RZ ;  /* 0x0420000004027989 */ /* 0x021e2400000e00ff */
        /* <DEDUP_REMOVED lines=19> */
.L_x_1869:
[----:B------:R-:W-:-:S04]  /*20cf0*/  IMAD.IADD R13, R6, 0x1, -R3 ;  /* 0x00000001060d7824 */ /* 0x000fc800078e0a03 */
[----:B------:R-:W-:-:S05]  /*20d00*/  IMAD R2, R8, UR5, R13 ;  /* 0x0000000508027c24 */ /* 0x000fca000f8e020d */
[----:B------:R-:W-:Y:S02]  /*20d10*/  ISETP.GT.AND P0, PT, R2, UR6, PT ;  /* 0x0000000602007c0c */ /* 0x000fe4000bf04270 */
[----:B------:R-:W0:Y:S11]  /*20d20*/  LDC.64 R2, c[0x0][0xc90] ;  /* 0x00032400ff027b82 */ /* 0x000e360000000a00 */
[----:B------:R-:W-:-:S04]  /*20d30*/  VOTE.ANY R9, PT, !P0 ;  /* 0x0000000000097806 */ /* 0x000fc800040e0100 */
[----:B------:R-:W1:Y:S02]  /*20d40*/  POPC R15, R9 ;  /* 0x00000009000f7309 */ /* 0x000e640000000000 */
[----:B-1----:R-:W-:-:S05]  /*20d50*/  IADD3 R19, R15, UR4, RZ ;  /* 0x000000040f137c10 */ /* 0x002fca000fffe0ff */
        /* <DEDUP_REMOVED lines=13> */
.L_x_1874:
[----:B---3--:R-:W-:Y:S01]  /*20e30*/  IMAD R16, R16, UR5, R13 ;  /* 0x0000000510107c24 */ /* 0x008fe2000f8e020d */
[----:B------:R-:W-:Y:S01]  /*20e40*/  IABS R2, R6 ;  /* 0x0000000600027213 */ /* 0x000fe20000000000 */
[----:B01----:R-:W-:-:S03]  /*20e50*/  IMAD.MOV R11, RZ, RZ, -R3 ;  /* 0x000000ffff0b7224 */ /* 0x003fc600078e0a03 */
[----:B--2---:R-:W-:Y:S01]  /*20e60*/  IADD3 R9, -R16, UR6, RZ ;  /* 0x0000000610097c10 */ /* 0x004fe2000fffe1ff */
[----:B------:R-:W-:Y:S01]  /*20e70*/  IMAD.MOV R10, RZ, RZ, -R2 ;  /* 0x000000ffff0a7224 */ /* 0x000fe200078e0a02 */
[----:B------:R-:W-:Y:S01]  /*20e80*/  MOV R2, RZ ;  /* 0x000000ff00027202 */ /* 0x000fe20000000f00 */
[----:B------:R-:W-:Y:S01]  /*20e90*/  IMAD R11, R11, R12, RZ ;  /* 0x0000000c0b0b7224 */ /* 0x000fe200078e02ff */
[----:B------:R-:W-:-:S03]  /*20ea0*/  IABS R8, R9 ;  /* 0x0000000900087213 */ /* 0x000fc60000000000 */
        /* <DEDUP_REMOVED lines=12> */
[----:B------:R-:W-:-:S06]  /*20f70*/  @P0 IADD3 R2, R2, 0x1, RZ ;  /* 0x0000000102020810 */ /* 0x000fcc0007ffe0ff */
[----:B------:R-:W-:Y:S01]  /*20f80*/  @!P2 IMAD.MOV R2, RZ, RZ, -R2 ;  /* 0x000000ffff02a224 */ /* 0x000fe200078e0a02 */
[----:B------:R-:W-:-:S05]  /*20f90*/  @!P1 LOP3.LUT R2, RZ, R6, RZ, 0x33, !PT ;  /* 0x00000006ff029212 */ /* 0x000fca00078e33ff */
[----:B------:R-:W-:Y:S02]  /*20fa0*/  IMAD R8, R7, R2, RZ ;  /* 0x0000000207087224 */ /* 0x000fe400078e02ff */
[----:B------:R-:W-:Y:S02]  /*20fb0*/  IMAD.MOV R2, RZ, RZ, -R2 ;  /* 0x000000ffff027224 */ /* 0x000fe400078e0a02 */
[----:B------:R-:W-:Y:S02]  /*20fc0*/  IMAD.MOV R10, RZ, RZ, -R8 ;  /* 0x000000ffff0a7224 */ /* 0x000fe400078e0a08 */
[----:B------:R-:W-:Y:S02]  /*20fd0*/  IMAD R13, R6, R2, R9 ;  /* 0x00000002060d7224 */ /* 0x000fe400078e0209 */
[----:B------:R-:W-:Y:S01]  /*20fe0*/  IMAD.MOV.U32 R2, RZ, RZ, RZ ;  /* 0x000000ffff027224 */ /* 0x000fe200078e00ff */
[----:B------:R-:W-:-:S04]  /*20ff0*/  VIADDMNMX R18, R10, UR5, R7, PT ;  /* 0x000000050a127c46 */ /* 0x000fc8000b800107 */
[-C--:B------:R-:W-:Y:S02]  /*21000*/  IABS R10, R18.reuse ;  /* 0x00000012000a7213 */ /* 0x080fe40000000000 */
[----:B------:R-:W-:Y:S02]  /*21010*/  IABS R6, R18 ;  /* 0x0000001200067213 */ /* 0x000fe40000000000 */
[----:B------:R-:W0:Y:S08]  /*21020*/  I2F.RP R7, R10 ;  /* 0x0000000a00077306 */ /* 0x000e300000209400 */
[----:B0-----:R-:W0:Y:S02]  /*21030*/  MUFU.RCP R7, R7 ;  /* 0x0000000700077308 */ /* 0x001e240000001000 */
[----:B0-----:R-:W-:-:S06]  /*21040*/  VIADD R3, R7, 0xffffffe ;  /* 0x0ffffffe07037836 */ /* 0x001fcc0000000000 */
[----:B------:R-:W0:Y:S02]  /*21050*/  F2I.FTZ.U32.TRUNC.NTZ R3, R3 ;  /* 0x0000000300037305 */ /* 0x000e24000021f000 */
[----:B0-----:R-:W-:-:S05]  /*21060*/  IADD3 R11, RZ, -R3, RZ ;  /* 0x80000003ff0b7210 */ /* 0x001fca0007ffe0ff */
[----:B------:R-:W-:Y:S01]  /*21070*/  IMAD.MOV.U32 R9, RZ, RZ, R11 ;  /* 0x000000ffff097224 */ /* 0x000fe200078e000b */
[----:B------:R-:W-:-:S03]  /*21080*/  IABS R11, R13 ;  /* 0x0000000d000b7213 */ /* 0x000fc60000000000 */
[----:B------:R-:W-:-:S04]  /*21090*/  IMAD R9, R9, R10, RZ ;  /* 0x0000000a09097224 */ /* 0x000fc800078e02ff */
[----:B------:R-:W-:-:S04]  /*210a0*/  IMAD.HI.U32 R2, R3, R9, R2 ;  /* 0x0000000903027227 */ /* 0x000fc800078e0002 */
[----:B------:R-:W-:Y:S02]  /*210b0*/  IMAD.MOV R3, RZ, RZ, -R6 ;  /* 0x000000ffff037224 */ /* 0x000fe400078e0a06 */
[----:B------:R-:W-:-:S04]  /*210c0*/  IMAD.HI.U32 R2, R2, R11, RZ ;  /* 0x0000000b02027227 */ /* 0x000fc800078e00ff */
[----:B------:R-:W-:-:S05]  /*210d0*/  IMAD R3, R2, R3, R11 ;  /* 0x0000000302037224 */ /* 0x000fca00078e020b */
[----:B------:R-:W-:-:S13]  /*210e0*/  ISETP.GT.U32.AND P1, PT, R10, R3, PT ;  /* 0x000000030a00720c */ /* 0x000fda0003f24070 */
[----:B------:R-:W-:Y:S01]  /*210f0*/  @!P1 IMAD.IADD R3, R3, 0x1, -R10 ;  /* 0x0000000103039824 */ /* 0x000fe200078e0a0a */
[----:B------:R-:W-:Y:S02]  /*21100*/  @!P1 IADD3 R2, R2, 0x1, RZ ;  /* 0x0000000102029810 */ /* 0x000fe40007ffe0ff */
[----:B------:R-:W-:Y:S02]  /*21110*/  ISETP.NE.AND P1, PT, R18, RZ, PT ;  /* 0x000000ff1200720c */ /* 0x000fe40003f25270 */
[----:B------:R-:W-:Y:S02]  /*21120*/  ISETP.GE.U32.AND P0, PT, R3, R10, PT ;  /* 0x0000000a0300720c */ /* 0x000fe40003f06070 */
[----:B------:R-:W-:-:S04]  /*21130*/  LOP3.LUT R3, R13, R18, RZ, 0x3c, !PT ;  /* 0x000000120d037212 */ /* 0x000fc800078e3cff */
[----:B------:R-:W-:Y:S01]  /*21140*/  ISETP.GE.AND P2, PT, R3, RZ, PT ;  /* 0x000000ff0300720c */ /* 0x000fe20003f46270 */
[----:B------:R-:W-:-:S06]  /*21150*/  IMAD.IADD R3, R13, 0x1, R8 ;  /* 0x000000010d037824 */ /* 0x000fcc00078e0208 */
[----:B------:R-:W-:-:S06]  /*21160*/  @P0 VIADD R2, R2, 0x1 ;  /* 0x0000000102020836 */ /* 0x000fcc0000000000 */
[----:B------:R-:W-:Y:S01]  /*21170*/  @!P2 IMAD.MOV R2, RZ, RZ, -R2 ;  /* 0x000000ffff02a224 */ /* 0x000fe200078e0a02 */
[----:B------:R-:W-:Y:S01]  /*21180*/  @!P1 LOP3.LUT R2, RZ, R18, RZ, 0x33, !PT ;  /* 0x00000012ff029212 */ /* 0x000fe200078e33ff */
[----:B------:R-:W-:-:S03]  /*21190*/  IMAD.MOV R18, RZ, RZ, -R18 ;  /* 0x000000ffff127224 */ /* 0x000fc600078e0a12 */
[----:B------:R-:W-:Y:S01]  /*211a0*/  LOP3.LUT R17, RZ, R2, RZ, 0x33, !PT ;  /* 0x00000002ff117212 */ /* 0x000fe200078e33ff */
[----:B------:R-:W-:-:S03]  /*211b0*/  IMAD R18, R2, R18, R3 ;  /* 0x0000001202127224 */ /* 0x000fc600078e0203 */
[----:B------:R-:W-:Y:S01]  /*211c0*/  IADD3 R17, R4, R17, RZ ;  /* 0x0000001104117210 */ /* 0x000fe20007ffe0ff */
[----:B------:R-:W-:Y:S06]  /*211d0*/  BRA `(.L_x_1875) ;  /* 0x00000000000c7947 */ /* 0x000fec0003800000 */
.L_x_1870:
[----:B------:R-:W-:Y:S02]  /*211e0*/  IMAD.MOV.U32 R17, RZ, RZ, RZ ;  /* 0x000000ffff117224 */ /* 0x000fe400078e00ff */
[----:B------:R-:W-:Y:S02]  /*211f0*/  IMAD.U32 R16, RZ, RZ, UR6 ;  /* 0x00000006ff107e24 */ /* 0x000fe4000f8e00ff */
[----:B------:R-:W-:-:S07]  /*21200*/  IMAD.MOV.U32 R18, RZ, RZ, RZ ;  /* 0x000000ffff127224 */ /* 0x000fce00078e00ff */
.L_x_1875:
[----:B------:R-:W-:-:S13]  /*21210*/  ISETP.NE.AND P0, PT, R5, RZ, PT ;  /* 0x000000ff0500720c */ /* 0x000fda0003f05270 */
[----:B------:R-:W0:Y:S01]  /*21220*/  @!P0 S2R R3, SR_CgaCtaId ;  /* 0x0000000000038919 */ /* 0x000e220000008800 */
[----:B------:R-:W-:-:S04]  /*21230*/  @!P0 MOV R2, 0x400 ;  /* 0x0000040000028802 */ /* 0x000fc80000000f00 */
[----:B0-----:R-:W-:-:S05]  /*21240*/  @!P0 LEA R2, R3, R2, 0x18 ;  /* 0x0000000203028211 */ /* 0x001fca00078ec0ff */
[----:B------:R0:W-:Y:S01]  /*21250*/  @!P0 STS.128 [R2+0x2a8d0], R16 ;  /* 0x02a8d01002008388 */ /* 0x0001e20000000c00 */
[----:B------:R-:W-:Y:S06]  /*21260*/  BAR.ARV 0x5, 0x180 ;  /* 0x0146000000007b1d */ /* 0x000fec0000002000 */
.L_x_1868:
[----:B------:R2:W-:Y:S01]  /*21270*/  STL [R1+0x28], RZ ;  /* 0x000028ff01007387 */ /* 0x0005e20000100800 */
[----:B------:R-:W-:Y:S01]  /*21280*/  ULDC UR4, c[0x0][0xc3c] ;  /* 0x00030f0000047ab9 */ /* 0x000fe20000000800 */
[----:B------:R-:W-:Y:S01]  /*21290*/  IMAD.MOV.U32 R29, RZ, RZ, 0x1 ;  /* 0x00000001ff1d7424 */ /* 0x000fe200078e00ff */
[----:B-1----:R-:W-:Y:S02]  /*212a0*/  ISETP.GE.AND P0, PT, R19, UR4, PT ;  /* 0x0000000413007c0c */ /* 0x002fe4000bf06270 */
[----:B------:R-:W-:-:S11]  /*212b0*/  MOV R27, RZ ;  /* 0x000000ff001b7202 */ /* 0x000fd60000000f00 */
[----:B--2---:R-:W-:Y:S05]  /*212c0*/  @P0 BRA `(.L_x_1876) ;  /* 0x0000006400740947 */ /* 0x004fea0003800000 */
[----:B0-----:R-:W2:Y:S01]  /*212d0*/  LDL R2, [R1+0x40] ;  /* 0x0000400001027983 */ /* 0x001ea20000100800 */
[----:B------:R-:W0:Y:S01]  /*212e0*/  S2UR UR5, SR_CgaCtaId ;  /* 0x00000000000579c3 */ /* 0x000e220000008800 */
[----:B------:R-:W-:Y:S01]  /*212f0*/  LOP3.LUT R4, R0, 0x7f, RZ, 0xc0, !PT ;  /* 0x0000007f00047812 */ /* 0x000fe200078ec0ff */
[----:B------:R-:W-:Y:S01]  /*21300*/  BSSY B8, `(.L_x_1876) ;  /* 0x0000659000087945 */ /* 0x000fe20003800000 */
[----:B------:R1:W-:Y:S01]  /*21310*/  STL [R1+0x28], RZ ;  /* 0x000028ff01007387 */ /* 0x0003e20000100800 */
[----:B------:R-:W-:Y:S01]  /*21320*/  IMAD.MOV.U32 R31, RZ, RZ, 0x1 ;  /* 0x00000001ff1f7424 */ /* 0x000fe200078e00ff */
[----:B------:R-:W-:Y:S01]  /*21330*/  MOV R25, RZ ;  /* 0x000000ff00197202 */ /* 0x000fe20000000f00 */
[----:B------:R-:W-:Y:S01]  /*21340*/  IMAD.SHL.U32 R36, R4, 0x8, RZ ;  /* 0x0000000804247824 */ /* 0x000fe200078e00ff */
[----:B------:R-:W-:Y:S01]  /*21350*/  ULDC.64 UR36, c[0x0][0x198] ;  /* 0x0000660000247ab9 */ /* 0x000fe20000000a00 */
[----:B------:R-:W-:Y:S01]  /*21360*/  IMAD.MOV.U32 R27, RZ, RZ, RZ ;  /* 0x000000ffff1b7224 */ /* 0x000fe200078e00ff */
[----:B------:R-:W-:Y:S01]  /*21370*/  ULDC UR38, c[0x0][0xc] ;  /* 0x0000030000267ab9 */ /* 0x000fe20000000800 */
[----:B------:R-:W-:Y:S01]  /*21380*/  IMAD.MOV.U32 R29, RZ, RZ, 0x1 ;  /* 0x00000001ff1d7424 */ /* 0x000fe200078e00ff */
[----:B--2---:R-:W-:Y:S01]  /*21390*/  R2UR UR4, R2 ;  /* 0x00000000020472ca */ /* 0x004fe200000e0000 */
[----:B------:R-:W-:-:S05]  /*213a0*/  IMAD.SHL.U32 R2, R0, 0x8, RZ ;  /* 0x0000000800027824 */ /* 0x000fca00078e00ff */
[C---:B------:R-:W-:Y:S02]  /*213b0*/  LOP3.LUT R3, R2.reuse, 0x1f8, RZ, 0xc0, !PT ;  /* 0x000001f802037812 */ /* 0x040fe400078ec0ff */
[----:B------:R-:W-:Y:S02]  /*213c0*/  LOP3.LUT R2, R2, 0x38, RZ, 0xc0, !PT ;  /* 0x0000003802027812 */ /* 0x000fe400078ec0ff */
[----:B------:R-:W-:Y:S01]  /*213d0*/  LOP3.LUT R3, R3, 0x38, R0, 0x78, !PT ;  /* 0x0000003803037812 */ /* 0x000fe200078e7800 */
[----:B------:R-:W-:Y:S02]  /*213e0*/  IMAD.SHL.U32 R0, R0, 0x10, RZ ;  /* 0x0000001000007824 */ /* 0x000fe400078e00ff */
        /* <DEDUP_REMOVED lines=8> */
[----:B------:R-:W-:-:S03]  /*21470*/  LOP3.LUT R0, R2, 0x80, RZ, 0xfc, !PT ;  /* 0x0000008002007812 */ /* 0x000fc600078efcff */
[----:B-1----:R-:W-:-:S07]  /*21480*/  IMAD R37, R36, 0x2, R23 ;  /* 0x0000000224257824 */ /* 0x002fce00078e0217 */
.L_x_1993:
[----:B------:R-:W-:Y:S05]  /*21490*/  YIELD ;  /* 0x0000000000007946 */ /* 0x000fea0003800000 */
[----:B------:R-:W-:Y:S01]  /*214a0*/  ULDC.64 UR4, c[0x0][0xa28] ;  /* 0x00028a0000047ab9 */ /* 0x000fe20000000a00 */
[----:B------:R-:W-:Y:S01]  /*214b0*/  MOV R11, RZ ;  /* 0x000000ff000b7202 */ /* 0x000fe20000000f00 */
[----:B0-----:R-:W0:Y:S01]  /*214c0*/  LDC.64 R4, c[0x0][0xa00] ;  /* 0x00028000ff047b82 */ /* 0x001e220000000a00 */
[----:B------:R-:W-:Y:S01]  /*214d0*/  ISETP.NE.U32.AND P0, PT, RZ, UR4, PT ;  /* 0x00000004ff007c0c */ /* 0x000fe2000bf05070 */
[----:B------:R-:W-:-:S03]  /*214e0*/  ULDC.64 UR6, c[0x0][0xa10] ;  /* 0x0002840000067ab9 */ /* 0x000fc60000000a00 */
[----:B------:R-:W-:Y:S01]  /*214f0*/  ISETP.NE.AND.EX P0, PT, RZ, UR5, PT, P0 ;  /* 0x00000005ff007c0c */ /* 0x000fe2000bf05300 */
[----:B------:R-:W-:-:S12]  /*21500*/  ULDC.64 UR4, c[0x0][0xa18] ;  /* 0x0002860000047ab9 */ /* 0x000fd80000000a00 */
[----:B-1----:R-:W1:Y:S01]  /*21510*/  @P0 LDC.64 R2, c[0x0][0xa28] ;  /* 0x00028a00ff020b82 */ /* 0x002e620000000a00 */
[----:B------:R-:W-:Y:S01]  /*21520*/  ISETP.NE.U32.AND P1, PT, RZ, UR6, PT ;  /* 0x00000006ff007c0c */ /* 0x000fe2000bf25070 */
[----:B-1----:R-:W-:-:S05]  /*21530*/  @P0 IMAD.WIDE R2, R19, 0x4, R2 ;  /* 0x0000000413020825 */ /* 0x002fca00078e0202 */
[----:B--2---:R1:W2:Y:S01]  /*21540*/  @P0 LDG.E R11, desc[UR60][R2.64] ;  /* 0x0000003c020b0981 */ /* 0x0042a2000c1e1900 */
[----:B------:R-:W-:Y:S01]  /*21550*/  ISETP.NE.U32.AND P0, PT, RZ, UR4, PT ;  /* 0x00000004ff007c0c */ /* 0x000fe2000bf05070 */
[----:B------:R-:W-:Y:S01]  /*21560*/  IMAD.MOV.U32 R35, RZ, RZ, RZ ;  /* 0x000000ffff237224 */ /* 0x000fe200078e00ff */
[----:B------:R-:W-:Y:S01]  /*21570*/  ISETP.NE.AND.EX P1, PT, RZ, UR7, PT, P1 ;  /* 0x00000007ff007c0c */ /* 0x000fe2000bf25310 */
[----:B------:R-:W-:Y:S01]  /*21580*/  IMAD.MOV.U32 R0, RZ, RZ, RZ ;  /* 0x000000ffff007224 */ /* 0x000fe200078e00ff */
[----:B------:R-:W-:Y:S01]  /*21590*/  ISETP.NE.AND.EX P2, PT, RZ, UR5, PT, P0 ;  /* 0x00000005ff007c0c */ /* 0x000fe2000bf45300 */
[----:B------:R-:W-:Y:S01]  /*215a0*/  ULDC.64 UR4, c[0x0][0xa00] ;  /* 0x0002800000047ab9 */ /* 0x000fe20000000a00 */
[----:B0-----:R-:W-:Y:S01]  /*215b0*/  IMAD.WIDE R4, R19, 0x4, R4 ;  /* 0x0000000413047825 */ /* 0x001fe200078e0204 */
[----:B------:R-:W-:Y:S01]  /*215c0*/  ISETP.NE.U32.AND P0, PT, RZ, UR4, PT ;  /* 0x00000004ff007c0c */ /* 0x000fe2000bf05070 */
[----:B-1----:R-:W0:Y:S03]  /*215d0*/  LDC.64 R2, c[0x0][0xa10] ;  /* 0x00028400ff027b82 */ /* 0x002e260000000a00 */
[----:B------:R-:W-:-:S06]  /*215e0*/  ISETP.NE.AND.EX P0, PT, RZ, UR5, PT, P0 ;  /* 0x00000005ff007c0c */ /* 0x000fcc000bf05300 */
[----:B------:R-:W1:Y:S07]  /*215f0*/  @P2 LDC.64 R6, c[0x0][0xa18] ;  /* 0x00028600ff062b82 */ /* 0x000e6e0000000a00 */
[----:B------:R-:W5:Y:S01]  /*21600*/  @P0 LDG.E R35, desc[UR60][R4.64] ;  /* 0x0000003c04230981 */ /* 0x000f62000c1e1900 */
[----:B0-----:R-:W-:-:S05]  /*21610*/  IMAD.WIDE R2, R19, 0x4, R2 ;  /* 0x0000000413027825 */ /* 0x001fca00078e0202 */
[----:B------:R-:W5:Y:S01]  /*21620*/  @P1 LDG.E R0, desc[UR60][R2.64] ;  /* 0x0000003c02001981 */ /* 0x000f62000c1e1900 */
[----:B------:R-:W-:Y:S02]  /*21630*/  ULDC UR4, c[0x0][0x288] ;  /* 0x0000a20000047ab9 */ /* 0x000fe40000000800 */
[----:B------:R-:W-:Y:S01]  /*21640*/  IMAD.U32 R32, RZ, RZ, UR4 ;  /* 0x00000004ff207e24 */ /* 0x000fe2000f8e00ff */
[----:B------:R-:W-:Y:S02]  /*21650*/  ULDC.64 UR4, c[0x0][0x418] ;  /* 0x0001060000047ab9 */ /* 0x000fe40000000a00 */
[----:B------:R-:W-:-:S03]  /*21660*/  UISETP.NE.U32.AND UP0, UPT, UR4, URZ, UPT ;  /* 0x0000003f0400728c */ /* 0x000fc6000bf05070 */
[----:B------:R-:W-:Y:S01]  /*21670*/  ULDC UR4, c[0x0][0x424] ;  /* 0x0001090000047ab9 */ /* 0x000fe20000000800 */
[----:B------:R-:W-:Y:S01]  /*21680*/  UISETP.NE.AND.EX UP0, UPT, UR5, URZ, UPT, UP0 ;  /* 0x0000003f0500728c */ /* 0x000fe2000bf05300 */
[----:B-1----:R-:W-:Y:S02]  /*21690*/  @P2 IMAD.WIDE R6, R19, 0x4, R6 ;  /* 0x0000000413062825 */ /* 0x002fe400078e0206 */
[----:B------:R-:W-:Y:S01]  /*216a0*/  ULDC UR5, c[0x0][0x2f0] ;  /* 0x0000bc0000057ab9 */ /* 0x000fe20000000800 */
[----:B------:R-:W-:Y:S02]  /*216b0*/  USEL UR4, UR4, 0x1, UP0 ;  /* 0x0000000104047887 */ /* 0x000fe40008000000 */
[----:B------:R0:W5:Y:S02]  /*216c0*/  @P2 LDG.E R32, desc[UR60][R6.64] ;  /* 0x0000003c06202981 */ /* 0x000164000c1e1900 */
[----:B------:R-:W-:-:S03]  /*216d0*/  UIMAD UR4, UR4, UR5, URZ ;  /* 0x00000005040472a4 */ /* 0x000fc6000f8e023f */
[----:B------:R-:W-:-:S03]  /*216e0*/  ULDC UR5, c[0x0][0x348] ;  /* 0x0000d20000057ab9 */ /* 0x000fc60000000800 */
[----:B------:R-:W-:Y:S01]  /*216f0*/  MOV R10, UR4 ;  /* 0x00000004000a7c02 */ /* 0x000fe20008000f00 */
[----:B0-----:R-:W-:Y:S01]  /*21700*/  IMAD.U32 R6, RZ, RZ, UR5 ;  /* 0x00000005ff067e24 */ /* 0x001fe2000f8e00ff */
[----:B--2---:R0:W-:Y:S01]  /*21710*/  STL [R1+0x4], R11 ;  /* 0x0000040b01007387 */ /* 0x0041e20000100800 */
[----:B------:R-:W-:Y:S05]  /*21720*/  @P2 BRA `(.L_x_1877) ;  /* 0x0000000000102947 */ /* 0x000fea0003800000 */
[----:B------:R-:W-:Y:S05]  /*21730*/  @!P0 BRA `(.L_x_1877) ;  /* 0x00000000000c8947 */ /* 0x000fea0003800000 */
[----:B------:R-:W2:Y:S04]  /*21740*/  LDG.E R7, desc[UR60][R4.64] ;  /* 0x0000003c04077981 */ /* 0x000ea8000c1e1900 */
[----:B-----5:R-:W2:Y:S02]  /*21750*/  LDG.E R32, desc[UR60][R4.64+0x4] ;  /* 0x0000043c04207981 */ /* 0x020ea4000c1e1900 */
[----:B--2---:R-:W-:-:S07]  /*21760*/  IMAD.IADD R32, R32, 0x1, -R7 ;  /* 0x0000000120207824 */ /* 0x004fce00078e0a07 */
.L_x_1877:
[----:B------:R-:W-:Y:S02]  /*21770*/  ULDC.64 UR4, c[0x0][0xa20] ;  /* 0x0002880000047ab9 */ /* 0x000fe40000000a00 */
[----:B------:R-:W-:-:S04]  /*21780*/  ISETP.NE.U32.AND P0, PT, RZ, UR4, PT ;  /* 0x00000004ff007c0c */ /* 0x000fc8000bf05070 */
[----:B------:R-:W-:-:S13]  /*21790*/  ISETP.NE.AND.EX P0, PT, RZ, UR5, PT, P0 ;  /* 0x00000005ff007c0c */ /* 0x000fda000bf05300 */
[----:B------:R-:W-:Y:S05]  /*217a0*/  @!P0 BRA `(.L_x_1878) ;  /* 0x0000000000108947 */ /* 0x000fea0003800000 */
[----:B------:R-:W1:Y:S02]  /*217b0*/  LDC.64 R4, c[0x0][0xa20] ;  /* 0x00028800ff047b82 */ /* 0x000e640000000a00 */
[----:B-1----:R-:W-:-:S05]  /*217c0*/  IMAD.WIDE R4, R19, 0x4, R4 ;  /* 0x0000000413047825 */ /* 0x002fca00078e0204 */
[----:B------:R1:W5:Y:S01]  /*217d0*/  LDG.E R10, desc[UR60][R4.64] ;  /* 0x0000003c040a7981 */ /* 0x000362000c1e1900 */
[----:B------:R-:W-:Y:S05]  /*217e0*/  BRA `(.L_x_1879) ;  /* 0x0000000000247947 */ /* 0x000fea0003800000 */
.L_x_1878:
        /* <DEDUP_REMOVED lines=9> */
.L_x_1879:
[----:B-1----:R-:W2:Y:S01]  /*21880*/  @P1 LDG.E R5, desc[UR60][R2.64] ;  /* 0x0000003c02051981 */ /* 0x002ea2000c1e1900 */
[----:B------:R-:W1:Y:S03]  /*21890*/  LDC R7, c[0x0][0x448] ;  /* 0x00011200ff077b82 */ /* 0x000e660000000800 */
[----:B------:R3:W2:Y:S01]  /*218a0*/  @P1 LDG.E R4, desc[UR60][R2.64+0x4] ;  /* 0x0000043c02041981 */ /* 0x0006a2000c1e1900 */
[----:B------:R-:W-:Y:S02]  /*218b0*/  IMAD.SHL.U32 R28, R17, 0x80, RZ ;  /* 0x00000080111c7824 */ /* 0x000fe400078e00ff */
[----:B-----5:R-:W-:Y:S02]  /*218c0*/  IMAD.IADD R10, R10, 0x1, -R11 ;  /* 0x000000010a0a7824 */ /* 0x020fe400078e0a0b */
[----:B---3--:R-:W3:Y:S01]  /*218d0*/  LDC.64 R2, c[0x0][0x9e0] ;  /* 0x00027800ff027b82 */ /* 0x008ee20000000a00 */
[----:B-1----:R-:W-:-:S02]  /*218e0*/  ISETP.NE.AND P2, PT, R7, 0x1, PT ;  /* 0x000000010700780c */ /* 0x002fc40003f45270 */
[----:B------:R-:W-:-:S11]  /*218f0*/  IADD3 R7, R28, 0x7f, RZ ;  /* 0x0000007f1c077810 */ /* 0x000fd60007ffe0ff */
[----:B------:R-:W1:Y:S01]  /*21900*/  @P2 LDC R8, c[0x0][0x44c] ;  /* 0x00011300ff082b82 */ /* 0x000e620000000800 */
[----:B---3--:R-:W-:-:S07]  /*21910*/  ISETP.GE.AND P3, PT, R3, 0x1, PT ;  /* 0x000000010300780c */ /* 0x008fce0003f66270 */
[----:B------:R-:W3:Y:S01]  /*21920*/  @P2 LDC R9, c[0x0][0x450] ;  /* 0x00011400ff092b82 */ /* 0x000ee20000000800 */
[----:B--2---:R-:W-:Y:S02]  /*21930*/  @P1 IMAD.IADD R6, R4, 0x1, -R5 ;  /* 0x0000000104061824 */ /* 0x004fe400078e0a05 */
[----:B-1----:R-:W-:-:S04]  /*21940*/  @P2 IMAD.HI.U32 R4, R7, R8, RZ ;  /* 0x0000000807042227 */ /* 0x002fc800078e00ff */
[----:B------:R-:W-:Y:S01]  /*21950*/  IMAD.IADD R13, R10, 0x1, R6 ;  /* 0x000000010a0d7824 */ /* 0x000fe200078e0206 */
[----:B---3--:R-:W-:-:S03]  /*21960*/  @P2 SHF.R.U32.HI R7, RZ, R9, R4 ;  /* 0x00000009ff072219 */ /* 0x008fc60000011604 */
[C---:B------:R-:W-:Y:S01]  /*21970*/  VIADD R4, R13.reuse, 0x5f ;  /* 0x0000005f0d047836 */ /* 0x040fe20000000000 */
[----:B------:R1:W-:Y:S01]  /*21980*/  STL [R1], R13 ;  /* 0x0000000d01007387 */ /* 0x0003e20000100800 */
[----:B------:R-:W-:Y:S02]  /*21990*/  IADD3 R8, R13, 0x1, -R32 ;  /* 0x000000010d087810 */ /* 0x000fe40007ffe820 */
[----:B------:R-:W-:-:S04]  /*219a0*/  IMAD.HI R4, R4, 0x2aaaaaab, RZ ;  /* 0x2aaaaaab04047827 */ /* 0x000fc800078e02ff */
[----:B------:R-:W-:Y:S01]  /*219b0*/  IMAD.IADD R7, R8, 0x1, R7 ;  /* 0x0000000108077824 */ /* 0x000fe200078e0207 */
[----:B------:R-:W-:-:S04]  /*219c0*/  SHF.R.U32.HI R9, RZ, 0x1f, R4 ;  /* 0x0000001fff097819 */ /* 0x000fc80000011604 */
[----:B------:R-:W-:Y:S02]  /*219d0*/  LEA.HI.SX32 R9, R4, R9, 0x1c ;  /* 0x0000000904097211 */ /* 0x000fe400078fe2ff */
[----:B------:R-:W-:Y:S01]  /*219e0*/  IADD3 R2, R7, R2, RZ ;  /* 0x0000000207027210 */ /* 0x000fe20007ffe0ff */
[----:B-1----:R-:W-:Y:S06]  /*219f0*/  @!P3 BRA `(.L_x_1880) ;  /* 0x000000000048b947 */ /* 0x002fec0003800000 */
[C---:B------:R-:W-:Y:S01]  /*21a00*/  ISETP.GT.AND P0, PT, R7.reuse, RZ, PT ;  /* 0x000000ff0700720c */ /* 0x040fe20003f04270 */
[----:B------:R-:W-:Y:S01]  /*21a10*/  BSSY B0, `(.L_x_1881) ;  /* 0x000000e000007945 */ /* 0x000fe20003800000 */
[----:B0-----:R-:W-:-:S11]  /*21a20*/  VIADD R11, R7, 0xffffffff ;  /* 0xffffffff070b7836 */ /* 0x001fd60000000000 */
        /* <DEDUP_REMOVED lines=8> */
.L_x_1882:
[----:B------:R-:W-:-:S13]  /*21ab0*/  ISETP.NE.AND P0, PT, R3, 0x1, PT ;  /* 0x000000010300780c */ /* 0x000fda0003f05270 */
[----:B------:R-:W0:Y:S02]  /*21ac0*/  @P0 LDC.64 R4, c[0x0][0x9e8] ;  /* 0x00027a00ff040b82 */ /* 0x000e240000000a00 */
[----:B0-----:R-:W-:-:S05]  /*21ad0*/  @P0 IMAD.HI.U32 R4, R11, R4, RZ ;  /* 0x000000040b040227 */ /* 0x001fca00078e00ff */
[----:B------:R-:W-:-:S07]  /*21ae0*/  @P0 SHF.R.U32.HI R11, RZ, R5, R4 ;  /* 0x00000005ff0b0219 */ /* 0x000fce0000011604 */
.L_x_1883:
[----:B------:R-:W-:Y:S05]  /*21af0*/  BSYNC B0 ;  /* 0x0000000000007941 */ /* 0x000fea0003800000 */
.L_x_1881:
[----:B------:R-:W-:-:S05]  /*21b00*/  IMAD R11, R11, R3, R3 ;  /* 0x000000030b0b7224 */ /* 0x000fca00078e0203 */
[----:B------:R-:W-:-:S07]  /*21b10*/  VIMNMX R2, R2, R11, PT ;  /* 0x0000000b02027248 */ /* 0x000fce0003fe0100 */
.L_x_1880:
[----:B------:R-:W1:Y:S01]  /*21b20*/  @P2 LDC R5, c[0x0][0x44c] ;  /* 0x00011300ff052b82 */ /* 0x000e620000000800 */
[----:B------:R-:W-:Y:S01]  /*21b30*/  IMAD.MOV.U32 R4, RZ, RZ, R28 ;  /* 0x000000ffff047224 */ /* 0x000fe200078e001c */
[----:B------:R-:W-:Y:S01]  /*21b40*/  ULDC UR4, c[0x0][0x9dc] ;  /* 0x0002770000047ab9 */ /* 0x000fe20000000800 */
[----:B------:R-:W-:-:S05]  /*21b50*/  IMAD.IADD R7, R13, 0x1, -R32 ;  /* 0x000000010d077824 */ /* 0x000fca00078e0a20 */
[----:B------:R-:W2:Y:S01]  /*21b60*/  @P2 LDC R12, c[0x0][0x450] ;  /* 0x00011400ff0c2b82 */ /* 0x000ea20000000800 */
[----:B-1----:R-:W-:-:S05]  /*21b70*/  @P2 IMAD.HI.U32 R5, R28, R5, RZ ;  /* 0x000000051c052227 */ /* 0x002fca00078e00ff */
[----:B--2---:R-:W-:-:S04]  /*21b80*/  @P2 SHF.R.U32.HI R4, RZ, R12, R5 ;  /* 0x0000000cff042219 */ /* 0x004fc80000011605 */
[----:B------:R-:W-:-:S05]  /*21b90*/  IADD3 R12, R7, R4, RZ ;  /* 0x00000004070c7210 */ /* 0x000fca0007ffe0ff */
[----:B0-----:R-:W-:Y:S01]  /*21ba0*/  VIADD R11, R12, -UR4 ;  /* 0x800000040c0b7c36 */ /* 0x001fe20008000000 */
        /* <DEDUP_REMOVED lines=11> */
.L_x_1886:
[----:B------:R-:W-:-:S13]  /*21c60*/  ISETP.NE.AND P0, PT, R3, 0x1, PT ;  /* 0x000000010300780c */ /* 0x000fda0003f05270 */
[----:B------:R-:W0:Y:S02]  /*21c70*/  @P0 LDC.64 R4, c[0x0][0x9e8] ;  /* 0x00027a00ff040b82 */ /* 0x000e240000000a00 */
[----:B0-----:R-:W-:-:S05]  /*21c80*/  @P0 IMAD.HI.U32 R4, R12, R4, RZ ;  /* 0x000000040c040227 */ /* 0x001fca00078e00ff */
[----:B------:R-:W-:-:S07]  /*21c90*/  @P0 SHF.R.U32.HI R12, RZ, R5, R4 ;  /* 0x00000005ff0c0219 */ /* 0x000fce0000011604 */
.L_x_1887:
[----:B------:R-:W-:Y:S05]  /*21ca0*/  BSYNC B0 ;  /* 0x0000000000007941 */ /* 0x000fea0003800000 */
.L_x_1885:
[----:B------:R-:W-:-:S05]  /*21cb0*/  IMAD R12, R12, R3, RZ ;  /* 0x000000030c0c7224 */ /* 0x000fca00078e02ff */
[----:B------:R-:W-:-:S07]  /*21cc0*/  VIMNMX R11, R11, R12, !PT ;  /* 0x0000000c0b0b7248 */ /* 0x000fce0007fe0100 */
.L_x_1884:
[----:B------:R-:W-:Y:S01]  /*21cd0*/  VIADD R2, R2, 0x5f ;  /* 0x0000005f02027836 */ /* 0x000fe20000000000 */
[----:B------:R-:W-:Y:S01]  /*21ce0*/  BSSY B0, `(.L_x_1888) ;  /* 0x000013a000007945 */ /* 0x000fe20003800000 */
        /* <DEDUP_REMOVED lines=11> */
[----:B------:R-:W-:-:S04]  /*21da0*/  VIMNMX R4, R5, R6, PT ;  /* 0x0000000605047248 */ /* 0x000fc80003fe0100 */
[----:B------:R-:W-:Y:S01]  /*21db0*/  ISETP.GT.AND P0, PT, R4, R3, PT ;  /* 0x000000030400720c */ /* 0x000fe20003f04270 */
[----:B------:R-:W-:-:S05]  /*21dc0*/  IMAD.WIDE.U32 R2, R3, -0x55555555, RZ ;  /* 0xaaaaaaab03027825 */ /* 0x000fca00078e00ff */
[----:B------:R-:W-:-:S05]  /*21dd0*/  SHF.R.U32.HI R5, RZ, 0x6, R3 ;  /* 0x00000006ff057819 */ /* 0x000fca0000011603 */
[----:B------:R-:W-:Y:S02]  /*21de0*/  IMAD.MOV.U32 R2, RZ, RZ, R5 ;  /* 0x000000ffff027224 */ /* 0x000fe400078e0005 */
[----:B------:R-:W-:-:S04]  /*21df0*/  @P0 VIADD R4, R4, 0x5f ;  /* 0x0000005f04040836 */ /* 0x000fc80000000000 */
        /* <DEDUP_REMOVED lines=13> */
.L_x_2061:
[----:B-1----:R-:W-:Y:S02]  /*21ed0*/  ISETP.NE.AND P0, PT, R14, RZ, PT ;  /* 0x000000ff0e00720c */ /* 0x002fe40003f05270 */
[----:B------:R-:W-:-:S11]  /*21ee0*/  PLOP3.LUT P6, PT, PT, PT, PT, 0x8, 0x0 ;  /* 0x000000000000781c */ /* 0x000fd60003fce170 */
[----:B------:R-:W-:Y:S05]  /*21ef0*/  @P0 BRA `(.L_x_1891) ;  /* 0x00000000000c0947 */ /* 0x000fea0003800000 */
[----:B------:R-:W-:-:S03]  /*21f00*/  UMOV UR4, 0xffffffff ;  /* 0xffffffff00047882 */ /* 0x000fc60000000000 */
[----:B------:R-:W-:Y:S05]  /*21f10*/  BRA.DIV UR4, `(.L_x_1892) ;  /* 0x0000007204287947 */ /* 0x000fea000b800000 */
[----:B------:R-:W-:-:S13]  /*21f20*/  ELECT P6, URZ, PT ;  /* 0x00000000003f782f */ /* 0x000fda00038c0000 */
.L_x_1891:
        /* <DEDUP_REMOVED lines=9> */
.L_x_2064:
[----:B------:R-:W-:Y:S05]  /*21fc0*/  BSYNC B1 ;  /* 0x0000000000017941 */ /* 0x000fea0003800000 */
.L_x_1893:
        /* <DEDUP_REMOVED lines=10> */
.L_x_2065:
[----:B------:R-:W-:Y:S05]  /*22070*/  BSYNC B2 ;  /* 0x0000000000027941 */ /* 0x000fea0003800000 */
.L_x_1897:
        /* <DEDUP_REMOVED lines=9> */
.L_x_1900:
[----:B------:R-:W-:Y:S05]  /*22110*/  BSYNC B2 ;  /* 0x0000000000027941 */ /* 0x000fea0003800000 */
.L_x_1899:
[----:B------:R-:W-:Y:S01]  /*22120*/  IMAD.MOV.U32 R14, RZ, RZ, RZ ;  /* 0x000000ffff0e7224 */ /* 0x000fe200078e00ff */
[----:B------:R-:W-:Y:S01]  /*22130*/  UIADD3 UR4, UP0, UR36, 0x570, URZ ;  /* 0x0000057024047890 */ /* 0x000fe2000ff1e03f */
[----:B0-----:R-:W-:Y:S01]  /*22140*/  IMAD R6, R2, 0x60, R0 ;  /* 0x0000006002067824 */ /* 0x001fe200078e0200 */
[----:B------:R-:W-:Y:S01]  /*22150*/  PLOP3.LUT P0, PT, PT, PT, PT, 0x80, 0x0 ;  /* 0x000000000000781c */ /* 0x000fe20003f0f070 */
[----:B------:R-:W-:Y:S01]  /*22160*/  IMAD R11, R25, 0x9000, R23 ;  /* 0x00009000190b7824 */ /* 0x000fe200078e0217 */
[----:B------:R-:W-:Y:S01]  /*22170*/  R2UR UR10, R14 ;  /* 0x000000000e0a72ca */ /* 0x000fe200000e0000 */
[----:B------:R-:W-:Y:S01]  /*22180*/  VIADD R10, R3, 0x2a890 ;  /* 0x0002a890030a7836 */ /* 0x000fe20000000000 */
[----:B------:R-:W-:Y:S01]  /*22190*/  IADD3 R6, R6, -0x60, RZ ;  /* 0xffffffa006067810 */ /* 0x000fe20007ffe0ff */
[----:B------:R-:W-:Y:S01]  /*221a0*/  VIADD R13, R11, 0x18400 ;  /* 0x000184000b0d7836 */ /* 0x000fe20000000000 */
[----:B------:R-:W-:Y:S01]  /*221b0*/  UIADD3.X UR5, URZ, UR37, URZ, UP0, !UPT ;  /* 0x000000253f057290 */ /* 0x000fe200087fe43f */
[----:B------:R-:W-:Y:S01]  /*221c0*/  UMOV UR6, 0x0 ;  /* 0x0000000000067882 */ /* 0x000fe20000000000 */
[----:B------:R-:W-:-:S10]  /*221d0*/  UMOV UR7, 0x12f00000 ;  /* 0x12f0000000077882 */ /* 0x000fd40000000000 */
.L_x_1901:
        /* <DEDUP_REMOVED lines=10> */
[----:B------:R-:W-:Y:S01]  /*22280*/  IMAD.MOV.U32 R15, RZ, RZ, 0x40 ;  /* 0x00000040ff0f7424 */ /* 0x000fe200078e00ff */
[----:B------:R-:W-:Y:S01]  /*22290*/  PLOP3.LUT P0, PT, PT, PT, PT, 0x80, 0x0 ;  /* 0x000000000000781c */ /* 0x000fe20003f0f070 */
[----:B------:R-:W-:Y:S01]  /*222a0*/  VIADD R13, R11, 0x1b400 ;  /* 0x0001b4000b0d7836 */ /* 0x000fe20000000000 */
[----:B------:R-:W-:Y:S01]  /*222b0*/  UMOV UR6, 0x0 ;  /* 0x0000000000067882 */ /* 0x000fe20000000000 */
[----:B------:R-:W-:Y:S01]  /*222c0*/  UMOV UR7, 0x12f00000 ;  /* 0x12f0000000077882 */ /* 0x000fe20000000000 */
[----:B------:R-:W-:-:S15]  /*222d0*/  R2UR UR10, R15 ;  /* 0x000000000f0a72ca */ /* 0x000fde00000e0000 */
.L_x_1902:
        /* <DEDUP_REMOVED lines=15> */
.L_x_1903:
        /* <DEDUP_REMOVED lines=13> */
.L_x_2066:
[----:B------:R-:W-:Y:S05]  /*224a0*/  BSYNC B2 ;  /* 0x0000000000027941 */ /* 0x000fea0003800000 */
.L_x_1904:
[----:B------:R-:W-:Y:S01]  /*224b0*/  BSSY B2, `(.L_x_1906) ;  /* 0x000000b000027945 */ /* 0x000fe20003800000 */
[----:B------:R-:W-:Y:S02]  /*224c0*/  IMAD.MOV.U32 R10, RZ, RZ, 0x0 ;  /* 0x00000000ff0a7424 */ /* 0x000fe400078e00ff */
[----:B------:R-:W-:Y:S01]  /*224d0*/  IMAD.MOV.U32 R11, RZ, RZ, 0x12f00000 ;  /* 0x12f00000ff0b7424 */ /* 0x000fe200078e00ff */
[----:B------:R-:W-:Y:S06]  /*224e0*/  @P1 BRA `(.L_x_1907) ;  /* 0x00000000001c1947 */ /* 0x000fec0003800000 */
[----:B------:R-:W2:Y:S01]  /*224f0*/  S2R R13, SR_TID.X ;  /* 0x00000000000d7919 */ /* 0x000ea20000002100 */
[----:B01----:R-:W-:-:S04]  /*22500*/  IMAD.MOV.U32 R12, RZ, RZ, 0x6000 ;  /* 0x00006000ff0c7424 */ /* 0x003fc800078e00ff */
[----:B------:R3:W-:Y:S01]  /*22510*/  SYNCS.ARRIVE.TRANS64 RZ, [R3+URZ+0x2a8b0], R12 ;  /* 0x02a8b00c03ff79a7 */ /* 0x0007e2000800003f */
[----:B--2---:R-:W-:-:S04]  /*22520*/  LOP3.LUT R13, R13, 0x1f, RZ, 0xc0, !PT ;  /* 0x0000001f0d0d7812 */ /* 0x004fc800078ec0ff */
[----:B------:R-:W-:-:S13]  /*22530*/  ISETP.NE.AND P0, PT, R13, RZ, PT ;  /* 0x000000ff0d00720c */ /* 0x000fda0003f05270 */
[----:B---3--:R-:W-:Y:S05]  /*22540*/  @!P0 BRA `(.L_x_1907) ;  /* 0x0000000000048947 */ /* 0x008fea0003800000 */
[----:B------:R-:W-:Y:S01]  /*22550*/  BPT.TRAP 0x1 ;  /* 0x000000040000795c */ /* 0x000fe20000300000 */
.L_x_1907:
[----:B------:R-:W-:Y:S05]  /*22560*/  BSYNC B2 ;  /* 0x0000000000027941 */ /* 0x000fea0003800000 */
.L_x_1906:
        /* <DEDUP_REMOVED lines=9> */
.L_x_1908:
        /* <DEDUP_REMOVED lines=10> */
[----:B------:R-:W-:Y:S01]  /*226a0*/  R2UR UR10, R15 ;  /* 0x000000000f0a72ca */ /* 0x000fe200000e0000 */
[----:B------:R-:W-:Y:S01]  /*226b0*/  VIADD R12, R12, 0x3400 ;  /* 0x000034000c0c7836 */ /* 0x000fe20000000000 */
[----:B------:R-:W-:Y:S02]  /*226c0*/  R2UR UR6, R10 ;  /* 0x000000000a0672ca */ /* 0x000fe400000e0000 */
[----:B------:R-:W-:Y:S02]  /*226d0*/  R2UR UR7, R11 ;  /* 0x000000000b0772ca */ /* 0x000fe400000e0000 */
[----:B------:R-:W-:-:S13]  /*226e0*/  PLOP3.LUT P0, PT, PT, PT, PT, 0x80, 0x0 ;  /* 0x000000000000781c */ /* 0x000fda0003f0f070 */
.L_x_1909:
        /* <DEDUP_REMOVED lines=10> */
.L_x_1896:
[----:B------:R-:W-:Y:S05]  /*22790*/  BSYNC B1 ;  /* 0x0000000000017941 */ /* 0x000fea0003800000 */
.L_x_1895:
[----:B------:R-:W-:Y:S01]  /*227a0*/  VIADD R12, R2, 0xfffffffe ;  /* 0xfffffffe020c7836 */ /* 0x000fe20000000000 */
[----:B------:R-:W-:Y:S01]  /*227b0*/  PLOP3.LUT P0, PT, PT, PT, PT, 0x8, 0x0 ;  /* 0x000000000000781c */ /* 0x000fe20003f0e170 */
[----:B------:R-:W-:-:S03]  /*227c0*/  VIADD R25, R25, 0x1 ;  /* 0x0000000119197836 */ /* 0x000fc60000000000 */
[----:B------:R-:W-:Y:S02]  /*227d0*/  ISETP.GE.AND P2, PT, R12, R5, PT ;  /* 0x000000050c00720c */ /* 0x000fe40003f46270 */
[----:B------:R-:W-:-:S04]  /*227e0*/  ISETP.NE.AND P1, PT, R25, 0x2, PT ;  /* 0x000000021900780c */ /* 0x000fc80003f25270 */
[----:B------:R-:W-:Y:S02]  /*227f0*/  SEL R2, RZ, 0x1, P1 ;  /* 0x00000001ff027807 */ /* 0x000fe40000800000 */
[----:B------:R-:W-:Y:S02]  /*22800*/  SEL R25, R25, RZ, P1 ;  /* 0x000000ff19197207 */ /* 0x000fe40000800000 */
[----:B------:R-:W-:-:S03]  /*22810*/  LOP3.LUT R31, R31, R2, RZ, 0x3c, !PT ;  /* 0x000000021f1f7212 */ /* 0x000fc600078e3cff */
[----:B------:R-:W-:Y:S05]  /*22820*/  @!P2 BRA `(.L_x_1889) ;  /* 0x000000080014a947 */ /* 0x000fea0003800000 */
.L_x_1925:
        /* <DEDUP_REMOVED lines=11> */
.L_x_2067:
[----:B------:R-:W-:Y:S05]  /*228e0*/  BSYNC B2 ;  /* 0x0000000000027941 */ /* 0x000fea0003800000 */
.L_x_1912:
[----:B------:R-:W-:Y:S04]  /*228f0*/  BSSY B2, `(.L_x_1914) ;  /* 0x0000009000027945 */ /* 0x000fe80003800000 */
[----:B------:R-:W-:Y:S05]  /*22900*/  @P2 BRA `(.L_x_1915) ;  /* 0x00000000001c2947 */ /* 0x000fea0003800000 */
[----:B------:R-:W2:Y:S01]  /*22910*/  S2R R3, SR_TID.X ;  /* 0x0000000000037919 */ /* 0x000ea20000002100 */
[----:B0-----:R-:W-:-:S04]  /*22920*/  MOV R6, 0x9000 ;  /* 0x0000900000067802 */ /* 0x001fc80000000f00 */
[----:B------:R3:W-:Y:S01]  /*22930*/  SYNCS.ARRIVE.TRANS64 RZ, [R11+URZ+0x2a890], R6 ;  /* 0x02a890060bff79a7 */ /* 0x0007e2000800003f */
[----:B--2---:R-:W-:-:S04]  /*22940*/  LOP3.LUT R3, R3, 0x1f, RZ, 0xc0, !PT ;  /* 0x0000001f03037812 */ /* 0x004fc800078ec0ff */
[----:B------:R-:W-:-:S13]  /*22950*/  ISETP.NE.AND P1, PT, R3, RZ, PT ;  /* 0x000000ff0300720c */ /* 0x000fda0003f25270 */
[----:B---3--:R-:W-:Y:S05]  /*22960*/  @!P1 BRA `(.L_x_1915) ;  /* 0x0000000000049947 */ /* 0x008fea0003800000 */
[----:B------:R-:W-:Y:S01]  /*22970*/  BPT.TRAP 0x1 ;  /* 0x000000040000795c */ /* 0x000fe20000300000 */
.L_x_1915:
[----:B------:R-:W-:Y:S05]  /*22980*/  BSYNC B2 ;  /* 0x0000000000027941 */ /* 0x000fea0003800000 */
.L_x_1914:
[----:B------:R-:W-:Y:S01]  /*22990*/  IMAD.MOV.U32 R10, RZ, RZ, RZ ;  /* 0x000000ffff0a7224 */ /* 0x000fe200078e00ff */
[----:B------:R-:W-:Y:S01]  /*229a0*/  UIADD3 UR4, UP0, UR36, 0x570, URZ ;  /* 0x0000057024047890 */ /* 0x000fe2000ff1e03f */
[----:B------:R-:W-:Y:S01]  /*229b0*/  IMAD R3, R25, 0x9000, R23 ;  /* 0x0000900019037824 */ /* 0x000fe200078e0217 */
[----:B------:R-:W-:Y:S01]  /*229c0*/  PLOP3.LUT P1, PT, PT, PT, PT, 0x80, 0x0 ;  /* 0x000000000000781c */ /* 0x000fe20003f2f070 */
[----:B0-----:R-:W-:Y:S01]  /*229d0*/  IMAD R6, R12, 0x60, R0 ;  /* 0x000000600c067824 */ /* 0x001fe200078e0200 */
[----:B------:R-:W-:Y:S01]  /*229e0*/  R2UR UR10, R10 ;  /* 0x000000000a0a72ca */ /* 0x000fe200000e0000 */
[----:B------:R-:W-:Y:S01]  /*229f0*/  VIADD R14, R11, 0x2a890 ;  /* 0x0002a8900b0e7836 */ /* 0x000fe20000000000 */
[----:B------:R-:W-:Y:S01]  /*22a00*/  UIADD3.X UR5, URZ, UR37, URZ, UP0, !UPT ;  /* 0x000000253f057290 */ /* 0x000fe200087fe43f */
[----:B------:R-:W-:Y:S01]  /*22a10*/  VIADD R13, R3, 0x18400 ;  /* 0x00018400030d7836 */ /* 0x000fe20000000000 */
[----:B------:R-:W-:Y:S01]  /*22a20*/  UMOV UR6, 0x0 ;  /* 0x0000000000067882 */ /* 0x000fe20000000000 */
[----:B------:R-:W-:-:S10]  /*22a30*/  UMOV UR7, 0x12f00000 ;  /* 0x12f0000000077882 */ /* 0x000fd40000000000 */
.L_x_1916:
        /* <DEDUP_REMOVED lines=12> */
[----:B------:R-:W-:Y:S01]  /*22b00*/  UMOV UR6, 0x0 ;  /* 0x0000000000067882 */ /* 0x000fe20000000000 */
[----:B------:R-:W-:Y:S01]  /*22b10*/  IADD3 R15, R3, 0x1b400, RZ ;  /* 0x0001b400030f7810 */ /* 0x000fe20007ffe0ff */
[----:B------:R-:W-:Y:S01]  /*22b20*/  UMOV UR7, 0x12f00000 ;  /* 0x12f0000000077882 */ /* 0x000fe20000000000 */
[----:B------:R-:W-:-:S15]  /*22b30*/  R2UR UR10, R13 ;  /* 0x000000000d0a72ca */ /* 0x000fde00000e0000 */
.L_x_1917:
        /* <DEDUP_REMOVED lines=11> */
[----:B------:R-:W-:Y:S01]  /*22bf0*/  VIADD R3, R3, 0x1e400 ;  /* 0x0001e40003037836 */ /* 0x000fe20000000000 */
[----:B------:R-:W-:Y:S01]  /*22c00*/  UMOV UR6, 0x0 ;  /* 0x0000000000067882 */ /* 0x000fe20000000000 */
[----:B------:R-:W-:Y:S01]  /*22c10*/  UMOV UR7, 0x12f00000 ;  /* 0x12f0000000077882 */ /* 0x000fe20000000000 */
[----:B------:R-:W-:-:S09]  /*22c20*/  UMOV UR10, 0x80 ;  /* 0x00000080000a7882 */ /* 0x000fd20000000000 */
.L_x_1918:
        /* <DEDUP_REMOVED lines=13> */
.L_x_2068:
[----:B------:R-:W-:Y:S05]  /*22d00*/  BSYNC B2 ;  /* 0x0000000000027941 */ /* 0x000fea0003800000 */
.L_x_1919:
[----:B------:R-:W-:Y:S01]  /*22d10*/  BSSY B2, `(.L_x_1921) ;  /* 0x000000b000027945 */ /* 0x000fe20003800000 */
[----:B01----:R-:W-:Y:S02]  /*22d20*/  IMAD.MOV.U32 R2, RZ, RZ, 0x0 ;  /* 0x00000000ff027424 */ /* 0x003fe400078e00ff */
[----:B------:R-:W-:Y:S01]  /*22d30*/  IMAD.MOV.U32 R3, RZ, RZ, 0x12f00000 ;  /* 0x12f00000ff037424 */ /* 0x000fe200078e00ff */
[----:B------:R-:W-:Y:S06]  /*22d40*/  @P2 BRA `(.L_x_1922) ;  /* 0x00000000001c2947 */ /* 0x000fec0003800000 */
[----:B------:R-:W0:Y:S01]  /*22d50*/  S2R R15, SR_TID.X ;  /* 0x00000000000f7919 */ /* 0x000e220000002100 */
[----:B------:R-:W-:-:S04]  /*22d60*/  IMAD.MOV.U32 R14, RZ, RZ, 0x6000 ;  /* 0x00006000ff0e7424 */ /* 0x000fc800078e00ff */
[----:B------:R1:W-:Y:S01]  /*22d70*/  SYNCS.ARRIVE.TRANS64 RZ, [R11+URZ+0x2a8b0], R14 ;  /* 0x02a8b00e0bff79a7 */ /* 0x0003e2000800003f */
[----:B0-----:R-:W-:-:S04]  /*22d80*/  LOP3.LUT R15, R15, 0x1f, RZ, 0xc0, !PT ;  /* 0x0000001f0f0f7812 */ /* 0x001fc800078ec0ff */
[----:B------:R-:W-:-:S13]  /*22d90*/  ISETP.NE.AND P1, PT, R15, RZ, PT ;  /* 0x000000ff0f00720c */ /* 0x000fda0003f25270 */
[----:B-1----:R-:W-:Y:S05]  /*22da0*/  @!P1 BRA `(.L_x_1922) ;  /* 0x0000000000049947 */ /* 0x002fea0003800000 */
[----:B------:R-:W-:Y:S01]  /*22db0*/  BPT.TRAP 0x1 ;  /* 0x000000040000795c */ /* 0x000fe20000300000 */
.L_x_1922:
[----:B------:R-:W-:Y:S05]  /*22dc0*/  BSYNC B2 ;  /* 0x0000000000027941 */ /* 0x000fea0003800000 */
.L_x_1921:
[----:B------:R-:W-:Y:S01]  /*22dd0*/  R2UR UR6, R2 ;  /* 0x00000000020672ca */ /* 0x000fe200000e0000 */
[----:B------:R-:W-:Y:S01]  /*22de0*/  UIADD3 UR4, UP0, UR36, 0x670, URZ ;  /* 0x0000067024047890 */ /* 0x000fe2000ff1e03f */
[----:B------:R-:W-:Y:S02]  /*22df0*/  R2UR UR7, R3 ;  /* 0x00000000030772ca */ /* 0x000fe400000e0000 */
[----:B------:R-:W-:Y:S01]  /*22e00*/  R2UR UR10, R10 ;  /* 0x000000000a0a72ca */ /* 0x000fe200000e0000 */
[----:B------:R-:W-:Y:S01]  /*22e10*/  IMAD R10, R25, 0x6000, R23 ;  /* 0x00006000190a7824 */ /* 0x000fe200078e0217 */
[----:B------:R-:W-:Y:S01]  /*22e20*/  PLOP3.LUT P1, PT, PT, PT, PT, 0x80, 0x0 ;  /* 0x000000000000781c */ /* 0x000fe20003f2f070 */
[----:B------:R-:W-:Y:S01]  /*22e30*/  UIADD3.X UR5, URZ, UR37, URZ, UP0, !UPT ;  /* 0x000000253f057290 */ /* 0x000fe200087fe43f */
[----:B------:R-:W-:Y:S01]  /*22e40*/  IADD3 R11, R11, 0x2a8b0, RZ ;  /* 0x0002a8b00b0b7810 */ /* 0x000fe20007ffe0ff */
[----:B------:R-:W-:-:S10]  /*22e50*/  VIADD R14, R10, 0x400 ;  /* 0x000004000a0e7836 */ /* 0x000fd40000000000 */
.L_x_1923:
        /* <DEDUP_REMOVED lines=15> */
.L_x_1924:
        /* <DEDUP_REMOVED lines=10> */
.L_x_1911:
[----:B------:R-:W-:Y:S05]  /*22ff0*/  BSYNC B1 ;  /* 0x0000000000017941 */ /* 0x000fea0003800000 */
.L_x_1910:
[C---:B------:R-:W-:Y:S01]  /*23000*/  ISETP.GT.AND P2, PT, R12.reuse, R5, PT ;  /* 0x000000050c00720c */ /* 0x040fe20003f44270 */
[----:B------:R-:W-:Y:S02]  /*23010*/  VIADD R25, R25, 0x1 ;  /* 0x0000000119197836 */ /* 0x000fe40000000000 */
[----:B------:R-:W-:-:S03]  /*23020*/  VIADD R12, R12, 0xffffffff ;  /* 0xffffffff0c0c7836 */ /* 0x000fc60000000000 */
[----:B------:R-:W-:-:S04]  /*23030*/  ISETP.NE.AND P1, PT, R25, 0x2, PT ;  /* 0x000000021900780c */ /* 0x000fc80003f25270 */
[----:B------:R-:W-:Y:S02]  /*23040*/  SEL R2, RZ, 0x1, P1 ;  /* 0x00000001ff027807 */ /* 0x000fe40000800000 */
[----:B------:R-:W-:Y:S02]  /*23050*/  SEL R25, R25, RZ, P1 ;  /* 0x000000ff19197207 */ /* 0x000fe40000800000 */
[----:B------:R-:W-:Y:S01]  /*23060*/  LOP3.LUT R31, R31, R2, RZ, 0x3c, !PT ;  /* 0x000000021f1f7212 */ /* 0x000fe200078e3cff */
[----:B------:R-:W-:Y:S06]  /*23070*/  @P2 BRA `(.L_x_1925) ;  /* 0xfffffff400ec2947 */ /* 0x000fec000383ffff */
.L_x_1889:
[----:B------:R-:W-:Y:S05]  /*23080*/  BSYNC B0 ;  /* 0x0000000000007941 */ /* 0x000fea0003800000 */
.L_x_1888:
[----:B------:R-:W1:Y:S01]  /*23090*/  LDC R0, c[0x0][0x448] ;  /* 0x00011200ff007b82 */ /* 0x000e620000000800 */
[----:B------:R-:W-:Y:S01]  /*230a0*/  IADD3 R5, R28, 0x7f, RZ ;  /* 0x0000007f1c057810 */ /* 0x000fe20007ffe0ff */
[----:B------:R-:W-:Y:S06]  /*230b0*/  @!P0 WARPSYNC.ALL ;  /* 0x0000000000008948 */ /* 0x000fec0003800000 */
[----:B------:R-:W2:Y:S08]  /*230c0*/  LDC.64 R2, c[0x0][0x9e0] ;  /* 0x00027800ff027b82 */ /* 0x000eb00000000a00 */
[----:B------:R-:W-:Y:S01]  /*230d0*/  @!P0 BAR.SYNC.DEFER_BLOCKING 0xc, 0x180 ;  /* 0x0306000000008b1d */ /* 0x000fe20000010000 */
[----:B-1----:R-:W-:-:S02]  /*230e0*/  ISETP.NE.AND P1, PT, R0, 0x1, PT ;  /* 0x000000010000780c */ /* 0x002fc40003f25270 */
[----:B--2---:R-:W-:-:S11]  /*230f0*/  ISETP.GE.AND P2, PT, R3, 0x1, PT ;  /* 0x000000010300780c */ /* 0x004fd60003f46270 */
[----:B------:R-:W1:Y:S08]  /*23100*/  @P1 LDC R0, c[0x0][0x44c] ;  /* 0x00011300ff001b82 */ /* 0x000e700000000800 */
[----:B------:R-:W2:Y:S01]  /*23110*/  @P1 LDC R11, c[0x0][0x450] ;  /* 0x00011400ff0b1b82 */ /* 0x000ea20000000800 */
[----:B-1----:R-:W-:-:S05]  /*23120*/  @P1 IMAD.HI.U32 R0, R5, R0, RZ ;  /* 0x0000000005001227 */ /* 0x002fca00078e00ff */
[----:B--2---:R-:W-:-:S05]  /*23130*/  @P1 SHF.R.U32.HI R5, RZ, R11, R0 ;  /* 0x0000000bff051219 */ /* 0x004fca0000011600 */
[----:B------:R-:W-:-:S04]  /*23140*/  IMAD.IADD R11, R8, 0x1, R5 ;  /* 0x00000001080b7824 */ /* 0x000fc800078e0205 */
[----:B------:R-:W-:Y:S01]  /*23150*/  IMAD.IADD R2, R11, 0x1, R2 ;  /* 0x000000010b027824 */ /* 0x000fe200078e0202 */
        /* <DEDUP_REMOVED lines=12> */
.L_x_1928:
[----:B------:R-:W-:-:S13]  /*23220*/  ISETP.NE.AND P0, PT, R3, 0x1, PT ;  /* 0x000000010300780c */ /* 0x000fda0003f05270 */
[----:B------:R-:W1:Y:S02]  /*23230*/  @P0 LDC.64 R4, c[0x0][0x9e8] ;  /* 0x00027a00ff040b82 */ /* 0x000e640000000a00 */
[----:B-1----:R-:W-:-:S05]  /*23240*/  @P0 IMAD.HI.U32 R4, R0, R4, RZ ;  /* 0x0000000400040227 */ /* 0x002fca00078e00ff */
[----:B------:R-:W-:-:S07]  /*23250*/  @P0 SHF.R.U32.HI R0, RZ, R5, R4 ;  /* 0x00000005ff000219 */ /* 0x000fce0000011604 */
.L_x_1929:
[----:B------:R-:W-:Y:S05]  /*23260*/  BSYNC B0 ;  /* 0x0000000000007941 */ /* 0x000fea0003800000 */
.L_x_1927:
[----:B------:R-:W-:-:S05]  /*23270*/  IMAD R5, R0, R3, R3 ;  /* 0x0000000300057224 */ /* 0x000fca00078e0203 */
[----:B------:R-:W-:-:S07]  /*23280*/  VIMNMX R2, R2, R5, PT ;  /* 0x0000000502027248 */ /* 0x000fce0003fe0100 */
.L_x_1926:
[----:B------:R-:W1:Y:S01]  /*23290*/  @P1 LDC R5, c[0x0][0x44c] ;  /* 0x00011300ff051b82 */ /* 0x000e620000000800 */
[----:B------:R-:W-:Y:S01]  /*232a0*/  VIADD R2, R2, 0x5f ;  /* 0x0000005f02027836 */ /* 0x000fe20000000000 */
[----:B------:R-:W-:Y:S01]  /*232b0*/  MOV R0, R28 ;  /* 0x0000001c00007202 */ /* 0x000fe20000000f00 */
[----:B------:R-:W-:Y:S02]  /*232c0*/  ULDC UR4, c[0x0][0x9dc] ;  /* 0x0002770000047ab9 */ /* 0x000fe40000000800 */
[----:B------:R-:W-:-:S03]  /*232d0*/  IMAD.HI R2, R2, 0x2aaaaaab, RZ ;  /* 0x2aaaaaab02027827 */ /* 0x000fc600078e02ff */
[----:B------:R-:W2:Y:S01]  /*232e0*/  @P1 LDC R4, c[0x0][0x450] ;  /* 0x00011400ff041b82 */ /* 0x000ea20000000800 */
[----:B-1----:R-:W-:-:S05]  /*232f0*/  @P1 IMAD.HI.U32 R5, R28, R5, RZ ;  /* 0x000000051c051227 */ /* 0x002fca00078e00ff */
[----:B--2---:R-:W-:Y:S02]  /*23300*/  @P1 SHF.R.U32.HI R0, RZ, R4, R5 ;  /* 0x00000004ff001219 */ /* 0x004fe40000011605 */
[----:B------:R-:W-:-:S03]  /*23310*/  SHF.R.U32.HI R5, RZ, 0x1f, R2 ;  /* 0x0000001fff057819 */ /* 0x000fc60000011602 */
[----:B------:R-:W-:Y:S01]  /*23320*/  IMAD.IADD R7, R7, 0x1, R0 ;  /* 0x0000000107077824 */ /* 0x000fe200078e0200 */
[----:B------:R-:W-:-:S03]  /*23330*/  LEA.HI.SX32 R2, R2, R5, 0x1c ;  /* 0x0000000502027211 */ /* 0x000fc600078fe2ff */
[----:B------:R-:W-:Y:S01]  /*23340*/  VIADD R0, R7, -UR4 ;  /* 0x8000000407007c36 */ /* 0x000fe20008000000 */
[----:B------:R-:W-:-:S05]  /*23350*/  VIMNMX R24, R9, R2, PT ;  /* 0x0000000209187248 */ /* 0x000fca0003fe0100 */
[----:B------:R1:W-:Y:S01]  /*23360*/  STL [R1+0x24], R24 ;  /* 0x0000241801007387 */ /* 0x0003e20000100800 */
[----:B------:R-:W-:Y:S05]  /*23370*/  @!P2 BRA `(.L_x_1930) ;  /* 0x000000000044a947 */ /* 0x000fea0003800000 */
[----:B------:R-:W-:Y:S01]  /*23380*/  ISETP.GT.AND P0, PT, R7, -0x1, PT ;  /* 0xffffffff0700780c */ /* 0x000fe20003f04270 */
[----:B------:R-:W-:-:S12]  /*23390*/  BSSY B0, `(.L_x_1931) ;  /* 0x000000d000007945 */ /* 0x000fd80003800000 */
[----:B------:R-:W-:Y:S05]  /*233a0*/  @P0 BRA `(.L_x_1932) ;  /* 0x00000000001c0947 */ /* 0x000fea0003800000 */
[----:B------:R-:W-:Y:S02]  /*233b0*/  ISETP.NE.AND P0, PT, R3, 0x1, PT ;  /* 0x000000010300780c */ /* 0x000fe40003f05270 */
[----:B------:R-:W-:-:S11]  /*233c0*/  LOP3.LUT R7, RZ, R7, RZ, 0x33, !PT ;  /* 0x00000007ff077212 */ /* 0x000fd600078e33ff */
[----:B------:R-:W2:Y:S02]  /*233d0*/  @P0 LDC.64 R4, c[0x0][0x9e8] ;  /* 0x00027a00ff040b82 */ /* 0x000ea40000000a00 */
[----:B--2---:R-:W-:-:S05]  /*233e0*/  @P0 IMAD.HI.U32 R4, R7, R4, RZ ;  /* 0x0000000407040227 */ /* 0x004fca00078e00ff */
[----:B------:R-:W-:-:S04]  /*233f0*/  @P0 SHF.R.U32.HI R7, RZ, R5, R4 ;  /* 0x00000005ff070219 */ /* 0x000fc80000011604 */
[----:B------:R-:W-:Y:S01]  /*23400*/  LOP3.LUT R7, RZ, R7, RZ, 0x33, !PT ;  /* 0x00000007ff077212 */ /* 0x000fe200078e33ff */
[----:B------:R-:W-:Y:S06]  /*23410*/  BRA `(.L_x_1933) ;  /* 0x0000000000107947 */ /* 0x000fec0003800000 */
.L_x_1932:
[----:B------:R-:W-:-:S13]  /*23420*/  ISETP.NE.AND P0, PT, R3, 0x1, PT ;  /* 0x000000010300780c */ /* 0x000fda0003f05270 */
[----:B------:R-:W2:Y:S02]  /*23430*/  @P0 LDC.64 R4, c[0x0][0x9e8] ;  /* 0x00027a00ff040b82 */ /* 0x000ea40000000a00 */
[----:B--2---:R-:W-:-:S05]  /*23440*/  @P0 IMAD.HI.U32 R4, R7, R4, RZ ;  /* 0x0000000407040227 */ /* 0x004fca00078e00ff */
[----:B------:R-:W-:-:S07]  /*23450*/  @P0 SHF.R.U32.HI R7, RZ, R5, R4 ;  /* 0x00000005ff070219 */ /* 0x000fce0000011604 */
.L_x_1933:
[----:B------:R-:W-:Y:S05]  /*23460*/  BSYNC B0 ;  /* 0x0000000000007941 */ /* 0x000fea0003800000 */
.L_x_1931:
[----:B------:R-:W-:-:S05]  /*23470*/  IMAD R3, R7, R3, RZ ;  /* 0x0000000307037224 */ /* 0x000fca00078e02ff */
[----:B------:R-:W-:-:S07]  /*23480*/  VIMNMX R0, R0, R3, !PT ;  /* 0x0000000300007248 */ /* 0x000fce0007fe0100 */
.L_x_1930:
[----:B------:R-:W-:Y:S01]  /*23490*/  IMAD.HI R0, R0, 0x2aaaaaab, RZ ;  /* 0x2aaaaaab00007827 */ /* 0x000fe200078e02ff */
[----:B------:R-:W-:Y:S04]  /*234a0*/  BSSY B7, `(.L_x_1934) ;  /* 0x000037d000077945 */ /* 0x000fe80003800000 */
[----:B------:R-:W-:-:S04]  /*234b0*/  SHF.R.U32.HI R3, RZ, 0x1f, R0 ;  /* 0x0000001fff037819 */ /* 0x000fc80000011600 */
[----:B------:R-:W-:-:S04]  /*234c0*/  LEA.HI.SX32 R3, R0, R3, 0x1c ;  /* 0x0000000300037211 */ /* 0x000fc800078fe2ff */
[----:B------:R-:W-:-:S04]  /*234d0*/  VIMNMX R2, RZ, R3, !PT ;  /* 0x00000003ff027248 */ /* 0x000fc80007fe0100 */
[----:B------:R-:W-:Y:S01]  /*234e0*/  ISETP.GT.AND P0, PT, R24, R2, PT ;  /* 0x000000021800720c */ /* 0x000fe20003f04270 */
[----:B------:R2:W-:-:S12]  /*234f0*/  STL [R1+0x8], R2 ;  /* 0x0000080201007387 */ /* 0x0005d80000100800 */
[----:B--2---:R-:W-:Y:S05]  /*23500*/  @P0 BRA `(.L_x_1935) ;  /* 0x0000000000440947 */ /* 0x004fea0003800000 */
[----:B------:R-:W2:Y:S02]  /*23510*/  S2R R2, SR_TID.X ;  /* 0x0000000000027919 */ /* 0x000ea40000002100 */
[----:B--2---:R-:W-:-:S04]  /*23520*/  LOP3.LUT R2, R2, 0x7f, RZ, 0xc0, !PT ;  /* 0x0000007f02027812 */ /* 0x004fc800078ec0ff */
[----:B------:R-:W-:-:S13]  /*23530*/  ISETP.NE.AND P0, PT, R2, RZ, PT ;  /* 0x000000ff0200720c */ /* 0x000fda0003f05270 */
[----:B------:R-:W-:Y:S05]  /*23540*/  @P0 BRA `(.L_x_1936) ;  /* 0x0000003400c80947 */ /* 0x000fea0003800000 */
[----:B------:R-:W2:Y:S01]  /*23550*/  S2R R5, SR_LANEID ;  /* 0x0000000000057919 */ /* 0x000ea20000000000 */
[----:B------:R-:W-:Y:S01]  /*23560*/  VOTEU.ANY UR4, UPT, PT ;  /* 0x0000000000047886 */ /* 0x000fe200038e0100 */
[----:B------:R-:W3:Y:S01]  /*23570*/  LDC.64 R2, c[0x0][0xc60] ;  /* 0x00031800ff027b82 */ /* 0x000ee20000000a00 */
[----:B------:R-:W2:Y:S02]  /*23580*/  FLO.U32 R0, UR4 ;  /* 0x0000000400007d00 */ /* 0x000ea400080e0000 */
[----:B--2---:R-:W-:-:S06]  /*23590*/  ISETP.EQ.U32.AND P0, PT, R0, R5, PT ;  /* 0x000000050000720c */ /* 0x004fcc0003f02070 */
[----:B------:R-:W3:Y:S07]  /*235a0*/  POPC R5, UR4 ;  /* 0x0000000400057d09 */ /* 0x000eee0008000000 */
[----:B---3--:R-:W2:Y:S01]  /*235b0*/  @P0 ATOMG.E.ADD.STRONG.GPU PT, R3, desc[UR60][R2.64], R5 ;  /* 0x00000005020309a8 */ /* 0x008ea200081ee1fc */
[----:B------:R-:W3:Y:S02]  /*235c0*/  S2R R4, SR_LTMASK ;  /* 0x0000000000047919 */ /* 0x000ee40000003900 */
[----:B---3--:R-:W-:-:S04]  /*235d0*/  LOP3.LUT R4, R4, UR4, RZ, 0xc0, !PT ;  /* 0x0000000404047c12 */ /* 0x008fc8000f8ec0ff */
[----:B------:R-:W3:Y:S01]  /*235e0*/  POPC R7, R4 ;  /* 0x0000000400077309 */ /* 0x000ee20000000000 */
[----:B--2---:R-:W3:Y:S02]  /*235f0*/  SHFL.IDX PT, R0, R3, R0, 0x1f ;  /* 0x00001f0003007589 */ /* 0x004ee400000e0000 */
[----:B---3--:R-:W-:Y:S01]  /*23600*/  IADD3 R16, R0, UR38, R7 ;  /* 0x0000002600107c10 */ /* 0x008fe2000fffe007 */
[----:B------:R-:W-:Y:S06]  /*23610*/  BRA `(.L_x_1936) ;  /* 0x0000003400947947 */ /* 0x000fec0003800000 */
.L_x_1935:
        /* <DEDUP_REMOVED lines=10> */
[----:B------:R-:W2:Y:S01]  /*236c0*/  LDC.64 R2, c[0x4][R2] ;  /* 0x0100000002027b82 */ /* 0x000ea20000000a00 */
[----:B0-----:R-:W-:Y:S01]  /*236d0*/  IMAD.U32 R6, RZ, RZ, UR8 ;  /* 0x00000008ff067e24 */ /* 0x001fe2000f8e00ff */
[----:B------:R-:W-:Y:S01]  /*236e0*/  MOV R11, UR5 ;  /* 0x00000005000b7c02 */ /* 0x000fe20008000f00 */
[----:B------:R-:W-:Y:S02]  /*236f0*/  IMAD.U32 R7, RZ, RZ, UR9 ;  /* 0x00000009ff077e24 */ /* 0x000fe4000f8e00ff */
[----:B------:R-:W-:-:S02]  /*23700*/  IMAD.U32 R10, RZ, RZ, UR4 ;  /* 0x00000004ff0a7e24 */ /* 0x000fc4000f8e00ff */
[----:B------:R-:W-:Y:S02]  /*23710*/  IMAD.MOV.U32 R8, RZ, RZ, 0x70 ;  /* 0x00000070ff087424 */ /* 0x000fe400078e00ff */
[----:B------:R-:W-:Y:S02]  /*23720*/  IMAD.MOV.U32 R12, RZ, RZ, 0x1 ;  /* 0x00000001ff0c7424 */ /* 0x000fe400078e00ff */
[----:B------:R-:W-:-:S07]  /*23730*/  IMAD.MOV.U32 R13, RZ, RZ, RZ ;  /* 0x000000ffff0d7224 */ /* 0x000fce00078e00ff */
[----:B------:R-:W-:-:S07]  /*23740*/  LEPC R20, `(.L_x_1938) ;  /* 0x000000001014794e */ /* 0x000fce0000000000 */
[----:B-12---:R-:W-:Y:S05]  /*23750*/  CALL.ABS.NOINC R2 ;  /* 0x0000000002007343 */ /* 0x006fea0003c00000 */
.L_x_1938:
[----:B------:R-:W-:Y:S05]  /*23760*/  BSYNC B6 ;  /* 0x0000000000067941 */ /* 0x000fea0003800000 */
.L_x_1937:
        /* <DEDUP_REMOVED lines=8> */
[----:B------:R2:W3:Y:S01]  /*237f0*/  LDC.64 R2, c[0x4][R17] ;  /* 0x0100000011027b82 */ /* 0x0004e20000000a00 */
[----:B------:R-:W-:Y:S01]  /*23800*/  MOV R4, UR6 ;  /* 0x0000000600047c02 */ /* 0x000fe20008000f00 */
[----:B------:R-:W-:Y:S01]  /*23810*/  IMAD.U32 R5, RZ, RZ, UR7 ;  /* 0x00000007ff057e24 */ /* 0x000fe2000f8e00ff */
[----:B------:R-:W-:Y:S01]  /*23820*/  MOV R11, UR5 ;  /* 0x00000005000b7c02 */ /* 0x000fe20008000f00 */
[----:B0-----:R-:W-:Y:S02]  /*23830*/  IMAD.U32 R6, RZ, RZ, UR8 ;  /* 0x00000008ff067e24 */ /* 0x001fe4000f8e00ff */
[----:B------:R-:W-:-:S02]  /*23840*/  IMAD.U32 R7, RZ, RZ, UR9 ;  /* 0x00000009ff077e24 */ /* 0x000fc4000f8e00ff */
[----:B------:R-:W-:Y:S02]  /*23850*/  IMAD.U32 R10, RZ, RZ, UR4 ;  /* 0x00000004ff0a7e24 */ /* 0x000fe4000f8e00ff */
[----:B------:R-:W-:Y:S02]  /*23860*/  IMAD.MOV.U32 R8, RZ, RZ, 0x70 ;  /* 0x00000070ff087424 */ /* 0x000fe400078e00ff */
[----:B------:R-:W-:Y:S02]  /*23870*/  IMAD.MOV.U32 R12, RZ, RZ, 0x1 ;  /* 0x00000001ff0c7424 */ /* 0x000fe400078e00ff */
[----:B--2---:R-:W-:-:S07]  /*23880*/  IMAD.MOV.U32 R13, RZ, RZ, RZ ;  /* 0x000000ffff0d7224 */ /* 0x004fce00078e00ff */
[----:B------:R-:W-:-:S07]  /*23890*/  LEPC R20, `(.L_x_1941) ;  /* 0x000000001014794e */ /* 0x000fce0000000000 */
[----:B-1-3--:R-:W-:Y:S05]  /*238a0*/  CALL.ABS.NOINC R2 ;  /* 0x0000000002007343 */ /* 0x00afea0003c00000 */
.L_x_1941:
[----:B------:R0:W1:Y:S01]  /*238b0*/  LDC.64 R2, c[0x4][R17] ;  /* 0x0100000011027b82 */ /* 0x0000620000000a00 */
[----:B------:R-:W-:Y:S01]  /*238c0*/  ULDC.64 UR4, c[0x4][0x90] ;  /* 0x0100240000047ab9 */ /* 0x000fe20000000a00 */
[----:B------:R-:W-:Y:S01]  /*238d0*/  ULDC.64 UR6, c[0x4][0x98] ;  /* 0x0100260000067ab9 */ /* 0x000fe20000000a00 */
[----:B------:R-:W-:Y:S01]  /*238e0*/  ULDC.64 UR8, c[0x4][0x18] ;  /* 0x0100060000087ab9 */ /* 0x000fe20000000a00 */
[----:B------:R-:W-:Y:S01]  /*238f0*/  IMAD.U32 R4, RZ, RZ, UR4 ;  /* 0x00000004ff047e24 */ /* 0x000fe2000f8e00ff */
[----:B------:R-:W-:Y:S01]  /*23900*/  MOV R5, UR5 ;  /* 0x0000000500057c02 */ /* 0x000fe20008000f00 */
        /* <DEDUP_REMOVED lines=8> */
[----:B-1----:R-:W-:Y:S05]  /*23990*/  CALL.ABS.NOINC R2 ;  /* 0x0000000002007343 */ /* 0x002fea0003c00000 */
.L_x_1940:
[----:B------:R-:W-:Y:S05]  /*239a0*/  BSYNC B6 ;  /* 0x0000000000067941 */ /* 0x000fea0003800000 */
.L_x_1939:
[----:B------:R-:W-:Y:S01]  /*239b0*/  ULDC.64 UR4, c[0x0][0x9f8] ;  /* 0x00027e0000047ab9 */ /* 0x000fe20000000a00 */
[----:B------:R-:W2:Y:S01]  /*239c0*/  LDL R20, [R1] ;  /* 0x0000000001147983 */ /* 0x000ea20000100800 */
[----:B------:R-:W-:-:S03]  /*239d0*/  ISETP.NE.U32.AND P0, PT, RZ, UR4, PT ;  /* 0x00000004ff007c0c */ /* 0x000fc6000bf05070 */
[----:B------:R-:W3:Y:S01]  /*239e0*/  LDL R17, [R1+0x4] ;  /* 0x0000040001117983 */ /* 0x000ee20000100800 */
[----:B------:R-:W-:Y:S01]  /*239f0*/  ISETP.NE.AND.EX P0, PT, RZ, UR5, PT, P0 ;  /* 0x00000005ff007c0c */ /* 0x000fe2000bf05300 */
[----:B------:R-:W-:Y:S01]  /*23a00*/  IMAD.MOV.U32 R34, RZ, RZ, R19 ;  /* 0x000000ffff227224 */ /* 0x000fe200078e0013 */
[----:B------:R-:W4:Y:S01]  /*23a10*/  LDC R0, c[0x0][0x430] ;  /* 0x00010c00ff007b82 */ /* 0x000f220000000800 */
[----:B------:R-:W0:Y:S01]  /*23a20*/  S2R R21, SR_TID.X ;  /* 0x0000000000157919 */ /* 0x000e220000002100 */
[----:B------:R-:W-:-:S09]  /*23a30*/  ULDC UR4, c[0x0][0x320] ;  /* 0x0000c80000047ab9 */ /* 0x000fd20000000800 */
[----:B------:R-:W1:Y:S01]  /*23a40*/  @P0 LDC.64 R2, c[0x0][0x9f8] ;  /* 0x00027e00ff020b82 */ /* 0x000e620000000a00 */
[----:B0-----:R-:W-:Y:S01]  /*23a50*/  LOP3.LUT R21, R21, 0x7f, RZ, 0xc0, !PT ;  /* 0x0000007f15157812 */ /* 0x001fe200078ec0ff */
[----:B-1----:R-:W-:-:S03]  /*23a60*/  @P0 IMAD.WIDE R2, R19, 0x4, R2 ;  /* 0x0000000413020825 */ /* 0x002fc600078e0202 */
[----:B------:R-:W-:Y:S02]  /*23a70*/  SHF.R.U32.HI R26, RZ, 0x3, R21 ;  /* 0x00000003ff1a7819 */ /* 0x000fe40000011615 */
[----:B------:R0:W3:Y:S01]  /*23a80*/  @P0 LDG.E R34, desc[UR60][R2.64] ;  /* 0x0000003c02220981 */ /* 0x0000e2000c1e1900 */
[----:B----4-:R-:W-:Y:S01]  /*23a90*/  ISETP.NE.AND P1, PT, R0, 0x1, PT ;  /* 0x000000010000780c */ /* 0x010fe20003f25270 */
[----:B------:R-:W1:-:S12]  /*23aa0*/  S2R R21, SR_TID.X ;  /* 0x0000000000157919 */ /* 0x000e580000002100 */
[----:B------:R-:W4:Y:S08]  /*23ab0*/  @P1 LDC R4, c[0x0][0x434] ;  /* 0x00010d00ff041b82 */ /* 0x000f300000000800 */
[----:B------:R-:W0:Y:S01]  /*23ac0*/  @P1 LDC R6, c[0x0][0x438] ;  /* 0x00010e00ff061b82 */ /* 0x000e220000000800 */
[----:B-1----:R-:W-:-:S05]  /*23ad0*/  IMAD.SHL.U32 R21, R21, 0x10, RZ ;  /* 0x0000001015157824 */ /* 0x002fca00078e00ff */
[----:B------:R-:W-:Y:S02]  /*23ae0*/  LOP3.LUT R21, R26, 0x70, R21, 0xf8, !PT ;  /* 0x000000701a157812 */ /* 0x000fe400078ef815 */
[----:B------:R-:W-:-:S05]  /*23af0*/  IADD3 R26, R24, -0x1, RZ ;  /* 0xffffffff181a7810 */ /* 0x000fca0007ffe0ff */
[----:B------:R-:W-:Y:S01]  /*23b00*/  IMAD R5, R26, 0x60, R21 ;  /* 0x000000601a057824 */ /* 0x000fe200078e0215 */
[----:B------:R-:W-:Y:S01]  /*23b10*/  LOP3.LUT R22, R22, 0xfffffff7, RZ, 0xc0, !PT ;  /* 0xfffffff716167812 */ /* 0x000fe200078ec0ff */
[----:B------:R-:W-:-:S03]  /*23b20*/  UMOV UR5, 0xffffffff ;  /* 0xffffffff00057882 */ /* 0x000fc60000000000 */
[----:B--2---:R-:W-:Y:S02]  /*23b30*/  ISETP.GE.AND P0, PT, R5, R20, PT ;  /* 0x000000140500720c */ /* 0x004fe40003f06270 */
[----:B------:R-:W1:Y:S02]  /*23b40*/  S2R R20, SR_TID.X ;  /* 0x0000000000147919 */ /* 0x000e640000002100 */
[----:B------:R-:W-:Y:S01]  /*23b50*/  ISETP.GT.U32.OR P0, PT, R21, 0x5f, P0 ;  /* 0x0000005f1500780c */ /* 0x000fe20000704470 */
[----:B---3--:R-:W-:-:S04]  /*23b60*/  IMAD.IADD R5, R5, 0x1, R17 ;  /* 0x0000000105057824 */ /* 0x008fc800078e0211 */
[----:B----4-:R-:W-:-:S04]  /*23b70*/  @P1 IMAD.HI.U32 R7, R5, R4, RZ ;  /* 0x0000000405071227 */ /* 0x010fc800078e00ff */
[----:B------:R-:W-:Y:S01]  /*23b80*/  IMAD.MOV.U32 R4, RZ, RZ, R5 ;  /* 0x000000ffff047224 */ /* 0x000fe200078e0005 */
[----:B0-----:R-:W-:-:S03]  /*23b90*/  @P1 SHF.R.U32.HI R4, RZ, R6, R7 ;  /* 0x00000006ff041219 */ /* 0x001fc60000011607 */
[----:B------:R-:W0:Y:S02]  /*23ba0*/  @!P0 LDC.64 R2, c[0x0][0x428] ;  /* 0x00010a00ff028b82 */ /* 0x000e240000000a00 */
[----:B------:R-:W-:-:S04]  /*23bb0*/  IMAD.MOV R6, RZ, RZ, -R4 ;  /* 0x000000ffff067224 */ /* 0x000fc800078e0a04 */
[----:B------:R-:W-:Y:S01]  /*23bc0*/  IMAD R0, R0, R6, R5 ;  /* 0x0000000600007224 */ /* 0x000fe200078e0205 */
[----:B------:R-:W-:Y:S01]  /*23bd0*/  @!P0 SHF.R.S32.HI R5, RZ, 0x1f, R4 ;  /* 0x0000001fff058819 */ /* 0x000fe20000011404 */
[----:B-1----:R-:W-:-:S05]  /*23be0*/  IMAD.SHL.U32 R20, R20, 0x8, RZ ;  /* 0x0000000814147824 */ /* 0x002fca00078e00ff */
[----:B------:R-:W-:-:S04]  /*23bf0*/  LOP3.LUT R20, R20, 0x38, RZ, 0xc0, !PT ;  /* 0x0000003814147812 */ /* 0x000fc800078ec0ff */
[C---:B------:R-:W-:Y:S02]  /*23c00*/  LOP3.LUT R17, R20.reuse, 0x40, RZ, 0xfc, !PT ;  /* 0x0000004014117812 */ /* 0x040fe400078efcff */
[----:B------:R-:W-:Y:S02]  /*23c10*/  ISETP.GE.AND P1, PT, R20, UR4, PT ;  /* 0x0000000414007c0c */ /* 0x000fe4000bf26270 */
[----:B------:R-:W-:Y:S01]  /*23c20*/  SHF.R.S32.HI R8, RZ, 0x1f, R34 ;  /* 0x0000001fff087819 */ /* 0x000fe20000011422 */
[-C--:B0-----:R-:W-:Y:S01]  /*23c30*/  @!P0 IMAD.WIDE.U32 R4, R34, R2.reuse, R4 ;  /* 0x0000000222048225 */ /* 0x081fe200078e0004 */
[----:B------:R-:W-:Y:S01]  /*23c40*/  ISETP.GE.AND P2, PT, R17, UR4, PT ;  /* 0x0000000411007c0c */ /* 0x000fe2000bf46270 */
[----:B------:R-:W-:Y:S01]  /*23c50*/  ULDC UR4, c[0x0][0x2f4] ;  /* 0x0000bd0000047ab9 */ /* 0x000fe20000000800 */
[----:B------:R-:W-:Y:S01]  /*23c60*/  SEL R30, RZ, 0x1, P1 ;  /* 0x00000001ff1e7807 */ /* 0x000fe20000800000 */
[----:B------:R-:W-:Y:S01]  /*23c70*/  @!P0 IMAD R6, R8, R2, RZ ;  /* 0x0000000208068224 */ /* 0x000fe200078e02ff */
[----:B------:R-:W-:Y:S01]  /*23c80*/  SEL R2, RZ, 0xffffffff, P2 ;  /* 0xffffffffff027807 */ /* 0x000fe20001000000 */
[----:B------:R0:W-:Y:S02]  /*23c90*/  STL [R1+0xc], R8 ;  /* 0x00000c0801007387 */ /* 0x0001e40000100800 */
[----:B------:R-:W-:Y:S01]  /*23ca0*/  @!P0 IMAD R6, R34, R3, R6 ;  /* 0x0000000322068224 */ /* 0x000fe200078e0206 */
[----:B------:R-:W-:-:S03]  /*23cb0*/  SHF.L.U32 R3, R2, 0x1, RZ ;  /* 0x0000000102037819 */ /* 0x000fc600000006ff */
[----:B------:R-:W-:Y:S01]  /*23cc0*/  @!P0 IMAD.IADD R6, R5, 0x1, R6 ;  /* 0x0000000105068824 */ /* 0x000fe200078e0206 */
[----:B------:R-:W-:Y:S02]  /*23cd0*/  LOP3.LUT R30, R3, 0x2, R30, 0xe2, !PT ;  /* 0x00000002031e7812 */ /* 0x000fe400078ee21e */
[----:B------:R-:W1:Y:S01]  /*23ce0*/  @!P0 LDC.64 R2, c[0x0][0x418] ;  /* 0x00010600ff028b82 */ /* 0x000e620000000a00 */
[----:B------:R-:W-:Y:S01]  /*23cf0*/  IMAD.U32 R5, RZ, RZ, UR39 ;  /* 0x00000027ff057e24 */ /* 0x000fe2000f8e00ff */
[----:B-1----:R-:W-:-:S04]  /*23d00*/  @!P0 LEA R2, P1, R4, R2, 0x2 ;  /* 0x0000000204028211 */ /* 0x002fc800078210ff */
[----:B------:R-:W-:Y:S01]  /*23d10*/  @!P0 LEA.HI.X R3, R4, R3, R6, 0x2, P1 ;  /* 0x0000000304038211 */ /* 0x000fe200008f1406 */
[----:B------:R-:W-:-:S06]  /*23d20*/  IMAD.MOV.U32 R4, RZ, RZ, RZ ;  /* 0x000000ffff047224 */ /* 0x000fcc00078e00ff */
[----:B------:R1:W5:Y:S01]  /*23d30*/  @!P0 LDG.E R4, desc[UR60][R2.64] ;  /* 0x0000003c02048981 */ /* 0x000362000c1e1900 */
[----:B------:R-:W-:Y:S02]  /*23d40*/  ISETP.GT.U32.AND P0, PT, R21, 0x5f, PT ;  /* 0x0000005f1500780c */ /* 0x000fe40003f04070 */
[----:B------:R-:W-:Y:S02]  /*23d50*/  ISETP.NE.AND P3, PT, R5, 0x3, PT ;  /* 0x000000030500780c */ /* 0x000fe40003f65270 */
[C---:B------:R-:W-:Y:S02]  /*23d60*/  ISETP.GE.AND P2, PT, R20.reuse, UR4, PT ;  /* 0x0000000414007c0c */ /* 0x040fe4000bf46270 */
[----:B0-----:R-:W-:Y:S02]  /*23d70*/  LOP3.LUT R8, R20, 0x80, RZ, 0xfc, !PT ;  /* 0x0000008014087812 */ /* 0x001fe400078efcff */
[----:B------:R-:W-:-:S05]  /*23d80*/  ISETP.GE.AND P1, PT, R17, UR4, PT ;  /* 0x0000000411007c0c */ /* 0x000fca000bf26270 */
[----:B------:R-:W-:Y:S02]  /*23d90*/  @P0 LOP3.LUT R22, R22, 0x8, RZ, 0xfc, !PT ;  /* 0x0000000816160812 */ /* 0x000fe400078efcff */
[----:B------:R-:W-:Y:S02]  /*23da0*/  ISETP.GE.AND P0, PT, R8, UR4, PT ;  /* 0x0000000408007c0c */ /* 0x000fe4000bf06270 */
[----:B------:R-:W-:-:S04]  /*23db0*/  LOP3.LUT R22, R22, 0xffffffef, RZ, 0xc0, !PT ;  /* 0xffffffef16167812 */ /* 0x000fc800078ec0ff */
[----:B------:R-:W-:-:S04]  /*23dc0*/  @P3 LOP3.LUT R22, R22, 0x10, RZ, 0xfc, !PT ;  /* 0x0000001016163812 */ /* 0x000fc800078efcff */
[----:B------:R-:W-:-:S04]  /*23dd0*/  LOP3.LUT R22, R22, 0xfffffffb, RZ, 0xc0, !PT ;  /* 0xfffffffb16167812 */ /* 0x000fc800078ec0ff */
[----:B------:R-:W-:-:S04]  /*23de0*/  @P2 LOP3.LUT R22, R22, 0x4, RZ, 0xfc, !PT ;  /* 0x0000000416162812 */ /* 0x000fc800078efcff */
[----:B------:R-:W-:-:S04]  /*23df0*/  LOP3.LUT R22, R22, 0xfffffffe, RZ, 0xc0, !PT ;  /* 0xfffffffe16167812 */ /* 0x000fc800078ec0ff */
[----:B------:R-:W-:-:S04]  /*23e00*/  LOP3.LUT R22, R22, 0xfffffffd, RZ, 0xc0, !PT ;  /* 0xfffffffd16167812 */ /* 0x000fc800078ec0ff */
[----:B------:R-:W-:-:S04]  /*23e10*/  @P1 LOP3.LUT R22, R22, 0x2, RZ, 0xfc, !PT ;  /* 0x0000000216161812 */ /* 0x000fc800078efcff */
[----:B------:R-:W-:Y:S01]  /*23e20*/  @P0 LOP3.LUT R22, R22, 0x1, RZ, 0xfc, !PT ;  /* 0x0000000116160812 */ /* 0x000fe200078efcff */
[----:B-1----:R-:W-:Y:S06]  /*23e30*/  BRA.DIV UR5, `(.L_x_1942) ;  /* 0x0000005205e47947 */ /* 0x002fec000b800000 */
.L_x_2071:
[----:B------:R-:W-:Y:S01]  /*23e40*/  SHF.R.S32.HI R33, RZ, 0x1f, R18 ;  /* 0x0000001fff217819 */ /* 0x000fe20000011412 */
[----:B------:R-:W-:Y:S06]  /*23e50*/  @!P3 BRA `(.L_x_1943) ;  /* 0x000000000004b947 */ /* 0x000fec0003800000 */
[----:B------:R-:W-:Y:S01]  /*23e60*/  BPT.TRAP 0x1 ;  /* 0x000000040000795c */ /* 0x000fe20000300000 */
.L_x_1943:
[----:B------:R-:W-:Y:S01]  /*23e70*/  SHF.R.S32.HI R5, RZ, 0x1f, R0 ;  /* 0x0000001fff057819 */ /* 0x000fe20000011400 */
[----:B------:R-:W-:Y:S01]  /*23e80*/  ULDC.64 UR4, c[0x0][0x328] ;  /* 0x0000ca0000047ab9 */ /* 0x000fe20000000a00 */
[----:B------:R-:W-:Y:S03]  /*23e90*/  BSSY B0, `(.L_x_1944) ;  /* 0x0000017000007945 */ /* 0x000fe60003800000 */
[----:B------:R-:W-:-:S04]  /*23ea0*/  IMAD R3, R5, UR4, RZ ;  /* 0x0000000405037c24 */ /* 0x000fc8000f8e02ff */
        /* <DEDUP_REMOVED lines=8> */
[----:B------:R-:W-:-:S04]  /*23f30*/  ULDC.64 UR4, c[0x0][0x330] ;  /* 0x0000cc0000047ab9 */ /* 0x000fc80000000a00 */
[----:B------:R-:W-:Y:S01]  /*23f40*/  IADD3 R3, R3, R7, RZ ;  /* 0x0000000703037210 */ /* 0x000fe20007ffe0ff */
        /* <DEDUP_REMOVED lines=11> */
.L_x_2072:
[----:B------:R-:W-:Y:S05]  /*24000*/  BSYNC B0 ;  /* 0x0000000000007941 */ /* 0x000fea0003800000 */
.L_x_1944:
[----:B------:R-:W2:Y:S01]  /*24010*/  LDL R9, [R1] ;  /* 0x0000000001097983 */ /* 0x000ea20000100800 */
[----:B------:R-:W-:Y:S01]  /*24020*/  ULDC.64 UR4, c[0x0][0x300] ;  /* 0x0000c00000047ab9 */ /* 0x000fe20000000a00 */
[----:B------:R-:W-:Y:S01]  /*24030*/  LOP3.LUT P4, RZ, R22, 0x4, RZ, 0xc0, !PT ;  /* 0x0000000416ff7812 */ /* 0x000fe2000788c0ff */
[----:B------:R-:W-:Y:S01]  /*24040*/  IMAD R5, R5, UR4, RZ ;  /* 0x0000000405057c24 */ /* 0x000fe2000f8e02ff */
[----:B------:R-:W1:Y:S01]  /*24050*/  S2R R8, SR_TID.X ;  /* 0x0000000000087919 */ /* 0x000e620000002100 */
[----:B0-----:R-:W-:Y:S01]  /*24060*/  IMAD.WIDE.U32 R2, R0, UR4, RZ ;  /* 0x0000000400027c25 */ /* 0x001fe2000f8e00ff */
[C---:B------:R-:W-:Y:S02]  /*24070*/  LOP3.LUT P3, RZ, R22.reuse, 0x2, RZ, 0xc0, !PT ;  /* 0x0000000216ff7812 */ /* 0x040fe4000786c0ff */
[----:B------:R-:W-:Y:S01]  /*24080*/  LOP3.LUT P2, RZ, R22, 0x1, RZ, 0xc0, !PT ;  /* 0x0000000116ff7812 */ /* 0x000fe2000784c0ff */
[----:B------:R-:W-:Y:S01]  /*24090*/  IMAD R5, R0, UR5, R5 ;  /* 0x0000000500057c24 */ /* 0x000fe2000f8e0205 */
[----:B------:R-:W-:-:S02]  /*240a0*/  ULDC.64 UR4, c[0x0][0x310] ;  /* 0x0000c40000047ab9 */ /* 0x000fc40000000a00 */
[----:B------:R-:W-:Y:S02]  /*240b0*/  IMAD R6, R6, UR4, RZ ;  /* 0x0000000406067c24 */ /* 0x000fe4000f8e02ff */
[----:B------:R-:W-:Y:S02]  /*240c0*/  IMAD.IADD R3, R3, 0x1, R5 ;  /* 0x0000000103037824 */ /* 0x000fe400078e0205 */
[C---:B------:R-:W-:Y:S02]  /*240d0*/  IMAD R6, R4.reuse, UR5, R6 ;  /* 0x0000000504067c24 */ /* 0x040fe4000f8e0206 */
[----:B------:R-:W-:Y:S01]  /*240e0*/  IMAD.WIDE.U32 R2, R4, UR4, R2 ;  /* 0x0000000404027c25 */ /* 0x000fe2000f8e0002 */
[----:B------:R-:W-:-:S03]  /*240f0*/  ULDC.64 UR4, c[0x0][0x308] ;  /* 0x0000c20000047ab9 */ /* 0x000fc60000000a00 */
[----:B------:R-:W-:Y:S02]  /*24100*/  IMAD.IADD R3, R3, 0x1, R6 ;  /* 0x0000000103037824 */ /* 0x000fe400078e0206 */
[----:B------:R-:W-:Y:S02]  /*24110*/  IMAD R0, R33, UR4, RZ ;  /* 0x0000000421007c24 */ /* 0x000fe4000f8e02ff */
[----:B------:R-:W-:-:S04]  /*24120*/  IMAD.WIDE.U32 R2, R18, UR4, R2 ;  /* 0x0000000412027c25 */ /* 0x000fc8000f8e0002 */
[----:B------:R-:W-:Y:S01]  /*24130*/  IMAD R0, R18, UR5, R0 ;  /* 0x0000000512007c24 */ /* 0x000fe2000f8e0200 */
[----:B------:R-:W-:Y:S01]  /*24140*/  ULDC.64 UR4, c[0x0][0x2e8] ;  /* 0x0000ba0000047ab9 */ /* 0x000fe20000000a00 */
[----:B------:R-:W-:Y:S01]  /*24150*/  IMAD R5, R27, 0x4800, R36 ;  /* 0x000048001b057824 */ /* 0x000fe200078e0224 */
[----:B------:R-:W-:Y:S01]  /*24160*/  LEA R4, P0, R2, UR4, 0x1 ;  /* 0x0000000402047c11 */ /* 0x000fe2000f8008ff */
[----:B------:R-:W-:Y:S01]  /*24170*/  UMOV UR4, 0xffffffff ;  /* 0xffffffff00047882 */ /* 0x000fe20000000000 */
[----:B------:R-:W-:Y:S02]  /*24180*/  IADD3 R0, R3, R0, RZ ;  /* 0x0000000003007210 */ /* 0x000fe40007ffe0ff */
[----:B-1----:R-:W-:Y:S02]  /*24190*/  LOP3.LUT R8, R8, 0x7f, RZ, 0xc0, !PT ;  /* 0x0000007f08087812 */ /* 0x002fe400078ec0ff */
[----:B------:R-:W-:Y:S02]  /*241a0*/  LEA.HI.X R0, R2, UR5, R0, 0x1, P0 ;  /* 0x0000000502007c11 */ /* 0x000fe400080f0c00 */
[----:B------:R-:W-:Y:S01]  /*241b0*/  SHF.R.U32.HI R8, RZ, 0x3, R8 ;  /* 0x00000003ff087819 */ /* 0x000fe20000011608 */
[----:B--2---:R-:W-:-:S02]  /*241c0*/  IMAD R6, R26, -0x60, R9 ;  /* 0xffffffa01a067824 */ /* 0x004fc400078e0209 */
[----:B------:R-:W0:Y:S02]  /*241d0*/  S2R R9, SR_TID.X ;  /* 0x0000000000097919 */ /* 0x000e240000002100 */
        /* <DEDUP_REMOVED lines=67> */
.L_x_2086:
        /* <DEDUP_REMOVED lines=12> */
.L_x_1947:
        /* <DEDUP_REMOVED lines=10> */
.L_x_1948:
[----:B------:R2:W-:Y:S02]  /*24770*/  SYNCS.ARRIVE.TRANS64.A1T0 RZ, [R7+URZ+0x2a830], RZ ;  /* 0x02a830ff07ff79a7 */ /* 0x0005e4000810003f */
[----:B------:R-:W-:Y:S05]  /*24780*/  WARPSYNC.ALL ;  /* 0x0000000000007948 */ /* 0x000fea0003800000 */
[----:B------:R-:W-:Y:S01]  /*24790*/  ULDC.64 UR4, c[0x0][0xa00] ;  /* 0x0002800000047ab9 */ /* 0x000fe20000000a00 */
[----:B------:R-:W-:Y:S01]  /*247a0*/  IADD3 R0, R23, 0xc400, RZ ;  /* 0x0000c40017007810 */ /* 0x000fe20007ffe0ff */
[----:B------:R-:W-:Y:S01]  /*247b0*/  BSSY B6, `(.L_x_1949) ;  /* 0x0000022000067945 */ /* 0x000fe20003800000 */
[----:B------:R-:W-:Y:S01]  /*247c0*/  BAR.SYNC.DEFER_BLOCKING 0x8, 0x180 ;  /* 0x0206000000007b1d */ /* 0x000fe20000010000 */
[----:B------:R-:W-:Y:S02]  /*247d0*/  ISETP.NE.U32.AND P0, PT, RZ, UR4, PT ;  /* 0x00000004ff007c0c */ /* 0x000fe4000bf05070 */
[----:B------:R-:W-:-:S02]  /*247e0*/  LOP3.LUT P1, RZ, R0, 0x3ff, RZ, 0xc0, !PT ;  /* 0x000003ff00ff7812 */ /* 0x000fc4000782c0ff */
[----:B------:R-:W-:Y:S01]  /*247f0*/  ISETP.NE.AND.EX P0, PT, RZ, UR5, PT, P0 ;  /* 0x00000005ff007c0c */ /* 0x000fe2000bf05300 */
[----:B------:R-:W-:Y:S01]  /*24800*/  ULDC.64 UR4, c[0x0][0x298] ;  /* 0x0000a60000047ab9 */ /* 0x000fe20000000a00 */
[----:B------:R-:W-:Y:S02]  /*24810*/  SHF.R.S32.HI R0, RZ, 0x1f, R19 ;  /* 0x0000001fff007819 */ /* 0x000fe40000011413 */
[----:B-1----:R-:W-:Y:S02]  /*24820*/  SEL R2, R19, RZ, !P0 ;  /* 0x000000ff13027207 */ /* 0x002fe40004000000 */
[----:B------:R-:W-:-:S05]  /*24830*/  SEL R0, R0, RZ, !P0 ;  /* 0x000000ff00007207 */ /* 0x000fca0004000000 */
[----:B------:R1:W-:Y:S04]  /*24840*/  STL [R1+0x30], R0 ;  /* 0x0000300001007387 */ /* 0x0003e80000100800 */
[----:B------:R3:W-:Y:S01]  /*24850*/  STL [R1+0x20], R2 ;  /* 0x0000200201007387 */ /* 0x0007e20000100800 */
[----:B-1----:R-:W-:Y:S01]  /*24860*/  SHF.R.S32.HI R0, RZ, 0x1f, R35 ;  /* 0x0000001fff007819 */ /* 0x002fe20000011423 */
[----:B---3--:R-:W-:-:S04]  /*24870*/  IMAD.WIDE.U32 R2, R35, UR4, RZ ;  /* 0x0000000423027c25 */ /* 0x008fc8000f8e00ff */
[----:B------:R-:W-:Y:S01]  /*24880*/  IMAD R0, R0, UR4, RZ ;  /* 0x0000000400007c24 */ /* 0x000fe2000f8e02ff */
[----:B------:R1:W-:Y:S03]  /*24890*/  STL.64 [R1+0x18], R2 ;  /* 0x0000180201007387 */ /* 0x0003e60000100a00 */
[----:B------:R-:W-:-:S04]  /*248a0*/  IMAD R0, R35, UR5, R0 ;  /* 0x0000000523007c24 */ /* 0x000fc8000f8e0200 */
[----:B------:R-:W-:Y:S01]  /*248b0*/  IMAD.IADD R35, R3, 0x1, R0 ;  /* 0x0000000103237824 */ /* 0x000fe200078e0200 */
[----:B------:R-:W-:Y:S06]  /*248c0*/  @!P1 BRA `(.L_x_1950) ;  /* 0x0000000000409947 */ /* 0x000fec0003800000 */
[----:B-1----:R-:W-:Y:S01]  /*248d0*/  MOV R2, 0x0 ;  /* 0x0000000000027802 */ /* 0x002fe20000000f00 */
[----:B------:R-:W-:Y:S01]  /*248e0*/  ULDC.64 UR4, c[0x4][0x90] ;  /* 0x0100240000047ab9 */ /* 0x000fe20000000a00 */
[----:B------:R-:W-:Y:S01]  /*248f0*/  ULDC.64 UR6, c[0x4][0x98] ;  /* 0x0100260000067ab9 */ /* 0x000fe20000000a00 */
[----:B------:R-:W-:Y:S01]  /*24900*/  ULDC.64 UR8, c[0x4][0x20] ;  /* 0x0100080000087ab9 */ /* 0x000fe20000000a00 */
[----:B0-----:R-:W-:Y:S01]  /*24910*/  IMAD.U32 R4, RZ, RZ, UR4 ;  /* 0x00000004ff047e24 */ /* 0x001fe2000f8e00ff */
[----:B--2---:R-:W-:Y:S01]  /*24920*/  MOV R7, UR7 ;  /* 0x0000000700077c02 */ /* 0x004fe20008000f00 */
[----:B------:R-:W0:Y:S01]  /*24930*/  LDC.64 R2, c[0x4][R2] ;  /* 0x0100000002027b82 */ /* 0x000e220000000a00 */
[----:B------:R-:W-:Y:S01]  /*24940*/  IMAD.U32 R5, RZ, RZ, UR5 ;  /* 0x00000005ff057e24 */ /* 0x000fe2000f8e00ff */
[----:B------:R-:W-:Y:S01]  /*24950*/  MOV R13, RZ ;  /* 0x000000ff000d7202 */ /* 0x000fe20000000f00 */
[----:B------:R-:W-:Y:S02]  /*24960*/  IMAD.U32 R6, RZ, RZ, UR6 ;  /* 0x00000006ff067e24 */ /* 0x000fe4000f8e00ff */
[----:B------:R-:W-:-:S02]  /*24970*/  IMAD.U32 R10, RZ, RZ, UR8 ;  /* 0x00000008ff0a7e24 */ /* 0x000fc4000f8e00ff */
[----:B------:R-:W-:Y:S02]  /*24980*/  IMAD.U32 R11, RZ, RZ, UR9 ;  /* 0x00000009ff0b7e24 */ /* 0x000fe4000f8e00ff */
[----:B------:R-:W-:Y:S02]  /*24990*/  IMAD.MOV.U32 R8, RZ, RZ, 0x70 ;  /* 0x00000070ff087424 */ /* 0x000fe400078e00ff */
[----:B------:R-:W-:-:S07]  /*249a0*/  IMAD.MOV.U32 R12, RZ, RZ, 0x1 ;  /* 0x00000001ff0c7424 */ /* 0x000fce00078e00ff */
[----:B------:R-:W-:-:S07]  /*249b0*/  LEPC R20, `(.L_x_1950) ;  /* 0x000000001014794e */ /* 0x000fce0000000000 */
[----:B0-----:R-:W-:Y:S05]  /*249c0*/  CALL.ABS.NOINC R2 ;  /* 0x0000000002007343 */ /* 0x001fea0003c00000 */
.L_x_1950:
[----:B------:R-:W-:Y:S05]  /*249d0*/  BSYNC B6 ;  /* 0x0000000000067941 */ /* 0x000fea0003800000 */
.L_x_1949:
[----:B------:R-:W3:Y:S01]  /*249e0*/  LDL.LU R20, [R1+0x30] ;  /* 0x0000300001147983 */ /* 0x000ee20000300800 */
[----:B------:R-:W-:Y:S01]  /*249f0*/  ULDC.64 UR4, c[0x0][0x2d8] ;  /* 0x0000b60000047ab9 */ /* 0x000fe20000000a00 */
[----:B--2---:R-:W2:Y:S02]  /*24a00*/  LDC R7, c[0x0][0x448] ;  /* 0x00011200ff077b82 */ /* 0x004ea40000000800 */
[----:B------:R-:W4:Y:S04]  /*24a10*/  LDL.LU R21, [R1+0x20] ;  /* 0x0000200001157983 */ /* 0x000f280000300800 */
[----:B-1----:R-:W5:Y:S01]  /*24a20*/  LDL.LU.64 R2, [R1+0x18] ;  /* 0x0000180001027983 */ /* 0x002f620000300a00 */
[----:B------:R-:W-:Y:S01]  /*24a30*/  IMAD R0, R33, UR4, RZ ;  /* 0x0000000421007c24 */ /* 0x000fe2000f8e02ff */
[----:B------:R-:W1:Y:S03]  /*24a40*/  S2R R8, SR_TID.X ;  /* 0x0000000000087919 */ /* 0x000e660000002100 */
[----:B------:R-:W-:Y:S01]  /*24a50*/  IMAD R0, R18, UR5, R0 ;  /* 0x0000000512007c24 */ /* 0x000fe2000f8e0200 */
[----:B--2---:R-:W-:-:S13]  /*24a60*/  ISETP.NE.AND P0, PT, R7, 0x1, PT ;  /* 0x000000010700780c */ /* 0x004fda0003f05270 */
[----:B------:R-:W2:Y:S01]  /*24a70*/  @P0 LDC R6, c[0x0][0x44c] ;  /* 0x00011300ff060b82 */ /* 0x000ea20000000800 */
[----:B-1----:R-:W-:-:S04]  /*24a80*/  SHF.L.U32 R8, R8, 0x3, RZ ;  /* 0x0000000308087819 */ /* 0x002fc800000006ff */
[----:B------:R-:W-:Y:S01]  /*24a90*/  LOP3.LUT R8, R8, 0x38, RZ, 0xc0, !PT ;  /* 0x0000003808087812 */ /* 0x000fe200078ec0ff */
[----:B-----5:R-:W-:Y:S02]  /*24aa0*/  IMAD.MOV.U32 R3, RZ, RZ, R35 ;  /* 0x000000ffff037224 */ /* 0x020fe400078e0023 */
[----:B------:R-:W-:Y:S01]  /*24ab0*/  IMAD.WIDE.U32 R2, R18, UR4, R2 ;  /* 0x0000000412027c25 */ /* 0x000fe2000f8e0002 */
[----:B------:R-:W-:-:S03]  /*24ac0*/  ULDC.64 UR4, c[0x0][0x2e0] ;  /* 0x0000b80000047ab9 */ /* 0x000fc60000000a00 */
[----:B------:R-:W-:Y:S02]  /*24ad0*/  IMAD.IADD R3, R3, 0x1, R0 ;  /* 0x0000000103037824 */ /* 0x000fe400078e0200 */
[----:B---3--:R-:W-:Y:S02]  /*24ae0*/  IMAD R0, R20, UR4, RZ ;  /* 0x0000000414007c24 */ /* 0x008fe4000f8e02ff */
[----:B------:R-:W1:Y:S01]  /*24af0*/  S2R R20, SR_TID.X ;  /* 0x0000000000147919 */ /* 0x000e620000002100 */
[----:B----4-:R-:W-:-:S04]  /*24b00*/  IMAD.WIDE.U32 R2, R21, UR4, R2 ;  /* 0x0000000415027c25 */ /* 0x010fc8000f8e0002 */
[----:B------:R-:W-:Y:S01]  /*24b10*/  IMAD R0, R21, UR5, R0 ;  /* 0x0000000515007c24 */ /* 0x000fe2000f8e0200 */
[----:B------:R-:W-:-:S03]  /*24b20*/  ULDC.64 UR4, c[0x0][0x2d0] ;  /* 0x0000b40000047ab9 */ /* 0x000fc60000000a00 */
[----:B------:R-:W-:Y:S02]  /*24b30*/  IMAD.IADD R3, R3, 0x1, R0 ;  /* 0x0000000103037824 */ /* 0x000fe400078e0200 */
[----:B------:R-:W3:Y:S01]  /*24b40*/  @P0 LDC R0, c[0x0][0x450] ;  /* 0x00011400ff000b82 */ /* 0x000ee20000000800 */
[----:B-1----:R-:W-:-:S04]  /*24b50*/  LOP3.LUT R20, R20, 0x7f, RZ, 0xc0, !PT ;  /* 0x0000007f14147812 */ /* 0x002fc800078ec0ff */
[----:B------:R-:W-:Y:S02]  /*24b60*/  SHF.R.U32.HI R21, RZ, 0x3, R20 ;  /* 0x00000003ff157819 */ /* 0x000fe40000011614 */
[----:B------:R-:W1:Y:S02]  /*24b70*/  S2R R20, SR_TID.X ;  /* 0x0000000000147919 */ /* 0x000e640000002100 */
[----:B-1----:R-:W-:-:S05]  /*24b80*/  IMAD.SHL.U32 R20, R20, 0x10, RZ ;  /* 0x0000001014147824 */ /* 0x002fca00078e00ff */
[----:B------:R-:W-:Y:S02]  /*24b90*/  LOP3.LUT R20, R21, 0x70, R20, 0xf8, !PT ;  /* 0x0000007015147812 */ /* 0x000fe400078ef814 */
[----:B------:R-:W1:Y:S02]  /*24ba0*/  S2R R21, SR_TID.X ;  /* 0x0000000000157919 */ /* 0x000e640000002100 */
[----:B------:R-:W-:Y:S02]  /*24bb0*/  IADD3 R5, R20, R28, RZ ;  /* 0x0000001c14057210 */ /* 0x000fe40007ffe0ff */
[----:B------:R-:W4:Y:S03]  /*24bc0*/  S2R R20, SR_TID.X ;  /* 0x0000000000147919 */ /* 0x000f260000002100 */
[----:B--2---:R-:W-:-:S04]  /*24bd0*/  @P0 IMAD.HI.U32 R6, R5, R6, RZ ;  /* 0x0000000605060227 */ /* 0x004fc800078e00ff */
[----:B0-----:R-:W-:Y:S01]  /*24be0*/  IMAD.MOV.U32 R4, RZ, RZ, R5 ;  /* 0x000000ffff047224 */ /* 0x001fe200078e0005 */
[----:B---3--:R-:W-:-:S05]  /*24bf0*/  @P0 SHF.R.U32.HI R4, RZ, R0, R6 ;  /* 0x00000000ff040219 */ /* 0x008fca0000011606 */
[----:B------:R-:W-:Y:S02]  /*24c00*/  IMAD.MOV R0, RZ, RZ, -R4 ;  /* 0x000000ffff007224 */ /* 0x000fe400078e0a04 */
[----:B------:R-:W-:-:S04]  /*24c10*/  IMAD.WIDE.U32 R2, R4, UR4, R2 ;  /* 0x0000000404027c25 */ /* 0x000fc8000f8e0002 */
[----:B------:R-:W-:Y:S01]  /*24c20*/  IMAD R0, R7, R0, R5 ;  /* 0x0000000007007224 */ /* 0x000fe200078e0205 */
[----:B------:R-:W-:-:S05]  /*24c30*/  SHF.R.S32.HI R5, RZ, 0x1f, R4 ;  /* 0x0000001fff057819 */ /* 0x000fca0000011404 */
[----:B------:R-:W-:Y:S02]  /*24c40*/  IMAD R5, R5, UR4, RZ ;  /* 0x0000000405057c24 */ /* 0x000fe4000f8e02ff */
[----:B-1----:R-:W-:Y:S02]  /*24c50*/  IMAD.SHL.U32 R21, R21, 0x8, RZ ;  /* 0x0000000815157824 */ /* 0x002fe400078e00ff */
[----:B------:R-:W-:Y:S01]  /*24c60*/  IMAD R5, R4, UR5, R5 ;  /* 0x0000000504057c24 */ /* 0x000fe2000f8e0205 */
[----:B------:R-:W-:Y:S01]  /*24c70*/  SHF.R.S32.HI R4, RZ, 0x1f, R0 ;  /* 0x0000001fff047819 */ /* 0x000fe20000011400 */
[----:B------:R-:W-:Y:S01]  /*24c80*/  ULDC.64 UR4, c[0x0][0x2c8] ;  /* 0x0000b20000047ab9 */ /* 0x000fe20000000a00 */
[----:B------:R-:W-:Y:S01]  /*24c90*/  LOP3.LUT R21, R21, 0x38, RZ, 0xc0, !PT ;  /* 0x0000003815157812 */ /* 0x000fe200078ec0ff */
[----:B------:R-:W-:Y:S01]  /*24ca0*/  IMAD.IADD R3, R3, 0x1, R5 ;  /* 0x0000000103037824 */ /* 0x000fe200078e0205 */
[----:B----4-:R-:W-:Y:S01]  /*24cb0*/  LOP3.LUT R20, R20, 0x7f, RZ, 0xc0, !PT ;  /* 0x0000007f14147812 */ /* 0x010fe200078ec0ff */
[----:B------:R-:W-:Y:S01]  /*24cc0*/  IMAD R4, R4, UR4, RZ ;  /* 0x0000000404047c24 */ /* 0x000fe2000f8e02ff */
[C---:B------:R-:W-:Y:S01]  /*24cd0*/  LOP3.LUT R9, R21.reuse, 0x40, RZ, 0xfc, !PT ;  /* 0x0000004015097812 */ /* 0x040fe200078efcff */
[----:B------:R-:W-:Y:S01]  /*24ce0*/  IMAD.WIDE.U32 R2, R0, UR4, R2 ;  /* 0x0000000400027c25 */ /* 0x000fe2000f8e0002 */
[----:B------:R-:W-:-:S03]  /*24cf0*/  LOP3.LUT R10, R21, 0x80, RZ, 0xfc, !PT ;  /* 0x00000080150a7812 */ /* 0x000fc600078efcff */
[----:B------:R-:W-:Y:S01]  /*24d00*/  IMAD R4, R0, UR5, R4 ;  /* 0x0000000500047c24 */ /* 0x000fe2000f8e0204 */
[----:B------:R-:W-:Y:S02]  /*24d10*/  ULDC.64 UR4, c[0x0][0x280] ;  /* 0x0000a00000047ab9 */ /* 0x000fe40000000a00 */
[----:B------:R-:W-:Y:S01]  /*24d20*/  LEA R0, P0, R2, UR4, 0x1 ;  /* 0x0000000402007c11 */ /* 0x000fe2000f8008ff */
        /* <DEDUP_REMOVED lines=12> */
[----:B------:R-:W1:Y:S03]  /*24df0*/  SHFL.IDX PT, R2, R4, RZ, 0x181f ;  /* 0x00181fff04027589 */ /* 0x000e6600000e0000 */
[C---:B------:R-:W-:Y:S01]  /*24e00*/  VIADD R5, R28.reuse, 0x10 ;  /* 0x000000101c057836 */ /* 0x040fe20000000000 */
[----:B------:R-:W-:Y:S01]  /*24e10*/  ISETP.GE.AND P1, PT, R28, R32, PT ;  /* 0x000000201c00720c */ /* 0x000fe20003f26270 */
[----:B------:R-:W-:-:S12]  /*24e20*/  SHFL.IDX PT, R14, R0, 0x7, 0x181f ;  /* 0x00f81f00000e7f89 */ /* 0x000fd800000e0000 */
[----:B0-----:R-:W-:-:S05]  /*24e30*/  @!P1 LEA R3, P4, R8, R3, 0x1 ;  /* 0x0000000308039211 */ /* 0x001fca00078808ff */
[----:B-1----:R-:W-:-:S05]  /*24e40*/  @!P1 IMAD.X R2, RZ, RZ, R2, P4 ;  /* 0x000000ffff029224 */ /* 0x002fca00020e0602 */
[----:B------:R-:W-:-:S04]  /*24e50*/  @!P1 LOP3.LUT R3, R3, R2, RZ, 0x3c, !PT ;  /* 0x0000000203039212 */ /* 0x000fc800078e3cff */
[----:B------:R-:W-:-:S04]  /*24e60*/  @!P1 LOP3.LUT R2, R3, R2, RZ, 0x3c, !PT ;  /* 0x0000000203029212 */ /* 0x000fc800078e3cff */
[----:B------:R-:W-:-:S05]  /*24e70*/  @!P1 LOP3.LUT R3, R3, R2, RZ, 0x3c, !PT ;  /* 0x0000000203039212 */ /* 0x000fca00078e3cff */
[----:B------:R-:W-:Y:S04]  /*24e80*/  @!P1 LDGSTS.E.BYPASS.LTC128B.128 [R37+0xc400], desc[UR60][R2.64], !P3 ;  /* 0x0c40000002259fae */ /* 0x000fe8000d901d7c */
[----:B------:R-:W-:Y:S04]  /*24e90*/  @!P1 LDGSTS.E.BYPASS.LTC128B.128 [R37+0x10400], desc[UR60][R2.64+0x80], !P2 ;  /* 0x1040008002259fae */ /* 0x000fe8000d101d7c */
[----:B------:R0:W-:Y:S01]  /*24ea0*/  @!P1 LDGSTS.E.BYPASS.LTC128B.128 [R37+0x14400], desc[UR60][R2.64+0x100], !P0 ;  /* 0x1440010002259fae */ /* 0x0001e2000c101d7c */
[----:B------:R-:W-:Y:S01]  /*24eb0*/  ISETP.GE.AND P1, PT, R5, R32, PT ;  /* 0x000000200500720c */ /* 0x000fe20003f26270 */
[----:B------:R-:W-:-:S02]  /*24ec0*/  VIADD R5, R28, 0x20 ;  /* 0x000000201c057836 */ /* 0x000fc40000000000 */
[----:B0-----:R-:W0:Y:S04]  /*24ed0*/  SHFL.IDX PT, R3, R0, 0x1, 0x181f ;  /* 0x00381f0000037f89 */ /* 0x001e2800000e0000 */
[----:B------:R-:W1:Y:S06]  /*24ee0*/  SHFL.IDX PT, R2, R4, 0x1, 0x181f ;  /* 0x00381f0004027f89 */ /* 0x000e6c00000e0000 */
[----:B0-----:R-:W-:-:S04]  /*24ef0*/  @!P1 LEA R3, P4, R8, R3, 0x1 ;  /* 0x0000000308039211 */ /* 0x001fc800078808ff */
[----:B-1----:R-:W-:-:S04]  /*24f00*/  @!P1 IADD3.X R2, RZ, R2, RZ, P4, !PT ;  /* 0x00000002ff029210 */ /* 0x002fc800027fe4ff */
        /* <DEDUP_REMOVED lines=18> */
[----:B------:R-:W-:Y:S02]  /*25030*/  ISETP.GE.AND P1, PT, R5, R32, PT ;  /* 0x000000200500720c */ /* 0x000fe40003f26270 */
[----:B------:R-:W-:Y:S01]  /*25040*/  IADD3 R5, R28, 0x40, RZ ;  /* 0x000000401c057810 */ /* 0x000fe20007ffe0ff */
        /* <DEDUP_REMOVED lines=34> */
[----:B------:R-:W-:-:S03]  /*25270*/  ISETP.GE.AND P1, PT, R5, R32, PT ;  /* 0x000000200500720c */ /* 0x000fc60003f26270 */
[----:B0-----:R-:W0:Y:S04]  /*25280*/  SHFL.IDX PT, R3, R0, 0x6, 0x181f ;  /* 0x00d81f0000037f89 */ /* 0x001e2800000e0000 */
[----:B------:R-:W1:Y:S04]  /*25290*/  SHFL.IDX PT, R2, R4, 0x6, 0x181f ;  /* 0x00d81f0004027f89 */ /* 0x000e6800000e0000 */
[----:B------:R-:W2:Y:S02]  /*252a0*/  SHFL.IDX PT, R4, R4, 0x7, 0x181f ;  /* 0x00f81f0004047f89 */ /* 0x000ea400000e0000 */
[----:B0-----:R-:W-:-:S04]  /*252b0*/  @!P1 LEA R3, P4, R8, R3, 0x1 ;  /* 0x0000000308039211 */ /* 0x001fc800078808ff */
[----:B-1----:R-:W-:-:S04]  /*252c0*/  @!P1 IADD3.X R2, RZ, R2, RZ, P4, !PT ;  /* 0x00000002ff029210 */ /* 0x002fc800027fe4ff */
[----:B------:R-:W-:-:S04]  /*252d0*/  @!P1 LOP3.LUT R3, R3, R2, RZ, 0x3c, !PT ;  /* 0x0000000203039212 */ /* 0x000fc800078e3cff */
[----:B------:R-:W-:-:S04]  /*252e0*/  @!P1 LOP3.LUT R2, R3, R2, RZ, 0x3c, !PT ;  /* 0x0000000203029212 */ /* 0x000fc800078e3cff */
[----:B------:R-:W-:-:S05]  /*252f0*/  @!P1 LOP3.LUT R3, R3, R2, RZ, 0x3c, !PT ;  /* 0x0000000203039212 */ /* 0x000fca00078e3cff */
[----:B------:R0:W-:Y:S04]  /*25300*/  @!P1 LDGSTS.E.BYPASS.LTC128B.128 [R37+0xf400], desc[UR60][R2.64], !P3 ;  /* 0x0f40000002259fae */ /* 0x0001e8000d901d7c */
[----:B------:R0:W-:Y:S04]  /*25310*/  @!P1 LDGSTS.E.BYPASS.LTC128B.128 [R37+0x13400], desc[UR60][R2.64+0x80], !P2 ;  /* 0x1340008002259fae */ /* 0x0001e8000d101d7c */
[----:B--2---:R0:W-:Y:S02]  /*25320*/  @!P1 LDGSTS.E.BYPASS.LTC128B.128 [R37+0x17400], desc[UR60][R2.64+0x100], !P0 ;  /* 0x1740010002259fae */ /* 0x0041e4000c101d7c */
.L_x_2103:
[----:B0-----:R-:W-:Y:S01]  /*25330*/  VIADD R3, R28, 0x70 ;  /* 0x000000701c037836 */ /* 0x001fe20000000000 */
[----:B------:R-:W-:Y:S04]  /*25340*/  BSSY B0, `(.L_x_1952) ;  /* 0x000000b000007945 */ /* 0x000fe80003800000 */
        /* <DEDUP_REMOVED lines=10> */
.L_x_1953:
[----:B------:R-:W-:Y:S05]  /*253f0*/  BSYNC B0 ;  /* 0x0000000000007941 */ /* 0x000fea0003800000 */
.L_x_1952:
[----:B------:R-:W-:Y:S01]  /*25400*/  NOP ;  /* 0x0000000000007918 */ /* 0x000fe20000000000 */
[----:B------:R-:W-:-:S13]  /*25410*/  PLOP3.LUT P0, PT, PT, PT, PT, 0x80, 0x0 ;  /* 0x000000000000781c */ /* 0x000fda0003f0f070 */
.L_x_1954:
        /* <DEDUP_REMOVED lines=8> */
[----:B------:R-:W-:Y:S01]  /*254a0*/  LEA.HI R0, R2, R2, RZ, 0x1 ;  /* 0x0000000202007211 */ /* 0x000fe200078f08ff */
[----:B------:R0:W-:Y:S03]  /*254b0*/  STL [R1+0x28], R2 ;  /* 0x0000280201007387 */ /* 0x0001e60000100800 */
[----:B------:R-:W-:-:S05]  /*254c0*/  LOP3.LUT R0, R0, 0xfffffffe, RZ, 0xc0, !PT ;  /* 0xfffffffe00007812 */ /* 0x000fca00078ec0ff */
[----:B------:R-:W-:-:S05]  /*254d0*/  IMAD.IADD R0, R2, 0x1, -R0 ;  /* 0x0000000102007824 */ /* 0x000fca00078e0a00 */
[----:B0-----:R-:W-:Y:S01]  /*254e0*/  SHF.L.U32 R2, R0, 0x1f, RZ ;  /* 0x0000001f00027819 */ /* 0x001fe200000006ff */
[----:B------:R-:W-:Y:S01]  /*254f0*/  NOP ;  /* 0x0000000000007918 */ /* 0x000fe20000000000 */
[----:B------:R-:W2:Y:S01]  /*25500*/  LDL.LU R3, [R1+0x24] ;  /* 0x0000240001037983 */ /* 0x000ea20000300800 */
[----:B------:R0:W-:Y:S01]  /*25510*/  SYNCS.ARRIVE.TRANS64.A1T0 RZ, [R23+URZ+0x2a800], RZ ;  /* 0x02a800ff17ff79a7 */ /* 0x0001e2000810003f */
[----:B------:R-:W-:Y:S01]  /*25520*/  BSSY B0, `(.L_x_1955) ;  /* 0x0000004000007945 */ /* 0x000fe20003800000 */
[----:B------:R-:W1:Y:S01]  /*25530*/  SYNCS.PHASECHK.TRANS64.TRYWAIT P0, [R23+URZ+0x2a820], R2 ;  /* 0x02a82002170075a7 */ /* 0x000e62000800017f */
[----:B--2---:R-:W-:Y:S02]  /*25540*/  IADD3 R0, R3, -0x2, RZ ;  /* 0xfffffffe03007810 */ /* 0x004fe40007ffe0ff */
[----:B01----:R-:W-:Y:S05]  /*25550*/  @!P0 BRA `(.L_x_1956) ;  /* 0x0000005000648947 */ /* 0x003fea0003800000 */
.L_x_2104:
[----:B------:R-:W-:Y:S05]  /*25560*/  BSYNC B0 ;  /* 0x0000000000007941 */ /* 0x000fea0003800000 */
.L_x_1955:
[----:B------:R-:W2:Y:S01]  /*25570*/  LDL R3, [R1+0x8] ;  /* 0x0000080001037983 */ /* 0x000ea20000100800 */
[----:B------:R-:W-:Y:S01]  /*25580*/  BSSY B0, `(.L_x_1957) ;  /* 0x00000fd000007945 */ /* 0x000fe20003800000 */
[----:B--2---:R-:W-:-:S13]  /*25590*/  ISETP.GE.AND P0, PT, R0, R3, PT ;  /* 0x000000030000720c */ /* 0x004fda0003f06270 */
[----:B------:R-:W-:Y:S05]  /*255a0*/  @!P0 BRA `(.L_x_1958) ;  /* 0x0000000c00e88947 */ /* 0x000fea0003800000 */
[----:B------:R-:W-:Y:S02]  /*255b0*/  IMAD.MOV.U32 R10, RZ, RZ, R27 ;  /* 0x000000ffff0a7224 */ /* 0x000fe400078e001b */
[----:B------:R-:W-:Y:S02]  /*255c0*/  IMAD.MOV.U32 R20, RZ, RZ, R29 ;  /* 0x000000ffff147224 */ /* 0x000fe400078e001d */
[----:B------:R-:W-:-:S07]  /*255d0*/  IMAD.MOV.U32 R32, RZ, RZ, R26 ;  /* 0x000000ffff207224 */ /* 0x000fce00078e001a */
.L_x_1971:
[----:B0-----:R-:W2:Y:S01]  /*255e0*/  LDL R2, [R1+0x4] ;  /* 0x0000040001027983 */ /* 0x001ea20000100800 */
[----:B------:R-:W0:Y:S03]  /*255f0*/  LDC R7, c[0x0][0x430] ;  /* 0x00010c00ff077b82 */ /* 0x000e260000000800 */
[----:B------:R-:W3:Y:S01]  /*25600*/  LDL R8, [R1+0xc] ;  /* 0x00000c0001087983 */ /* 0x000ee20000100800 */
[----:B------:R-:W1:Y:S01]  /*25610*/  S2R R3, SR_TID.X ;  /* 0x0000000000037919 */ /* 0x000e620000002100 */
[----:B------:R-:W4:Y:S01]  /*25620*/  S2R R9, SR_TID.X ;  /* 0x0000000000097919 */ /* 0x000f220000002100 */
[----:B0-----:R-:W-:-:S13]  /*25630*/  ISETP.NE.AND P0, PT, R7, 0x1, PT ;  /* 0x000000010700780c */ /* 0x001fda0003f05270 */
[----:B------:R-:W0:Y:S01]  /*25640*/  @P0 LDC R5, c[0x0][0x434] ;  /* 0x00010d00ff050b82 */ /* 0x000e220000000800 */
[----:B-1----:R-:W-:-:S04]  /*25650*/  LOP3.LUT R3, R3, 0x7f, RZ, 0xc0, !PT ;  /* 0x0000007f03037812 */ /* 0x002fc800078ec0ff */
[----:B------:R-:W-:Y:S01]  /*25660*/  SHF.R.U32.HI R3, RZ, 0x3, R3 ;  /* 0x00000003ff037819 */ /* 0x000fe20000011603 */
[----:B----4-:R-:W-:-:S05]  /*25670*/  IMAD.SHL.U32 R9, R9, 0x10, RZ ;  /* 0x0000001009097824 */ /* 0x010fca00078e00ff */
[----:B------:R-:W-:Y:S02]  /*25680*/  LOP3.LUT R9, R3, 0x70, R9, 0xf8, !PT ;  /* 0x0000007003097812 */ /* 0x000fe400078ef809 */
[----:B------:R-:W1:Y:S02]  /*25690*/  @P0 LDC R3, c[0x0][0x438] ;  /* 0x00010e00ff030b82 */ /* 0x000e640000000800 */
[----:B------:R-:W-:Y:S01]  /*256a0*/  ISETP.GT.U32.AND P2, PT, R9, 0x5f, PT ;  /* 0x0000005f0900780c */ /* 0x000fe20003f44070 */
[----:B--2---:R-:W-:-:S05]  /*256b0*/  IMAD R4, R0, 0x60, R2 ;  /* 0x0000006000047824 */ /* 0x004fca00078e0202 */
[----:B------:R-:W-:-:S05]  /*256c0*/  IADD3 R4, R9, R4, RZ ;  /* 0x0000000409047210 */ /* 0x000fca0007ffe0ff */
[----:B0-----:R-:W-:-:S04]  /*256d0*/  @P0 IMAD.HI.U32 R6, R4, R5, RZ ;  /* 0x0000000504060227 */ /* 0x001fc800078e00ff */
[----:B------:R-:W-:Y:S01]  /*256e0*/  IMAD.MOV.U32 R2, RZ, RZ, R4 ;  /* 0x000000ffff027224 */ /* 0x000fe200078e0004 */
[----:B-1----:R-:W-:-:S05]  /*256f0*/  @P0 SHF.R.U32.HI R2, RZ, R3, R6 ;  /* 0x00000003ff020219 */ /* 0x002fca0000011606 */
[----:B------:R-:W-:-:S04]  /*25700*/  IMAD.MOV R3, RZ, RZ, -R2 ;  /* 0x000000ffff037224 */ /* 0x000fc800078e0a02 */
[----:B------:R-:W-:Y:S02]  /*25710*/  IMAD R7, R7, R3, R4 ;  /* 0x0000000307077224 */ /* 0x000fe400078e0204 */
[----:B------:R-:W3:Y:S01]  /*25720*/  @!P2 LDC.64 R4, c[0x0][0x428] ;  /* 0x00010a00ff04ab82 */ /* 0x000ee20000000a00 */
[--C-:B------:R-:W-:Y:S01]  /*25730*/  @!P2 SHF.R.S32.HI R3, RZ, 0x1f, R2.reuse ;  /* 0x0000001fff03a819 */ /* 0x100fe20000011402 */
[-C--:B---3--:R-:W-:Y:S02]  /*25740*/  @!P2 IMAD R6, R8, R4.reuse, RZ ;  /* 0x000000040806a224 */ /* 0x088fe400078e02ff */
[----:B------:R-:W-:-:S04]  /*25750*/  @!P2 IMAD.WIDE.U32 R2, R34, R4, R2 ;  /* 0x000000042202a225 */ /* 0x000fc800078e0002 */
[----:B------:R-:W-:Y:S02]  /*25760*/  @!P2 IMAD R6, R34, R5, R6 ;  /* 0x000000052206a224 */ /* 0x000fe400078e0206 */
[----:B------:R-:W0:Y:S02]  /*25770*/  @!P2 LDC.64 R4, c[0x0][0x418] ;  /* 0x00010600ff04ab82 */ /* 0x000e240000000a00 */
[----:B------:R-:W-:Y:S02]  /*25780*/  @!P2 IMAD.IADD R3, R6, 0x1, R3 ;  /* 0x000000010603a824 */ /* 0x000fe400078e0203 */
        /* <DEDUP_REMOVED lines=14> */
.L_x_1959:
[----:B------:R-:W-:Y:S01]  /*25870*/  IMAD R5, R27, 0x8, R23 ;  /* 0x000000081b057824 */ /* 0x000fe200078e0217 */
[----:B------:R-:W-:Y:S01]  /*25880*/  SHF.L.U32 R0, R29, 0x1f, RZ ;  /* 0x0000001f1d007819 */ /* 0x000fe200000006ff */
[----:B------:R-:W-:Y:S03]  /*25890*/  BSSY B1, `(.L_x_1960) ;  /* 0x0000003000017945 */ /* 0x000fe60003800000 */
[----:B------:R-:W0:Y:S02]  /*258a0*/  SYNCS.PHASECHK.TRANS64.TRYWAIT P0, [R5+URZ+0x2a840], R0 ;  /* 0x02a84000050075a7 */ /* 0x000e24000800017f */
[----:B0-----:R-:W-:Y:S05]  /*258b0*/  @!P0 BRA `(.L_x_1961) ;  /* 0x0000004c00a08947 */ /* 0x001fea0003800000 */
.L_x_2105:
[----:B------:R-:W-:Y:S05]  /*258c0*/  BSYNC B1 ;  /* 0x0000000000017941 */ /* 0x000fea0003800000 */
.L_x_1960:
        /* <DEDUP_REMOVED lines=26> */
[----:B------:R-:W0:Y:S01]  /*25a70*/  S2R R11, SR_TID.X ;  /* 0x00000000000b7919 */ /* 0x000e220000002100 */
[----:B------:R-:W-:Y:S01]  /*25a80*/  IMAD R4, R4, 0x2, R23 ;  /* 0x0000000204047824 */ /* 0x000fe200078e0217 */
[----:B------:R-:W1:Y:S04]  /*25a90*/  SHFL.IDX PT, R2, R9, RZ, 0x181f ;  /* 0x00181fff09027589 */ /* 0x000e6800000e0000 */
[----:B------:R-:W2:Y:S04]  /*25aa0*/  SHFL.IDX PT, R3, R8, RZ, 0x181f ;  /* 0x00181fff08037589 */ /* 0x000ea800000e0000 */
[----:B------:R-:W-:Y:S01]  /*25ab0*/  SHFL.IDX PT, R35, R8, 0x2, 0x181f ;  /* 0x00581f0008237f89 */ /* 0x000fe200000e0000 */
[----:B0-----:R-:W-:-:S05]  /*25ac0*/  IMAD.SHL.U32 R11, R11, 0x8, RZ ;  /* 0x000000080b0b7824 */ /* 0x001fca00078e00ff */
[----:B------:R-:W-:-:S05]  /*25ad0*/  LOP3.LUT R11, R11, 0x38, RZ, 0xc0, !PT ;  /* 0x000000380b0b7812 */ /* 0x000fca00078ec0ff */
[----:B------:R-:W-:-:S05]  /*25ae0*/  IMAD.SHL.U32 R0, R11, 0x2, RZ ;  /* 0x000000020b007824 */ /* 0x000fca00078e00ff */
[----:B-1----:R-:W-:-:S05]  /*25af0*/  IADD3 R2, P0, R2, R0, RZ ;  /* 0x0000000002027210 */ /* 0x002fca0007f1e0ff */
[----:B--2---:R-:W-:-:S05]  /*25b00*/  IMAD.X R3, RZ, RZ, R3, P0 ;  /* 0x000000ffff037224 */ /* 0x004fca00000e0603 */
        /* <DEDUP_REMOVED lines=32> */
.L_x_2119:
        /* <DEDUP_REMOVED lines=10> */
.L_x_1963:
        /* <DEDUP_REMOVED lines=10> */
.L_x_1964:
[----:B------:R2:W-:Y:S01]  /*25e50*/  SYNCS.ARRIVE.TRANS64.A1T0 RZ, [R5+URZ+0x2a830], RZ ;  /* 0x02a830ff05ff79a7 */ /* 0x0005e2000810003f */
[----:B------:R-:W-:Y:S05]  /*25e60*/  @!P2 BRA `(.L_x_1965) ;  /* 0x000000000004a947 */ /* 0x000fea0003800000 */
[----:B------:R-:W-:Y:S01]  /*25e70*/  BPT.TRAP 0x1 ;  /* 0x000000040000795c */ /* 0x000fe20000300000 */
.L_x_1965:
[----:B-1----:R-:W-:Y:S01]  /*25e80*/  SHF.L.U32 R2, R20, 0x1f, RZ ;  /* 0x0000001f14027819 */ /* 0x002fe200000006ff */
[----:B------:R-:W-:Y:S01]  /*25e90*/  BSSY B1, `(.L_x_1966) ;  /* 0x0000004000017945 */ /* 0x000fe20003800000 */
[----:B--2---:R-:W-:-:S04]  /*25ea0*/  LEA R5, R10, R23, 0x3 ;  /* 0x000000170a057211 */ /* 0x004fc800078e18ff */
[----:B------:R-:W1:Y:S02]  /*25eb0*/  SYNCS.PHASECHK.TRANS64.TRYWAIT P0, [R5+URZ+0x2a860], R2 ;  /* 0x02a86002050075a7 */ /* 0x000e64000800017f */
[----:B-1----:R-:W-:Y:S05]  /*25ec0*/  @!P0 BRA `(.L_x_1967) ;  /* 0x00000050000c8947 */ /* 0x002fea0003800000 */
.L_x_2120:
[----:B------:R-:W-:Y:S05]  /*25ed0*/  BSYNC B1 ;  /* 0x0000000000017941 */ /* 0x000fea0003800000 */
.L_x_1966:
[----:B------:R-:W0:Y:S01]  /*25ee0*/  LDL R4, [R1] ;  /* 0x0000000001047983 */ /* 0x000e220000100800 */
[----:B------:R-:W2:Y:S01]  /*25ef0*/  S2R R3, SR_TID.X ;  /* 0x0000000000037919 */ /* 0x000ea20000002100 */
[----:B------:R-:W-:Y:S01]  /*25f00*/  UMOV UR4, 0xffffffff ;  /* 0xffffffff00047882 */ /* 0x000fe20000000000 */
[----:B------:R-:W-:Y:S02]  /*25f10*/  LOP3.LUT P0, RZ, R30, 0x2, RZ, 0xc0, !PT ;  /* 0x000000021eff7812 */ /* 0x000fe4000780c0ff */
[----:B--2---:R-:W-:-:S04]  /*25f20*/  LOP3.LUT R3, R3, 0x7f, RZ, 0xc0, !PT ;  /* 0x0000007f03037812 */ /* 0x004fc800078ec0ff */
[----:B------:R-:W-:Y:S01]  /*25f30*/  SHF.R.U32.HI R3, RZ, 0x3, R3 ;  /* 0x00000003ff037819 */ /* 0x000fe20000011603 */
[----:B0-----:R-:W-:Y:S02]  /*25f40*/  IMAD R8, R32, -0x60, R4 ;  /* 0xffffffa020087824 */ /* 0x001fe400078e0204 */
[----:B------:R-:W-:Y:S02]  /*25f50*/  IMAD R4, R10, 0x3000, R36 ;  /* 0x000030000a047824 */ /* 0x000fe400078e0224 */
[----:B------:R-:W-:Y:S01]  /*25f60*/  IMAD.IADD R8, R8, 0x1, -R3 ;  /* 0x0000000108087824 */ /* 0x000fe200078e0a03 */
[----:B------:R-:W-:Y:S06]  /*25f70*/  BRA.DIV UR4, `(.L_x_1968) ;  /* 0x0000004e04f47947 */ /* 0x000fec000b800000 */
[----:B-1----:R-:W0:Y:S01]  /*25f80*/  SHFL.IDX PT, R2, R17, RZ, 0x181f ;  /* 0x00181fff11027589 */ /* 0x002e2200000e0000 */
        /* <DEDUP_REMOVED lines=44> */
.L_x_2134:
[C---:B------:R-:W-:Y:S01]  /*26250*/  ISETP.LT.OR P1, PT, R8.reuse, 0x51, !P1 ;  /* 0x000000510800780c */ /* 0x040fe20004f21670 */
[----:B------:R-:W-:Y:S01]  /*26260*/  ULDC.64 UR4, c[0x0][0x328] ;  /* 0x0000ca0000047ab9 */ /* 0x000fe20000000a00 */
[----:B------:R-:W-:Y:S02]  /*26270*/  ISETP.LT.OR P0, PT, R8, 0x51, !P0 ;  /* 0x000000510800780c */ /* 0x000fe40004701670 */
[----:B-1----:R-:W-:Y:S01]  /*26280*/  IADD3 R2, P2, R2, R0, RZ ;  /* 0x0000000002027210 */ /* 0x002fe20007f5e0ff */
[----:B------:R-:W-:-:S04]  /*26290*/  IMAD R0, R21, UR4, RZ ;  /* 0x0000000415007c24 */ /* 0x000fc8000f8e02ff */
[----:B------:R-:W-:Y:S02]  /*262a0*/  IMAD.X R3, RZ, RZ, R24, P2 ;  /* 0x000000ffff037224 */ /* 0x000fe400010e0618 */
[----:B------:R-:W-:-:S03]  /*262b0*/  IMAD R9, R7, UR5, R0 ;  /* 0x0000000507097c24 */ /* 0x000fc6000f8e0200 */
        /* <DEDUP_REMOVED lines=12> */
[----:B------:R-:W-:-:S05]  /*26380*/  IMAD R7, R6, UR5, R7 ;  /* 0x0000000506077c24 */ /* 0x000fca000f8e0207 */
[----:B------:R-:W-:-:S07]  /*26390*/  IADD3 R7, R3, R7, RZ ;  /* 0x0000000703077210 */ /* 0x000fce0007ffe0ff */
.L_x_1969:
        /* <DEDUP_REMOVED lines=10> */
.L_x_1970:
[----:B------:R-:W2:Y:S01]  /*26440*/  LDL R0, [R1+0x8] ;  /* 0x0000080001007983 */ /* 0x000ea20000100800 */
[----:B------:R-:W-:Y:S01]  /*26450*/  ULDC.64 UR4, c[0x0][0x330] ;  /* 0x0000cc0000047ab9 */ /* 0x000fe20000000a00 */
[----:B------:R1:W-:Y:S01]  /*26460*/  SYNCS.ARRIVE.TRANS64.A1T0 RZ, [R5+URZ+0x2a850], RZ ;  /* 0x02a850ff05ff79a7 */ /* 0x0003e2000810003f */
[----:B------:R-:W-:Y:S01]  /*26470*/  IMAD.MOV.U32 R3, RZ, RZ, R7 ;  /* 0x000000ffff037224 */ /* 0x000fe200078e0007 */
[----:B------:R-:W-:Y:S01]  /*26480*/  MOV R20, R29 ;  /* 0x0000001d00147202 */ /* 0x000fe20000000f00 */
[----:B------:R-:W-:Y:S02]  /*26490*/  IMAD.MOV.U32 R10, RZ, RZ, R27 ;  /* 0x000000ffff0a7224 */ /* 0x000fe400078e001b */
        /* <DEDUP_REMOVED lines=8> */
[C---:B--2---:R-:W-:Y:S01]  /*26520*/  ISETP.GT.AND P0, PT, R26.reuse, R0, PT ;  /* 0x000000001a00720c */ /* 0x044fe20003f04270 */
[----:B------:R-:W-:-:S12]  /*26530*/  VIADD R0, R26, 0xffffffff ;  /* 0xffffffff1a007836 */ /* 0x000fd80000000000 */
[----:B------:R-:W-:Y:S05]  /*26540*/  @P0 BRA `(.L_x_1971) ;  /* 0xfffffff000240947 */ /* 0x000fea000383ffff */
.L_x_1958:
[----:B------:R-:W-:Y:S05]  /*26550*/  BSYNC B0 ;  /* 0x0000000000007941 */ /* 0x000fea0003800000 */
.L_x_1957:
[----:B0-----:R-:W0:Y:S01]  /*26560*/  S2R R2, SR_TID.X ;  /* 0x0000000000027919 */ /* 0x001e220000002100 */
[----:B------:R-:W-:Y:S01]  /*26570*/  BSSY B0, `(.L_x_1972) ;  /* 0x0000010000007945 */ /* 0x000fe20003800000 */
[----:B0-----:R-:W-:-:S04]  /*26580*/  LOP3.LUT R2, R2, 0x7f, RZ, 0xc0, !PT ;  /* 0x0000007f02027812 */ /* 0x001fc800078ec0ff */
[----:B------:R-:W-:-:S13]  /*26590*/  ISETP.NE.AND P0, PT, R2, RZ, PT ;  /* 0x000000ff0200720c */ /* 0x000fda0003f05270 */
[----:B------:R-:W-:Y:S05]  /*265a0*/  @P0 BRA `(.L_x_1973) ;  /* 0x0000000000300947 */ /* 0x000fea0003800000 */
[----:B------:R-:W0:Y:S01]  /*265b0*/  S2R R5, SR_LANEID ;  /* 0x0000000000057919 */ /* 0x000e220000000000 */
[----:B------:R-:W-:Y:S01]  /*265c0*/  VOTEU.ANY UR4, UPT, PT ;  /* 0x0000000000047886 */ /* 0x000fe200038e0100 */
[----:B------:R-:W1:Y:S01]  /*265d0*/  LDC.64 R2, c[0x0][0xc60] ;  /* 0x00031800ff027b82 */ /* 0x000e620000000a00 */
[----:B------:R-:W0:Y:S02]  /*265e0*/  FLO.U32 R0, UR4 ;  /* 0x0000000400007d00 */ /* 0x000e2400080e0000 */
[----:B0-----:R-:W-:-:S06]  /*265f0*/  ISETP.EQ.U32.AND P0, PT, R0, R5, PT ;  /* 0x000000050000720c */ /* 0x001fcc0003f02070 */
[----:B------:R-:W1:Y:S07]  /*26600*/  POPC R5, UR4 ;  /* 0x0000000400057d09 */ /* 0x000e6e0008000000 */
[----:B-1----:R-:W2:Y:S01]  /*26610*/  @P0 ATOMG.E.ADD.STRONG.GPU PT, R3, desc[UR60][R2.64], R5 ;  /* 0x00000005020309a8 */ /* 0x002ea200081ee1fc */
[----:B------:R-:W0:Y:S02]  /*26620*/  S2R R4, SR_LTMASK ;  /* 0x0000000000047919 */ /* 0x000e240000003900 */
[----:B0-----:R-:W-:-:S04]  /*26630*/  LOP3.LUT R4, R4, UR4, RZ, 0xc0, !PT ;  /* 0x0000000404047c12 */ /* 0x001fc8000f8ec0ff */
[----:B------:R-:W0:Y:S01]  /*26640*/  POPC R7, R4 ;  /* 0x0000000400077309 */ /* 0x000e220000000000 */
[----:B--2---:R-:W0:Y:S02]  /*26650*/  SHFL.IDX PT, R0, R3, R0, 0x1f ;  /* 0x00001f0003007589 */ /* 0x004e2400000e0000 */
[----:B0-----:R-:W-:-:S07]  /*26660*/  IADD3 R16, R0, UR38, R7 ;  /* 0x0000002600107c10 */ /* 0x001fce000fffe007 */
.L_x_1973:
[----:B------:R-:W-:Y:S05]  /*26670*/  BSYNC B0 ;  /* 0x0000000000007941 */ /* 0x000fea0003800000 */
.L_x_1972:
[----:B------:R-:W-:-:S13]  /*26680*/  LOP3.LUT P0, RZ, R22, 0x10, RZ, 0xc0, !PT ;  /* 0x0000001016ff7812 */ /* 0x000fda000780c0ff */
[----:B------:R-:W-:Y:S05]  /*26690*/  @!P0 BRA `(.L_x_1974) ;  /* 0x0000000000048947 */ /* 0x000fea0003800000 */
[----:B------:R-:W-:Y:S01]  /*266a0*/  BPT.TRAP 0x1 ;  /* 0x000000040000795c */ /* 0x000fe20000300000 */
.L_x_1974:
[----:B------:R-:W2:Y:S01]  /*266b0*/  LDL.LU R2, [R1] ;  /* 0x0000000001027983 */ /* 0x000ea20000300800 */
[----:B------:R-:W-:Y:S01]  /*266c0*/  IMAD R0, R27, 0x8, R23 ;  /* 0x000000081b007824 */ /* 0x000fe200078e0217 */
[----:B------:R-:W-:Y:S01]  /*266d0*/  SHF.L.U32 R3, R29, 0x1f, RZ ;  /* 0x0000001f1d037819 */ /* 0x000fe200000006ff */
[----:B------:R-:W-:Y:S03]  /*266e0*/  BSSY B0, `(.L_x_1975) ;  /* 0x0000004000007945 */ /* 0x000fe60003800000 */
[----:B------:R-:W0:Y:S01]  /*266f0*/  SYNCS.PHASECHK.TRANS64.TRYWAIT P0, [R0+URZ+0x2a860], R3 ;  /* 0x02a86003000075a7 */ /* 0x000e22000800017f */
[----:B--2---:R-:W-:Y:S01]  /*26700*/  IMAD R6, R26, -0x60, R2 ;  /* 0xffffffa01a067824 */ /* 0x004fe200078e0202 */
[----:B0-----:R-:W-:Y:S06]  /*26710*/  @!P0 BRA `(.L_x_1976) ;  /* 0x0000004c00fc8947 */ /* 0x001fec0003800000 */
.L_x_2135:
[----:B------:R-:W-:Y:S05]  /*26720*/  BSYNC B0 ;  /* 0x0000000000007941 */ /* 0x000fea0003800000 */
.L_x_1975:
        /* <DEDUP_REMOVED lines=18> */
[----:B-1----:R-:W-:-:S05]  /*26850*/  IMAD.SHL.U32 R7, R7, 0x8, RZ ;  /* 0x0000000807077824 */ /* 0x002fca00078e00ff */
[----:B------:R-:W-:-:S04]  /*26860*/  LOP3.LUT R7, R7, 0x38, RZ, 0xc0, !PT ;  /* 0x0000003807077812 */ /* 0x000fc800078ec0ff */
[----:B------:R-:W-:Y:S02]  /*26870*/  SHF.L.U32 R5, R7, 0x1, RZ ;  /* 0x0000000107057819 */ /* 0x000fe400000006ff */
[----:B------:R-:W-:Y:S02]  /*26880*/  SHFL.IDX PT, R7, R24, 0x2, 0x181f ;  /* 0x00581f0018077f89 */ /* 0x000fe400000e0000 */
        /* <DEDUP_REMOVED lines=35> */
.L_x_2149:
        /* <DEDUP_REMOVED lines=11> */
.L_x_1978:
        /* <DEDUP_REMOVED lines=10> */
.L_x_1979:
[----:B------:R-:W-:Y:S01]  /*26c10*/  VIADD R27, R27, 0x1 ;  /* 0x000000011b1b7836 */ /* 0x000fe20000000000 */
[----:B------:R1:W-:Y:S04]  /*26c20*/  SYNCS.ARRIVE.TRANS64.A1T0 RZ, [R0+URZ+0x2a850], RZ ;  /* 0x02a850ff00ff79a7 */ /* 0x0003e8000810003f */
[----:B------:R-:W-:-:S04]  /*26c30*/  ISETP.NE.AND P0, PT, R27, 0x2, PT ;  /* 0x000000021b00780c */ /* 0x000fc80003f05270 */
[----:B-1----:R-:W-:Y:S02]  /*26c40*/  SEL R0, RZ, 0x1, P0 ;  /* 0x00000001ff007807 */ /* 0x002fe40000000000 */
[----:B------:R-:W-:Y:S02]  /*26c50*/  SEL R27, R27, RZ, P0 ;  /* 0x000000ff1b1b7207 */ /* 0x000fe40000000000 */
[----:B------:R-:W-:-:S07]  /*26c60*/  LOP3.LUT R29, R29, R0, RZ, 0x3c, !PT ;  /* 0x000000001d1d7212 */ /* 0x000fce00078e3cff */
.L_x_1936:
[----:B------:R-:W-:Y:S05]  /*26c70*/  BSYNC B7 ;  /* 0x0000000000077941 */ /* 0x000fea0003800000 */
.L_x_1934:
[----:B------:R-:W-:-:S13]  /*26c80*/  LOP3.LUT P0, RZ, R22, 0x20, RZ, 0xc0, !PT ;  /* 0x0000002016ff7812 */ /* 0x000fda000780c0ff */
[----:B------:R-:W-:Y:S05]  /*26c90*/  @!P0 BRA `(.L_x_1980) ;  /* 0x0000000000248947 */ /* 0x000fea0003800000 */
[----:B------:R-:W-:Y:S05]  /*26ca0*/  WARPSYNC.ALL ;  /* 0x0000000000007948 */ /* 0x000fea0003800000 */
[----:B------:R-:W2:Y:S08]  /*26cb0*/  S2UR UR5, SR_CgaCtaId ;  /* 0x00000000000579c3 */ /* 0x000eb00000008800 */
[----:B------:R-:W-:Y:S06]  /*26cc0*/  BAR.SYNC.DEFER_BLOCKING 0x5, 0x180 ;  /* 0x0146000000007b1d */ /* 0x000fec0000010000 */
[----:B------:R-:W-:-:S02]  /*26cd0*/  UMOV UR4, 0x400 ;  /* 0x0000040000047882 */ /* 0x000fc40000000000 */
[----:B--2---:R-:W-:-:S06]  /*26ce0*/  ULEA UR4, UR5, UR4, 0x18 ;  /* 0x0000000405047291 */ /* 0x004fcc000f8ec03f */
[----:B0-----:R-:W-:-:S05]  /*26cf0*/  IMAD.U32 R23, RZ, RZ, UR4 ;  /* 0x00000004ff177e24 */ /* 0x001fca000f8e00ff */
[----:B------:R2:W3:Y:S01]  /*26d00*/  LDS.128 R16, [R23+0x2a8d0] ;  /* 0x02a8d00017107984 */ /* 0x0004e20000000c00 */
[----:B------:R-:W-:Y:S06]  /*26d10*/  BAR.ARV 0x4, 0x180 ;  /* 0x0106000000007b1d */ /* 0x000fec0000002000 */
[----:B------:R-:W-:Y:S05]  /*26d20*/  BRA `(.L_x_1981) ;  /* 0x0000000800cc7947 */ /* 0x000fea0003800000 */
.L_x_1980:
[----:B------:R-:W2:Y:S01]  /*26d30*/  S2R R8, SR_TID.X ;  /* 0x0000000000087919 */ /* 0x000ea20000002100 */
[----:B------:R-:W-:Y:S01]  /*26d40*/  UMOV UR4, 0xffffffff ;  /* 0xffffffff00047882 */ /* 0x000fe20000000000 */
[----:B--2---:R-:W-:-:S04]  /*26d50*/  LOP3.LUT R8, R8, 0x1f, RZ, 0xc0, !PT ;  /* 0x0000001f08087812 */ /* 0x004fc800078ec0ff */
[----:B------:R-:W-:Y:S01]  /*26d60*/  ISETP.NE.AND P0, PT, R8, 0x1f, PT ;  /* 0x0000001f0800780c */ /* 0x000fe20003f05270 */
[----:B------:R-:W-:-:S12]  /*26d70*/  BRA.DIV UR4, `(.L_x_1982) ;  /* 0x0000005204647947 */ /* 0x000fd8000b800000 */
[----:B------:R-:W-:Y:S01]  /*26d80*/  IADD3 R5, R19, R8, RZ ;  /* 0x0000000813057210 */ /* 0x000fe20007ffe0ff */
[----:B------:R-:W-:-:S03]  /*26d90*/  ULDC UR4, c[0x0][0xc3c] ;  /* 0x00030f0000047ab9 */ /* 0x000fc60000000800 */
[----:B------:R-:W-:-:S13]  /*26da0*/  ISETP.GE.OR P1, PT, R5, UR4, !P0 ;  /* 0x0000000405007c0c */ /* 0x000fda000c726670 */
[----:B0-----:R-:W0:Y:S02]  /*26db0*/  @!P1 LDC.64 R2, c[0x0][0xc80] ;  /* 0x00032000ff029b82 */ /* 0x001e240000000a00 */
[----:B0-----:R-:W-:-:S06]  /*26dc0*/  @!P1 IMAD.WIDE R2, R5, 0x4, R2 ;  /* 0x0000000405029825 */ /* 0x001fcc00078e0202 */
        /* <DEDUP_REMOVED lines=25> */
[----:B------:R0:W2:Y:S02]  /*26f60*/  SHFL.IDX PT, R14, R2, 0x1f, 0x1f ;  /* 0x03e01f00020e7f89 */ /* 0x0000a400000e0000 */
.L_x_2159:
[----:B------:R-:W-:Y:S02]  /*26f70*/  ULDC UR4, c[0x0][0xc38] ;  /* 0x00030e0000047ab9 */ /* 0x000fe40000000800 */
[----:B------:R-:W-:-:S04]  /*26f80*/  IMAD.U32 R7, RZ, RZ, UR4 ;  /* 0x00000004ff077e24 */ /* 0x000fc8000f8e00ff */
[----:B--2---:R-:W-:-:S04]  /*26f90*/  IMAD R14, R14, R7, RZ ;  /* 0x000000070e0e7224 */ /* 0x004fc800078e02ff */
[----:B------:R-:W-:-:S05]  /*26fa0*/  IMAD.IADD R9, R4, 0x1, R14 ;  /* 0x0000000104097824 */ /* 0x000fca00078e020e */
[----:B------:R-:W-:-:S13]  /*26fb0*/  ISETP.GT.AND P6, PT, R9, R0, PT ;  /* 0x000000000900720c */ /* 0x000fda0003fc4270 */
[----:B------:R-:W-:Y:S05]  /*26fc0*/  @P6 BRA `(.L_x_1983) ;  /* 0x00000000009c6947 */ /* 0x000fea0003800000 */
.L_x_1988:
[----:B0-----:R-:W0:Y:S01]  /*26fd0*/  LDC R2, c[0x0][0xc3c] ;  /* 0x00030f00ff027b82 */ /* 0x001e220000000800 */
[----:B------:R-:W-:-:S04]  /*26fe0*/  IADD3 R19, R19, 0x1f, RZ ;  /* 0x0000001f13137810 */ /* 0x000fc80007ffe0ff */
[----:B0-----:R-:W-:-:S13]  /*26ff0*/  ISETP.GE.AND P6, PT, R19, R2, PT ;  /* 0x000000021300720c */ /* 0x001fda0003fc6270 */
[----:B------:R-:W-:Y:S05]  /*27000*/  @P6 BRA `(.L_x_1984) ;  /* 0x0000000400d06947 */ /* 0x000fea0003800000 */
[----:B------:R-:W0:Y:S01]  /*27010*/  S2R R3, SR_TID.X ;  /* 0x0000000000037919 */ /* 0x000e220000002100 */
[----:B------:R-:W-:Y:S01]  /*27020*/  BSSY B0, `(.L_x_1985) ;  /* 0x0000009000007945 */ /* 0x000fe20003800000 */
[----:B------:R-:W-:Y:S01]  /*27030*/  IMAD.MOV.U32 R5, RZ, RZ, RZ ;  /* 0x000000ffff057224 */ /* 0x000fe200078e00ff */
[----:B0-----:R-:W-:-:S05]  /*27040*/  LOP3.LUT R3, R3, 0x1f, RZ, 0xc0, !PT ;  /* 0x0000001f03037812 */ /* 0x001fca00078ec0ff */
[----:B------:R-:W-:-:S05]  /*27050*/  IMAD.IADD R7, R19, 0x1, R3 ;  /* 0x0000000113077824 */ /* 0x000fca00078e0203 */
[----:B------:R-:W-:-:S13]  /*27060*/  ISETP.GE.OR P6, PT, R7, R2, !P0 ;  /* 0x000000020700720c */ /* 0x000fda00047c6670 */
[----:B------:R-:W-:Y:S05]  /*27070*/  @P6 BRA `(.L_x_1986) ;  /* 0x00000000000c6947 */ /* 0x000fea0003800000 */
[----:B------:R-:W0:Y:S02]  /*27080*/  LDC.64 R2, c[0x0][0xc80] ;  /* 0x00032000ff027b82 */ /* 0x000e240000000a00 */
[----:B0-----:R-:W-:-:S05]  /*27090*/  IMAD.WIDE R2, R7, 0x4, R2 ;  /* 0x0000000407027825 */ /* 0x001fca00078e0202 */
[----:B------:R0:W5:Y:S02]  /*270a0*/  LDG.E R5, desc[UR60][R2.64] ;  /* 0x0000003c02057981 */ /* 0x000164000c1e1900 */
.L_x_1986:
[----:B------:R-:W-:Y:S05]  /*270b0*/  BSYNC B0 ;  /* 0x0000000000007941 */ /* 0x000fea0003800000 */
.L_x_1985:
[----:B------:R-:W-:-:S03]  /*270c0*/  UMOV UR4, 0xffffffff ;  /* 0xffffffff00047882 */ /* 0x000fc60000000000 */
[----:B------:R-:W-:Y:S05]  /*270d0*/  BRA.DIV UR4, `(.L_x_1987) ;  /* 0x0000005204b07947 */ /* 0x000fea000b800000 */
[----:B-----5:R-:W2:Y:S02]  /*270e0*/  SHFL.UP PT, R14, R5, 0x1, RZ ;  /* 0x04200000050e7989 */ /* 0x020ea400000e00ff */
[----:B--2---:R-:W-:-:S05]  /*270f0*/  SEL R14, R14, RZ, P1 ;  /* 0x000000ff0e0e7207 */ /* 0x004fca0000800000 */
        /* <DEDUP_REMOVED lines=14> */
.L_x_2167:
[----:B------:R-:W-:Y:S02]  /*271e0*/  ULDC UR4, c[0x0][0xc38] ;  /* 0x00030e0000047ab9 */ /* 0x000fe40000000800 */
[----:B------:R-:W-:-:S04]  /*271f0*/  IMAD.U32 R7, RZ, RZ, UR4 ;  /* 0x00000004ff077e24 */ /* 0x000fc8000f8e00ff */
[----:B--2---:R-:W-:-:S04]  /*27200*/  IMAD R14, R14, R7, RZ ;  /* 0x000000070e0e7224 */ /* 0x004fc800078e02ff */
[----:B------:R-:W-:-:S05]  /*27210*/  IMAD.IADD R9, R14, 0x1, R9 ;  /* 0x000000010e097824 */ /* 0x000fca00078e0209 */
[----:B------:R-:W-:-:S13]  /*27220*/  ISETP.GT.AND P6, PT, R9, R0, PT ;  /* 0x000000000900720c */ /* 0x000fda0003fc4270 */
[----:B------:R-:W-:Y:S05]  /*27230*/  @!P6 BRA `(.L_x_1988) ;  /* 0xfffffffc0064e947 */ /* 0x000fea000383ffff */
.L_x_1983:
[----:B------:R-:W-:Y:S01]  /*27240*/  IADD3 R16, -R14, R9, RZ ;  /* 0x000000090e107210 */ /* 0x000fe20007ffe1ff */
[----:B------:R-:W-:-:S04]  /*27250*/  UMOV UR4, 0xffffffff ;  /* 0xffffffff00047882 */ /* 0x000fc80000000000 */
[----:B------:R-:W-:-:S05]  /*27260*/  IMAD R3, R2, R7, R16 ;  /* 0x0000000702037224 */ /* 0x000fca00078e0210 */
[----:B------:R-:W-:Y:S01]  /*27270*/  ISETP.GT.AND P6, PT, R3, R0, PT ;  /* 0x000000000300720c */ /* 0x000fe20003fc4270 */
[----:B------:R-:W-:-:S12]  /*27280*/  BRA.DIV UR4, `(.L_x_1989) ;  /* 0x0000005604007947 */ /* 0x000fd8000b800000 */
[----:B------:R-:W-:-:S04]  /*27290*/  VOTE.ANY R3, PT, !P6 ;  /* 0x0000000000037806 */ /* 0x000fc800070e0100 */
[----:B------:R-:W2:Y:S02]  /*272a0*/  POPC R4, R3 ;  /* 0x0000000300047309 */ /* 0x000ea40000000000 */
[----:B--2---:R2:W3:Y:S02]  /*272b0*/  SHFL.IDX PT, R5, R5, R4, 0x1f ;  /* 0x00001f0405057589 */ /* 0x0044e400000e0000 */
.L_x_2171:
[----:B------:R-:W-:Y:S01]  /*272c0*/  ISETP.NE.AND P0, PT, R3, RZ, PT ;  /* 0x000000ff0300720c */ /* 0x000fe20003f05270 */
[----:B------:R-:W-:-:S12]  /*272d0*/  IMAD.MOV.U32 R14, RZ, RZ, RZ ;  /* 0x000000ffff0e7224 */ /* 0x000fd800078e00ff */
[----:B------:R-:W-:Y:S05]  /*272e0*/  @!P0 BRA `(.L_x_1990) ;  /* 0x0000000000108947 */ /* 0x000fea0003800000 */
[----:B------:R-:W-:Y:S01]  /*272f0*/  UMOV UR4, 0xffffffff ;  /* 0xffffffff00047882 */ /* 0x000fe20000000000 */
[----:B------:R-:W-:Y:S02]  /*27300*/  VIADD R12, R4, 0xffffffff ;  /* 0xffffffff040c7836 */ /* 0x000fe40000000000 */
[----:B------:R-:W-:Y:S05]  /*27310*/  BRA.DIV UR4, `(.L_x_1991) ;  /* 0x0000005604247947 */ /* 0x000fea000b800000 */
[----:B------:R4:W0:Y:S02]  /*27320*/  SHFL.IDX PT, R14, R2, R12, 0x1f ;  /* 0x00001f0c020e7589 */ /* 0x00082400000e0000 */
.L_x_1990:
[----:B0---4-:R-:W0:Y:S01]  /*27330*/  LDC.64 R2, c[0x0][0xc90] ;  /* 0x00032400ff027b82 */ /* 0x011e220000000a00 */
[----:B------:R-:W-:-:S04]  /*27340*/  IMAD.IADD R19, R4, 0x1, R19 ;  /* 0x0000000104137824 */ /* 0x000fc800078e0213 */
[----:B0-----:R-:W-:-:S05]  /*27350*/  IMAD.WIDE R2, R19, 0x4, R2 ;  /* 0x0000000413027825 */ /* 0x001fca00078e0202 */
[----:B------:R0:W2:Y:S01]  /*27360*/  LDG.E R6, desc[UR60][R2.64] ;  /* 0x0000003c02067981 */ /* 0x0000a2000c1e1900 */
[----:B------:R-:W-:Y:S02]  /*27370*/  IMAD R16, R14, R7, R16 ;  /* 0x000000070e107224 */ /* 0x000fe400078e0210 */
[----:B0-----:R-:W-:Y:S02]  /*27380*/  IMAD.MOV.U32 R2, RZ, RZ, RZ ;  /* 0x000000ffff027224 */ /* 0x001fe400078e00ff */
[----:B--23--:R-:W-:-:S05]  /*27390*/  IMAD R4, R5, R6, RZ ;  /* 0x0000000605047224 */ /* 0x00cfca00078e02ff */
[----:B------:R-:W-:-:S04]  /*273a0*/  IABS R8, R4 ;  /* 0x0000000400087213 */ /* 0x000fc80000000000 */
[----:B------:R-:W0:Y:S08]  /*273b0*/  I2F.RP R10, R8 ;  /* 0x00000008000a7306 */ /* 0x000e300000209400 */
[----:B0-----:R-:W0:Y:S02]  /*273c0*/  MUFU.RCP R10, R10 ;  /* 0x0000000a000a7308 */ /* 0x001e240000001000 */
[----:B0-----:R-:W-:-:S06]  /*273d0*/  VIADD R11, R10, 0xffffffe ;  /* 0x0ffffffe0a0b7836 */ /* 0x001fcc0000000000 */
[----:B------:R-:W0:Y:S02]  /*273e0*/  F2I.FTZ.U32.TRUNC.NTZ R3, R11 ;  /* 0x0000000b00037305 */ /* 0x000e24000021f000 */
[----:B0-----:R-:W-:-:S05]  /*273f0*/  IADD3 R9, RZ, -R3, RZ ;  /* 0x80000003ff097210 */ /* 0x001fca0007ffe0ff */
        /* <DEDUP_REMOVED lines=15> */
[----:B------:R-:W-:-:S04]  /*274f0*/  @P0 VIADD R2, R2, 0x1 ;  /* 0x0000000102020836 */ /* 0x000fc80000000000 */
[----:B------:R-:W-:Y:S01]  /*27500*/  @!P2 IMAD.MOV R2, RZ, RZ, -R2 ;  /* 0x000000ffff02a224 */ /* 0x000fe200078e0a02 */
[----:B------:R-:W-:-:S05]  /*27510*/  @!P1 LOP3.LUT R2, RZ, R4, RZ, 0x33, !PT ;  /* 0x00000004ff029212 */ /* 0x000fca00078e33ff */
[----:B------:R-:W-:Y:S01]  /*27520*/  IMAD R0, R6, R2, RZ ;  /* 0x0000000206007224 */ /* 0x000fe200078e02ff */
[----:B------:R-:W-:-:S03]  /*27530*/  IADD3 R2, -R2, RZ, RZ ;  /* 0x000000ff02027210 */ /* 0x000fc60007ffe1ff */
        /* <DEDUP_REMOVED lines=21> */
[----:B------:R-:W-:Y:S01]  /*27690*/  @!P1 IMAD.IADD R4, R4, 0x1, -R7 ;  /* 0x0000000104049824 */ /* 0x000fe200078e0a07 */
[----:B------:R-:W-:Y:S02]  /*276a0*/  @!P1 IADD3 R2, R2, 0x1, RZ ;  /* 0x0000000102029810 */ /* 0x000fe40007ffe0ff */
[----:B------:R-:W-:Y:S02]  /*276b0*/  ISETP.NE.AND P1, PT, R6, RZ, PT ;  /* 0x000000ff0600720c */ /* 0x000fe40003f25270 */
[----:B------:R-:W-:-:S13]  /*276c0*/  ISETP.GE.U32.AND P0, PT, R4, R7, PT ;  /* 0x000000070400720c */ /* 0x000fda0003f06070 */
[----:B------:R-:W-:-:S04]  /*276d0*/  @P0 VIADD R2, R2, 0x1 ;  /* 0x0000000102020836 */ /* 0x000fc80000000000 */
[----:B------:R-:W-:Y:S01]  /*276e0*/  @!P2 IMAD.MOV R2, RZ, RZ, -R2 ;  /* 0x000000ffff02a224 */ /* 0x000fe200078e0a02 */
[----:B------:R-:W-:Y:S01]  /*276f0*/  @!P1 LOP3.LUT R2, RZ, R6, RZ, 0x33, !PT ;  /* 0x00000006ff029212 */ /* 0x000fe200078e33ff */
[----:B------:R-:W-:-:S04]  /*27700*/  IMAD.MOV R6, RZ, RZ, -R6 ;  /* 0x000000ffff067224 */ /* 0x000fc800078e0a06 */
[----:B------:R-:W-:Y:S01]  /*27710*/  IMAD R18, R2, R6, R9 ;  /* 0x0000000602127224 */ /* 0x000fe200078e0209 */
[----:B------:R-:W-:-:S04]  /*27720*/  LOP3.LUT R2, RZ, R2, RZ, 0x33, !PT ;  /* 0x00000002ff027212 */ /* 0x000fc800078e33ff */
[----:B------:R-:W-:Y:S01]  /*27730*/  IADD3 R17, R5, R2, RZ ;  /* 0x0000000205117210 */ /* 0x000fe20007ffe0ff */
[----:B------:R-:W-:Y:S06]  /*27740*/  BRA `(.L_x_1992) ;  /* 0x00000000001c7947 */ /* 0x000fec0003800000 */
.L_x_1984:
[----:B------:R-:W-:Y:S01]  /*27750*/  UMOV UR4, URZ ;  /* 0x0000003f00047c82 */ /* 0x000fe20008000000 */
[----:B------:R-:W-:Y:S01]  /*27760*/  UMOV UR5, URZ ;  /* 0x0000003f00057c82 */ /* 0x000fe20008000000 */
[----:B------:R-:W-:Y:S01]  /*27770*/  ULDC UR6, c[0x0][0xc3c] ;  /* 0x00030f0000067ab9 */ /* 0x000fe20000000800 */
[----:B------:R-:W-:Y:S02]  /*27780*/  IMAD.MOV.U32 R16, RZ, RZ, R0 ;  /* 0x000000ffff107224 */ /* 0x000fe400078e0000 */
[----:B------:R-:W-:Y:S02]  /*27790*/  IMAD.U32 R17, RZ, RZ, UR4 ;  /* 0x00000004ff117e24 */ /* 0x000fe4000f8e00ff */
[----:B------:R-:W-:Y:S02]  /*277a0*/  IMAD.U32 R18, RZ, RZ, UR5 ;  /* 0x00000005ff127e24 */ /* 0x000fe4000f8e00ff */
[----:B------:R-:W-:-:S07]  /*277b0*/  IMAD.U32 R19, RZ, RZ, UR6 ;  /* 0x00000006ff137e24 */ /* 0x000fce000f8e00ff */
.L_x_1992:
[----:B------:R-:W0:Y:S01]  /*277c0*/  S2R R0, SR_TID.X ;  /* 0x0000000000007919 */ /* 0x000e220000002100 */
[----:B------:R-:W-:Y:S05]  /*277d0*/  WARPSYNC.ALL ;  /* 0x0000000000007948 */ /* 0x000fea0003800000 */
[----:B------:R-:W-:Y:S01]  /*277e0*/  BAR.SYNC.DEFER_BLOCKING 0x4, 0x180 ;  /* 0x0106000000007b1d */ /* 0x000fe20000010000 */
[----:B0-----:R-:W-:-:S04]  /*277f0*/  LOP3.LUT R0, R0, 0x1f, RZ, 0xc0, !PT ;  /* 0x0000001f00007812 */ /* 0x001fc800078ec0ff */
[----:B------:R-:W-:-:S13]  /*27800*/  ISETP.NE.AND P0, PT, R0, RZ, PT ;  /* 0x000000ff0000720c */ /* 0x000fda0003f05270 */
[----:B------:R-:W0:Y:S01]  /*27810*/  @!P0 S2R R3, SR_CgaCtaId ;  /* 0x0000000000038919 */ /* 0x000e220000008800 */
[----:B------:R-:W-:-:S04]  /*27820*/  @!P0 MOV R0, 0x400 ;  /* 0x0000040000008802 */ /* 0x000fc80000000f00 */
[----:B0-----:R-:W-:-:S05]  /*27830*/  @!P0 LEA R23, R3, R0, 0x18 ;  /* 0x0000000003178211 */ /* 0x001fca00078ec0ff */
[----:B------:R0:W-:Y:S01]  /*27840*/  @!P0 STS.128 [R23+0x2a8d0], R16 ;  /* 0x02a8d01017008388 */ /* 0x0001e20000000c00 */
[----:B------:R-:W-:Y:S06]  /*27850*/  BAR.ARV 0x5, 0x180 ;  /* 0x0146000000007b1d */ /* 0x000fec0000002000 */
.L_x_1981:
[----:B------:R-:W-:Y:S02]  /*27860*/  ULDC UR4, c[0x0][0xc3c] ;  /* 0x00030f0000047ab9 */ /* 0x000fe40000000800 */
[----:B---3--:R-:W-:-:S13]  /*27870*/  ISETP.GE.AND P0, PT, R19, UR4, PT ;  /* 0x0000000413007c0c */ /* 0x008fda000bf06270 */
[----:B------:R-:W-:Y:S05]  /*27880*/  @!P0 BRA `(.L_x_1993) ;  /* 0xffffff9c00008947 */ /* 0x000fea000383ffff */
[----:B------:R-:W-:Y:S05]  /*27890*/  BSYNC B8 ;  /* 0x0000000000087941 */ /* 0x000fea0003800000 */
.L_x_1876:
[----:B------:R-:W3:Y:S01]  /*278a0*/  LDL.LU R0, [R1+0x28] ;  /* 0x0000280001007983 */ /* 0x000ee20000300800 */
[----:B------:R-:W-:Y:S01]  /*278b0*/  BSSY B0, `(.L_x_1994) ;  /* 0x000000b000007945 */ /* 0x000fe20003800000 */
[----:B------:R-:W4:Y:S01]  /*278c0*/  S2R R5, SR_CgaCtaId ;  /* 0x0000000000057919 */ /* 0x000f220000008800 */
[----:B---3--:R-:W-:-:S04]  /*278d0*/  IADD3 R0, R0, 0x1, RZ ;  /* 0x0000000100007810 */ /* 0x008fc80007ffe0ff */
        /* <DEDUP_REMOVED lines=8> */
.L_x_2174:
[----:B------:R-:W-:Y:S05]  /*27960*/  BSYNC B0 ;  /* 0x0000000000007941 */ /* 0x000fea0003800000 */
.L_x_1994:
[----:B------:R-:W-:-:S03]  /*27970*/  UMOV UR4, 0xffffffff ;  /* 0xffffffff00047882 */ /* 0x000fc60000000000 */
[----:B------:R-:W-:Y:S05]  /*27980*/  BRA.DIV UR4, `(.L_x_1996) ;  /* 0x0000004e04c07947 */ /* 0x000fea000b800000 */
[----:B0-----:R-:W0:Y:S02]  /*27990*/  S2R R0, SR_TID.X ;  /* 0x0000000000007919 */ /* 0x001e240000002100 */
[----:B0-----:R-:W-:-:S04]  /*279a0*/  SHF.R.U32.HI R0, RZ, 0x5, R0 ;  /* 0x00000005ff007819 */ /* 0x001fc80000011600 */
[----:B------:R-:W-:-:S05]  /*279b0*/  LOP3.LUT R0, R0, 0x3, RZ, 0xc0, !PT ;  /* 0x0000000300007812 */ /* 0x000fca00078ec0ff */
[----:B------:R0:W3:Y:S02]  /*279c0*/  SHFL.IDX PT, R14, R0, RZ, 0x1f ;  /* 0x00001fff000e7589 */ /* 0x0000e400000e0000 */
.L_x_2177:
[----:B---3--:R-:W-:-:S13]  /*279d0*/  ISETP.NE.AND P0, PT, R14, RZ, PT ;  /* 0x000000ff0e00720c */ /* 0x008fda0003f05270 */
[----:B------:R-:W-:Y:S05]  /*279e0*/  @P0 BRA `(.L_x_1566) ;  /* 0x0000000000900947 */ /* 0x000fea0003800000 */
[----:B------:R-:W-:-:S03]  /*279f0*/  UMOV UR4, 0xffffffff ;  /* 0xffffffff00047882 */ /* 0x000fc60000000000 */
[----:B------:R-:W-:Y:S05]  /*27a00*/  BRA.DIV UR4, `(.L_x_1997) ;  /* 0x0000004e04d47947 */ /* 0x000fea000b800000 */
[----:B------:R-:W-:-:S13]  /*27a10*/  ELECT P6, URZ, PT ;  /* 0x00000000003f782f */ /* 0x000fda00038c0000 */
.L_x_2180:
[----:B------:R-:W-:Y:S05]  /*27a20*/  @!P6 BRA `(.L_x_1566) ;  /* 0x000000000080e947 */ /* 0x000fea0003800000 */
[----:B0-----:R-:W3:Y:S02]  /*27a30*/  LDL R0, [R1+0x40] ;  /* 0x0000400001007983 */ /* 0x001ee40000100800 */
[----:B---3--:R-:W-:-:S13]  /*27a40*/  R2UR UR4, R0 ;  /* 0x00000000000472ca */ /* 0x008fda00000e0000 */
[----:B------:R-:W-:-:S06]  /*27a50*/  ULOP3.LUT UR4, UR4, 0x2, URZ, 0xfc, !UPT ;  /* 0x0000000204047892 */ /* 0x000fcc000f8efc3f */
[----:B------:R-:W-:-:S05]  /*27a60*/  IMAD.U32 R0, RZ, RZ, UR4 ;  /* 0x00000004ff007e24 */ /* 0x000fca000f8e00ff */
[----:B------:R-:W-:-:S13]  /*27a70*/  ISETP.NE.AND P0, PT, R0, 0x3, PT ;  /* 0x000000030000780c */ /* 0x000fda0003f05270 */
[----:B------:R-:W-:Y:S05]  /*27a80*/  @!P0 BRA `(.L_x_1998) ;  /* 0x0000000000048947 */ /* 0x000fea0003800000 */
[----:B------:R-:W-:Y:S01]  /*27a90*/  BPT.TRAP 0x1 ;  /* 0x000000040000795c */ /* 0x000fe20000300000 */
.L_x_1998:
[----:B------:R-:W-:Y:S01]  /*27aa0*/  IMAD R3, R27, 0x8, R5 ;  /* 0x000000081b037824 */ /* 0x000fe200078e0205 */
[----:B------:R-:W-:Y:S01]  /*27ab0*/  SHF.L.U32 R2, R29, 0x1f, RZ ;  /* 0x0000001f1d027819 */ /* 0x000fe200000006ff */
[----:B------:R-:W-:-:S03]  /*27ac0*/  VIADD R27, R27, 0x1 ;  /* 0x000000011b1b7836 */ /* 0x000fc60000000000 */
[----:B------:R-:W0:Y:S02]  /*27ad0*/  SYNCS.PHASECHK.TRANS64.TRYWAIT P1, [R3+URZ+0x2a840], R2 ;  /* 0x02a84002030075a7 */ /* 0x000e24000802017f */
[----:B------:R-:W-:-:S04]  /*27ae0*/  ISETP.NE.AND P2, PT, R27, 0x2, PT ;  /* 0x000000021b00780c */ /* 0x000fc80003f45270 */
[----:B------:R-:W-:Y:S01]  /*27af0*/  SEL R0, RZ, 0x1, P2 ;  /* 0x00000001ff007807 */ /* 0x000fe20001000000 */
[----:B0-----:R-:W-:Y:S08]  /*27b00*/  @!P1 BRA `(.L_x_1999) ;  /* 0x0000004c00b49947 */ /* 0x001ff00003800000 */
.L_x_2181:
[----:B------:R-:W-:Y:S02]  /*27b10*/  SEL R27, R27, RZ, P2 ;  /* 0x000000ff1b1b7207 */ /* 0x000fe40001000000 */
[----:B------:R-:W-:Y:S01]  /*27b20*/  LOP3.LUT R0, R29, R0, RZ, 0x3c, !PT ;  /* 0x000000001d007212 */ /* 0x000fe200078e3cff */
[----:B------:R-:W-:Y:S06]  /*27b30*/  @!P0 BRA `(.L_x_2000) ;  /* 0x0000000000048947 */ /* 0x000fec0003800000 */
[----:B------:R-:W-:Y:S01]  /*27b40*/  BPT.TRAP 0x1 ;  /* 0x000000040000795c */ /* 0x000fe20000300000 */
.L_x_2000:
[----:B------:R-:W-:Y:S02]  /*27b50*/  LEA R27, R27, R5, 0x3 ;  /* 0x000000051b1b7211 */ /* 0x000fe400078e18ff */
[----:B------:R-:W-:-:S04]  /*27b60*/  SHF.L.U32 R0, R0, 0x1f, RZ ;  /* 0x0000001f00007819 */ /* 0x000fc800000006ff */
[----:B------:R-:W3:Y:S02]  /*27b70*/  SYNCS.PHASECHK.TRANS64.TRYWAIT P1, [R27+URZ+0x2a840], R0 ;  /* 0x02a840001b0075a7 */ /* 0x000ee4000802017f */
[----:B---3--:R-:W-:Y:S05]  /*27b80*/  @!P1 BRA `(.L_x_2001) ;  /* 0x0000004c00a89947 */ /* 0x008fea0003800000 */
.L_x_2182:
[----:B------:R-:W-:Y:S05]  /*27b90*/  @!P0 BRA `(.L_x_2002) ;  /* 0x0000000000048947 */ /* 0x000fea0003800000 */
[----:B------:R-:W-:Y:S01]  /*27ba0*/  BPT.TRAP 0x1 ;  /* 0x000000040000795c */ /* 0x000fe20000300000 */
.L_x_2002:
[----:B------:R-:W4:Y:S02]  /*27bb0*/  SYNCS.PHASECHK.TRANS64.TRYWAIT P1, [R3+URZ+0x2a860], R2 ;  /* 0x02a86002030075a7 */ /* 0x000f24000802017f */
[----:B----4-:R-:W-:Y:S05]  /*27bc0*/  @!P1 BRA `(.L_x_2003) ;  /* 0x0000004c00ac9947 */ /* 0x010fea0003800000 */
.L_x_2183:
[----:B------:R-:W-:Y:S05]  /*27bd0*/  @!P0 BRA `(.L_x_2004) ;  /* 0x0000000000048947 */ /* 0x000fea0003800000 */
[----:B------:R-:W-:Y:S01]  /*27be0*/  BPT.TRAP 0x1 ;  /* 0x000000040000795c */ /* 0x000fe20000300000 */
.L_x_2004:
[----:B------:R0:W0:Y:S02]  /*27bf0*/  SYNCS.PHASECHK.TRANS64.TRYWAIT P0, [R27+URZ+0x2a860], R0 ;  /* 0x02a860001b0075a7 */ /* 0x000024000800017f */
[----:B0-----:R-:W-:Y:S05]  /*27c00*/  @!P0 NANOSLEEP.SYNCS 0x989680 ;  /* 0x009896800000895d */ /* 0x001fea0003900000 */
[----:B------:R-:W0:Y:S02]  /*27c10*/  @!P0 SYNCS.PHASECHK.TRANS64 P0, [R27+URZ+0x2a860], R0 ;  /* 0x02a860001b0085a7 */ /* 0x000e24000800007f */
[----:B0-----:R-:W-:Y:S05]  /*27c20*/  @!P0 BRA `(.L_x_2004) ;  /* 0xfffffffc00f08947 */ /* 0x001fea000383ffff */
.L_x_1566:
[----:B------:R-:W-:Y:S05]  /*27c30*/  BSYNC B9 ;  /* 0x0000000000097941 */ /* 0x000fea0003800000 */
.L_x_1563:
[----:B------:R-:W-:Y:S05]  /*27c40*/  EXIT ;  /* 0x000000000000794d */ /* 0x000fea0003800000 */
.L_x_1592:
[----:B0-----:R0:W1:Y:S02]  /*27c50*/  SYNCS.PHASECHK.TRANS64.TRYWAIT P6, [R86+URZ+0x2a890], R87 ;  /* 0x02a89057560075a7 */ /* 0x00106400080c017f */
[----:B-1----:R-:W-:Y:S05]  /*27c60*/  @!P6 NANOSLEEP.SYNCS 0x989680 ;  /* 0x009896800000e95d */ /* 0x002fea0003900000 */
[----:B------:R-:W1:Y:S02]  /*27c70*/  @!P6 SYNCS.PHASECHK.TRANS64 P6, [R86+URZ+0x2a890], R87 ;  /* 0x02a890575600e5a7 */ /* 0x000e6400080c007f */
[----:B-1----:R-:W-:Y:S05]  /*27c80*/  @!P6 BRA `(.L_x_1592) ;  /* 0xfffffffc00f0e947 */ /* 0x002fea000383ffff */
[----:B------:R-:W-:Y:S05]  /*27c90*/  BRA `(.L_x_2005) ;  /* 0xfffffdbc00607947 */ /* 0x000fea000383ffff */
.L_x_1593:
        /* <DEDUP_REMOVED lines=8> */
.L_x_2007:
[----:B------:R-:W-:Y:S05]  /*27d20*/  BSYNC B1 ;  /* 0x0000000000017941 */ /* 0x000fea0003800000 */
.L_x_2006:
[----:B------:R-:W-:Y:S01]  /*27d30*/  IMAD.MOV.U32 R13, RZ, RZ, R116 ;  /* 0x000000ffff0d7224 */ /* 0x000fe200078e0074 */
[----:B------:R-:W-:Y:S01]  /*27d40*/  MOV R82, R14 ;  /* 0x0000000e00527202 */ /* 0x000fe20000000f00 */
[----:B------:R-:W-:Y:S02]  /*27d50*/  IMAD.MOV.U32 R12, RZ, RZ, RZ ;  /* 0x000000ffff0c7224 */ /* 0x000fe400078e00ff */
[----:B------:R-:W-:Y:S02]  /*27d60*/  IMAD.MOV.U32 R11, RZ, RZ, 0x1c1f ;  /* 0x00001c1fff0b7424 */ /* 0x000fe400078e00ff */
[----:B------:R-:W-:-:S07]  /*27d70*/  IMAD.MOV.U32 R15, RZ, RZ, -0x1 ;  /* 0xffffffffff0f7424 */ /* 0x000fce00078e00ff */
[----:B------:R-:W-:Y:S05]  /*27d80*/  WARPSYNC.COLLECTIVE R15, `(.L_x_2008) ;  /* 0x000000000f087348 */ /* 0x000fea0003c00000 */
[----:B------:R0:W1:Y:S02]  /*27d90*/  SHFL.IDX P6, R14, R13, R12, R11 ;  /* 0x0000000c0d0e7389 */ /* 0x00006400000c000b */
[----:B01----:R-:W-:Y:S01]  /*27da0*/  ENDCOLLECTIVE ;  /* 0x000000000000791b */ /* 0x003fe20003800000 */
.L_x_2008:
[----:B------:R-:W-:Y:S01]  /*27db0*/  MOV R11, R14 ;  /* 0x0000000e000b7202 */ /* 0x000fe20000000f00 */
[----:B------:R-:W-:Y:S06]  /*27dc0*/  BRA `(.L_x_2009) ;  /* 0xfffffdbc00287947 */ /* 0x000fec000383ffff */
.L_x_1618:
[----:B------:R-:W-:Y:S01]  /*27dd0*/  BSSY B1, `(.L_x_2010) ;  /* 0x0000008000017945 */ /* 0x000fe20003800000 */
[----:B0---4-:R-:W-:Y:S02]  /*27de0*/  IMAD.MOV.U32 R13, RZ, RZ, R115 ;  /* 0x000000ffff0d7224 */ /* 0x011fe400078e0073 */
[----:B------:R-:W-:Y:S02]  /*27df0*/  IMAD.MOV.U32 R12, RZ, RZ, 0x1 ;  /* 0x00000001ff0c7424 */ /* 0x000fe400078e00ff */
[----:B---3--:R-:W-:Y:S02]  /*27e00*/  IMAD.MOV.U32 R11, RZ, RZ, 0x1c1f ;  /* 0x00001c1fff0b7424 */ /* 0x008fe400078e00ff */
[----:B------:R-:W-:-:S07]  /*27e10*/  IMAD.MOV.U32 R15, RZ, RZ, -0x1 ;  /* 0xffffffffff0f7424 */ /* 0x000fce00078e00ff */
[----:B-12---:R-:W-:Y:S05]  /*27e20*/  WARPSYNC.COLLECTIVE R15, `(.L_x_2011) ;  /* 0x000000000f087348 */ /* 0x006fea0003c00000 */
[----:B------:R0:W3:Y:S02]  /*27e30*/  SHFL.IDX P6, R14, R13, R12, R11 ;  /* 0x0000000c0d0e7389 */ /* 0x0000e400000c000b */
[----:B0123--:R-:W-:Y:S01]  /*27e40*/  ENDCOLLECTIVE ;  /* 0x000000000000791b */ /* 0x00ffe20003800000 */
.L_x_2011:
[----:B------:R-:W-:Y:S05]  /*27e50*/  BSYNC B1 ;  /* 0x0000000000017941 */ /* 0x000fea0003800000 */
.L_x_2010:
[----:B------:R-:W-:Y:S01]  /*27e60*/  IMAD.MOV.U32 R13, RZ, RZ, R116 ;  /* 0x000000ffff0d7224 */ /* 0x000fe200078e0074 */
[----:B------:R-:W-:Y:S01]  /*27e70*/  MOV R115, R14 ;  /* 0x0000000e00737202 */ /* 0x000fe20000000f00 */
[----:B------:R-:W-:Y:S02]  /*27e80*/  IMAD.MOV.U32 R12, RZ, RZ, 0x1 ;  /* 0x00000001ff0c7424 */ /* 0x000fe400078e00ff */
[----:B------:R-:W-:Y:S02]  /*27e90*/  IMAD.MOV.U32 R11, RZ, RZ, 0x1c1f ;  /* 0x00001c1fff0b7424 */ /* 0x000fe400078e00ff */
[----:B------:R-:W-:-:S07]  /*27ea0*/  IMAD.MOV.U32 R15, RZ, RZ, -0x1 ;  /* 0xffffffffff0f7424 */ /* 0x000fce00078e00ff */
[----:B------:R-:W-:Y:S05]  /*27eb0*/  WARPSYNC.COLLECTIVE R15, `(.L_x_2012) ;  /* 0x000000000f087348 */ /* 0x000fea0003c00000 */
[----:B------:R0:W1:Y:S02]  /*27ec0*/  SHFL.IDX P6, R14, R13, R12, R11 ;  /* 0x0000000c0d0e7389 */ /* 0x00006400000c000b */
[----:B01----:R-:W-:Y:S01]  /*27ed0*/  ENDCOLLECTIVE ;  /* 0x000000000000791b */ /* 0x003fe20003800000 */
.L_x_2012:
[----:B------:R-:W-:Y:S01]  /*27ee0*/  MOV R116, R14 ;  /* 0x0000000e00747202 */ /* 0x000fe20000000f00 */
[----:B------:R-:W-:Y:S06]  /*27ef0*/  BRA `(.L_x_2013) ;  /* 0xfffffdd000607947 */ /* 0x000fec000383ffff */
.L_x_1648:
[----:B-1----:R1:W2:Y:S02]  /*27f00*/  SYNCS.PHASECHK.TRANS64.TRYWAIT P6, [R86+URZ+0x2a890], R87 ;  /* 0x02a89057560075a7 */ /* 0x0022a400080c017f */
[----:B--2---:R-:W-:Y:S05]  /*27f10*/  @!P6 NANOSLEEP.SYNCS 0x989680 ;  /* 0x009896800000e95d */ /* 0x004fea0003900000 */
[----:B------:R-:W2:Y:S02]  /*27f20*/  @!P6 SYNCS.PHASECHK.TRANS64 P6, [R86+URZ+0x2a890], R87 ;  /* 0x02a890575600e5a7 */ /* 0x000ea400080c007f */
[----:B--2---:R-:W-:Y:S05]  /*27f30*/  @!P6 BRA `(.L_x_1648) ;  /* 0xfffffffc00f0e947 */ /* 0x004fea000383ffff */
[----:B------:R-:W-:Y:S05]  /*27f40*/  BRA `(.L_x_2014) ;  /* 0xfffffdf000407947 */ /* 0x000fea000383ffff */
.L_x_1649:
[----:B------:R-:W-:Y:S01]  /*27f50*/  BSSY B1, `(.L_x_2015) ;  /* 0x0000008000017945 */ /* 0x000fe20003800000 */
[----:B------:R-:W-:Y:S02]  /*27f60*/  IMAD.MOV.U32 R13, RZ, RZ, R115 ;  /* 0x000000ffff0d7224 */ /* 0x000fe400078e0073 */
[----:B------:R-:W-:Y:S02]  /*27f70*/  IMAD.MOV.U32 R12, RZ, RZ, RZ ;  /* 0x000000ffff0c7224 */ /* 0x000fe400078e00ff */
[----:B------:R-:W-:Y:S02]  /*27f80*/  IMAD.MOV.U32 R11, RZ, RZ, 0x1c1f ;  /* 0x00001c1fff0b7424 */ /* 0x000fe400078e00ff */
[----:B------:R-:W-:-:S07]  /*27f90*/  IMAD.MOV.U32 R15, RZ, RZ, -0x1 ;  /* 0xffffffffff0f7424 */ /* 0x000fce00078e00ff */
[----:B-1----:R-:W-:Y:S05]  /*27fa0*/  WARPSYNC.COLLECTIVE R15, `(.L_x_2016) ;  /* 0x000000000f087348 */ /* 0x002fea0003c00000 */
[----:B------:R0:W2:Y:S02]  /*27fb0*/  SHFL.IDX P6, R14, R13, R12, R11 ;  /* 0x0000000c0d0e7389 */ /* 0x0000a400000c000b */
[----:B012---:R-:W-:Y:S01]  /*27fc0*/  ENDCOLLECTIVE ;  /* 0x000000000000791b */ /* 0x007fe20003800000 */
.L_x_2016:
[----:B------:R-:W-:Y:S05]  /*27fd0*/  BSYNC B1 ;  /* 0x0000000000017941 */ /* 0x000fea0003800000 */
.L_x_2015:
        /* <DEDUP_REMOVED lines=8> */
.L_x_2017:
[----:B------:R-:W-:Y:S01]  /*28060*/  MOV R11, R14 ;  /* 0x0000000e000b7202 */ /* 0x000fe20000000f00 */
[----:B------:R-:W-:Y:S06]  /*28070*/  BRA `(.L_x_2018) ;  /* 0xfffffdf0000c7947 */ /* 0x000fec000383ffff */
.L_x_1662:
[----:B------:R-:W-:Y:S01]  /*28080*/  BSSY B1, `(.L_x_2019) ;  /* 0x0000008000017945 */ /* 0x000fe20003800000 */
[----:B--234-:R-:W-:Y:S02]  /*28090*/  IMAD.MOV.U32 R13, RZ, RZ, R115 ;  /* 0x000000ffff0d7224 */ /* 0x01cfe400078e0073 */
[----:B------:R-:W-:Y:S02]  /*280a0*/  IMAD.MOV.U32 R12, RZ, RZ, 0x1 ;  /* 0x00000001ff0c7424 */ /* 0x000fe400078e00ff */
[----:B------:R-:W-:Y:S02]  /*280b0*/  IMAD.MOV.U32 R11, RZ, RZ, 0x1c1f ;  /* 0x00001c1fff0b7424 */ /* 0x000fe400078e00ff */
[----:B------:R-:W-:-:S07]  /*280c0*/  IMAD.MOV.U32 R15, RZ, RZ, -0x1 ;  /* 0xffffffffff0f7424 */ /* 0x000fce00078e00ff */
[----:B01----:R-:W-:Y:S05]  /*280d0*/  WARPSYNC.COLLECTIVE R15, `(.L_x_2020) ;  /* 0x000000000f087348 */ /* 0x003fea0003c00000 */
[----:B------:R2:W3:Y:S02]  /*280e0*/  SHFL.IDX P6, R14, R13, R12, R11 ;  /* 0x0000000c0d0e7389 */ /* 0x0004e400000c000b */
[----:B0123--:R-:W-:Y:S01]  /*280f0*/  ENDCOLLECTIVE ;  /* 0x000000000000791b */ /* 0x00ffe20003800000 */
.L_x_2020:
[----:B------:R-:W-:Y:S05]  /*28100*/  BSYNC B1 ;  /* 0x0000000000017941 */ /* 0x000fea0003800000 */
.L_x_2019:
        /* <DEDUP_REMOVED lines=8> */
.L_x_2021:
[----:B------:R-:W-:Y:S01]  /*28190*/  MOV R116, R14 ;  /* 0x0000000e00747202 */ /* 0x000fe20000000f00 */
[----:B------:R-:W-:Y:S06]  /*281a0*/  BRA `(.L_x_2022) ;  /* 0xfffffe04007c7947 */ /* 0x000fec000383ffff */
.L_x_1675:
[----:B0-----:R0:W1:Y:S02]  /*281b0*/  SYNCS.PHASECHK.TRANS64.TRYWAIT P4, [R86+URZ+0x2a890], R87 ;  /* 0x02a89057560075a7 */ /* 0x001064000808017f */
[----:B-1----:R-:W-:Y:S05]  /*281c0*/  @!P4 NANOSLEEP.SYNCS 0x989680 ;  /* 0x009896800000c95d */ /* 0x002fea0003900000 */
[----:B------:R-:W1:Y:S02]  /*281d0*/  @!P4 SYNCS.PHASECHK.TRANS64 P4, [R86+URZ+0x2a890], R87 ;  /* 0x02a890575600c5a7 */ /* 0x000e64000808007f */
[----:B-1----:R-:W-:Y:S05]  /*281e0*/  @!P4 BRA `(.L_x_1675) ;  /* 0xfffffffc00f0c947 */ /* 0x002fea000383ffff */
[----:B------:R-:W-:Y:S05]  /*281f0*/  BRA `(.L_x_2023) ;  /* 0xfffffe1c001c7947 */ /* 0x000fea000383ffff */
.L_x_1676:
        /* <DEDUP_REMOVED lines=8> */
.L_x_2025:
[----:B------:R-:W-:Y:S05]  /*28280*/  BSYNC B1 ;  /* 0x0000000000017941 */ /* 0x000fea0003800000 */
.L_x_2024:
        /* <DEDUP_REMOVED lines=8> */
.L_x_2026:
[----:B------:R-:W-:Y:S01]  /*28310*/  MOV R37, R14 ;  /* 0x0000000e00257202 */ /* 0x000fe20000000f00 */
[----:B------:R-:W-:Y:S06]  /*28320*/  BRA `(.L_x_2027) ;  /* 0xfffffe1c00407947 */ /* 0x000fec000383ffff */
.L_x_1679:
[----:B------:R-:W-:Y:S01]  /*28330*/  BSSY B1, `(.L_x_2028) ;  /* 0x0000008000017945 */ /* 0x000fe20003800000 */
[----:B----4-:R-:W-:Y:S02]  /*28340*/  IMAD.MOV.U32 R13, RZ, RZ, R39 ;  /* 0x000000ffff0d7224 */ /* 0x010fe400078e0027 */
[----:B------:R-:W-:Y:S02]  /*28350*/  IMAD.MOV.U32 R12, RZ, RZ, 0x1 ;  /* 0x00000001ff0c7424 */ /* 0x000fe400078e00ff */
[----:B------:R-:W-:Y:S02]  /*28360*/  IMAD.MOV.U32 R11, RZ, RZ, 0x1c1f ;  /* 0x00001c1fff0b7424 */ /* 0x000fe400078e00ff */
[----:B------:R-:W-:-:S07]  /*28370*/  IMAD.MOV.U32 R15, RZ, RZ, -0x1 ;  /* 0xffffffffff0f7424 */ /* 0x000fce00078e00ff */
[----:B0123--:R-:W-:Y:S05]  /*28380*/  WARPSYNC.COLLECTIVE R15, `(.L_x_2029) ;  /* 0x000000000f087348 */ /* 0x00ffea0003c00000 */
[----:B------:R4:W0:Y:S02]  /*28390*/  SHFL.IDX P6, R14, R13, R12, R11 ;  /* 0x0000000c0d0e7389 */ /* 0x00082400000c000b */
[----:B01234-:R-:W-:Y:S01]  /*283a0*/  ENDCOLLECTIVE ;  /* 0x000000000000791b */ /* 0x01ffe20003800000 */
.L_x_2029:
[----:B------:R-:W-:Y:S05]  /*283b0*/  BSYNC B1 ;  /* 0x0000000000017941 */ /* 0x000fea0003800000 */
.L_x_2028:
        /* <DEDUP_REMOVED lines=8> */
.L_x_2030:
[----:B------:R-:W-:Y:S01]  /*28440*/  MOV R37, R14 ;  /* 0x0000000e00257202 */ /* 0x000fe20000000f00 */
[----:B------:R-:W-:Y:S06]  /*28450*/  BRA `(.L_x_2031) ;  /* 0xfffffe1c009c7947 */ /* 0x000fec000383ffff */
.L_x_1683:
[----:B---3--:R3:W0:Y:S02]  /*28460*/  SYNCS.PHASECHK.TRANS64.TRYWAIT P0, [R86+URZ+0x2a8b0], R87 ;  /* 0x02a8b057560075a7 */ /* 0x008624000800017f */
[----:B0-----:R-:W-:Y:S05]  /*28470*/  @!P0 NANOSLEEP.SYNCS 0x989680 ;  /* 0x009896800000895d */ /* 0x001fea0003900000 */
[----:B------:R-:W0:Y:S02]  /*28480*/  @!P0 SYNCS.PHASECHK.TRANS64 P0, [R86+URZ+0x2a8b0], R87 ;  /* 0x02a8b057560085a7 */ /* 0x000e24000800007f */
[----:B0-----:R-:W-:Y:S05]  /*28490*/  @!P0 BRA `(.L_x_1683) ;  /* 0xfffffffc00f08947 */ /* 0x001fea000383ffff */
[----:B------:R-:W-:Y:S05]  /*284a0*/  BRA `(.L_x_2032) ;  /* 0xfffffe2000747947 */ /* 0x000fea000383ffff */
.L_x_1709:
        /* <DEDUP_REMOVED lines=8> */
.L_x_2034:
[----:B------:R-:W-:Y:S05]  /*28530*/  BSYNC B1 ;  /* 0x0000000000017941 */ /* 0x000fea0003800000 */
.L_x_2033:
        /* <DEDUP_REMOVED lines=8> */
.L_x_2035:
[----:B------:R-:W-:Y:S01]  /*285c0*/  IMAD.MOV.U32 R13, RZ, RZ, R8 ;  /* 0x000000ffff0d7224 */ /* 0x000fe200078e0008 */
[----:B------:R-:W-:-:S07]  /*285d0*/  MOV R0, R14 ;  /* 0x0000000e00007202 */ /* 0x000fce0000000f00 */
[----:B------:R-:W-:Y:S05]  /*285e0*/  WARPSYNC.COLLECTIVE R15, `(.L_x_2036) ;  /* 0x000000000f087348 */ /* 0x000fea0003c00000 */
[----:B------:R0:W1:Y:S02]  /*285f0*/  SHFL.IDX P6, R14, R13, R12, R11 ;  /* 0x0000000c0d0e7389 */ /* 0x00006400000c000b */
[----:B01----:R-:W-:Y:S01]  /*28600*/  ENDCOLLECTIVE ;  /* 0x000000000000791b */ /* 0x003fe20003800000 */
.L_x_2036:
[----:B------:R-:W-:Y:S02]  /*28610*/  IMAD.MOV.U32 R13, RZ, RZ, R4 ;  /* 0x000000ffff0d7224 */ /* 0x000fe400078e0004 */
[----:B------:R-:W-:-:S07]  /*28620*/  IMAD.MOV.U32 R5, RZ, RZ, R14 ;  /* 0x000000ffff057224 */ /* 0x000fce00078e000e */
[----:B------:R-:W-:Y:S05]  /*28630*/  WARPSYNC.COLLECTIVE R15, `(.L_x_2037) ;  /* 0x000000000f087348 */ /* 0x000fea0003c00000 */
[----:B------:R0:W1:Y:S02]  /*28640*/  SHFL.IDX P6, R14, R13, R12, R11 ;  /* 0x0000000c0d0e7389 */ /* 0x00006400000c000b */
[----:B01----:R-:W-:Y:S01]  /*28650*/  ENDCOLLECTIVE ;  /* 0x000000000000791b */ /* 0x003fe20003800000 */
.L_x_2037:
[----:B------:R-:W-:Y:S05]  /*28660*/  BRA `(.L_x_2038) ;  /* 0xfffffe3400087947 */ /* 0x000fea000383ffff */
.L_x_1712:
[----:B------:R-:W-:Y:S01]  /*28670*/  BSSY B1, `(.L_x_2039) ;  /* 0x0000008000017945 */ /* 0x000fe20003800000 */
[----:B------:R-:W-:Y:S01]  /*28680*/  IMAD.MOV.U32 R13, RZ, RZ, R7 ;  /* 0x000000ffff0d7224 */ /* 0x000fe200078e0007 */
[----:B------:R-:W-:Y:S01]  /*28690*/  MOV R12, 0x1 ;  /* 0x00000001000c7802 */ /* 0x000fe20000000f00 */
[----:B------:R-:W-:Y:S02]  /*286a0*/  IMAD.MOV.U32 R11, RZ, RZ, 0x1c1f ;  /* 0x00001c1fff0b7424 */ /* 0x000fe400078e00ff */
[----:B------:R-:W-:-:S07]  /*286b0*/  IMAD.MOV.U32 R15, RZ, RZ, -0x1 ;  /* 0xffffffffff0f7424 */ /* 0x000fce00078e00ff */
[----:B0---4-:R-:W-:Y:S05]  /*286c0*/  WARPSYNC.COLLECTIVE R15, `(.L_x_2040) ;  /* 0x000000000f087348 */ /* 0x011fea0003c00000 */
[----:B----4-:R1:W2:Y:S02]  /*286d0*/  SHFL.IDX P6, R14, R13, R12, R11 ;  /* 0x0000000c0d0e7389 */ /* 0x0102a400000c000b */
[----:B012---:R-:W-:Y:S01]  /*286e0*/  ENDCOLLECTIVE ;  /* 0x000000000000791b */ /* 0x007fe20003800000 */
.L_x_2040:
[----:B------:R-:W-:Y:S05]  /*286f0*/  BSYNC B1 ;  /* 0x0000000000017941 */ /* 0x000fea0003800000 */
.L_x_2039:
[----:B------:R-:W-:Y:S01]  /*28700*/  IMAD.MOV.U32 R13, RZ, RZ, R6 ;  /* 0x000000ffff0d7224 */ /* 0x000fe200078e0006 */
[----:B------:R-:W-:Y:S01]  /*28710*/  MOV R12, 0x1 ;  /* 0x00000001000c7802 */ /* 0x000fe20000000f00 */
[----:B------:R-:W-:Y:S02]  /*28720*/  IMAD.MOV.U32 R11, RZ, RZ, 0x1c1f ;  /* 0x00001c1fff0b7424 */ /* 0x000fe400078e00ff */
[----:B------:R-:W-:Y:S02]  /*28730*/  IMAD.MOV.U32 R15, RZ, RZ, -0x1 ;  /* 0xffffffffff0f7424 */ /* 0x000fe400078e00ff */
[----:B------:R-:W-:-:S07]  /*28740*/  IMAD.MOV.U32 R3, RZ, RZ, R14 ;  /* 0x000000ffff037224 */ /* 0x000fce00078e000e */
[----:B------:R-:W-:Y:S05]  /*28750*/  WARPSYNC.COLLECTIVE R15, `(.L_x_2041) ;  /* 0x000000000f087348 */ /* 0x000fea0003c00000 */
[----:B------:R0:W1:Y:S02]  /*28760*/  SHFL.IDX P6, R14, R13, R12, R11 ;  /* 0x0000000c0d0e7389 */ /* 0x00006400000c000b */
[----:B01----:R-:W-:Y:S01]  /*28770*/  ENDCOLLECTIVE ;  /* 0x000000000000791b */ /* 0x003fe20003800000 */
.L_x_2041:
[----:B------:R-:W-:Y:S02]  /*28780*/  IMAD.MOV.U32 R13, RZ, RZ, R8 ;  /* 0x000000ffff0d7224 */ /* 0x000fe400078e0008 */
[----:B------:R-:W-:-:S07]  /*28790*/  IMAD.MOV.U32 R0, RZ, RZ, R14 ;  /* 0x000000ffff007224 */ /* 0x000fce00078e000e */
[----:B------:R-:W-:Y:S05]  /*287a0*/  WARPSYNC.COLLECTIVE R15, `(.L_x_2042) ;  /* 0x000000000f087348 */ /* 0x000fea0003c00000 */
[----:B------:R0:W1:Y:S02]  /*287b0*/  SHFL.IDX P6, R14, R13, R12, R11 ;  /* 0x0000000c0d0e7389 */ /* 0x00006400000c000b */
[----:B01----:R-:W-:Y:S01]  /*287c0*/  ENDCOLLECTIVE ;  /* 0x000000000000791b */ /* 0x003fe20003800000 */
.L_x_2042:
[----:B------:R-:W-:Y:S01]  /*287d0*/  IMAD.MOV.U32 R13, RZ, RZ, R4 ;  /* 0x000000ffff0d7224 */ /* 0x000fe200078e0004 */
[----:B------:R-:W-:-:S07]  /*287e0*/  MOV R5, R14 ;  /* 0x0000000e00057202 */ /* 0x000fce0000000f00 */
[----:B------:R-:W-:Y:S05]  /*287f0*/  WARPSYNC.COLLECTIVE R15, `(.L_x_2043) ;  /* 0x000000000f087348 */ /* 0x000fea0003c00000 */
[----:B------:R0:W1:Y:S02]  /*28800*/  SHFL.IDX P6, R14, R13, R12, R11 ;  /* 0x0000000c0d0e7389 */ /* 0x00006400000c000b */
[----:B01----:R-:W-:Y:S01]  /*28810*/  ENDCOLLECTIVE ;  /* 0x000000000000791b */ /* 0x003fe20003800000 */
.L_x_2043:
[----:B------:R-:W-:Y:S01]  /*28820*/  IMAD.MOV.U32 R4, RZ, RZ, R14 ;  /* 0x000000ffff047224 */ /* 0x000fe200078e000e */
[----:B------:R-:W-:Y:S06]  /*28830*/  BRA `(.L_x_2044) ;  /* 0xfffffe3800947947 */ /* 0x000fec000383ffff */
.L_x_1716:
[----:B0-----:R0:W1:Y:S02]  /*28840*/  SYNCS.PHASECHK.TRANS64.TRYWAIT P0, [R18+URZ+0x2a800], R5 ;  /* 0x02a80005120075a7 */ /* 0x001064000800017f */
[----:B-1----:R-:W-:Y:S05]  /*28850*/  @!P0 NANOSLEEP.SYNCS 0x989680 ;  /* 0x009896800000895d */ /* 0x002fea0003900000 */
[----:B------:R-:W1:Y:S02]  /*28860*/  @!P0 SYNCS.PHASECHK.TRANS64 P0, [R18+URZ+0x2a800], R5 ;  /* 0x02a80005120085a7 */ /* 0x000e64000800007f */
[----:B-1----:R-:W-:Y:S05]  /*28870*/  @!P0 BRA `(.L_x_1716) ;  /* 0xfffffffc00f08947 */ /* 0x002fea000383ffff */
[----:B------:R-:W-:Y:S05]  /*28880*/  BRA `(.L_x_2045) ;  /* 0xfffffe4000a47947 */ /* 0x000fea000383ffff */
.L_x_1740:
        /* <DEDUP_REMOVED lines=8> */
.L_x_2047:
[----:B------:R-:W-:Y:S05]  /*28910*/  BSYNC B1 ;  /* 0x0000000000017941 */ /* 0x000fea0003800000 */
.L_x_2046:
[----:B------:R-:W-:Y:S01]  /*28920*/  IMAD.MOV.U32 R13, RZ, RZ, R6 ;  /* 0x000000ffff0d7224 */ /* 0x000fe200078e0006 */
[----:B------:R-:W-:Y:S01]  /*28930*/  MOV R11, 0x1c1f ;  /* 0x00001c1f000b7802 */ /* 0x000fe20000000f00 */
[----:B------:R-:W-:Y:S02]  /*28940*/  IMAD.MOV.U32 R12, RZ, RZ, RZ ;  /* 0x000000ffff0c7224 */ /* 0x000fe400078e00ff */
[----:B------:R-:W-:Y:S02]  /*28950*/  IMAD.MOV.U32 R15, RZ, RZ, -0x1 ;  /* 0xffffffffff0f7424 */ /* 0x000fe400078e00ff */
[----:B------:R-:W-:-:S07]  /*28960*/  IMAD.MOV.U32 R3, RZ, RZ, R14 ;  /* 0x000000ffff037224 */ /* 0x000fce00078e000e */
[----:B------:R-:W-:Y:S05]  /*28970*/  WARPSYNC.COLLECTIVE R15, `(.L_x_2048) ;  /* 0x000000000f087348 */ /* 0x000fea0003c00000 */
[----:B------:R0:W1:Y:S02]  /*28980*/  SHFL.IDX P6, R14, R13, R12, R11 ;  /* 0x0000000c0d0e7389 */ /* 0x00006400000c000b */
[----:B01----:R-:W-:Y:S01]  /*28990*/  ENDCOLLECTIVE ;  /* 0x000000000000791b */ /* 0x003fe20003800000 */
.L_x_2048:
[----:B------:R-:W-:Y:S02]  /*289a0*/  IMAD.MOV.U32 R13, RZ, RZ, R21 ;  /* 0x000000ffff0d7224 */ /* 0x000fe400078e0015 */
[----:B------:R-:W-:-:S07]  /*289b0*/  IMAD.MOV.U32 R0, RZ, RZ, R14 ;  /* 0x000000ffff007224 */ /* 0x000fce00078e000e */
[----:B------:R-:W-:Y:S05]  /*289c0*/  WARPSYNC.COLLECTIVE R15, `(.L_x_2049) ;  /* 0x000000000f087348 */ /* 0x000fea0003c00000 */
[----:B------:R0:W1:Y:S02]  /*289d0*/  SHFL.IDX P6, R14, R13, R12, R11 ;  /* 0x0000000c0d0e7389 */ /* 0x00006400000c000b */
[----:B01----:R-:W-:Y:S01]  /*289e0*/  ENDCOLLECTIVE ;  /* 0x000000000000791b */ /* 0x003fe20003800000 */
.L_x_2049:
[----:B------:R-:W-:Y:S01]  /*289f0*/  MOV R13, R20 ;  /* 0x00000014000d7202 */ /* 0x000fe20000000f00 */
[----:B------:R-:W-:-:S07]  /*28a00*/  IMAD.MOV.U32 R5, RZ, RZ, R14 ;  /* 0x000000ffff057224 */ /* 0x000fce00078e000e */
[----:B------:R-:W-:Y:S05]  /*28a10*/  WARPSYNC.COLLECTIVE R15, `(.L_x_2050) ;  /* 0x000000000f087348 */ /* 0x000fea0003c00000 */
[----:B------:R0:W1:Y:S02]  /*28a20*/  SHFL.IDX P6, R14, R13, R12, R11 ;  /* 0x0000000c0d0e7389 */ /* 0x00006400000c000b */
[----:B01----:R-:W-:Y:S01]  /*28a30*/  ENDCOLLECTIVE ;  /* 0x000000000000791b */ /* 0x003fe20003800000 */
.L_x_2050:
[----:B------:R-:W-:Y:S05]  /*28a40*/  BRA `(.L_x_2051) ;  /* 0xfffffe6400747947 */ /* 0x000fea000383ffff */
.L_x_1743:
[----:B------:R-:W-:Y:S01]  /*28a50*/  BSSY B1, `(.L_x_2052) ;  /* 0x0000008000017945 */ /* 0x000fe20003800000 */
[----:B------:R-:W-:Y:S02]  /*28a60*/  IMAD.MOV.U32 R13, RZ, RZ, R7 ;  /* 0x000000ffff0d7224 */ /* 0x000fe400078e0007 */
[----:B------:R-:W-:Y:S02]  /*28a70*/  IMAD.MOV.U32 R12, RZ, RZ, 0x1 ;  /* 0x00000001ff0c7424 */ /* 0x000fe400078e00ff */
[----:B------:R-:W-:Y:S02]  /*28a80*/  IMAD.MOV.U32 R11, RZ, RZ, 0x1c1f ;  /* 0x00001c1fff0b7424 */ /* 0x000fe400078e00ff */
[----:B------:R-:W-:-:S07]  /*28a90*/  IMAD.MOV.U32 R15, RZ, RZ, -0x1 ;  /* 0xffffffffff0f7424 */ /* 0x000fce00078e00ff */
[----:B0---4-:R-:W-:Y:S05]  /*28aa0*/  WARPSYNC.COLLECTIVE R15, `(.L_x_2053) ;  /* 0x000000000f087348 */ /* 0x011fea0003c00000 */
[----:B----4-:R1:W2:Y:S02]  /*28ab0*/  SHFL.IDX P6, R14, R13, R12, R11 ;  /* 0x0000000c0d0e7389 */ /* 0x0102a400000c000b */
[----:B012---:R-:W-:Y:S01]  /*28ac0*/  ENDCOLLECTIVE ;  /* 0x000000000000791b */ /* 0x007fe20003800000 */
.L_x_2053:
[----:B------:R-:W-:Y:S05]  /*28ad0*/  BSYNC B1 ;  /* 0x0000000000017941 */ /* 0x000fea0003800000 */
.L_x_2052:
        /* <DEDUP_REMOVED lines=8> */
.L_x_2054:
[----:B------:R-:W-:Y:S01]  /*28b60*/  IMAD.MOV.U32 R13, RZ, RZ, R21 ;  /* 0x000000ffff0d7224 */ /* 0x000fe200078e0015 */
[----:B------:R-:W-:-:S07]  /*28b70*/  MOV R0, R14 ;  /* 0x0000000e00007202 */ /* 0x000fce0000000f00 */
[----:B------:R-:W-:Y:S05]  /*28b80*/  WARPSYNC.COLLECTIVE R15, `(.L_x_2055) ;  /* 0x000000000f087348 */ /* 0x000fea0003c00000 */
[----:B------:R0:W1:Y:S02]  /*28b90*/  SHFL.IDX P6, R14, R13, R12, R11 ;  /* 0x0000000c0d0e7389 */ /* 0x00006400000c000b */
[----:B01----:R-:W-:Y:S01]  /*28ba0*/  ENDCOLLECTIVE ;  /* 0x000000000000791b */ /* 0x003fe20003800000 */
.L_x_2055:
[----:B------:R-:W-:Y:S02]  /*28bb0*/  IMAD.MOV.U32 R13, RZ, RZ, R20 ;  /* 0x000000ffff0d7224 */ /* 0x000fe400078e0014 */
[----:B------:R-:W-:-:S07]  /*28bc0*/  IMAD.MOV.U32 R21, RZ, RZ, R14 ;  /* 0x000000ffff157224 */ /* 0x000fce00078e000e */
[----:B------:R-:W-:Y:S05]  /*28bd0*/  WARPSYNC.COLLECTIVE R15, `(.L_x_2056) ;  /* 0x000000000f087348 */ /* 0x000fea0003c00000 */
[----:B------:R0:W1:Y:S02]  /*28be0*/  SHFL.IDX P6, R14, R13, R12, R11 ;  /* 0x0000000c0d0e7389 */ /* 0x00006400000c000b */
[----:B01----:R-:W-:Y:S01]  /*28bf0*/  ENDCOLLECTIVE ;  /* 0x000000000000791b */ /* 0x003fe20003800000 */
.L_x_2056:
[----:B------:R-:W-:Y:S01]  /*28c00*/  IMAD.MOV.U32 R20, RZ, RZ, R14 ;  /* 0x000000ffff147224 */ /* 0x000fe200078e000e */
[----:B------:R-:W-:Y:S06]  /*28c10*/  BRA `(.L_x_2057) ;  /* 0xfffffe6800987947 */ /* 0x000fec000383ffff */
.L_x_1747:
[----:B0-----:R0:W1:Y:S02]  /*28c20*/  SYNCS.PHASECHK.TRANS64.TRYWAIT P0, [R18+URZ+0x2a800], R21 ;  /* 0x02a80015120075a7 */ /* 0x001064000800017f */
[----:B-1----:R-:W-:Y:S05]  /*28c30*/  @!P0 NANOSLEEP.SYNCS 0x989680 ;  /* 0x009896800000895d */ /* 0x002fea0003900000 */
[----:B------:R-:W1:Y:S02]  /*28c40*/  @!P0 SYNCS.PHASECHK.TRANS64 P0, [R18+URZ+0x2a800], R21 ;  /* 0x02a80015120085a7 */ /* 0x000e64000800007f */
[----:B-1----:R-:W-:Y:S05]  /*28c50*/  @!P0 BRA `(.L_x_1747) ;  /* 0xfffffffc00f08947 */ /* 0x002fea000383ffff */
[----:B------:R-:W-:Y:S05]  /*28c60*/  BRA `(.L_x_2058) ;  /* 0xfffffe7000107947 */ /* 0x000fea000383ffff */
.L_x_1761:
[----:B-1----:R1:W3:Y:S02]  /*28c70*/  SYNCS.PHASECHK.TRANS64.TRYWAIT P1, [R9+URZ+0x2a830], R0 ;  /* 0x02a83000090075a7 */ /* 0x0022e4000802017f */
[----:B---3--:R-:W-:Y:S05]  /*28c80*/  @!P1 NANOSLEEP.SYNCS 0x989680 ;  /* 0x009896800000995d */ /* 0x008fea0003900000 */
[----:B------:R-:W3:Y:S02]  /*28c90*/  @!P1 SYNCS.PHASECHK.TRANS64 P1, [R9+URZ+0x2a830], R0 ;  /* 0x02a83000090095a7 */ /* 0x000ee4000802007f */
[----:B---3--:R-:W-:Y:S05]  /*28ca0*/  @!P1 BRA `(.L_x_1761) ;  /* 0xfffffffc00f09947 */ /* 0x008fea000383ffff */
[----:B------:R-:W-:Y:S05]  /*28cb0*/  BRA `(.L_x_1760) ;  /* 0xfffffe9400ac7947 */ /* 0x000fea000383ffff */
.L_x_1782:
[----:B-1----:R1:W2:Y:S02]  /*28cc0*/  SYNCS.PHASECHK.TRANS64.TRYWAIT P1, [R5+URZ+0x2a830], R14 ;  /* 0x02a8300e050075a7 */ /* 0x0022a4000802017f */
[----:B--2---:R-:W-:Y:S05]  /*28cd0*/  @!P1 NANOSLEEP.SYNCS 0x989680 ;  /* 0x009896800000995d */ /* 0x004fea0003900000 */
[----:B------:R-:W2:Y:S02]  /*28ce0*/  @!P1 SYNCS.PHASECHK.TRANS64 P1, [R5+URZ+0x2a830], R14 ;  /* 0x02a8300e050095a7 */ /* 0x000ea4000802007f */
[----:B--2---:R-:W-:Y:S05]  /*28cf0*/  @!P1 BRA `(.L_x_1782) ;  /* 0xfffffffc00f09947 */ /* 0x004fea000383ffff */
[----:B------:R-:W-:Y:S05]  /*28d00*/  BRA `(.L_x_1781) ;  /* 0xfffffec400587947 */ /* 0x000fea000383ffff */
.L_x_1787:
[----:B-1----:R1:W2:Y:S02]  /*28d10*/  SYNCS.PHASECHK.TRANS64.TRYWAIT P1, [R14+URZ+0x2a850], R2 ;  /* 0x02a850020e0075a7 */ /* 0x0022a4000802017f */
[----:B--2---:R-:W-:Y:S05]  /*28d20*/  @!P1 NANOSLEEP.SYNCS 0x989680 ;  /* 0x009896800000995d */ /* 0x004fea0003900000 */
[----:B------:R-:W2:Y:S02]  /*28d30*/  @!P1 SYNCS.PHASECHK.TRANS64 P1, [R14+URZ+0x2a850], R2 ;  /* 0x02a850020e0095a7 */ /* 0x000ea4000802007f */
[----:B--2---:R-:W-:Y:S05]  /*28d40*/  @!P1 BRA `(.L_x_1787) ;  /* 0xfffffffc00f09947 */ /* 0x004fea000383ffff */
[----:B------:R-:W-:Y:S05]  /*28d50*/  BRA `(.L_x_1786) ;  /* 0xfffffed000507947 */ /* 0x000fea000383ffff */
.L_x_1809:
[----:B-1----:R1:W2:Y:S02]  /*28d60*/  SYNCS.PHASECHK.TRANS64.TRYWAIT P1, [R15+URZ+0x2a830], R10 ;  /* 0x02a8300a0f0075a7 */ /* 0x0022a4000802017f */
[----:B--2---:R-:W-:Y:S05]  /*28d70*/  @!P1 NANOSLEEP.SYNCS 0x989680 ;  /* 0x009896800000995d */ /* 0x004fea0003900000 */
[----:B------:R-:W2:Y:S02]  /*28d80*/  @!P1 SYNCS.PHASECHK.TRANS64 P1, [R15+URZ+0x2a830], R10 ;  /* 0x02a8300a0f0095a7 */ /* 0x000ea4000802007f */
[----:B--2---:R-:W-:Y:S05]  /*28d90*/  @!P1 BRA `(.L_x_1809) ;  /* 0xfffffffc00f09947 */ /* 0x004fea000383ffff */
[----:B------:R-:W-:Y:S05]  /*28da0*/  BRA `(.L_x_1808) ;  /* 0xfffffef800a07947 */ /* 0x000fea000383ffff */
.L_x_1814:
[----:B-1----:R1:W2:Y:S02]  /*28db0*/  SYNCS.PHASECHK.TRANS64.TRYWAIT P1, [R10+URZ+0x2a850], R2 ;  /* 0x02a850020a0075a7 */ /* 0x0022a4000802017f */
[----:B--2---:R-:W-:Y:S05]  /*28dc0*/  @!P1 NANOSLEEP.SYNCS 0x989680 ;  /* 0x009896800000995d */ /* 0x004fea0003900000 */
[----:B------:R-:W2:Y:S02]  /*28dd0*/  @!P1 SYNCS.PHASECHK.TRANS64 P1, [R10+URZ+0x2a850], R2 ;  /* 0x02a850020a0095a7 */ /* 0x000ea4000802007f */
[----:B--2---:R-:W-:Y:S05]  /*28de0*/  @!P1 BRA `(.L_x_1814) ;  /* 0xfffffffc00f09947 */ /* 0x004fea000383ffff */
[----:B------:R-:W-:Y:S05]  /*28df0*/  BRA `(.L_x_1813) ;  /* 0xffffff0400987947 */ /* 0x000fea000383ffff */
.L_x_1824:
[----:B-1----:R1:W2:Y:S02]  /*28e00*/  SYNCS.PHASECHK.TRANS64.TRYWAIT P1, [R14+URZ+0x2a830], R3 ;  /* 0x02a830030e0075a7 */ /* 0x0022a4000802017f */
[----:B--2---:R-:W-:Y:S05]  /*28e10*/  @!P1 NANOSLEEP.SYNCS 0x989680 ;  /* 0x009896800000995d */ /* 0x004fea0003900000 */
[----:B------:R-:W2:Y:S02]  /*28e20*/  @!P1 SYNCS.PHASECHK.TRANS64 P1, [R14+URZ+0x2a830], R3 ;  /* 0x02a830030e0095a7 */ /* 0x000ea4000802007f */
[----:B--2---:R-:W-:Y:S05]  /*28e30*/  @!P1 BRA `(.L_x_1824) ;  /* 0xfffffffc00f09947 */ /* 0x004fea000383ffff */
[----:B------:R-:W-:Y:S05]  /*28e40*/  BRA `(.L_x_1823) ;  /* 0xffffff18008c7947 */ /* 0x000fea000383ffff */
.L_x_1829:
[----:B--2---:R2:W3:Y:S02]  /*28e50*/  SYNCS.PHASECHK.TRANS64.TRYWAIT P1, [R12+URZ+0x2a850], R2 ;  /* 0x02a850020c0075a7 */ /* 0x0044e4000802017f */
[----:B---3--:R-:W-:Y:S05]  /*28e60*/  @!P1 NANOSLEEP.SYNCS 0x989680 ;  /* 0x009896800000995d */ /* 0x008fea0003900000 */
[----:B------:R-:W3:Y:S02]  /*28e70*/  @!P1 SYNCS.PHASECHK.TRANS64 P1, [R12+URZ+0x2a850], R2 ;  /* 0x02a850020c0095a7 */ /* 0x000ee4000802007f */
[----:B---3--:R-:W-:Y:S05]  /*28e80*/  @!P1 BRA `(.L_x_1829) ;  /* 0xfffffffc00f09947 */ /* 0x008fea000383ffff */
[----:B------:R-:W-:Y:S05]  /*28e90*/  BRA `(.L_x_1828) ;  /* 0xffffff2400847947 */ /* 0x000fea000383ffff */
.L_x_1845:
[----:B-1----:R1:W2:Y:S02]  /*28ea0*/  SYNCS.PHASECHK.TRANS64.TRYWAIT P1, [R13+URZ+0x2a850], R2 ;  /* 0x02a850020d0075a7 */ /* 0x0022a4000802017f */
[----:B--2---:R-:W-:Y:S05]  /*28eb0*/  @!P1 NANOSLEEP.SYNCS 0x989680 ;  /* 0x009896800000995d */ /* 0x004fea0003900000 */
[----:B------:R-:W2:Y:S02]  /*28ec0*/  @!P1 SYNCS.PHASECHK.TRANS64 P1, [R13+URZ+0x2a850], R2 ;  /* 0x02a850020d0095a7 */ /* 0x000ea4000802007f */
[----:B--2---:R-:W-:Y:S05]  /*28ed0*/  @!P1 BRA `(.L_x_1845) ;  /* 0xfffffffc00f09947 */ /* 0x004fea000383ffff */
[----:B------:R-:W-:Y:S05]  /*28ee0*/  BRA `(.L_x_1844) ;  /* 0xffffff4c00f07947 */ /* 0x000fea000383ffff */
.L_x_1890:
[----:B------:R-:W0:Y:S01]  /*28ef0*/  S2R R12, SR_TID.X ;  /* 0x00000000000c7919 */ /* 0x000e220000002100 */
[----:B------:R-:W-:Y:S01]  /*28f00*/  BSSY B1, `(.L_x_2059) ;  /* 0x000000a000017945 */ /* 0x000fe20003800000 */
[----:B------:R-:W-:Y:S02]  /*28f10*/  IMAD.MOV.U32 R11, RZ, RZ, 0x1f ;  /* 0x0000001fff0b7424 */ /* 0x000fe400078e00ff */
[----:B------:R-:W-:Y:S01]  /*28f20*/  IMAD.MOV.U32 R15, RZ, RZ, -0x1 ;  /* 0xffffffffff0f7424 */ /* 0x000fe200078e00ff */
[----:B0-----:R-:W-:-:S04]  /*28f30*/  SHF.R.U32.HI R12, RZ, 0x5, R12 ;  /* 0x00000005ff0c7819 */ /* 0x001fc8000001160c */
[----:B------:R-:W-:-:S04]  /*28f40*/  LOP3.LUT R12, R12, 0x3, RZ, 0xc0, !PT ;  /* 0x000000030c0c7812 */ /* 0x000fc800078ec0ff */
[----:B------:R-:W-:Y:S01]  /*28f50*/  MOV R13, R12 ;  /* 0x0000000c000d7202 */ /* 0x000fe20000000f00 */
[----:B------:R-:W-:-:S07]  /*28f60*/  IMAD.MOV.U32 R12, RZ, RZ, RZ ;  /* 0x000000ffff0c7224 */ /* 0x000fce00078e00ff */
[----:B------:R-:W-:Y:S05]  /*28f70*/  WARPSYNC.COLLECTIVE R15, `(.L_x_2060) ;  /* 0x000000000f087348 */ /* 0x000fea0003c00000 */
[----:B------:R0:W1:Y:S02]  /*28f80*/  SHFL.IDX P6, R14, R13, R12, R11 ;  /* 0x0000000c0d0e7389 */ /* 0x00006400000c000b */
[----:B01----:R-:W-:Y:S01]  /*28f90*/  ENDCOLLECTIVE ;  /* 0x000000000000791b */ /* 0x003fe20003800000 */
.L_x_2060:
[----:B------:R-:W-:Y:S05]  /*28fa0*/  BSYNC B1 ;  /* 0x0000000000017941 */ /* 0x000fea0003800000 */
.L_x_2059:
[----:B------:R-:W-:Y:S05]  /*28fb0*/  BRA `(.L_x_2061) ;  /* 0xffffff8c00c47947 */ /* 0x000fea000383ffff */
.L_x_1892:
[----:B------:R-:W-:Y:S01]  /*28fc0*/  BSSY B1, `(.L_x_2062) ;  /* 0x0000006000017945 */ /* 0x000fe20003800000 */
[----:B------:R-:W-:-:S07]  /*28fd0*/  IMAD.MOV.U32 R15, RZ, RZ, -0x1 ;  /* 0xffffffffff0f7424 */ /* 0x000fce00078e00ff */
[----:B0-----:R-:W-:Y:S05]  /*28fe0*/  WARPSYNC.COLLECTIVE R15, `(.L_x_2063) ;  /* 0x000000000f0c7348 */ /* 0x001fea0003c00000 */
[----:B------:R-:W-:Y:S02]  /*28ff0*/  ELECT P6, UR62, PT ;  /* 0x00000000003e782f */ /* 0x000fe400038c0000 */
[----:B------:R-:W-:Y:S01]  /*29000*/  MOV R14, UR62 ;  /* 0x0000003e000e7c02 */ /* 0x000fe20008000f00 */
[----:B0-----:R-:W-:Y:S10]  /*29010*/  ENDCOLLECTIVE ;  /* 0x000000000000791b */ /* 0x001ff40003800000 */
.L_x_2063:
[----:B------:R-:W-:Y:S05]  /*29020*/  BSYNC B1 ;  /* 0x0000000000017941 */ /* 0x000fea0003800000 */
.L_x_2062:
[----:B------:R-:W-:Y:S05]  /*29030*/  BRA `(.L_x_1891) ;  /* 0xffffff8c00bc7947 */ /* 0x000fea000383ffff */
.L_x_1894:
[----:B0-----:R0:W1:Y:S02]  /*29040*/  SYNCS.PHASECHK.TRANS64.TRYWAIT P0, [R23+URZ+0x2a820], R6 ;  /* 0x02a82006170075a7 */ /* 0x001064000800017f */
[----:B-1----:R-:W-:Y:S05]  /*29050*/  @!P0 NANOSLEEP.SYNCS 0x989680 ;  /* 0x009896800000895d */ /* 0x002fea0003900000 */
[----:B------:R-:W1:Y:S02]  /*29060*/  @!P0 SYNCS.PHASECHK.TRANS64 P0, [R23+URZ+0x2a820], R6 ;  /* 0x02a82006170085a7 */ /* 0x000e64000800007f */
[----:B-1----:R-:W-:Y:S05]  /*29070*/  @!P0 BRA `(.L_x_1894) ;  /* 0xfffffffc00f08947 */ /* 0x002fea000383ffff */
[----:B------:R-:W-:Y:S05]  /*29080*/  BRA `(.L_x_2064) ;  /* 0xffffff8c00cc7947 */ /* 0x000fea000383ffff */
.L_x_1898:
[----:B-1----:R1:W2:Y:S02]  /*29090*/  SYNCS.PHASECHK.TRANS64.TRYWAIT P0, [R3+URZ+0x2a8a0], R12 ;  /* 0x02a8a00c030075a7 */ /* 0x0022a4000800017f */
[----:B--2---:R-:W-:Y:S05]  /*290a0*/  @!P0 NANOSLEEP.SYNCS 0x989680 ;  /* 0x009896800000895d */ /* 0x004fea0003900000 */
[----:B------:R-:W2:Y:S02]  /*290b0*/  @!P0 SYNCS.PHASECHK.TRANS64 P0, [R3+URZ+0x2a8a0], R12 ;  /* 0x02a8a00c030085a7 */ /* 0x000ea4000800007f */
[----:B--2---:R-:W-:Y:S05]  /*290c0*/  @!P0 BRA `(.L_x_1898) ;  /* 0xfffffffc00f08947 */ /* 0x004fea000383ffff */
[----:B------:R-:W-:Y:S05]  /*290d0*/  BRA `(.L_x_2065) ;  /* 0xffffff8c00e47947 */ /* 0x000fea000383ffff */
.L_x_1905:
[----:B0-----:R0:W2:Y:S02]  /*290e0*/  SYNCS.PHASECHK.TRANS64.TRYWAIT P0, [R3+URZ+0x2a8c0], R12 ;  /* 0x02a8c00c030075a7 */ /* 0x0010a4000800017f */
[----:B--2---:R-:W-:Y:S05]  /*290f0*/  @!P0 NANOSLEEP.SYNCS 0x989680 ;  /* 0x009896800000895d */ /* 0x004fea0003900000 */
[----:B------:R-:W2:Y:S02]  /*29100*/  @!P0 SYNCS.PHASECHK.TRANS64 P0, [R3+URZ+0x2a8c0], R12 ;  /* 0x02a8c00c030085a7 */ /* 0x000ea4000800007f */
[----:B--2---:R-:W-:Y:S05]  /*29110*/  @!P0 BRA `(.L_x_1905) ;  /* 0xfffffffc00f08947 */ /* 0x004fea000383ffff */
[----:B------:R-:W-:Y:S05]  /*29120*/  BRA `(.L_x_2066) ;  /* 0xffffff9000dc7947 */ /* 0x000fea000383ffff */
.L_x_1913:
[----:B-1----:R1:W2:Y:S02]  /*29130*/  SYNCS.PHASECHK.TRANS64.TRYWAIT P1, [R11+URZ+0x2a8a0], R2 ;  /* 0x02a8a0020b0075a7 */ /* 0x0022a4000802017f */
[----:B--2---:R-:W-:Y:S05]  /*29140*/  @!P1 NANOSLEEP.SYNCS 0x989680 ;  /* 0x009896800000995d */ /* 0x004fea0003900000 */
[----:B------:R-:W2:Y:S02]  /*29150*/  @!P1 SYNCS.PHASECHK.TRANS64 P1, [R11+URZ+0x2a8a0], R2 ;  /* 0x02a8a0020b0095a7 */ /* 0x000ea4000802007f */
[----:B--2---:R-:W-:Y:S05]  /*29160*/  @!P1 BRA `(.L_x_1913) ;  /* 0xfffffffc00f09947 */ /* 0x004fea000383ffff */
[----:B------:R-:W-:Y:S05]  /*29170*/  BRA `(.L_x_2067) ;  /* 0xffffff9400d87947 */ /* 0x000fea000383ffff */
.L_x_1920:
[----:B0-----:R0:W2:Y:S02]  /*29180*/  SYNCS.PHASECHK.TRANS64.TRYWAIT P1, [R11+URZ+0x2a8c0], R2 ;  /* 0x02a8c0020b0075a7 */ /* 0x0010a4000802017f */
[----:B--2---:R-:W-:Y:S05]  /*29190*/  @!P1 NANOSLEEP.SYNCS 0x989680 ;  /* 0x009896800000995d */ /* 0x004fea0003900000 */
[----:B------:R-:W2:Y:S02]  /*291a0*/  @!P1 SYNCS.PHASECHK.TRANS64 P1, [R11+URZ+0x2a8c0], R2 ;  /* 0x02a8c0020b0095a7 */ /* 0x000ea4000802007f */
[----:B--2---:R-:W-:Y:S05]  /*291b0*/  @!P1 BRA `(.L_x_1920) ;  /* 0xfffffffc00f09947 */ /* 0x004fea000383ffff */
[----:B------:R-:W-:Y:S05]  /*291c0*/  BRA `(.L_x_2068) ;  /* 0xffffff9800cc7947 */ /* 0x000fea000383ffff */
.L_x_1942:
        /* <DEDUP_REMOVED lines=11> */
.L_x_2070:
[----:B------:R-:W-:Y:S05]  /*29280*/  BSYNC B0 ;  /* 0x0000000000007941 */ /* 0x000fea0003800000 */
.L_x_2069:
[----:B------:R-:W-:Y:S05]  /*29290*/  BRA `(.L_x_2071) ;  /* 0xffffffa800e87947 */ /* 0x000fea000383ffff */
.L_x_1945:
[----:B0-----:R0:W1:Y:S02]  /*292a0*/  SYNCS.PHASECHK.TRANS64.TRYWAIT P0, [R7+URZ+0x2a840], R2 ;  /* 0x02a84002070075a7 */ /* 0x001064000800017f */
[----:B-1----:R-:W-:Y:S05]  /*292b0*/  @!P0 NANOSLEEP.SYNCS 0x989680 ;  /* 0x009896800000895d */ /* 0x002fea0003900000 */
[----:B------:R-:W1:Y:S02]  /*292c0*/  @!P0 SYNCS.PHASECHK.TRANS64 P0, [R7+URZ+0x2a840], R2 ;  /* 0x02a84002070085a7 */ /* 0x000e64000800007f */
[----:B-1----:R-:W-:Y:S05]  /*292d0*/  @!P0 BRA `(.L_x_1945) ;  /* 0xfffffffc00f08947 */ /* 0x002fea000383ffff */
[----:B------:R-:W-:Y:S05]  /*292e0*/  BRA `(.L_x_2072) ;  /* 0xffffffac00447947 */ /* 0x000fea000383ffff */
.L_x_1946:
        /* <DEDUP_REMOVED lines=8> */
.L_x_2074:
[----:B------:R-:W-:Y:S05]  /*29370*/  BSYNC B0 ;  /* 0x0000000000007941 */ /* 0x000fea0003800000 */
.L_x_2073:
[----:B------:R-:W-:Y:S01]  /*29380*/  IMAD.MOV.U32 R13, RZ, RZ, R4 ;  /* 0x000000ffff0d7224 */ /* 0x000fe200078e0004 */
[----:B------:R-:W-:Y:S01]  /*29390*/  MOV R12, RZ ;  /* 0x000000ff000c7202 */ /* 0x000fe20000000f00 */
[----:B------:R-:W-:Y:S01]  /*293a0*/  IMAD.MOV.U32 R11, RZ, RZ, 0x181f ;  /* 0x0000181fff0b7424 */ /* 0x000fe200078e00ff */
[----:B------:R-:W-:Y:S01]  /*293b0*/  @P0 LEA R8, R5, R23, 0x1 ;  /* 0x0000001705080211 */ /* 0x000fe200078e08ff */
[----:B------:R-:W-:Y:S02]  /*293c0*/  IMAD.MOV.U32 R15, RZ, RZ, -0x1 ;  /* 0xffffffffff0f7424 */ /* 0x000fe400078e00ff */
[----:B------:R-:W-:-:S07]  /*293d0*/  IMAD.MOV.U32 R2, RZ, RZ, R14 ;  /* 0x000000ffff027224 */ /* 0x000fce00078e000e */
[----:B------:R-:W-:Y:S05]  /*293e0*/  WARPSYNC.COLLECTIVE R15, `(.L_x_2075) ;  /* 0x000000000f087348 */ /* 0x000fea0003c00000 */
[----:B------:R0:W1:Y:S02]  /*293f0*/  SHFL.IDX P6, R14, R13, R12, R11 ;  /* 0x0000000c0d0e7389 */ /* 0x00006400000c000b */
[----:B01----:R-:W-:Y:S01]  /*29400*/  ENDCOLLECTIVE ;  /* 0x000000000000791b */ /* 0x003fe20003800000 */
.L_x_2075:
[----:B------:R-:W-:Y:S02]  /*29410*/  IMAD.MOV.U32 R13, RZ, RZ, R0 ;  /* 0x000000ffff0d7224 */ /* 0x000fe400078e0000 */
[----:B------:R-:W-:Y:S02]  /*29420*/  IMAD.MOV.U32 R12, RZ, RZ, 0x1 ;  /* 0x00000001ff0c7424 */ /* 0x000fe400078e00ff */
[----:B------:R-:W-:-:S07]  /*29430*/  IMAD.MOV.U32 R3, RZ, RZ, R14 ;  /* 0x000000ffff037224 */ /* 0x000fce00078e000e */
[----:B------:R-:W-:Y:S05]  /*29440*/  WARPSYNC.COLLECTIVE R15, `(.L_x_2076) ;  /* 0x000000000f087348 */ /* 0x000fea0003c00000 */
[----:B------:R0:W1:Y:S02]  /*29450*/  SHFL.IDX P6, R14, R13, R12, R11 ;  /* 0x0000000c0d0e7389 */ /* 0x00006400000c000b */
[----:B01----:R-:W-:Y:S01]  /*29460*/  ENDCOLLECTIVE ;  /* 0x000000000000791b */ /* 0x003fe20003800000 */
.L_x_2076:
        /* <DEDUP_REMOVED lines=17> */
.L_x_2077:
[----:B------:R-:W-:Y:S02]  /*29580*/  @P1 IMAD R8, R5, 0x2, R23 ;  /* 0x0000000205081824 */ /* 0x000fe400078e0217 */
[----:B------:R-:W-:Y:S02]  /*29590*/  IMAD.MOV.U32 R13, RZ, RZ, R0 ;  /* 0x000000ffff0d7224 */ /* 0x000fe400078e0000 */
[----:B------:R-:W-:Y:S01]  /*295a0*/  IMAD.MOV.U32 R12, RZ, RZ, 0x2 ;  /* 0x00000002ff0c7424 */ /* 0x000fe200078e00ff */
[----:B------:R-:W-:-:S07]  /*295b0*/  MOV R3, R14 ;  /* 0x0000000e00037202 */ /* 0x000fce0000000f00 */
[----:B------:R-:W-:Y:S05]  /*295c0*/  WARPSYNC.COLLECTIVE R15, `(.L_x_2078) ;  /* 0x000000000f087348 */ /* 0x000fea0003c00000 */
[----:B------:R0:W1:Y:S02]  /*295d0*/  SHFL.IDX P6, R14, R13, R12, R11 ;  /* 0x0000000c0d0e7389 */ /* 0x00006400000c000b */
[----:B01----:R-:W-:Y:S01]  /*295e0*/  ENDCOLLECTIVE ;  /* 0x000000000000791b */ /* 0x003fe20003800000 */
.L_x_2078:
        /* <DEDUP_REMOVED lines=17> */
.L_x_2079:
[----:B------:R-:W-:Y:S01]  /*29700*/  @P1 IMAD R8, R5, 0x2, R23 ;  /* 0x0000000205081824 */ /* 0x000fe200078e0217 */
[----:B------:R-:W-:Y:S01]  /*29710*/  MOV R13, R0 ;  /* 0x00000000000d7202 */ /* 0x000fe20000000f00 */
[----:B------:R-:W-:Y:S02]  /*29720*/  IMAD.MOV.U32 R12, RZ, RZ, 0x3 ;  /* 0x00000003ff0c7424 */ /* 0x000fe400078e00ff */
[----:B------:R-:W-:-:S07]  /*29730*/  IMAD.MOV.U32 R3, RZ, RZ, R14 ;  /* 0x000000ffff037224 */ /* 0x000fce00078e000e */
[----:B------:R-:W-:Y:S05]  /*29740*/  WARPSYNC.COLLECTIVE R15, `(.L_x_2080) ;  /* 0x000000000f087348 */ /* 0x000fea0003c00000 */
[----:B------:R0:W1:Y:S02]  /*29750*/  SHFL.IDX P6, R14, R13, R12, R11 ;  /* 0x0000000c0d0e7389 */ /* 0x00006400000c000b */
[----:B01----:R-:W-:Y:S01]  /*29760*/  ENDCOLLECTIVE ;  /* 0x000000000000791b */ /* 0x003fe20003800000 */
.L_x_2080:
        /* <DEDUP_REMOVED lines=17> */
.L_x_2081:
[----:B------:R-:W-:Y:S02]  /*29880*/  @P1 IMAD R8, R5, 0x2, R23 ;  /* 0x0000000205081824 */ /* 0x000fe400078e0217 */
[----:B------:R-:W-:Y:S02]  /*29890*/  IMAD.MOV.U32 R13, RZ, RZ, R0 ;  /* 0x000000ffff0d7224 */ /* 0x000fe400078e0000 */
[----:B------:R-:W-:Y:S02]  /*298a0*/  IMAD.MOV.U32 R12, RZ, RZ, 0x4 ;  /* 0x00000004ff0c7424 */ /* 0x000fe400078e00ff */
[----:B------:R-:W-:-:S07]  /*298b0*/  IMAD.MOV.U32 R3, RZ, RZ, R14 ;  /* 0x000000ffff037224 */ /* 0x000fce00078e000e */
[----:B------:R-:W-:Y:S05]  /*298c0*/  WARPSYNC.COLLECTIVE R15, `(.L_x_2082) ;  /* 0x000000000f087348 */ /* 0x000fea0003c00000 */
[----:B------:R0:W1:Y:S02]  /*298d0*/  SHFL.IDX P6, R14, R13, R12, R11 ;  /* 0x0000000c0d0e7389 */ /* 0x00006400000c000b */
[----:B01----:R-:W-:Y:S01]  /*298e0*/  ENDCOLLECTIVE ;  /* 0x000000000000791b */ /* 0x003fe20003800000 */
.L_x_2082:
        /* <DEDUP_REMOVED lines=17> */
.L_x_2083:
[----:B------:R-:W-:Y:S02]  /*29a00*/  @P1 IMAD R8, R5, 0x2, R23 ;  /* 0x0000000205081824 */ /* 0x000fe400078e0217 */
[----:B------:R-:W-:Y:S01]  /*29a10*/  IMAD.MOV.U32 R13, RZ, RZ, R0 ;  /* 0x000000ffff0d7224 */ /* 0x000fe200078e0000 */
[----:B------:R-:W-:Y:S01]  /*29a20*/  MOV R12, 0x5 ;  /* 0x00000005000c7802 */ /* 0x000fe20000000f00 */
[----:B------:R-:W-:-:S07]  /*29a30*/  IMAD.MOV.U32 R3, RZ, RZ, R14 ;  /* 0x000000ffff037224 */ /* 0x000fce00078e000e */
[----:B------:R-:W-:Y:S05]  /*29a40*/  WARPSYNC.COLLECTIVE R15, `(.L_x_2084) ;  /* 0x000000000f087348 */ /* 0x000fea0003c00000 */
[----:B------:R0:W1:Y:S02]  /*29a50*/  SHFL.IDX P6, R14, R13, R12, R11 ;  /* 0x0000000c0d0e7389 */ /* 0x00006400000c000b */
[----:B01----:R-:W-:Y:S01]  /*29a60*/  ENDCOLLECTIVE ;  /* 0x000000000000791b */ /* 0x003fe20003800000 */
.L_x_2084:
        /* <DEDUP_REMOVED lines=10> */
.L_x_2085:
        /* <DEDUP_REMOVED lines=8> */
.L_x_1951:
[----:B------:R-:W-:Y:S01]  /*29b90*/  IMAD.MOV.U32 R13, RZ, RZ, R4 ;  /* 0x000000ffff0d7224 */ /* 0x000fe200078e0004 */
[----:B------:R-:W-:Y:S01]  /*29ba0*/  MOV R12, RZ ;  /* 0x000000ff000c7202 */ /* 0x000fe20000000f00 */
[----:B------:R-:W-:Y:S02]  /*29bb0*/  IMAD.MOV.U32 R11, RZ, RZ, 0x181f ;  /* 0x0000181fff0b7424 */ /* 0x000fe400078e00ff */
[----:B------:R-:W-:Y:S02]  /*29bc0*/  IMAD.MOV.U32 R15, RZ, RZ, -0x1 ;  /* 0xffffffffff0f7424 */ /* 0x000fe400078e00ff */
[----:B------:R-:W-:Y:S02]  /*29bd0*/  IMAD R32, R32, R7, RZ ;  /* 0x0000000720207224 */ /* 0x000fe400078e02ff */
[----:B------:R-:W-:-:S07]  /*29be0*/  IMAD.IADD R28, R9, 0x1, R28 ;  /* 0x00000001091c7824 */ /* 0x000fce00078e021c */
[----:B------:R-:W-:Y:S05]  /*29bf0*/  WARPSYNC.COLLECTIVE R15, `(.L_x_2087) ;  /* 0x000000000f087348 */ /* 0x000fea0003c00000 */
[----:B------:R0:W1:Y:S02]  /*29c00*/  SHFL.IDX P6, R14, R13, R12, R11 ;  /* 0x0000000c0d0e7389 */ /* 0x00006400000c000b */
[----:B01----:R-:W-:Y:S01]  /*29c10*/  ENDCOLLECTIVE ;  /* 0x000000000000791b */ /* 0x003fe20003800000 */
.L_x_2087:
[C---:B------:R-:W-:Y:S01]  /*29c20*/  VIADD R5, R28.reuse, 0x10 ;  /* 0x000000101c057836 */ /* 0x040fe20000000000 */
[----:B------:R-:W-:Y:S01]  /*29c30*/  ISETP.GE.AND P1, PT, R28, R32, PT ;  /* 0x000000201c00720c */ /* 0x000fe20003f26270 */
[----:B------:R-:W-:Y:S02]  /*29c40*/  IMAD.MOV.U32 R13, RZ, RZ, R0 ;  /* 0x000000ffff0d7224 */ /* 0x000fe400078e0000 */
[----:B------:R-:W-:-:S10]  /*29c50*/  IMAD.MOV.U32 R2, RZ, RZ, R14 ;  /* 0x000000ffff027224 */ /* 0x000fd400078e000e */
[----:B------:R-:W-:Y:S05]  /*29c60*/  WARPSYNC.COLLECTIVE R15, `(.L_x_2088) ;  /* 0x000000000f087348 */ /* 0x000fea0003c00000 */
[----:B------:R0:W1:Y:S02]  /*29c70*/  SHFL.IDX P6, R14, R13, R12, R11 ;  /* 0x0000000c0d0e7389 */ /* 0x00006400000c000b */
[----:B01----:R-:W-:Y:S01]  /*29c80*/  ENDCOLLECTIVE ;  /* 0x000000000000791b */ /* 0x003fe20003800000 */
.L_x_2088:
[----:B------:R-:W-:Y:S01]  /*29c90*/  IMAD.MOV.U32 R13, RZ, RZ, R4 ;  /* 0x000000ffff0d7224 */ /* 0x000fe200078e0004 */
[----:B------:R-:W-:Y:S02]  /*29ca0*/  MOV R12, 0x1 ;  /* 0x00000001000c7802 */ /* 0x000fe40000000f00 */
[----:B------:R-:W-:-:S07]  /*29cb0*/  MOV R3, R14 ;  /* 0x0000000e00037202 */ /* 0x000fce0000000f00 */
[----:B------:R-:W-:Y:S05]  /*29cc0*/  WARPSYNC.COLLECTIVE R15, `(.L_x_2089) ;  /* 0x000000000f087348 */ /* 0x000fea0003c00000 */
[----:B------:R0:W1:Y:S02]  /*29cd0*/  SHFL.IDX P6, R14, R13, R12, R11 ;  /* 0x0000000c0d0e7389 */ /* 0x00006400000c000b */
[----:B01----:R-:W-:Y:S01]  /*29ce0*/  ENDCOLLECTIVE ;  /* 0x000000000000791b */ /* 0x003fe20003800000 */
.L_x_2089:
[----:B------:R-:W-:-:S05]  /*29cf0*/  @!P1 LEA R3, P4, R8, R3, 0x1 ;  /* 0x0000000308039211 */ /* 0x000fca00078808ff */
[----:B------:R-:W-:-:S05]  /*29d00*/  @!P1 IMAD.X R2, RZ, RZ, R2, P4 ;  /* 0x000000ffff029224 */ /* 0x000fca00020e0602 */
[----:B------:R-:W-:Y:S01]  /*29d10*/  @!P1 LOP3.LUT R3, R3, R2, RZ, 0x3c, !PT ;  /* 0x0000000203039212 */ /* 0x000fe200078e3cff */
[----:B------:R-:W-:-:S03]  /*29d20*/  IMAD.MOV.U32 R13, RZ, RZ, R0 ;  /* 0x000000ffff0d7224 */ /* 0x000fc600078e0000 */
[----:B------:R-:W-:-:S04]  /*29d30*/  @!P1 LOP3.LUT R2, R3, R2, RZ, 0x3c, !PT ;  /* 0x0000000203029212 */ /* 0x000fc800078e3cff */
[----:B------:R-:W-:-:S05]  /*29d40*/  @!P1 LOP3.LUT R3, R3, R2, RZ, 0x3c, !PT ;  /* 0x0000000203039212 */ /* 0x000fca00078e3cff */
[----:B------:R-:W-:Y:S01]  /*29d50*/  @!PT LDS RZ, [RZ] ;  /* 0x00000000fffff984 */ /* 0x000fe20000000800 */
[----:B------:R-:W-:Y:S01]  /*29d60*/  @!PT LDS RZ, [RZ] ;  /* 0x00000000fffff984 */ /* 0x000fe20000000800 */
[----:B------:R-:W-:Y:S01]  /*29d70*/  @!PT LDS RZ, [RZ] ;  /* 0x00000000fffff984 */ /* 0x000fe20000000800 */
[----:B------:R-:W-:Y:S04]  /*29d80*/  @!P1 LDGSTS.E.BYPASS.LTC128B.128 [R37+0xc400], desc[UR60][R2.64], !P3 ;  /* 0x0c40000002259fae */ /* 0x000fe8000d901d7c */
[----:B------:R-:W-:Y:S04]  /*29d90*/  @!P1 LDGSTS.E.BYPASS.LTC128B.128 [R37+0x10400], desc[UR60][R2.64+0x80], !P2 ;  /* 0x1040008002259fae */ /* 0x000fe8000d101d7c */
[----:B------:R0:W-:Y:S01]  /*29da0*/  @!P1 LDGSTS.E.BYPASS.LTC128B.128 [R37+0x14400], desc[UR60][R2.64+0x100], !P0 ;  /* 0x1440010002259fae */ /* 0x0001e2000c101d7c */
[----:B------:R-:W-:Y:S02]  /*29db0*/  ISETP.GE.AND P1, PT, R5, R32, PT ;  /* 0x000000200500720c */ /* 0x000fe40003f26270 */
[----:B------:R-:W-:Y:S01]  /*29dc0*/  IADD3 R5, R28, 0x20, RZ ;  /* 0x000000201c057810 */ /* 0x000fe20007ffe0ff */
[----:B0-----:R-:W-:-:S10]  /*29dd0*/  IMAD.MOV.U32 R2, RZ, RZ, R14 ;  /* 0x000000ffff027224 */ /* 0x001fd400078e000e */
[----:B------:R-:W-:Y:S05]  /*29de0*/  WARPSYNC.COLLECTIVE R15, `(.L_x_2090) ;  /* 0x000000000f087348 */ /* 0x000fea0003c00000 */
[----:B------:R0:W1:Y:S02]  /*29df0*/  SHFL.IDX P6, R14, R13, R12, R11 ;  /* 0x0000000c0d0e7389 */ /* 0x00006400000c000b */
[----:B01----:R-:W-:Y:S01]  /*29e00*/  ENDCOLLECTIVE ;  /* 0x000000000000791b */ /* 0x003fe20003800000 */
.L_x_2090:
[----:B------:R-:W-:Y:S02]  /*29e10*/  IMAD.MOV.U32 R13, RZ, RZ, R4 ;  /* 0x000000ffff0d7224 */ /* 0x000fe400078e0004 */
[----:B------:R-:W-:Y:S02]  /*29e20*/  IMAD.MOV.U32 R12, RZ, RZ, 0x2 ;  /* 0x00000002ff0c7424 */ /* 0x000fe400078e00ff */
[----:B------:R-:W-:-:S07]  /*29e30*/  IMAD.MOV.U32 R3, RZ, RZ, R14 ;  /* 0x000000ffff037224 */ /* 0x000fce00078e000e */
[----:B------:R-:W-:Y:S05]  /*29e40*/  WARPSYNC.COLLECTIVE R15, `(.L_x_2091) ;  /* 0x000000000f087348 */ /* 0x000fea0003c00000 */
[----:B------:R0:W1:Y:S02]  /*29e50*/  SHFL.IDX P6, R14, R13, R12, R11 ;  /* 0x0000000c0d0e7389 */ /* 0x00006400000c000b */
[----:B01----:R-:W-:Y:S01]  /*29e60*/  ENDCOLLECTIVE ;  /* 0x000000000000791b */ /* 0x003fe20003800000 */
.L_x_2091:
        /* <DEDUP_REMOVED lines=12> */
[----:B------:R-:W-:Y:S01]  /*29f30*/  ISETP.GE.AND P1, PT, R5, R32, PT ;  /* 0x000000200500720c */ /* 0x000fe20003f26270 */
[----:B------:R-:W-:-:S02]  /*29f40*/  VIADD R5, R28, 0x30 ;  /* 0x000000301c057836 */ /* 0x000fc40000000000 */
[----:B0-----:R-:W-:-:S10]  /*29f50*/  IMAD.MOV.U32 R2, RZ, RZ, R14 ;  /* 0x000000ffff027224 */ /* 0x001fd400078e000e */
[----:B------:R-:W-:Y:S05]  /*29f60*/  WARPSYNC.COLLECTIVE R15, `(.L_x_2092) ;  /* 0x000000000f087348 */ /* 0x000fea0003c00000 */
[----:B------:R0:W1:Y:S02]  /*29f70*/  SHFL.IDX P6, R14, R13, R12, R11 ;  /* 0x0000000c0d0e7389 */ /* 0x00006400000c000b */
[----:B01----:R-:W-:Y:S01]  /*29f80*/  ENDCOLLECTIVE ;  /* 0x000000000000791b */ /* 0x003fe20003800000 */
.L_x_2092:
[----:B------:R-:W-:Y:S02]  /*29f90*/  IMAD.MOV.U32 R13, RZ, RZ, R4 ;  /* 0x000000ffff0d7224 */ /* 0x000fe400078e0004 */
[----:B------:R-:W-:Y:S01]  /*29fa0*/  IMAD.MOV.U32 R12, RZ, RZ, 0x3 ;  /* 0x00000003ff0c7424 */ /* 0x000fe200078e00ff */
[----:B------:R-:W-:-:S07]  /*29fb0*/  MOV R3, R14 ;  /* 0x0000000e00037202 */ /* 0x000fce0000000f00 */
[----:B------:R-:W-:Y:S05]  /*29fc0*/  WARPSYNC.COLLECTIVE R15, `(.L_x_2093) ;  /* 0x000000000f087348 */ /* 0x000fea0003c00000 */
[----:B------:R0:W1:Y:S02]  /*29fd0*/  SHFL.IDX P6, R14, R13, R12, R11 ;  /* 0x0000000c0d0e7389 */ /* 0x00006400000c000b */
[----:B01----:R-:W-:Y:S01]  /*29fe0*/  ENDCOLLECTIVE ;  /* 0x000000000000791b */ /* 0x003fe20003800000 */
.L_x_2093:
        /* <DEDUP_REMOVED lines=13> */
[----:B------:R-:W-:Y:S01]  /*2a0c0*/  VIADD R5, R28, 0x40 ;  /* 0x000000401c057836 */ /* 0x000fe20000000000 */
[----:B0-----:R-:W-:-:S11]  /*2a0d0*/  MOV R2, R14 ;  /* 0x0000000e00027202 */ /* 0x001fd60000000f00 */
[----:B------:R-:W-:Y:S05]  /*2a0e0*/  WARPSYNC.COLLECTIVE R15, `(.L_x_2094) ;  /* 0x000000000f087348 */ /* 0x000fea0003c00000 */
[----:B------:R0:W1:Y:S02]  /*2a0f0*/  SHFL.IDX P6, R14, R13, R12, R11 ;  /* 0x0000000c0d0e7389 */ /* 0x00006400000c000b */
[----:B01----:R-:W-:Y:S01]  /*2a100*/  ENDCOLLECTIVE ;  /* 0x000000000000791b */ /* 0x003fe20003800000 */
.L_x_2094:
[----:B------:R-:W-:Y:S01]  /*2a110*/  MOV R13, R4 ;  /* 0x00000004000d7202 */ /* 0x000fe20000000f00 */
[----:B------:R-:W-:Y:S02]  /*2a120*/  IMAD.MOV.U32 R12, RZ, RZ, 0x4 ;  /* 0x00000004ff0c7424 */ /* 0x000fe400078e00ff */
[----:B------:R-:W-:-:S07]  /*2a130*/  IMAD.MOV.U32 R3, RZ, RZ, R14 ;  /* 0x000000ffff037224 */ /* 0x000fce00078e000e */
[----:B------:R-:W-:Y:S05]  /*2a140*/  WARPSYNC.COLLECTIVE R15, `(.L_x_2095) ;  /* 0x000000000f087348 */ /* 0x000fea0003c00000 */
[----:B------:R0:W1:Y:S02]  /*2a150*/  SHFL.IDX P6, R14, R13, R12, R11 ;  /* 0x0000000c0d0e7389 */ /* 0x00006400000c000b */
[----:B01----:R-:W-:Y:S01]  /*2a160*/  ENDCOLLECTIVE ;  /* 0x000000000000791b */ /* 0x003fe20003800000 */
.L_x_2095:
        /* <DEDUP_REMOVED lines=18> */
.L_x_2096:
[----:B------:R-:W-:Y:S02]  /*2a290*/  IMAD.MOV.U32 R13, RZ, RZ, R4 ;  /* 0x000000ffff0d7224 */ /* 0x000fe400078e0004 */
[----:B------:R-:W-:Y:S02]  /*2a2a0*/  IMAD.MOV.U32 R12, RZ, RZ, 0x5 ;  /* 0x00000005ff0c7424 */ /* 0x000fe400078e00ff */
[----:B------:R-:W-:-:S07]  /*2a2b0*/  IMAD.MOV.U32 R3, RZ, RZ, R14 ;  /* 0x000000ffff037224 */ /* 0x000fce00078e000e */
[----:B------:R-:W-:Y:S05]  /*2a2c0*/  WARPSYNC.COLLECTIVE R15, `(.L_x_2097) ;  /* 0x000000000f087348 */ /* 0x000fea0003c00000 */
[----:B------:R0:W1:Y:S02]  /*2a2d0*/  SHFL.IDX P6, R14, R13, R12, R11 ;  /* 0x0000000c0d0e7389 */ /* 0x00006400000c000b */
[----:B01----:R-:W-:Y:S01]  /*2a2e0*/  ENDCOLLECTIVE ;  /* 0x000000000000791b */ /* 0x003fe20003800000 */
.L_x_2097:
[----:B------:R-:W-:-:S04]  /*2a2f0*/  @!P1 LEA R3, P4, R8, R3, 0x1 ;  /* 0x0000000308039211 */ /* 0x000fc800078808ff */
[----:B------:R-:W-:-:S04]  /*2a300*/  @!P1 IADD3.X R2, RZ, R2, RZ, P4, !PT ;  /* 0x00000002ff029210 */ /* 0x000fc800027fe4ff */
[----:B------:R-:W-:Y:S02]  /*2a310*/  @!P1 LOP3.LUT R3, R3, R2, RZ, 0x3c, !PT ;  /* 0x0000000203039212 */ /* 0x000fe400078e3cff */
[----:B------:R-:W-:Y:S02]  /*2a320*/  MOV R13, R0 ;  /* 0x00000000000d7202 */ /* 0x000fe40000000f00 */
        /* <DEDUP_REMOVED lines=14> */
.L_x_2098:
[----:B------:R-:W-:Y:S01]  /*2a410*/  IMAD.MOV.U32 R13, RZ, RZ, R4 ;  /* 0x000000ffff0d7224 */ /* 0x000fe200078e0004 */
[----:B------:R-:W-:Y:S01]  /*2a420*/  MOV R12, 0x6 ;  /* 0x00000006000c7802 */ /* 0x000fe20000000f00 */
[----:B------:R-:W-:-:S07]  /*2a430*/  IMAD.MOV.U32 R3, RZ, RZ, R14 ;  /* 0x000000ffff037224 */ /* 0x000fce00078e000e */
[----:B------:R-:W-:Y:S05]  /*2a440*/  WARPSYNC.COLLECTIVE R15, `(.L_x_2099) ;  /* 0x000000000f087348 */ /* 0x000fea0003c00000 */
[----:B------:R0:W1:Y:S02]  /*2a450*/  SHFL.IDX P6, R14, R13, R12, R11 ;  /* 0x0000000c0d0e7389 */ /* 0x00006400000c000b */
[----:B01----:R-:W-:Y:S01]  /*2a460*/  ENDCOLLECTIVE ;  /* 0x000000000000791b */ /* 0x003fe20003800000 */
.L_x_2099:
        /* <DEDUP_REMOVED lines=17> */
.L_x_2100:
[----:B------:R-:W-:Y:S01]  /*2a580*/  MOV R13, R4 ;  /* 0x00000004000d7202 */ /* 0x000fe20000000f00 */
[----:B------:R-:W-:Y:S02]  /*2a590*/  IMAD.MOV.U32 R12, RZ, RZ, 0x7 ;  /* 0x00000007ff0c7424 */ /* 0x000fe400078e00ff */
[----:B------:R-:W-:-:S07]  /*2a5a0*/  IMAD.MOV.U32 R3, RZ, RZ, R14 ;  /* 0x000000ffff037224 */ /* 0x000fce00078e000e */
[----:B------:R-:W-:Y:S05]  /*2a5b0*/  WARPSYNC.COLLECTIVE R15, `(.L_x_2101) ;  /* 0x000000000f087348 */ /* 0x000fea0003c00000 */
[----:B------:R0:W1:Y:S02]  /*2a5c0*/  SHFL.IDX P6, R14, R13, R12, R11 ;  /* 0x0000000c0d0e7389 */ /* 0x00006400000c000b */
[----:B01----:R-:W-:Y:S01]  /*2a5d0*/  ENDCOLLECTIVE ;  /* 0x000000000000791b */ /* 0x003fe20003800000 */
.L_x_2101:
[----:B------:R-:W-:-:S05]  /*2a5e0*/  @!P1 LEA R3, P4, R8, R3, 0x1 ;  /* 0x0000000308039211 */ /* 0x000fca00078808ff */
[----:B------:R-:W-:-:S05]  /*2a5f0*/  @!P1 IMAD.X R2, RZ, RZ, R2, P4 ;  /* 0x000000ffff029224 */ /* 0x000fca00020e0602 */
[----:B------:R-:W-:Y:S01]  /*2a600*/  @!P1 LOP3.LUT R3, R3, R2, RZ, 0x3c, !PT ;  /* 0x0000000203039212 */ /* 0x000fe200078e3cff */
[----:B------:R-:W-:-:S03]  /*2a610*/  IMAD.MOV.U32 R13, RZ, RZ, R0 ;  /* 0x000000ffff0d7224 */ /* 0x000fc600078e0000 */
[----:B------:R-:W-:-:S04]  /*2a620*/  @!P1 LOP3.LUT R2, R3, R2, RZ, 0x3c, !PT ;  /* 0x0000000203029212 */ /* 0x000fc800078e3cff */
[----:B------:R-:W-:Y:S01]  /*2a630*/  @!P1 LOP3.LUT R3, R3, R2, RZ, 0x3c, !PT ;  /* 0x0000000203039212 */ /* 0x000fe200078e3cff */
[----:B------:R-:W-:-:S04]  /*2a640*/  IMAD.MOV.U32 R4, RZ, RZ, R14 ;  /* 0x000000ffff047224 */ /* 0x000fc800078e000e */
[----:B------:R-:W-:Y:S01]  /*2a650*/  @!PT LDS RZ, [RZ] ;  /* 0x00000000fffff984 */ /* 0x000fe20000000800 */
[----:B------:R-:W-:Y:S01]  /*2a660*/  @!PT LDS RZ, [RZ] ;  /* 0x00000000fffff984 */ /* 0x000fe20000000800 */
[----:B------:R-:W-:Y:S01]  /*2a670*/  @!PT LDS RZ, [RZ] ;  /* 0x00000000fffff984 */ /* 0x000fe20000000800 */
[----:B------:R0:W-:Y:S04]  /*2a680*/  @!P1 LDGSTS.E.BYPASS.LTC128B.128 [R37+0xf400], desc[UR60][R2.64], !P3 ;  /* 0x0f40000002259fae */ /* 0x0001e8000d901d7c */
[----:B------:R0:W-:Y:S04]  /*2a690*/  @!P1 LDGSTS.E.BYPASS.LTC128B.128 [R37+0x13400], desc[UR60][R2.64+0x80], !P2 ;  /* 0x1340008002259fae */ /* 0x0001e8000d101d7c */
[----:B------:R0:W-:Y:S02]  /*2a6a0*/  @!P1 LDGSTS.E.BYPASS.LTC128B.128 [R37+0x17400], desc[UR60][R2.64+0x100], !P0 ;  /* 0x1740010002259fae */ /* 0x0001e4000c101d7c */
[----:B0-----:R-:W-:Y:S05]  /*2a6b0*/  WARPSYNC.COLLECTIVE R15, `(.L_x_2102) ;  /* 0x000000000f087348 */ /* 0x001fea0003c00000 */
[----:B------:R1:W2:Y:S02]  /*2a6c0*/  SHFL.IDX P6, R14, R13, R12, R11 ;  /* 0x0000000c0d0e7389 */ /* 0x0002a400000c000b */
[----:B012---:R-:W-:Y:S01]  /*2a6d0*/  ENDCOLLECTIVE ;  /* 0x000000000000791b */ /* 0x007fe20003800000 */
.L_x_2102:
[----:B------:R-:W-:Y:S05]  /*2a6e0*/  BRA `(.L_x_2103) ;  /* 0xffffffac00107947 */ /* 0x000fea000383ffff */
.L_x_1956:
[----:B0-----:R0:W1:Y:S02]  /*2a6f0*/  SYNCS.PHASECHK.TRANS64.TRYWAIT P0, [R23+URZ+0x2a820], R2 ;  /* 0x02a82002170075a7 */ /* 0x001064000800017f */
[----:B-1----:R-:W-:Y:S05]  /*2a700*/  @!P0 NANOSLEEP.SYNCS 0x989680 ;  /* 0x009896800000895d */ /* 0x002fea0003900000 */
[----:B------:R-:W1:Y:S02]  /*2a710*/  @!P0 SYNCS.PHASECHK.TRANS64 P0, [R23+URZ+0x2a820], R2 ;  /* 0x02a82002170085a7 */ /* 0x000e64000800007f */
[----:B-1----:R-:W-:Y:S05]  /*2a720*/  @!P0 BRA `(.L_x_1956) ;  /* 0xfffffffc00f08947 */ /* 0x002fea000383ffff */
[----:B------:R-:W-:Y:S05]  /*2a730*/  BRA `(.L_x_2104) ;  /* 0xffffffac00887947 */ /* 0x000fea000383ffff */
.L_x_1961:
[----:B0-----:R0:W1:Y:S02]  /*2a740*/  SYNCS.PHASECHK.TRANS64.TRYWAIT P0, [R5+URZ+0x2a840], R0 ;  /* 0x02a84000050075a7 */ /* 0x001064000800017f */
[----:B-1----:R-:W-:Y:S05]  /*2a750*/  @!P0 NANOSLEEP.SYNCS 0x989680 ;  /* 0x009896800000895d */ /* 0x002fea0003900000 */
[----:B------:R-:W1:Y:S02]  /*2a760*/  @!P0 SYNCS.PHASECHK.TRANS64 P0, [R5+URZ+0x2a840], R0 ;  /* 0x02a84000050085a7 */ /* 0x000e64000800007f */
[----:B-1----:R-:W-:Y:S05]  /*2a770*/  @!P0 BRA `(.L_x_1961) ;  /* 0xfffffffc00f08947 */ /* 0x002fea000383ffff */
[----:B------:R-:W-:Y:S05]  /*2a780*/  BRA `(.L_x_2105) ;  /* 0xffffffb0004c7947 */ /* 0x000fea000383ffff */
.L_x_1962:
        /* <DEDUP_REMOVED lines=8> */
.L_x_2107:
[----:B------:R-:W-:Y:S05]  /*2a810*/  BSYNC B1 ;  /* 0x0000000000017941 */ /* 0x000fea0003800000 */
.L_x_2106:
        /* <DEDUP_REMOVED lines=10> */
.L_x_2108:
[----:B------:R-:W-:Y:S02]  /*2a8c0*/  IMAD.MOV.U32 R13, RZ, RZ, R8 ;  /* 0x000000ffff0d7224 */ /* 0x000fe400078e0008 */
[----:B------:R-:W-:Y:S02]  /*2a8d0*/  IMAD.MOV.U32 R12, RZ, RZ, 0x1 ;  /* 0x00000001ff0c7424 */ /* 0x000fe400078e00ff */
[----:B------:R-:W-:Y:S02]  /*2a8e0*/  IMAD.SHL.U32 R35, R35, 0x8, RZ ;  /* 0x0000000823237824 */ /* 0x000fe400078e00ff */
[----:B------:R-:W-:-:S07]  /*2a8f0*/  IMAD.MOV.U32 R2, RZ, RZ, R14 ;  /* 0x000000ffff027224 */ /* 0x000fce00078e000e */
[----:B------:R-:W-:Y:S05]  /*2a900*/  WARPSYNC.COLLECTIVE R15, `(.L_x_2109) ;  /* 0x000000000f087348 */ /* 0x000fea0003c00000 */
[----:B------:R0:W1:Y:S02]  /*2a910*/  SHFL.IDX P6, R14, R13, R12, R11 ;  /* 0x0000000c0d0e7389 */ /* 0x00006400000c000b */
[----:B01----:R-:W-:Y:S01]  /*2a920*/  ENDCOLLECTIVE ;  /* 0x000000000000791b */ /* 0x003fe20003800000 */
.L_x_2109:
        /* <DEDUP_REMOVED lines=15> */
.L_x_2110:
[----:B------:R-:W-:Y:S01]  /*2aa20*/  IMAD.MOV.U32 R13, RZ, RZ, R8 ;  /* 0x000000ffff0d7224 */ /* 0x000fe200078e0008 */
[----:B------:R-:W-:Y:S01]  /*2aa30*/  MOV R12, 0x2 ;  /* 0x00000002000c7802 */ /* 0x000fe20000000f00 */
[----:B------:R-:W-:-:S07]  /*2aa40*/  IMAD.MOV.U32 R2, RZ, RZ, R14 ;  /* 0x000000ffff027224 */ /* 0x000fce00078e000e */
[----:B------:R-:W-:Y:S05]  /*2aa50*/  WARPSYNC.COLLECTIVE R15, `(.L_x_2111) ;  /* 0x000000000f087348 */ /* 0x000fea0003c00000 */
[----:B------:R0:W1:Y:S02]  /*2aa60*/  SHFL.IDX P6, R14, R13, R12, R11 ;  /* 0x0000000c0d0e7389 */ /* 0x00006400000c000b */
[----:B01----:R-:W-:Y:S01]  /*2aa70*/  ENDCOLLECTIVE ;  /* 0x000000000000791b */ /* 0x003fe20003800000 */
.L_x_2111:
        /* <DEDUP_REMOVED lines=13> */
.L_x_2112:
[----:B------:R-:W-:Y:S01]  /*2ab50*/  MOV R13, R8 ;  /* 0x00000008000d7202 */ /* 0x000fe20000000f00 */
[----:B------:R-:W-:Y:S02]  /*2ab60*/  IMAD.MOV.U32 R12, RZ, RZ, 0x3 ;  /* 0x00000003ff0c7424 */ /* 0x000fe400078e00ff */
[----:B------:R-:W-:-:S07]  /*2ab70*/  IMAD.MOV.U32 R2, RZ, RZ, R14 ;  /* 0x000000ffff027224 */ /* 0x000fce00078e000e */
[----:B------:R-:W-:Y:S05]  /*2ab80*/  WARPSYNC.COLLECTIVE R15, `(.L_x_2113) ;  /* 0x000000000f087348 */ /* 0x000fea0003c00000 */
[----:B------:R0:W1:Y:S02]  /*2ab90*/  SHFL.IDX P6, R14, R13, R12, R11 ;  /* 0x0000000c0d0e7389 */ /* 0x00006400000c000b */
[----:B01----:R-:W-:Y:S01]  /*2aba0*/  ENDCOLLECTIVE ;  /* 0x000000000000791b */ /* 0x003fe20003800000 */
.L_x_2113:
        /* <DEDUP_REMOVED lines=13> */
.L_x_2114:
[----:B------:R-:W-:Y:S02]  /*2ac80*/  IMAD.MOV.U32 R13, RZ, RZ, R8 ;  /* 0x000000ffff0d7224 */ /* 0x000fe400078e0008 */
[----:B------:R-:W-:Y:S02]  /*2ac90*/  IMAD.MOV.U32 R12, RZ, RZ, 0x4 ;  /* 0x00000004ff0c7424 */ /* 0x000fe400078e00ff */
[----:B------:R-:W-:-:S07]  /*2aca0*/  IMAD.MOV.U32 R2, RZ, RZ, R14 ;  /* 0x000000ffff027224 */ /* 0x000fce00078e000e */
[----:B------:R-:W-:Y:S05]  /*2acb0*/  WARPSYNC.COLLECTIVE R15, `(.L_x_2115) ;  /* 0x000000000f087348 */ /* 0x000fea0003c00000 */
[----:B------:R0:W1:Y:S02]  /*2acc0*/  SHFL.IDX P6, R14, R13, R12, R11 ;  /* 0x0000000c0d0e7389 */ /* 0x00006400000c000b */
[----:B01----:R-:W-:Y:S01]  /*2acd0*/  ENDCOLLECTIVE ;  /* 0x000000000000791b */ /* 0x003fe20003800000 */
.L_x_2115:
        /* <DEDUP_REMOVED lines=13> */
.L_x_2116:
[----:B------:R-:W-:Y:S02]  /*2adb0*/  IMAD.MOV.U32 R13, RZ, RZ, R8 ;  /* 0x000000ffff0d7224 */ /* 0x000fe400078e0008 */
[----:B------:R-:W-:Y:S01]  /*2adc0*/  IMAD.MOV.U32 R12, RZ, RZ, 0x5 ;  /* 0x00000005ff0c7424 */ /* 0x000fe200078e00ff */
[----:B------:R-:W-:-:S07]  /*2add0*/  MOV R2, R14 ;  /* 0x0000000e00027202 */ /* 0x000fce0000000f00 */
[----:B------:R-:W-:Y:S05]  /*2ade0*/  WARPSYNC.COLLECTIVE R15, `(.L_x_2117) ;  /* 0x000000000f087348 */ /* 0x000fea0003c00000 */
[----:B------:R0:W1:Y:S02]  /*2adf0*/  SHFL.IDX P6, R14, R13, R12, R11 ;  /* 0x0000000c0d0e7389 */ /* 0x00006400000c000b */
[----:B01----:R-:W-:Y:S01]  /*2ae00*/  ENDCOLLECTIVE ;  /* 0x000000000000791b */ /* 0x003fe20003800000 */
.L_x_2117:
        /* <DEDUP_REMOVED lines=13> */
.L_x_2118:
[----:B------:R-:W-:Y:S01]  /*2aee0*/  IMAD.MOV.U32 R2, RZ, RZ, R14 ;  /* 0x000000ffff027224 */ /* 0x000fe200078e000e */
[----:B------:R-:W-:Y:S06]  /*2aef0*/  BRA `(.L_x_2119) ;  /* 0xffffffac00847947 */ /* 0x000fec000383ffff */
.L_x_1967:
[----:B-1----:R1:W2:Y:S02]  /*2af00*/  SYNCS.PHASECHK.TRANS64.TRYWAIT P0, [R5+URZ+0x2a860], R2 ;  /* 0x02a86002050075a7 */ /* 0x0022a4000800017f */
[----:B--2---:R-:W-:Y:S05]  /*2af10*/  @!P0 NANOSLEEP.SYNCS 0x989680 ;  /* 0x009896800000895d */ /* 0x004fea0003900000 */
[----:B------:R-:W2:Y:S02]  /*2af20*/  @!P0 SYNCS.PHASECHK.TRANS64 P0, [R5+URZ+0x2a860], R2 ;  /* 0x02a86002050085a7 */ /* 0x000ea4000800007f */
[----:B--2---:R-:W-:Y:S05]  /*2af30*/  @!P0 BRA `(.L_x_1967) ;  /* 0xfffffffc00f08947 */ /* 0x004fea000383ffff */
[----:B------:R-:W-:Y:S05]  /*2af40*/  BRA `(.L_x_2120) ;  /* 0xffffffac00e07947 */ /* 0x000fea000383ffff */
.L_x_1968:
[----:B------:R-:W-:Y:S01]  /*2af50*/  BSSY B1, `(.L_x_2121) ;  /* 0x0000008000017945 */ /* 0x000fe20003800000 */
[----:B------:R-:W-:Y:S01]  /*2af60*/  IMAD.MOV.U32 R13, RZ, RZ, R24 ;  /* 0x000000ffff0d7224 */ /* 0x000fe200078e0018 */
[----:B------:R-:W-:Y:S01]  /*2af70*/  MOV R15, 0xffffffff ;  /* 0xffffffff000f7802 */ /* 0x000fe20000000f00 */
[----:B------:R-:W-:Y:S02]  /*2af80*/  IMAD.MOV.U32 R12, RZ, RZ, RZ ;  /* 0x000000ffff0c7224 */ /* 0x000fe400078e00ff */
[----:B------:R-:W-:-:S07]  /*2af90*/  IMAD.MOV.U32 R11, RZ, RZ, 0x181f ;  /* 0x0000181fff0b7424 */ /* 0x000fce00078e00ff */
[----:B-1----:R-:W-:Y:S05]  /*2afa0*/  WARPSYNC.COLLECTIVE R15, `(.L_x_2122) ;  /* 0x000000000f087348 */ /* 0x002fea0003c00000 */
[----:B------:R0:W2:Y:S02]  /*2afb0*/  SHFL.IDX P6, R14, R13, R12, R11 ;  /* 0x0000000c0d0e7389 */ /* 0x0000a400000c000b */
[----:B012---:R-:W-:Y:S01]  /*2afc0*/  ENDCOLLECTIVE ;  /* 0x000000000000791b */ /* 0x007fe20003800000 */
.L_x_2122:
[----:B------:R-:W-:Y:S05]  /*2afd0*/  BSYNC B1 ;  /* 0x0000000000017941 */ /* 0x000fea0003800000 */
.L_x_2121:
        /* <DEDUP_REMOVED lines=9> */
.L_x_2123:
[----:B------:R-:W-:Y:S01]  /*2b070*/  IMAD.MOV.U32 R13, RZ, RZ, R24 ;  /* 0x000000ffff0d7224 */ /* 0x000fe200078e0018 */
[----:B------:R-:W-:Y:S01]  /*2b080*/  MOV R12, 0x1 ;  /* 0x00000001000c7802 */ /* 0x000fe20000000f00 */
[----:B------:R-:W-:-:S07]  /*2b090*/  IMAD.MOV.U32 R2, RZ, RZ, R14 ;  /* 0x000000ffff027224 */ /* 0x000fce00078e000e */
[----:B------:R-:W-:Y:S05]  /*2b0a0*/  WARPSYNC.COLLECTIVE R15, `(.L_x_2124) ;  /* 0x000000000f087348 */ /* 0x000fea0003c00000 */
[----:B------:R0:W1:Y:S02]  /*2b0b0*/  SHFL.IDX P6, R14, R13, R12, R11 ;  /* 0x0000000c0d0e7389 */ /* 0x00006400000c000b */
[----:B01----:R-:W-:Y:S01]  /*2b0c0*/  ENDCOLLECTIVE ;  /* 0x000000000000791b */ /* 0x003fe20003800000 */
.L_x_2124:
        /* <DEDUP_REMOVED lines=15> */
.L_x_2125:
[----:B------:R-:W-:Y:S01]  /*2b1c0*/  MOV R13, R24 ;  /* 0x00000018000d7202 */ /* 0x000fe20000000f00 */
[----:B------:R-:W-:Y:S02]  /*2b1d0*/  IMAD.MOV.U32 R12, RZ, RZ, 0x2 ;  /* 0x00000002ff0c7424 */ /* 0x000fe400078e00ff */
[----:B------:R-:W-:-:S07]  /*2b1e0*/  IMAD.MOV.U32 R2, RZ, RZ, R14 ;  /* 0x000000ffff027224 */ /* 0x000fce00078e000e */
[----:B------:R-:W-:Y:S05]  /*2b1f0*/  WARPSYNC.COLLECTIVE R15, `(.L_x_2126) ;  /* 0x000000000f087348 */ /* 0x000fea0003c00000 */
[----:B------:R0:W1:Y:S02]  /*2b200*/  SHFL.IDX P6, R14, R13, R12, R11 ;  /* 0x0000000c0d0e7389 */ /* 0x00006400000c000b */
[----:B01----:R-:W-:Y:S01]  /*2b210*/  ENDCOLLECTIVE ;  /* 0x000000000000791b */ /* 0x003fe20003800000 */
.L_x_2126:
        /* <DEDUP_REMOVED lines=14> */
.L_x_2127:
[----:B------:R-:W-:Y:S02]  /*2b300*/  IMAD.MOV.U32 R13, RZ, RZ, R24 ;  /* 0x000000ffff0d7224 */ /* 0x000fe400078e0018 */
[----:B------:R-:W-:Y:S02]  /*2b310*/  IMAD.MOV.U32 R12, RZ, RZ, 0x3 ;  /* 0x00000003ff0c7424 */ /* 0x000fe400078e00ff */
[----:B------:R-:W-:-:S07]  /*2b320*/  IMAD.MOV.U32 R2, RZ, RZ, R14 ;  /* 0x000000ffff027224 */ /* 0x000fce00078e000e */
[----:B------:R-:W-:Y:S05]  /*2b330*/  WARPSYNC.COLLECTIVE R15, `(.L_x_2128) ;  /* 0x000000000f087348 */ /* 0x000fea0003c00000 */
[----:B------:R0:W1:Y:S02]  /*2b340*/  SHFL.IDX P6, R14, R13, R12, R11 ;  /* 0x0000000c0d0e7389 */ /* 0x00006400000c000b */
[----:B01----:R-:W-:Y:S01]  /*2b350*/  ENDCOLLECTIVE ;  /* 0x000000000000791b */ /* 0x003fe20003800000 */
.L_x_2128:
        /* <DEDUP_REMOVED lines=14> */
.L_x_2129:
[----:B------:R-:W-:Y:S02]  /*2b440*/  IMAD.MOV.U32 R13, RZ, RZ, R24 ;  /* 0x000000ffff0d7224 */ /* 0x000fe400078e0018 */
[----:B------:R-:W-:Y:S01]  /*2b450*/  IMAD.MOV.U32 R12, RZ, RZ, 0x4 ;  /* 0x00000004ff0c7424 */ /* 0x000fe200078e00ff */
[----:B------:R-:W-:-:S07]  /*2b460*/  MOV R2, R14 ;  /* 0x0000000e00027202 */ /* 0x000fce0000000f00 */
[----:B------:R-:W-:Y:S05]  /*2b470*/  WARPSYNC.COLLECTIVE R15, `(.L_x_2130) ;  /* 0x000000000f087348 */ /* 0x000fea0003c00000 */
[----:B------:R0:W1:Y:S02]  /*2b480*/  SHFL.IDX P6, R14, R13, R12, R11 ;  /* 0x0000000c0d0e7389 */ /* 0x00006400000c000b */
[----:B01----:R-:W-:Y:S01]  /*2b490*/  ENDCOLLECTIVE ;  /* 0x000000000000791b */ /* 0x003fe20003800000 */
.L_x_2130:
        /* <DEDUP_REMOVED lines=14> */
.L_x_2131:
[----:B------:R-:W-:Y:S02]  /*2b580*/  IMAD.MOV.U32 R13, RZ, RZ, R24 ;  /* 0x000000ffff0d7224 */ /* 0x000fe400078e0018 */
[----:B------:R-:W-:Y:S02]  /*2b590*/  IMAD.MOV.U32 R12, RZ, RZ, 0x5 ;  /* 0x00000005ff0c7424 */ /* 0x000fe400078e00ff */
[----:B------:R-:W-:-:S07]  /*2b5a0*/  IMAD.MOV.U32 R2, RZ, RZ, R14 ;  /* 0x000000ffff027224 */ /* 0x000fce00078e000e */
[----:B------:R-:W-:Y:S05]  /*2b5b0*/  WARPSYNC.COLLECTIVE R15, `(.L_x_2132) ;  /* 0x000000000f087348 */ /* 0x000fea0003c00000 */
[----:B------:R0:W1:Y:S02]  /*2b5c0*/  SHFL.IDX P6, R14, R13, R12, R11 ;  /* 0x0000000c0d0e7389 */ /* 0x00006400000c000b */
[----:B01----:R-:W-:Y:S01]  /*2b5d0*/  ENDCOLLECTIVE ;  /* 0x000000000000791b */ /* 0x003fe20003800000 */
.L_x_2132:
        /* <DEDUP_REMOVED lines=13> */
.L_x_2133:
[----:B------:R-:W-:Y:S01]  /*2b6b0*/  @!PT LDS RZ, [RZ] ;  /* 0x00000000fffff984 */ /* 0x000fe20000000800 */
[----:B------:R-:W-:Y:S01]  /*2b6c0*/  @!PT LDS RZ, [RZ] ;  /* 0x00000000fffff984 */ /* 0x000fe20000000800 */
[----:B------:R-:W-:Y:S01]  /*2b6d0*/  @!PT LDS RZ, [RZ] ;  /* 0x00000000fffff984 */ /* 0x000fe20000000800 */
[----:B------:R0:W-:Y:S02]  /*2b6e0*/  LDGSTS.E.BYPASS.LTC128B.128 [R4+0x5400], desc[UR60][R2.64+0x80], !P2 ;  /* 0x0540008002047fae */ /* 0x0001e4000d101d7c */
[----:B0-----:R-:W-:Y:S01]  /*2b6f0*/  IMAD.MOV.U32 R2, RZ, RZ, R14 ;  /* 0x000000ffff027224 */ /* 0x001fe200078e000e */
[----:B------:R-:W-:Y:S06]  /*2b700*/  BRA `(.L_x_2134) ;  /* 0xffffffa800d07947 */ /* 0x000fec000383ffff */
.L_x_1976:
[----:B0-----:R0:W1:Y:S02]  /*2b710*/  SYNCS.PHASECHK.TRANS64.TRYWAIT P0, [R0+URZ+0x2a860], R3 ;  /* 0x02a86003000075a7 */ /* 0x001064000800017f */
[----:B-1----:R-:W-:Y:S05]  /*2b720*/  @!P0 NANOSLEEP.SYNCS 0x989680 ;  /* 0x009896800000895d */ /* 0x002fea0003900000 */
[----:B------:R-:W1:Y:S02]  /*2b730*/  @!P0 SYNCS.PHASECHK.TRANS64 P0, [R0+URZ+0x2a860], R3 ;  /* 0x02a86003000085a7 */ /* 0x000e64000800007f */
[----:B-1----:R-:W-:Y:S05]  /*2b740*/  @!P0 BRA `(.L_x_1976) ;  /* 0xfffffffc00f08947 */ /* 0x002fea000383ffff */
[----:B------:R-:W-:Y:S05]  /*2b750*/  BRA `(.L_x_2135) ;  /* 0xffffffac00f07947 */ /* 0x000fea000383ffff */
.L_x_1977:
        /* <DEDUP_REMOVED lines=8> */
.L_x_2137:
[----:B------:R-:W-:Y:S05]  /*2b7e0*/  BSYNC B0 ;  /* 0x0000000000007941 */ /* 0x000fea0003800000 */
.L_x_2136:
        /* <DEDUP_REMOVED lines=12> */
.L_x_2138:
[C---:B------:R-:W-:Y:S02]  /*2b8b0*/  ISETP.LT.OR P4, PT, R6.reuse, 0x1, !P0 ;  /* 0x000000010600780c */ /* 0x040fe40004781670 */
[----:B------:R-:W-:Y:S02]  /*2b8c0*/  ISETP.LT.OR P3, PT, R6, 0x1, P1 ;  /* 0x000000010600780c */ /* 0x000fe40000f61670 */
[----:B------:R-:W-:Y:S01]  /*2b8d0*/  LEA R4, R4, R23, 0x1 ;  /* 0x0000001704047211 */ /* 0x000fe200078e08ff */
[----:B------:R-:W-:Y:S02]  /*2b8e0*/  IMAD.MOV.U32 R13, RZ, RZ, R24 ;  /* 0x000000ffff0d7224 */ /* 0x000fe400078e0018 */
[----:B------:R-:W-:Y:S02]  /*2b8f0*/  IMAD.MOV.U32 R12, RZ, RZ, 0x1 ;  /* 0x00000001ff0c7424 */ /* 0x000fe400078e00ff */
[----:B------:R-:W-:-:S05]  /*2b900*/  IMAD.SHL.U32 R5, R5, 0x8, RZ ;  /* 0x0000000805057824 */ /* 0x000fca00078e00ff */
[----:B------:R-:W-:-:S05]  /*2b910*/  LOP3.LUT R5, R5, 0x38, RZ, 0xc0, !PT ;  /* 0x0000003805057812 */ /* 0x000fca00078ec0ff */
[----:B------:R-:W-:-:S05]  /*2b920*/  IMAD.SHL.U32 R5, R5, 0x2, RZ ;  /* 0x0000000205057824 */ /* 0x000fca00078e00ff */
[----:B------:R-:W-:-:S13]  /*2b930*/  IADD3 R2, P2, R14, R5, RZ ;  /* 0x000000050e027210 */ /* 0x000fda0007f5e0ff */
[----:B------:R-:W-:Y:S05]  /*2b940*/  WARPSYNC.COLLECTIVE R15, `(.L_x_2139) ;  /* 0x000000000f087348 */ /* 0x000fea0003c00000 */
[----:B------:R0:W1:Y:S02]  /*2b950*/  SHFL.IDX P6, R14, R13, R12, R11 ;  /* 0x0000000c0d0e7389 */ /* 0x00006400000c000b */
[----:B01----:R-:W-:Y:S01]  /*2b960*/  ENDCOLLECTIVE ;  /* 0x000000000000791b */ /* 0x003fe20003800000 */
.L_x_2139:
        /* <DEDUP_REMOVED lines=13> */
.L_x_2140:
[----:B------:R-:W-:Y:S02]  /*2ba40*/  IMAD.MOV.U32 R13, RZ, RZ, R24 ;  /* 0x000000ffff0d7224 */ /* 0x000fe400078e0018 */
[----:B------:R-:W-:Y:S01]  /*2ba50*/  IMAD.MOV.U32 R12, RZ, RZ, 0x2 ;  /* 0x00000002ff0c7424 */ /* 0x000fe200078e00ff */
[----:B------:R-:W-:-:S13]  /*2ba60*/  IADD3 R2, P2, R14, R5, RZ ;  /* 0x000000050e027210 */ /* 0x000fda0007f5e0ff */
[----:B------:R-:W-:Y:S05]  /*2ba70*/  WARPSYNC.COLLECTIVE R15, `(.L_x_2141) ;  /* 0x000000000f087348 */ /* 0x000fea0003c00000 */
[----:B------:R0:W1:Y:S02]  /*2ba80*/  SHFL.IDX P6, R14, R13, R12, R11 ;  /* 0x0000000c0d0e7389 */ /* 0x00006400000c000b */
[----:B01----:R-:W-:Y:S01]  /*2ba90*/  ENDCOLLECTIVE ;  /* 0x000000000000791b */ /* 0x003fe20003800000 */
.L_x_2141:
        /* <DEDUP_REMOVED lines=13> */
.L_x_2142:
[----:B------:R-:W-:Y:S02]  /*2bb70*/  IMAD.MOV.U32 R13, RZ, RZ, R24 ;  /* 0x000000ffff0d7224 */ /* 0x000fe400078e0018 */
[----:B------:R-:W-:Y:S01]  /*2bb80*/  IMAD.MOV.U32 R12, RZ, RZ, 0x3 ;  /* 0x00000003ff0c7424 */ /* 0x000fe200078e00ff */
[----:B------:R-:W-:-:S07]  /*2bb90*/  MOV R10, R14 ;  /* 0x0000000e000a7202 */ /* 0x000fce0000000f00 */
[----:B------:R-:W-:Y:S05]  /*2bba0*/  WARPSYNC.COLLECTIVE R15, `(.L_x_2143) ;  /* 0x000000000f087348 */ /* 0x000fea0003c00000 */
[----:B------:R0:W1:Y:S02]  /*2bbb0*/  SHFL.IDX P6, R14, R13, R12, R11 ;  /* 0x0000000c0d0e7389 */ /* 0x00006400000c000b */
[----:B01----:R-:W-:Y:S01]  /*2bbc0*/  ENDCOLLECTIVE ;  /* 0x000000000000791b */ /* 0x003fe20003800000 */
.L_x_2143:
        /* <DEDUP_REMOVED lines=14> */
.L_x_2144:
[----:B------:R-:W-:Y:S02]  /*2bcb0*/  IMAD.MOV.U32 R13, RZ, RZ, R24 ;  /* 0x000000ffff0d7224 */ /* 0x000fe400078e0018 */
[----:B------:R-:W-:Y:S01]  /*2bcc0*/  IMAD.MOV.U32 R12, RZ, RZ, 0x4 ;  /* 0x00000004ff0c7424 */ /* 0x000fe200078e00ff */
[----:B------:R-:W-:-:S13]  /*2bcd0*/  IADD3 R2, P2, R14, R5, RZ ;  /* 0x000000050e027210 */ /* 0x000fda0007f5e0ff */
[----:B------:R-:W-:Y:S05]  /*2bce0*/  WARPSYNC.COLLECTIVE R15, `(.L_x_2145) ;  /* 0x000000000f087348 */ /* 0x000fea0003c00000 */
[----:B------:R0:W1:Y:S02]  /*2bcf0*/  SHFL.IDX P6, R14, R13, R12, R11 ;  /* 0x0000000c0d0e7389 */ /* 0x00006400000c000b */
[----:B01----:R-:W-:Y:S01]  /*2bd00*/  ENDCOLLECTIVE ;  /* 0x000000000000791b */ /* 0x003fe20003800000 */
.L_x_2145:
        /* <DEDUP_REMOVED lines=13> */
.L_x_2146:
[----:B------:R-:W-:Y:S02]  /*2bde0*/  IMAD.MOV.U32 R13, RZ, RZ, R24 ;  /* 0x000000ffff0d7224 */ /* 0x000fe400078e0018 */
[----:B------:R-:W-:Y:S02]  /*2bdf0*/  IMAD.MOV.U32 R12, RZ, RZ, 0x5 ;  /* 0x00000005ff0c7424 */ /* 0x000fe400078e00ff */
[----:B------:R-:W-:-:S07]  /*2be00*/  IMAD.MOV.U32 R10, RZ, RZ, R14 ;  /* 0x000000ffff0a7224 */ /* 0x000fce00078e000e */
[----:B------:R-:W-:Y:S05]  /*2be10*/  WARPSYNC.COLLECTIVE R15, `(.L_x_2147) ;  /* 0x000000000f087348 */ /* 0x000fea0003c00000 */
[----:B------:R0:W1:Y:S02]  /*2be20*/  SHFL.IDX P6, R14, R13, R12, R11 ;  /* 0x0000000c0d0e7389 */ /* 0x00006400000c000b */
[----:B01----:R-:W-:Y:S01]  /*2be30*/  ENDCOLLECTIVE ;  /* 0x000000000000791b */ /* 0x003fe20003800000 */
.L_x_2147:
        /* <DEDUP_REMOVED lines=12> */
.L_x_2148:
[----:B------:R-:W-:Y:S05]  /*2bf00*/  BRA `(.L_x_2149) ;  /* 0xffffffa800ec7947 */ /* 0x000fea000383ffff */
.L_x_1982:
[----:B------:R-:W-:Y:S01]  /*2bf10*/  BSSY B0, `(.L_x_2150) ;  /* 0x0000008000007945 */ /* 0x000fe20003800000 */
[----:B------:R-:W-:Y:S01]  /*2bf20*/  IMAD.MOV.U32 R13, RZ, RZ, R16 ;  /* 0x000000ffff0d7224 */ /* 0x000fe200078e0010 */
[----:B------:R-:W-:Y:S01]  /*2bf30*/  MOV R15, 0xffffffff ;  /* 0xffffffff000f7802 */ /* 0x000fe20000000f00 */
[----:B------:R-:W-:Y:S02]  /*2bf40*/  IMAD.MOV.U32 R12, RZ, RZ, RZ ;  /* 0x000000ffff0c7224 */ /* 0x000fe400078e00ff */
[----:B------:R-:W-:-:S07]  /*2bf50*/  IMAD.MOV.U32 R11, RZ, RZ, 0x1f ;  /* 0x0000001fff0b7424 */ /* 0x000fce00078e00ff */
[----:B01----:R-:W-:Y:S05]  /*2bf60*/  WARPSYNC.COLLECTIVE R15, `(.L_x_2151) ;  /* 0x000000000f087348 */ /* 0x003fea0003c00000 */
[----:B------:R2:W3:Y:S02]  /*2bf70*/  SHFL.IDX P6, R14, R13, R12, R11 ;  /* 0x0000000c0d0e7389 */ /* 0x0004e400000c000b */
[----:B0123--:R-:W-:Y:S01]  /*2bf80*/  ENDCOLLECTIVE ;  /* 0x000000000000791b */ /* 0x00ffe20003800000 */
.L_x_2151:
[----:B------:R-:W-:Y:S05]  /*2bf90*/  BSYNC B0 ;  /* 0x0000000000007941 */ /* 0x000fea0003800000 */
.L_x_2150:
        /* <DEDUP_REMOVED lines=9> */
.L_x_2152:
        /* <DEDUP_REMOVED lines=18> */
.L_x_2153:
[----:B------:R-:W-:Y:S01]  /*2c150*/  IMAD.MOV.U32 R12, RZ, RZ, 0x2 ;  /* 0x00000002ff0c7424 */ /* 0x000fe200078e00ff */
[----:B------:R-:W-:-:S05]  /*2c160*/  SEL R6, R14, RZ, P1 ;  /* 0x000000ff0e067207 */ /* 0x000fca0000800000 */
[----:B------:R-:W-:-:S04]  /*2c170*/  IMAD.IADD R6, R5, 0x1, R6 ;  /* 0x0000000105067824 */ /* 0x000fc800078e0206 */
[----:B------:R-:W-:-:S07]  /*2c180*/  IMAD.MOV.U32 R13, RZ, RZ, R6 ;  /* 0x000000ffff0d7224 */ /* 0x000fce00078e0006 */
[----:B------:R-:W-:Y:S05]  /*2c190*/  WARPSYNC.COLLECTIVE R15, `(.L_x_2154) ;  /* 0x000000000f087348 */ /* 0x000fea0003c00000 */
[----:B------:R0:W1:Y:S02]  /*2c1a0*/  SHFL.UP P6, R14, R13, R12, R11 ;  /* 0x0400000c0d0e7389 */ /* 0x00006400000c000b */
[----:B01----:R-:W-:Y:S01]  /*2c1b0*/  ENDCOLLECTIVE ;  /* 0x000000000000791b */ /* 0x003fe20003800000 */
.L_x_2154:
[----:B------:R-:W-:Y:S01]  /*2c1c0*/  IMAD.MOV.U32 R12, RZ, RZ, 0x4 ;  /* 0x00000004ff0c7424 */ /* 0x000fe200078e00ff */
[----:B------:R-:W-:-:S04]  /*2c1d0*/  SEL R7, R14, RZ, P2 ;  /* 0x000000ff0e077207 */ /* 0x000fc80001000000 */
[----:B------:R-:W-:-:S05]  /*2c1e0*/  IADD3 R7, R6, R7, RZ ;  /* 0x0000000706077210 */ /* 0x000fca0007ffe0ff */
[----:B------:R-:W-:-:S07]  /*2c1f0*/  IMAD.MOV.U32 R13, RZ, RZ, R7 ;  /* 0x000000ffff0d7224 */ /* 0x000fce00078e0007 */
[----:B------:R-:W-:Y:S05]  /*2c200*/  WARPSYNC.COLLECTIVE R15, `(.L_x_2155) ;  /* 0x000000000f087348 */ /* 0x000fea0003c00000 */
[----:B------:R0:W1:Y:S02]  /*2c210*/  SHFL.UP P6, R14, R13, R12, R11 ;  /* 0x0400000c0d0e7389 */ /* 0x00006400000c000b */
[----:B01----:R-:W-:Y:S01]  /*2c220*/  ENDCOLLECTIVE ;  /* 0x000000000000791b */ /* 0x003fe20003800000 */
.L_x_2155:
[----:B------:R-:W-:Y:S02]  /*2c230*/  MOV R12, 0x8 ;  /* 0x00000008000c7802 */ /* 0x000fe40000000f00 */
[----:B------:R-:W-:-:S05]  /*2c240*/  SEL R2, R14, RZ, P3 ;  /* 0x000000ff0e027207 */ /* 0x000fca0001800000 */
[----:B------:R-:W-:-:S04]  /*2c250*/  IMAD.IADD R2, R7, 0x1, R2 ;  /* 0x0000000107027824 */ /* 0x000fc800078e0202 */
[----:B------:R-:W-:-:S07]  /*2c260*/  IMAD.MOV.U32 R13, RZ, RZ, R2 ;  /* 0x000000ffff0d7224 */ /* 0x000fce00078e0002 */
[----:B------:R-:W-:Y:S05]  /*2c270*/  WARPSYNC.COLLECTIVE R15, `(.L_x_2156) ;  /* 0x000000000f087348 */ /* 0x000fea0003c00000 */
[----:B------:R0:W1:Y:S02]  /*2c280*/  SHFL.UP P6, R14, R13, R12, R11 ;  /* 0x0400000c0d0e7389 */ /* 0x00006400000c000b */
[----:B01----:R-:W-:Y:S01]  /*2c290*/  ENDCOLLECTIVE ;  /* 0x000000000000791b */ /* 0x003fe20003800000 */
.L_x_2156:
[----:B------:R-:W-:Y:S01]  /*2c2a0*/  IMAD.MOV.U32 R12, RZ, RZ, 0x10 ;  /* 0x00000010ff0c7424 */ /* 0x000fe200078e00ff */
[----:B------:R-:W-:-:S05]  /*2c2b0*/  SEL R3, R14, RZ, P4 ;  /* 0x000000ff0e037207 */ /* 0x000fca0002000000 */
[----:B------:R-:W-:-:S04]  /*2c2c0*/  IMAD.IADD R3, R2, 0x1, R3 ;  /* 0x0000000102037824 */ /* 0x000fc800078e0203 */
[----:B------:R-:W-:-:S07]  /*2c2d0*/  IMAD.MOV.U32 R13, RZ, RZ, R3 ;  /* 0x000000ffff0d7224 */ /* 0x000fce00078e0003 */
[----:B------:R-:W-:Y:S05]  /*2c2e0*/  WARPSYNC.COLLECTIVE R15, `(.L_x_2157) ;  /* 0x000000000f087348 */ /* 0x000fea0003c00000 */
[----:B------:R0:W1:Y:S02]  /*2c2f0*/  SHFL.UP P6, R14, R13, R12, R11 ;  /* 0x0400000c0d0e7389 */ /* 0x00006400000c000b */
[----:B01----:R-:W-:Y:S01]  /*2c300*/  ENDCOLLECTIVE ;  /* 0x000000000000791b */ /* 0x003fe20003800000 */
.L_x_2157:
        /* <DEDUP_REMOVED lines=8> */
.L_x_2158:
[----:B------:R-:W-:Y:S05]  /*2c390*/  BRA `(.L_x_2159) ;  /* 0xffffffa800f47947 */ /* 0x000fea000383ffff */
.L_x_1987:
[----:B------:R-:W-:Y:S01]  /*2c3a0*/  BSSY B0, `(.L_x_2160) ;  /* 0x0000008000007945 */ /* 0x000fe20003800000 */
[----:B-----5:R-:W-:Y:S01]  /*2c3b0*/  IMAD.MOV.U32 R13, RZ, RZ, R5 ;  /* 0x000000ffff0d7224 */ /* 0x020fe200078e0005 */
[----:B------:R-:W-:Y:S01]  /*2c3c0*/  MOV R11, RZ ;  /* 0x000000ff000b7202 */ /* 0x000fe20000000f00 */
[----:B------:R-:W-:Y:S02]  /*2c3d0*/  IMAD.MOV.U32 R12, RZ, RZ, 0x1 ;  /* 0x00000001ff0c7424 */ /* 0x000fe400078e00ff */
[----:B------:R-:W-:-:S07]  /*2c3e0*/  IMAD.MOV.U32 R15, RZ, RZ, -0x1 ;  /* 0xffffffffff0f7424 */ /* 0x000fce00078e00ff */
[----:B01----:R-:W-:Y:S05]  /*2c3f0*/  WARPSYNC.COLLECTIVE R15, `(.L_x_2161) ;  /* 0x000000000f087348 */ /* 0x003fea0003c00000 */
[----:B------:R2:W3:Y:S02]  /*2c400*/  SHFL.UP P6, R14, R13, R12, R11 ;  /* 0x0400000c0d0e7389 */ /* 0x0004e400000c000b */
[----:B0123--:R-:W-:Y:S01]  /*2c410*/  ENDCOLLECTIVE ;  /* 0x000000000000791b */ /* 0x00ffe20003800000 */
.L_x_2161:
[----:B------:R-:W-:Y:S05]  /*2c420*/  BSYNC B0 ;  /* 0x0000000000007941 */ /* 0x000fea0003800000 */
.L_x_2160:
        /* <DEDUP_REMOVED lines=8> */
.L_x_2162:
[----:B------:R-:W-:Y:S01]  /*2c4b0*/  IMAD.MOV.U32 R12, RZ, RZ, 0x4 ;  /* 0x00000004ff0c7424 */ /* 0x000fe200078e00ff */
[----:B------:R-:W-:-:S05]  /*2c4c0*/  SEL R2, R14, RZ, P2 ;  /* 0x000000ff0e027207 */ /* 0x000fca0001000000 */
[----:B------:R-:W-:-:S04]  /*2c4d0*/  IMAD.IADD R2, R13, 0x1, R2 ;  /* 0x000000010d027824 */ /* 0x000fc800078e0202 */
[----:B------:R-:W-:-:S07]  /*2c4e0*/  IMAD.MOV.U32 R13, RZ, RZ, R2 ;  /* 0x000000ffff0d7224 */ /* 0x000fce00078e0002 */
[----:B------:R-:W-:Y:S05]  /*2c4f0*/  WARPSYNC.COLLECTIVE R15, `(.L_x_2163) ;  /* 0x000000000f087348 */ /* 0x000fea0003c00000 */
[----:B------:R0:W1:Y:S02]  /*2c500*/  SHFL.UP P6, R14, R13, R12, R11 ;  /* 0x0400000c0d0e7389 */ /* 0x00006400000c000b */
[----:B01----:R-:W-:Y:S01]  /*2c510*/  ENDCOLLECTIVE ;  /* 0x000000000000791b */ /* 0x003fe20003800000 */
.L_x_2163:
[----:B------:R-:W-:Y:S01]  /*2c520*/  IMAD.MOV.U32 R12, RZ, RZ, 0x8 ;  /* 0x00000008ff0c7424 */ /* 0x000fe200078e00ff */
[----:B------:R-:W-:-:S05]  /*2c530*/  SEL R3, R14, RZ, P3 ;  /* 0x000000ff0e037207 */ /* 0x000fca0001800000 */
[----:B------:R-:W-:-:S05]  /*2c540*/  IMAD.IADD R3, R2, 0x1, R3 ;  /* 0x0000000102037824 */ /* 0x000fca00078e0203 */
[----:B------:R-:W-:-:S07]  /*2c550*/  MOV R13, R3 ;  /* 0x00000003000d7202 */ /* 0x000fce0000000f00 */
[----:B------:R-:W-:Y:S05]  /*2c560*/  WARPSYNC.COLLECTIVE R15, `(.L_x_2164) ;  /* 0x000000000f087348 */ /* 0x000fea0003c00000 */
[----:B------:R0:W1:Y:S02]  /*2c570*/  SHFL.UP P6, R14, R13, R12, R11 ;  /* 0x0400000c0d0e7389 */ /* 0x00006400000c000b */
[----:B01----:R-:W-:Y:S01]  /*2c580*/  ENDCOLLECTIVE ;  /* 0x000000000000791b */ /* 0x003fe20003800000 */
.L_x_2164:
[----:B------:R-:W-:Y:S01]  /*2c590*/  IMAD.MOV.U32 R12, RZ, RZ, 0x10 ;  /* 0x00000010ff0c7424 */ /* 0x000fe200078e00ff */
[----:B------:R-:W-:-:S05]  /*2c5a0*/  SEL R4, R14, RZ, P4 ;  /* 0x000000ff0e047207 */ /* 0x000fca0002000000 */
[----:B------:R-:W-:-:S04]  /*2c5b0*/  IMAD.IADD R4, R3, 0x1, R4 ;  /* 0x0000000103047824 */ /* 0x000fc800078e0204 */
[----:B------:R-:W-:-:S07]  /*2c5c0*/  IMAD.MOV.U32 R13, RZ, RZ, R4 ;  /* 0x000000ffff0d7224 */ /* 0x000fce00078e0004 */
[----:B------:R-:W-:Y:S05]  /*2c5d0*/  WARPSYNC.COLLECTIVE R15, `(.L_x_2165) ;  /* 0x000000000f087348 */ /* 0x000fea0003c00000 */
[----:B------:R0:W1:Y:S02]  /*2c5e0*/  SHFL.UP P6, R14, R13, R12, R11 ;  /* 0x0400000c0d0e7389 */ /* 0x00006400000c000b */
[----:B01----:R-:W-:Y:S01]  /*2c5f0*/  ENDCOLLECTIVE ;  /* 0x000000000000791b */ /* 0x003fe20003800000 */
.L_x_2165:
        /* <DEDUP_REMOVED lines=8> */
.L_x_2166:
[----:B------:R-:W-:Y:S05]  /*2c680*/  BRA `(.L_x_2167) ;  /* 0xffffffa800d47947 */ /* 0x000fea000383ffff */
.L_x_1989:
[----:B------:R-:W-:Y:S01]  /*2c690*/  BSSY B0, `(.L_x_2168) ;  /* 0x0000006000007945 */ /* 0x000fe20003800000 */
[----:B------:R-:W-:Y:S01]  /*2c6a0*/  PLOP3.LUT P6, PT, P6, PT, PT, 0x8, 0x0 ;  /* 0x000000000000781c */ /* 0x000fe200037ce170 */
[----:B------:R-:W-:-:S12]  /*2c6b0*/  IMAD.MOV.U32 R15, RZ, RZ, -0x1 ;  /* 0xffffffffff0f7424 */ /* 0x000fd800078e00ff */
[----:B01----:R-:W-:Y:S05]  /*2c6c0*/  WARPSYNC.COLLECTIVE R15, `(.L_x_2169) ;  /* 0x000000000f087348 */ /* 0x003fea0003c00000 */
[----:B------:R-:W-:Y:S01]  /*2c6d0*/  VOTE.ANY R14, PT, P6 ;  /* 0x00000000000e7806 */ /* 0x000fe200030e0100 */
[----:B01----:R-:W-:Y:S06]  /*2c6e0*/  ENDCOLLECTIVE ;  /* 0x000000000000791b */ /* 0x003fec0003800000 */
.L_x_2169:
[----:B------:R-:W-:Y:S05]  /*2c6f0*/  BSYNC B0 ;  /* 0x0000000000007941 */ /* 0x000fea0003800000 */
.L_x_2168:
        /* <DEDUP_REMOVED lines=9> */
.L_x_2170:
[----:B------:R-:W-:Y:S01]  /*2c790*/  MOV R5, R14 ;  /* 0x0000000e00057202 */ /* 0x000fe20000000f00 */
[----:B------:R-:W-:Y:S06]  /*2c7a0*/  BRA `(.L_x_2171) ;  /* 0xffffffa800c47947 */ /* 0x000fec000383ffff */
.L_x_1991:
[----:B------:R-:W-:Y:S01]  /*2c7b0*/  BSSY B0, `(.L_x_2172) ;  /* 0x0000007000007945 */ /* 0x000fe20003800000 */
[----:B------:R-:W-:Y:S02]  /*2c7c0*/  IMAD.MOV.U32 R13, RZ, RZ, R2 ;  /* 0x000000ffff0d7224 */ /* 0x000fe400078e0002 */
[----:B------:R-:W-:Y:S02]  /*2c7d0*/  IMAD.MOV.U32 R11, RZ, RZ, 0x1f ;  /* 0x0000001fff0b7424 */ /* 0x000fe400078e00ff */
[----:B------:R-:W-:-:S07]  /*2c7e0*/  IMAD.MOV.U32 R15, RZ, RZ, -0x1 ;  /* 0xffffffffff0f7424 */ /* 0x000fce00078e00ff */
[----:B0123--:R-:W-:Y:S05]  /*2c7f0*/  WARPSYNC.COLLECTIVE R15, `(.L_x_2173) ;  /* 0x000000000f087348 */ /* 0x00ffea0003c00000 */
[----:B------:R4:W0:Y:S02]  /*2c800*/  SHFL.IDX P6, R14, R13, R12, R11 ;  /* 0x0000000c0d0e7389 */ /* 0x00082400000c000b */
[----:B01234-:R-:W-:Y:S01]  /*2c810*/  ENDCOLLECTIVE ;  /* 0x000000000000791b */ /* 0x01ffe20003800000 */
.L_x_2173:
[----:B------:R-:W-:Y:S05]  /*2c820*/  BSYNC B0 ;  /* 0x0000000000007941 */ /* 0x000fea0003800000 */
.L_x_2172:
[----:B------:R-:W-:Y:S05]  /*2c830*/  BRA `(.L_x_1990) ;  /* 0xffffffa800bc7947 */ /* 0x000fea000383ffff */
.L_x_1995:
[----:B0-----:R0:W3:Y:S02]  /*2c840*/  SYNCS.PHASECHK.TRANS64.TRYWAIT P0, [R5+URZ+0x2a820], R0 ;  /* 0x02a82000050075a7 */ /* 0x0010e4000800017f */
[----:B---3--:R-:W-:Y:S05]  /*2c850*/  @!P0 NANOSLEEP.SYNCS 0x989680 ;  /* 0x009896800000895d */ /* 0x008fea0003900000 */
[----:B------:R-:W3:Y:S02]  /*2c860*/  @!P0 SYNCS.PHASECHK.TRANS64 P0, [R5+URZ+0x2a820], R0 ;  /* 0x02a82000050085a7 */ /* 0x000ee4000800007f */
[----:B---3--:R-:W-:Y:S05]  /*2c870*/  @!P0 BRA `(.L_x_1995) ;  /* 0xfffffffc00f08947 */ /* 0x008fea000383ffff */
[----:B------:R-:W-:Y:S05]  /*2c880*/  BRA `(.L_x_2174) ;  /* 0xffffffb000347947 */ /* 0x000fea000383ffff */
.L_x_1996:
[----:B------:R-:W3:Y:S01]  /*2c890*/  S2R R2, SR_TID.X ;  /* 0x0000000000027919 */ /* 0x000ee20000002100 */
[----:B------:R-:W-:Y:S01]  /*2c8a0*/  BSSY B0, `(.L_x_2175) ;  /* 0x000000a000007945 */ /* 0x000fe20003800000 */
[----:B------:R-:W-:Y:S01]  /*2c8b0*/  MOV R12, RZ ;  /* 0x000000ff000c7202 */ /* 0x000fe20000000f00 */
[----:B------:R-:W-:Y:S02]  /*2c8c0*/  IMAD.MOV.U32 R11, RZ, RZ, 0x1f ;  /* 0x0000001fff0b7424 */ /* 0x000fe400078e00ff */
[----:B------:R-:W-:Y:S01]  /*2c8d0*/  IMAD.MOV.U32 R15, RZ, RZ, -0x1 ;  /* 0xffffffffff0f7424 */ /* 0x000fe200078e00ff */
[----:B---3--:R-:W-:-:S04]  /*2c8e0*/  SHF.R.U32.HI R2, RZ, 0x5, R2 ;  /* 0x00000005ff027819 */ /* 0x008fc80000011602 */
[----:B------:R-:W-:-:S05]  /*2c8f0*/  LOP3.LUT R2, R2, 0x3, RZ, 0xc0, !PT ;  /* 0x0000000302027812 */ /* 0x000fca00078ec0ff */
[----:B------:R-:W-:-:S07]  /*2c900*/  IMAD.MOV.U32 R13, RZ, RZ, R2 ;  /* 0x000000ffff0d7224 */ /* 0x000fce00078e0002 */
[----:B012---:R-:W-:Y:S05]  /*2c910*/  WARPSYNC.COLLECTIVE R15, `(.L_x_2176) ;  /* 0x000000000f087348 */ /* 0x007fea0003c00000 */
[----:B------:R3:W4:Y:S02]  /*2c920*/  SHFL.IDX P6, R14, R13, R12, R11 ;  /* 0x0000000c0d0e7389 */ /* 0x00072400000c000b */
[----:B01234-:R-:W-:Y:S01]  /*2c930*/  ENDCOLLECTIVE ;  /* 0x000000000000791b */ /* 0x01ffe20003800000 */
.L_x_2176:
[----:B------:R-:W-:Y:S05]  /*2c940*/  BSYNC B0 ;  /* 0x0000000000007941 */ /* 0x000fea0003800000 */
.L_x_2175:
[----:B------:R-:W-:Y:S05]  /*2c950*/  BRA `(.L_x_2177) ;  /* 0xffffffb0001c7947 */ /* 0x000fea000383ffff */
.L_x_1997:
[----:B------:R-:W-:Y:S01]  /*2c960*/  BSSY B0, `(.L_x_2178) ;  /* 0x0000006000007945 */ /* 0x000fe20003800000 */
[----:B------:R-:W-:-:S07]  /*2c970*/  IMAD.MOV.U32 R15, RZ, RZ, -0x1 ;  /* 0xffffffffff0f7424 */ /* 0x000fce00078e00ff */
[----:B012---:R-:W-:Y:S05]  /*2c980*/  WARPSYNC.COLLECTIVE R15, `(.L_x_2179) ;  /* 0x000000000f0c7348 */ /* 0x007fea0003c00000 */
[----:B------:R-:W-:Y:S02]  /*2c990*/  ELECT P6, UR62, PT ;  /* 0x00000000003e782f */ /* 0x000fe400038c0000 */
[----:B------:R-:W-:Y:S01]  /*2c9a0*/  MOV R14, UR62 ;  /* 0x0000003e000e7c02 */ /* 0x000fe20008000f00 */
[----:B012---:R-:W-:Y:S10]  /*2c9b0*/  ENDCOLLECTIVE ;  /* 0x000000000000791b */ /* 0x007ff40003800000 */
.L_x_2179:
[----:B------:R-:W-:Y:S05]  /*2c9c0*/  BSYNC B0 ;  /* 0x0000000000007941 */ /* 0x000fea0003800000 */
.L_x_2178:
[----:B------:R-:W-:Y:S05]  /*2c9d0*/  BRA `(.L_x_2180) ;  /* 0xffffffb000107947 */ /* 0x000fea000383ffff */
.L_x_1999:
[----:B0-----:R0:W3:Y:S02]  /*2c9e0*/  SYNCS.PHASECHK.TRANS64.TRYWAIT P1, [R3+URZ+0x2a840], R2 ;  /* 0x02a84002030075a7 */ /* 0x0010e4000802017f */
[----:B---3--:R-:W-:Y:S05]  /*2c9f0*/  @!P1 NANOSLEEP.SYNCS 0x989680 ;  /* 0x009896800000995d */ /* 0x008fea0003900000 */
[----:B------:R-:W3:Y:S02]  /*2ca00*/  @!P1 SYNCS.PHASECHK.TRANS64 P1, [R3+URZ+0x2a840], R2 ;  /* 0x02a84002030095a7 */ /* 0x000ee4000802007f */
[----:B---3--:R-:W-:Y:S05]  /*2ca10*/  @!P1 BRA `(.L_x_1999) ;  /* 0xfffffffc00f09947 */ /* 0x008fea000383ffff */
[----:B------:R-:W-:Y:S05]  /*2ca20*/  BRA `(.L_x_2181) ;  /* 0xffffffb000387947 */ /* 0x000fea000383ffff */
.L_x_2001:
[----:B---3--:R3:W4:Y:S02]  /*2ca30*/  SYNCS.PHASECHK.TRANS64.TRYWAIT P1, [R27+URZ+0x2a840], R0 ;  /* 0x02a840001b0075a7 */ /* 0x008724000802017f */
[----:B----4-:R-:W-:Y:S05]  /*2ca40*/  @!P1 NANOSLEEP.SYNCS 0x989680 ;  /* 0x009896800000995d */ /* 0x010fea0003900000 */
[----:B------:R-:W4:Y:S02]  /*2ca50*/  @!P1 SYNCS.PHASECHK.TRANS64 P1, [R27+URZ+0x2a840], R0 ;  /* 0x02a840001b0095a7 */ /* 0x000f24000802007f */
[----:B----4-:R-:W-:Y:S05]  /*2ca60*/  @!P1 BRA `(.L_x_2001) ;  /* 0xfffffffc00f09947 */ /* 0x010fea000383ffff */
[----:B------:R-:W-:Y:S05]  /*2ca70*/  BRA `(.L_x_2182) ;  /* 0xffffffb000447947 */ /* 0x000fea000383ffff */
.L_x_2003:
[----:B----4-:R4:W0:Y:S02]  /*2ca80*/  SYNCS.PHASECHK.TRANS64.TRYWAIT P1, [R3+URZ+0x2a860], R2 ;  /* 0x02a86002030075a7 */ /* 0x010824000802017f */
[----:B0-----:R-:W-:Y:S05]  /*2ca90*/  @!P1 NANOSLEEP.SYNCS 0x989680 ;  /* 0x009896800000995d */ /* 0x001fea0003900000 */
[----:B------:R-:W0:Y:S02]  /*2caa0*/  @!P1 SYNCS.PHASECHK.TRANS64 P1, [R3+URZ+0x2a860], R2 ;  /* 0x02a86002030095a7 */ /* 0x000e24000802007f */
[----:B0-----:R-:W-:Y:S05]  /*2cab0*/  @!P1 BRA `(.L_x_2003) ;  /* 0xfffffffc00f09947 */ /* 0x001fea000383ffff */
[----:B------:R-:W-:Y:S05]  /*2cac0*/  BRA `(.L_x_2183) ;  /* 0xffffffb000407947 */ /* 0x000fea000383ffff */
.L_x_2184:
        /* <DEDUP_REMOVED lines=11> */
.L_x_3231:


//--------------------- .text._ZN7cutlass13device_kernelIN5flash11enable_sm90INS1_16FlashAttnFwdSm90INS1_25CollectiveMainloopFwdSm90ILi2EN4cute5tupleIJNS5_1CILi1EEES8_S8_EEENS6_IJNS7_ILi128EEENS7_ILi96EEENS7_ILi192EEEEEELi128ENS_6half_tEfNS_4arch4Sm90ELb1ELb0ELb0ELb0ELb1ELb0ELb0ELb1ELb1ELb1ELb0ELb0EEENS1_21CollectiveEpilogueFwdINS6_IJSA_SA_SB_EEES9_SE_SG_Li256ELb0ELb1ELb0ELb0EEENS1_30DynamicPersistentTileSchedulerILi256ELi128ELb0ELb1ELb1EEEEEEEEEvNT_6ParamsE --------------------------
	.section	.text._ZN7cutlass13device_kernelIN5flash11enable_sm90INS1_16FlashAttnFwdSm90INS1_25CollectiveMainloopFwdSm90ILi2EN4cute5tupleIJNS5_1CILi1EEES8_S8_EEENS6_IJNS7_ILi128EEENS7_ILi96EEENS7_ILi192EEEEEELi128ENS_6half_tEfNS_4arch4Sm90ELb1ELb0ELb0ELb0ELb1ELb0ELb0ELb1ELb1ELb1ELb0ELb0EEENS1_21CollectiveEpilogueFwdINS6_IJSA_SA_SB_EEES9_SE_SG_Li256ELb0ELb1ELb0ELb0EEENS1_30DynamicPersistentTileSchedulerILi256ELi128ELb0ELb1ELb1EEEEEEEEEvNT_6ParamsE,"ax",@progbits
	.align	128
.text._ZN7cutlass13device_kernelIN5flash11enable_sm90INS1_16FlashAttnFwdSm90INS1_25CollectiveMainloopFwdSm90ILi2EN4cute5tupleIJNS5_1CILi1EEES8_S8_EEENS6_IJNS7_ILi128EEENS7_ILi96EEENS7_ILi192EEEEEELi128ENS_6half_tEfNS_4arch4Sm90ELb1ELb0ELb0ELb0ELb1ELb0ELb0ELb1ELb1ELb1ELb0ELb0EEENS1_21CollectiveEpilogueFwdINS6_IJSA_SA_SB_EEES9_SE_SG_Li256ELb0ELb1ELb0ELb0EEENS1_30DynamicPersistentTileSchedulerILi256ELi128ELb0ELb1ELb1EEEEEEEEEvNT_6ParamsE:
        .type           _ZN7cutlass13device_kernelIN5flash11enable_sm90INS1_16FlashAttnFwdSm90INS1_25CollectiveMainloopFwdSm90ILi2EN4cute5tupleIJNS5_1CILi1EEES8_S8_EEENS6_IJNS7_ILi128EEENS7_ILi96EEENS7_ILi192EEEEEELi128ENS_6half_tEfNS_4arch4Sm90ELb1ELb0ELb0ELb0ELb1ELb0ELb0ELb1ELb1ELb1ELb0ELb0EEENS1_21CollectiveEpilogueFwdINS6_IJSA_SA_SB_EEES9_SE_SG_Li256ELb0ELb1ELb0ELb0EEENS1_30DynamicPersistentTileSchedulerILi256ELi128ELb0ELb1ELb1EEEEEEEEEvNT_6ParamsE,@function
        .size           _ZN7cutlass13device_kernelIN5flash11enable_sm90INS1_16FlashAttnFwdSm90INS1_25CollectiveMainloopFwdSm90ILi2EN4cute5tupleIJNS5_1CILi1EEES8_S8_EEENS6_IJNS7_ILi128EEENS7_ILi96EEENS7_ILi192EEEEEELi128ENS_6half_tEfNS_4arch4Sm90ELb1ELb0ELb0ELb0ELb1ELb0ELb0ELb1ELb1ELb1ELb0ELb0EEENS1_21CollectiveEpilogueFwdINS6_IJSA_SA_SB_EEES9_SE_SG_Li256ELb0ELb1ELb0ELb0EEENS1_30DynamicPersistentTileSchedulerILi256ELi128ELb0ELb1ELb1EEEEEEEEEvNT_6ParamsE,(.L_x_3232 - _ZN7cutlass13device_kernelIN5flash11enable_sm90INS1_16FlashAttnFwdSm90INS1_25CollectiveMainloopFwdSm90ILi2EN4cute5tupleIJNS5_1CILi1EEES8_S8_EEENS6_IJNS7_ILi128EEENS7_ILi96EEENS7_ILi192EEEEEELi128ENS_6half_tEfNS_4arch4Sm90ELb1ELb0ELb0ELb0ELb1ELb0ELb0ELb1ELb1ELb1ELb0ELb0EEENS1_21CollectiveEpilogueFwdINS6_IJSA_SA_SB_EEES9_SE_SG_Li256ELb0ELb1ELb0ELb0EEENS1_30DynamicPersistentTileSchedulerILi256ELi128ELb0ELb1ELb1EEEEEEEEEvNT_6ParamsE)
        .other          _ZN7cutlass13device_kernelIN5flash11enable_sm90INS1_16FlashAttnFwdSm90INS1_25CollectiveMainloopFwdSm90ILi2EN4cute5tupleIJNS5_1CILi1EEES8_S8_EEENS6_IJNS7_ILi128EEENS7_ILi96EEENS7_ILi192EEEEEELi128ENS_6half_tEfNS_4arch4Sm90ELb1ELb0ELb0ELb0ELb1ELb0ELb0ELb1ELb1ELb1ELb0ELb0EEENS1_21CollectiveEpilogueFwdINS6_IJSA_SA_SB_EEES9_SE_SG_Li256ELb0ELb1ELb0ELb0EEENS1_30DynamicPersistentTileSchedulerILi256ELi128ELb0ELb1ELb1EEEEEEEEEvNT_6ParamsE,@"STO_CUDA_ENTRY STV_DEFAULT"
_ZN7cutlass13device_kernelIN5flash11enable_sm90INS1_16FlashAttnFwdSm90INS1_25CollectiveMainloopFwdSm90ILi2EN4cute5tupleIJNS5_1CILi1EEES8_S8_EEENS6_IJNS7_ILi128EEENS7_ILi96EEENS7_ILi192EEEEEELi128ENS_6half_tEfNS_4arch4Sm90ELb1ELb0ELb0ELb0ELb1ELb0ELb0ELb1ELb1ELb1ELb0ELb0EEENS1_21CollectiveEpilogueFwdINS6_IJSA_SA_SB_EEES9_SE_SG_Li256ELb0ELb1ELb0ELb0EEENS1_30DynamicPersistentTileSchedulerILi256ELi128ELb0ELb1ELb1EEEEEEEEEvNT_6ParamsE:
        /* <DEDUP_REMOVED lines=45> */
.L_x_2185:
        /* <DEDUP_REMOVED lines=22> */
.L_x_2186:
        /* <DEDUP_REMOVED lines=18> */
.L_x_2187:
        /* <DEDUP_REMOVED lines=22> */
.L_x_2188:
        /* <DEDUP_REMOVED lines=23> */
.L_x_2189:
        /* <DEDUP_REMOVED lines=10> */
.L_x_2191:
        /* <DEDUP_REMOVED lines=16> */
[----:B0-----:R-:W-:-:S05]  /*09c0*/  VIADD R173, R2, 0xffffff80 ;  /* 0xffffff8002ad7836 */ /* 0x001fca0000000000 */
[----:B------:R-:W-:-:S04]  /*09d0*/  SHF.R.S32.HI R0, RZ, 0x1f, R173 ;  /* 0x0000001fff007819 */ /* 0x000fc800000114ad */
[CC--:B------:R-:W-:Y:S02]  /*09e0*/  LEA.HI R2, R0.reuse, R173.reuse, RZ, 0x7 ;  /* 0x000000ad00027211 */ /* 0x0c0fe400078f38ff */
[-C--:B------:R-:W-:Y:S02]  /*09f0*/  LEA.HI R4, R0, R173.reuse, RZ, 0x5 ;  /* 0x000000ad00047211 */ /* 0x080fe400078f28ff */
[----:B------:R-:W-:Y:S02]  /*0a00*/  LOP3.LUT R164, R2, 0xffffff80, RZ, 0xc0, !PT ;  /* 0xffffff8002a47812 */ /* 0x000fe400078ec0ff */
[----:B------:R-:W-:Y:S01]  /*0a10*/  LEA.HI R11, R0, R173, RZ, 0x2 ;  /* 0x000000ad000b7211 */ /* 0x000fe200078f10ff */
[----:B------:R-:W-:Y:S01]  /*0a20*/  IMAD.SHL.U32 R5, R4, 0x20, RZ ;  /* 0x0000002004057824 */ /* 0x000fe200078e00ff */
[----:B------:R-:W-:Y:S01]  /*0a30*/  SHF.R.S32.HI R165, RZ, 0x7, R2 ;  /* 0x00000007ffa57819 */ /* 0x000fe20000011402 */
[----:B------:R-:W-:-:S03]  /*0a40*/  IMAD.IADD R164, R173, 0x1, -R164 ;  /* 0x00000001ada47824 */ /* 0x000fc600078e0aa4 */
[----:B------:R-:W-:Y:S02]  /*0a50*/  LOP3.LUT R5, R5, 0xfffffc00, RZ, 0xc0, !PT ;  /* 0xfffffc0005057812 */ /* 0x000fe400078ec0ff */
[----:B------:R-:W-:Y:S02]  /*0a60*/  SHF.R.S32.HI R7, RZ, 0x1f, R164 ;  /* 0x0000001fff077819 */ /* 0x000fe400000114a4 */
        /* <DEDUP_REMOVED lines=8> */
[----:B------:R-:W-:-:S03]  /*0af0*/  LOP3.LUT R10, R10, 0xfffffff8, RZ, 0xc0, !PT ;  /* 0xfffffff80a0a7812 */ /* 0x000fc600078ec0ff */
[----:B------:R-:W-:Y:S02]  /*0b00*/  IMAD.IADD R2, R165, 0x1, -R2 ;  /* 0x00000001a5027824 */ /* 0x000fe400078e0a02 */
[----:B------:R-:W-:-:S04]  /*0b10*/  IMAD.IADD R10, R9, 0x1, -R10 ;  /* 0x00000001090a7824 */ /* 0x000fc800078e0a0a */
        /* <DEDUP_REMOVED lines=8> */
[----:B------:R-:W-:Y:S01]  /*0ba0*/  LOP3.LUT R160, R0, 0xfffffff8, RZ, 0xc0, !PT ;  /* 0xfffffff800a07812 */ /* 0x000fe200078ec0ff */
[----:B------:R-:W-:Y:S01]  /*0bb0*/  IMAD.IADD R4, R173, 0x1, -R4 ;  /* 0x00000001ad047824 */ /* 0x000fe200078e0a04 */
[----:B------:R-:W-:Y:S01]  /*0bc0*/  LOP3.LUT R3, R3, 0x1ffffffe, RZ, 0xc0, !PT ;  /* 0x1ffffffe03037812 */ /* 0x000fe200078ec0ff */
[----:B------:R-:W-:Y:S01]  /*0bd0*/  ULOP3.LUT UR5, UR5, 0x1, URZ, 0xfc, !UPT ;  /* 0x0000000105057892 */ /* 0x000fe2000f8efc3f */
[----:B------:R-:W-:Y:S01]  /*0be0*/  SHF.R.S32.HI R162, RZ, 0x3, R0 ;  /* 0x00000003ffa27819 */ /* 0x000fe20000011400 */
[----:B------:R-:W-:Y:S01]  /*0bf0*/  IMAD.IADD R160, R173, 0x1, -R160 ;  /* 0x00000001ada07824 */ /* 0x000fe200078e0aa0 */
[----:B------:R-:W-:Y:S01]  /*0c00*/  LEA R4, R4, R5, 0x6 ;  /* 0x0000000504047211 */ /* 0x000fe200078e30ff */
[----:B------:R-:W-:Y:S01]  /*0c10*/  IMAD.IADD R3, R6, 0x1, -R3 ;  /* 0x0000000106037824 */ /* 0x000fe200078e0a03 */
[----:B------:R-:W-:Y:S01]  /*0c20*/  LOP3.LUT R6, R11, 0xfffffffc, RZ, 0xc0, !PT ;  /* 0xfffffffc0b067812 */ /* 0x000fe200078ec0ff */
[----:B------:R-:W-:Y:S02]  /*0c30*/  IMAD.SHL.U32 R17, R160, 0x8, RZ ;  /* 0x00000008a0117824 */ /* 0x000fe400078e00ff */
[----:B------:R-:W-:Y:S01]  /*0c40*/  IMAD.U32 R168, RZ, RZ, UR5 ;  /* 0x00000005ffa87e24 */ /* 0x000fe2000f8e00ff */
[----:B------:R-:W-:Y:S01]  /*0c50*/  LEA R167, R3, R4, 0x3 ;  /* 0x0000000403a77211 */ /* 0x000fe200078e18ff */
[----:B------:R-:W-:Y:S01]  /*0c60*/  IMAD.IADD R6, R173, 0x1, -R6 ;  /* 0x00000001ad067824 */ /* 0x000fe200078e0a06 */
[----:B------:R-:W-:-:S02]  /*0c70*/  LOP3.LUT R3, R8, 0x7ffffffc, RZ, 0xc0, !PT ;  /* 0x7ffffffc08037812 */ /* 0x000fc400078ec0ff */
[----:B------:R-:W-:Y:S02]  /*0c80*/  IADD3 R22, R17, 0x40, RZ ;  /* 0x0000004011167810 */ /* 0x000fe40007ffe0ff */
[----:B------:R-:W-:Y:S01]  /*0c90*/  LEA.HI R5, R6, R6, RZ, 0x1 ;  /* 0x0000000606057211 */ /* 0x000fe200078f08ff */
[----:B------:R-:W-:Y:S01]  /*0ca0*/  IMAD.IADD R18, R164, 0x1, -R3 ;  /* 0x00000001a4127824 */ /* 0x000fe200078e0a03 */
[----:B------:R-:W-:Y:S02]  /*0cb0*/  SHF.R.S32.HI R172, RZ, 0x1f, R17 ;  /* 0x0000001fffac7819 */ /* 0x000fe40000011411 */
[----:B------:R-:W-:Y:S02]  /*0cc0*/  LOP3.LUT R5, R5, 0x1ffffffe, RZ, 0xc0, !PT ;  /* 0x1ffffffe05057812 */ /* 0x000fe400078ec0ff */
[----:B------:R-:W-:-:S03]  /*0cd0*/  SHF.R.S32.HI R169, RZ, 0x1f, R22 ;  /* 0x0000001fffa97819 */ /* 0x000fc60000011416 */
[----:B------:R-:W-:-:S04]  /*0ce0*/  IMAD.IADD R5, R6, 0x1, -R5 ;  /* 0x0000000106057824 */ /* 0x000fc800078e0a05 */
[----:B------:R-:W-:-:S07]  /*0cf0*/  IMAD R19, R5, 0x8, R166 ;  /* 0x0000000805137824 */ /* 0x000fce00078e02a6 */
.L_x_2248:
[----:B0-2---:R-:W0:Y:S01]  /*0d00*/  LDC R3, c[0x0][0xc60] ;  /* 0x00031800ff037b82 */ /* 0x005e220000000800 */
[----:B------:R-:W-:Y:S01]  /*0d10*/  IMAD.MOV.U32 R0, RZ, RZ, R36 ;  /* 0x000000ffff007224 */ /* 0x000fe200078e0024 */
[----:B------:R-:W-:Y:S01]  /*0d20*/  ULDC UR4, c[0x0][0xc78] ;  /* 0x00031e0000047ab9 */ /* 0x000fe20000000800 */
[----:B0-----:R-:W-:-:S13]  /*0d30*/  ISETP.NE.AND P0, PT, R3, 0x1, PT ;  /* 0x000000010300780c */ /* 0x001fda0003f05270 */
[----:B-----5:R-:W0:Y:S08]  /*0d40*/  @P0 LDC R5, c[0x0][0xc64] ;  /* 0x00031900ff050b82 */ /* 0x020e300000000800 */
[----:B------:R-:W1:Y:S01]  /*0d50*/  @P0 LDC R7, c[0x0][0xc68] ;  /* 0x00031a00ff070b82 */ /* 0x000e620000000800 */
[----:B0---4-:R-:W-:-:S05]  /*0d60*/  @P0 IMAD.HI.U32 R2, R36, R5, RZ ;  /* 0x0000000524020227 */ /* 0x011fca00078e00ff */
[----:B-1----:R-:W-:-:S04]  /*0d70*/  @P0 SHF.R.U32.HI R0, RZ, R7, R2 ;  /* 0x00000007ff000219 */ /* 0x002fc80000011602 */
[----:B------:R-:W-:Y:S01]  /*0d80*/  ISETP.GE.AND P0, PT, R0, UR4, PT ;  /* 0x0000000400007c0c */ /* 0x000fe2000bf06270 */
[----:B------:R-:W-:-:S04]  /*0d90*/  IMAD.MOV R2, RZ, RZ, -R0 ;  /* 0x000000ffff027224 */ /* 0x000fc800078e0a00 */
[----:B------:R-:W-:-:S08]  /*0da0*/  IMAD R13, R3, R2, R36 ;  /* 0x00000002030d7224 */ /* 0x000fd000078e0224 */
[----:B---3--:R-:W-:Y:S05]  /*0db0*/  @!P0 BRA `(.L_x_2192) ;  /* 0x0000000000208947 */ /* 0x008fea0003800000 */
        /* <DEDUP_REMOVED lines=8> */
.L_x_2192:
[----:B------:R-:W0:Y:S01]  /*0e40*/  LDC R3, c[0x0][0xc54] ;  /* 0x00031500ff037b82 */ /* 0x000e220000000800 */
[----:B------:R-:W-:Y:S01]  /*0e50*/  IMAD.MOV.U32 R2, RZ, RZ, R13 ;  /* 0x000000ffff027224 */ /* 0x000fe200078e000d */
[----:B0-----:R-:W-:-:S13]  /*0e60*/  ISETP.NE.AND P0, PT, R3, 0x1, PT ;  /* 0x000000010300780c */ /* 0x001fda0003f05270 */
[----:B------:R-:W0:Y:S02]  /*0e70*/  @P0 LDC.64 R4, c[0x0][0xc58] ;  /* 0x00031600ff040b82 */ /* 0x000e240000000a00 */
[----:B0-----:R-:W-:-:S05]  /*0e80*/  @P0 IMAD.HI.U32 R4, R13, R4, RZ ;  /* 0x000000040d040227 */ /* 0x001fca00078e00ff */
[----:B------:R-:W-:-:S05]  /*0e90*/  @P0 SHF.R.U32.HI R2, RZ, R5, R4 ;  /* 0x00000005ff020219 */ /* 0x000fca0000011604 */
[----:B------:R-:W-:-:S07]  /*0ea0*/  IMAD R3, R2, R3, RZ ;  /* 0x0000000302037224 */ /* 0x000fce00078e02ff */
.L_x_2193:
[----:B------:R-:W0:Y:S01]  /*0eb0*/  LDC R171, c[0x0][0x448] ;  /* 0x00011200ffab7b82 */ /* 0x000e220000000800 */
[----:B------:R-:W-:Y:S01]  /*0ec0*/  LOP3.LUT R2, RZ, R2, RZ, 0x33, !PT ;  /* 0x00000002ff027212 */ /* 0x000fe200078e33ff */
[----:B------:R-:W-:Y:S01]  /*0ed0*/  ULDC UR4, c[0x0][0xc3c] ;  /* 0x00030f0000047ab9 */ /* 0x000fe20000000800 */
[----:B------:R-:W-:Y:S01]  /*0ee0*/  ULDC.64 UR6, c[0x0][0x418] ;  /* 0x0001060000067ab9 */ /* 0x000fe20000000a00 */
[----:B------:R-:W-:Y:S01]  /*0ef0*/  ULDC UR5, c[0x0][0x424] ;  /* 0x0001090000057ab9 */ /* 0x000fe20000000800 */
[----:B------:R-:W-:Y:S01]  /*0f00*/  IADD3 R2, R2, UR4, RZ ;  /* 0x0000000402027c10 */ /* 0x000fe2000fffe0ff */
[----:B------:R-:W-:Y:S01]  /*0f10*/  UISETP.NE.U32.AND UP0, UPT, UR6, URZ, UPT ;  /* 0x0000003f0600728c */ /* 0x000fe2000bf05070 */
[----:B------:R-:W-:Y:S01]  /*0f20*/  IMAD.IADD R3, R13, 0x1, -R3 ;  /* 0x000000010d037824 */ /* 0x000fe200078e0a03 */
[----:B------:R-:W1:Y:S01]  /*0f30*/  LDC R161, c[0x0][0xc48] ;  /* 0x00031200ffa17b82 */ /* 0x000e620000000800 */
[----:B------:R-:W-:Y:S01]  /*0f40*/  ULDC UR4, c[0x0][0x288] ;  /* 0x0000a20000047ab9 */ /* 0x000fe20000000800 */
[----:B------:R-:W-:Y:S01]  /*0f50*/  IMAD.SHL.U32 R16, R2, 0x80, RZ ;  /* 0x0000008002107824 */ /* 0x000fe200078e00ff */
[----:B------:R-:W-:Y:S01]  /*0f60*/  UISETP.NE.AND.EX UP0, UPT, UR7, URZ, UPT, UP0 ;  /* 0x0000003f0700728c */ /* 0x000fe2000bf05300 */
[----:B------:R-:W-:Y:S01]  /*0f70*/  CS2R R88, SRZ ;  /* 0x0000000000587805 */ /* 0x000fe2000001ff00 */
[----:B------:R-:W-:Y:S01]  /*0f80*/  UIADD3 UR4, -UR4, 0x60, URZ ;  /* 0x0000006004047890 */ /* 0x000fe2000fffe13f */
[----:B------:R-:W-:Y:S01]  /*0f90*/  VIADD R2, R16, 0x7f ;  /* 0x0000007f10027836 */ /* 0x000fe20000000000 */
[----:B------:R-:W-:Y:S01]  /*0fa0*/  USEL UR8, UR5, 0x1, UP0 ;  /* 0x0000000105087887 */ /* 0x000fe20008000000 */
[----:B------:R-:W-:Y:S01]  /*0fb0*/  CS2R R86, SRZ ;  /* 0x0000000000567805 */ /* 0x000fe2000001ff00 */
[----:B------:R-:W-:Y:S01]  /*0fc0*/  ULDC UR6, c[0x0][0x2f0] ;  /* 0x0000bc0000067ab9 */ /* 0x000fe20000000800 */
[----:B------:R-:W-:Y:S01]  /*0fd0*/  ULDC UR7, c[0x0][0xc54] ;  /* 0x0003150000077ab9 */ /* 0x000fe20000000800 */
[----:B------:R-:W-:Y:S01]  /*0fe0*/  UIMAD UR4, UR8, UR6, UR4 ;  /* 0x00000006080472a4 */ /* 0x000fe2000f8e0204 */
[----:B------:R-:W-:Y:S01]  /*0ff0*/  IMAD R6, R0, UR7, R3 ;  /* 0x0000000700067c24 */ /* 0x000fe2000f8e0203 */
[----:B------:R-:W-:Y:S01]  /*1000*/  CS2R R84, SRZ ;  /* 0x0000000000547805 */ /* 0x000fe2000001ff00 */
[----:B------:R-:W-:Y:S01]  /*1010*/  IMAD.U32 R170, RZ, RZ, UR8 ;  /* 0x00000008ffaa7e24 */ /* 0x000fe2000f8e00ff */
[----:B------:R-:W-:-:S02]  /*1020*/  CS2R R82, SRZ ;  /* 0x0000000000527805 */ /* 0x000fc4000001ff00 */
[----:B0-----:R-:W-:Y:S01]  /*1030*/  ISETP.NE.AND P1, PT, R171, 0x1, PT ;  /* 0x00000001ab00780c */ /* 0x001fe20003f25270 */
[----:B------:R-:W-:Y:S01]  /*1040*/  IMAD.MOV.U32 R23, RZ, RZ, R6 ;  /* 0x000000ffff177224 */ /* 0x000fe200078e0006 */
[----:B------:R-:W-:Y:S01]  /*1050*/  CS2R R80, SRZ ;  /* 0x0000000000507805 */ /* 0x000fe2000001ff00 */
[----:B------:R-:W-:Y:S01]  /*1060*/  IMAD.MOV.U32 R78, RZ, RZ, RZ ;  /* 0x000000ffff4e7224 */ /* 0x000fe200078e00ff */
[----:B------:R-:W-:Y:S02]  /*1070*/  CS2R R54, SRZ ;  /* 0x0000000000367805 */ /* 0x000fe4000001ff00 */
[----:B------:R-:W-:Y:S02]  /*1080*/  CS2R R76, SRZ ;  /* 0x00000000004c7805 */ /* 0x000fe4000001ff00 */
[----:B------:R-:W-:Y:S01]  /*1090*/  CS2R R74, SRZ ;  /* 0x00000000004a7805 */ /* 0x000fe2000001ff00 */
[----:B------:R-:W-:Y:S01]  /*10a0*/  IMAD.MOV.U32 R73, RZ, RZ, RZ ;  /* 0x000000ffff497224 */ /* 0x000fe200078e00ff */
[----:B-1----:R-:W-:-:S02]  /*10b0*/  ISETP.NE.AND P0, PT, R161, 0x1, PT ;  /* 0x00000001a100780c */ /* 0x002fc40003f05270 */
[----:B------:R-:W-:Y:S02]  /*10c0*/  CS2R R52, SRZ ;  /* 0x0000000000347805 */ /* 0x000fe4000001ff00 */
[----:B------:R-:W-:Y:S02]  /*10d0*/  CS2R R70, SRZ ;  /* 0x0000000000467805 */ /* 0x000fe4000001ff00 */
[----:B------:R-:W-:Y:S02]  /*10e0*/  CS2R R68, SRZ ;  /* 0x0000000000447805 */ /* 0x000fe4000001ff00 */
[----:B------:R-:W-:Y:S01]  /*10f0*/  CS2R R66, SRZ ;  /* 0x0000000000427805 */ /* 0x000fe2000001ff00 */
[----:B------:R-:W0:Y:S01]  /*1100*/  @P1 LDC R9, c[0x0][0x44c] ;  /* 0x00011300ff091b82 */ /* 0x000e220000000800 */
[----:B------:R-:W-:Y:S01]  /*1110*/  CS2R R64, SRZ ;  /* 0x0000000000407805 */ /* 0x000fe2000001ff00 */
[----:B------:R-:W-:Y:S01]  /*1120*/  IMAD.MOV.U32 R63, RZ, RZ, RZ ;  /* 0x000000ffff3f7224 */ /* 0x000fe200078e00ff */
[----:B------:R-:W-:-:S02]  /*1130*/  CS2R R50, SRZ ;  /* 0x0000000000327805 */ /* 0x000fc4000001ff00 */
[----:B------:R-:W-:Y:S01]  /*1140*/  CS2R R44, SRZ ;  /* 0x00000000002c7805 */ /* 0x000fe2000001ff00 */
[----:B------:R-:W-:Y:S01]  /*1150*/  IMAD.MOV.U32 R60, RZ, RZ, RZ ;  /* 0x000000ffff3c7224 */ /* 0x000fe200078e00ff */
[----:B------:R-:W-:Y:S02]  /*1160*/  CS2R R58, SRZ ;  /* 0x00000000003a7805 */ /* 0x000fe4000001ff00 */
[----:B------:R-:W-:Y:S01]  /*1170*/  CS2R R56, SRZ ;  /* 0x0000000000387805 */ /* 0x000fe2000001ff00 */
[----:B------:R-:W1:Y:S01]  /*1180*/  @P1 LDC R11, c[0x0][0x450] ;  /* 0x00011400ff0b1b82 */ /* 0x000e620000000800 */
[----:B------:R-:W-:Y:S02]  /*1190*/  CS2R R100, SRZ ;  /* 0x0000000000647805 */ /* 0x000fe4000001ff00 */
[----:B------:R-:W-:Y:S02]  /*11a0*/  CS2R R96, SRZ ;  /* 0x0000000000607805 */ /* 0x000fe4000001ff00 */
[----:B------:R-:W-:-:S02]  /*11b0*/  CS2R R48, SRZ ;  /* 0x0000000000307805 */ /* 0x000fc4000001ff00 */
[----:B------:R-:W-:Y:S02]  /*11c0*/  CS2R R102, SRZ ;  /* 0x0000000000667805 */ /* 0x000fe4000001ff00 */
[----:B------:R-:W-:Y:S02]  /*11d0*/  CS2R R98, SRZ ;  /* 0x0000000000627805 */ /* 0x000fe4000001ff00 */
[----:B------:R-:W-:Y:S02]  /*11e0*/  CS2R R92, SRZ ;  /* 0x00000000005c7805 */ /* 0x000fe4000001ff00 */
[----:B------:R-:W-:Y:S01]  /*11f0*/  CS2R R104, SRZ ;  /* 0x0000000000687805 */ /* 0x000fe2000001ff00 */
[----:B------:R-:W2:Y:S01]  /*1200*/  @P0 LDC R5, c[0x0][0xc4c] ;  /* 0x00031300ff050b82 */ /* 0x000ea20000000800 */
[----:B------:R-:W-:Y:S01]  /*1210*/  CS2R R90, SRZ ;  /* 0x00000000005a7805 */ /* 0x000fe2000001ff00 */
[----:B------:R-:W-:Y:S01]  /*1220*/  IMAD.MOV.U32 R106, RZ, RZ, RZ ;  /* 0x000000ffff6a7224 */ /* 0x000fe200078e00ff */
[----:B------:R-:W-:-:S02]  /*1230*/  MOV R108, RZ ;  /* 0x000000ff006c7202 */ /* 0x000fc40000000f00 */
[----:B------:R-:W-:Y:S02]  /*1240*/  CS2R R94, SRZ ;  /* 0x00000000005e7805 */ /* 0x000fe4000001ff00 */
[----:B------:R-:W-:Y:S01]  /*1250*/  CS2R R26, SRZ ;  /* 0x00000000001a7805 */ /* 0x000fe2000001ff00 */
[----:B------:R-:W-:Y:S02]  /*1260*/  IMAD.MOV.U32 R29, RZ, RZ, RZ ;  /* 0x000000ffff1d7224 */ /* 0x000fe400078e00ff */
[----:B0-----:R-:W-:Y:S01]  /*1270*/  @P1 IMAD.HI.U32 R4, R2, R9, RZ ;  /* 0x0000000902041227 */ /* 0x001fe200078e00ff */
[----:B------:R-:W0:Y:S03]  /*1280*/  @P0 LDC R7, c[0x0][0xc50] ;  /* 0x00031400ff070b82 */ /* 0x000e260000000800 */
[----:B------:R-:W-:Y:S01]  /*1290*/  IMAD.MOV.U32 R110, RZ, RZ, RZ ;  /* 0x000000ffff6e7224 */ /* 0x000fe200078e00ff */
[----:B-1----:R-:W-:-:S05]  /*12a0*/  @P1 SHF.R.U32.HI R2, RZ, R11, R4 ;  /* 0x0000000bff021219 */ /* 0x002fca0000011604 */
[----:B------:R-:W-:Y:S01]  /*12b0*/  VIADD R2, R2, UR4 ;  /* 0x0000000402027c36 */ /* 0x000fe20008000000 */
[----:B------:R-:W-:Y:S01]  /*12c0*/  UIMAD UR4, UR8, UR6, 0x5f ;  /* 0x0000005f080474a4 */ /* 0x000fe2000f8e0206 */
[----:B--2---:R-:W-:-:S03]  /*12d0*/  @P0 IMAD.HI.U32 R0, R6, R5, RZ ;  /* 0x0000000506000227 */ /* 0x004fc600078e00ff */
[----:B------:R-:W-:Y:S01]  /*12e0*/  UIMAD.WIDE UR4, UR4, 0x2aaaaaab, URZ ;  /* 0x2aaaaaab040478a5 */ /* 0x000fe2000f8e023f */
[----:B------:R-:W-:-:S03]  /*12f0*/  IMAD.HI R2, R2, 0x2aaaaaab, RZ ;  /* 0x2aaaaaab02027827 */ /* 0x000fc600078e02ff */
[----:B------:R-:W-:Y:S02]  /*1300*/  USHF.R.U32.HI UR4, URZ, 0x1f, UR5 ;  /* 0x0000001f3f047899 */ /* 0x000fe40008011605 */
[----:B------:R-:W-:Y:S02]  /*1310*/  SHF.R.U32.HI R3, RZ, 0x1f, R2 ;  /* 0x0000001fff037819 */ /* 0x000fe40000011602 */
[----:B------:R-:W-:Y:S01]  /*1320*/  ULEA.HI.SX32 UR4, UR5, UR4, 0x1c ;  /* 0x0000000405047291 */ /* 0x000fe2000f8fe23f */
[----:B0-----:R-:W-:Y:S02]  /*1330*/  @P0 SHF.R.U32.HI R23, RZ, R7, R0 ;  /* 0x00000007ff170219 */ /* 0x001fe40000011600 */
[----:B------:R-:W-:Y:S02]  /*1340*/  LEA.HI.SX32 R3, R2, R3, 0x1c ;  /* 0x0000000302037211 */ /* 0x000fe400078fe2ff */
[----:B------:R-:W-:Y:S02]  /*1350*/  IADD3 R0, -R23, RZ, RZ ;  /* 0x000000ff17007210 */ /* 0x000fe40007ffe1ff */
[----:B------:R-:W-:Y:S01]  /*1360*/  VIMNMX R72, R3, UR4, PT ;  /* 0x0000000403487c48 */ /* 0x000fe2000bfe0100 */
[----:B------:R-:W-:Y:S01]  /*1370*/  IMAD.MOV.U32 R3, RZ, RZ, RZ ;  /* 0x000000ffff037224 */ /* 0x000fe200078e00ff */
[----:B------:R-:W-:Y:S01]  /*1380*/  PLOP3.LUT P0, PT, PT, PT, PT, 0x80, 0x0 ;  /* 0x000000000000781c */ /* 0x000fe20003f0f070 */
[----:B------:R-:W-:Y:S01]  /*1390*/  IMAD R161, R161, R0, R6 ;  /* 0x00000000a1a17224 */ /* 0x000fe200078e0206 */
[----:B------:R-:W-:Y:S01]  /*13a0*/  ISETP.GE.AND P1, PT, R72, 0x1, PT ;  /* 0x000000014800780c */ /* 0x000fe20003f26270 */
[----:B------:R-:W-:Y:S01]  /*13b0*/  IMAD.MOV.U32 R0, RZ, RZ, RZ ;  /* 0x000000ffff007224 */ /* 0x000fe200078e00ff */
[----:B------:R-:W-:-:S11]  /*13c0*/  CS2R R6, SRZ ;  /* 0x0000000000067805 */ /* 0x000fd6000001ff00 */
[----:B------:R-:W-:Y:S05]  /*13d0*/  @!P1 BRA `(.L_x_2194) ;  /* 0x0000006c00e49947 */ /* 0x000fea0003800000 */
        /* <DEDUP_REMOVED lines=31> */
.L_x_2195:
[----:B------:R-:W-:Y:S02]  /*15d0*/  LEA.HI R0, R163, R163, RZ, 0x1 ;  /* 0x000000a3a3007211 */ /* 0x000fe400078f08ff */
[----:B------:R-:W-:Y:S02]  /*15e0*/  R2UR UR4, R168 ;  /* 0x00000000a80472ca */ /* 0x000fe400000e0000 */
[----:B------:R-:W-:-:S05]  /*15f0*/  LOP3.LUT R0, R0, 0xfffffffe, RZ, 0xc0, !PT ;  /* 0xfffffffe00007812 */ /* 0x000fca00078ec0ff */
[----:B------:R-:W-:-:S05]  /*1600*/  IMAD.IADD R0, R163, 0x1, -R0 ;  /* 0x00000001a3007824 */ /* 0x000fca00078e0a00 */
[----:B------:R-:W-:Y:S02]  /*1610*/  SHF.L.U32 R0, R0, 0x1f, RZ ;  /* 0x0000001f00007819 */ /* 0x000fe400000006ff */
[----:B------:R-:W-:Y:S02]  /*1620*/  MOV R2, UR4 ;  /* 0x0000000400027c02 */ /* 0x000fe40008000f00 */
[----:B------:R-:W0:Y:S02]  /*1630*/  SYNCS.PHASECHK.TRANS64.TRYWAIT P1, [UR39+0x2a800], R0 ;  /* 0x02a80000ff0075a7 */ /* 0x000e240008020167 */
[----:B------:R-:W-:Y:S01]  /*1640*/  ISETP.NE.AND P0, PT, R2, 0x3, PT ;  /* 0x000000030200780c */ /* 0x000fe20003f05270 */
[----:B0-----:R-:W-:-:S12]  /*1650*/  @!P1 BRA `(.L_x_2196) ;  /* 0x000000c8008c9947 */ /* 0x001fd80003800000 */
.L_x_2312:
[----:B------:R-:W-:Y:S05]  /*1660*/  @!P0 BRA `(.L_x_2197) ;  /* 0x0000000000048947 */ /* 0x000fea0003800000 */
[----:B------:R-:W-:Y:S01]  /*1670*/  BPT.TRAP 0x1 ;  /* 0x000000040000795c */ /* 0x000fe20000300000 */
.L_x_2197:
[----:B0-----:R-:W-:Y:S02]  /*1680*/  IMAD.U32 R0, RZ, RZ, UR38 ;  /* 0x00000026ff007e24 */ /* 0x001fe4000f8e00ff */
[----:B------:R-:W-:-:S03]  /*1690*/  IMAD.U32 R3, RZ, RZ, UR60 ;  /* 0x0000003cff037e24 */ /* 0x000fc6000f8e00ff */
[----:B------:R-:W-:Y:S02]  /*16a0*/  LEA R0, R0, UR39, 0x3 ;  /* 0x0000002700007c11 */ /* 0x000fe4000f8e18ff */
[----:B------:R-:W-:-:S04]  /*16b0*/  SHF.L.U32 R3, R3, 0x1f, RZ ;  /* 0x0000001f03037819 */ /* 0x000fc800000006ff */
[----:B------:R0:W1:Y:S01]  /*16c0*/  SYNCS.PHASECHK.TRANS64.TRYWAIT P1, [R0+URZ+0x2a830], R3 ;  /* 0x02a83003000075a7 */ /* 0x000062000802017f */
[----:B------:R-:W-:Y:S05]  /*16d0*/  @!P0 BRA `(.L_x_2198) ;  /* 0x0000000000048947 */ /* 0x000fea0003800000 */
[----:B------:R-:W-:Y:S01]  /*16e0*/  BPT.TRAP 0x1 ;  /* 0x000000040000795c */ /* 0x000fe20000300000 */
.L_x_2198:
[----:B-1----:R-:W-:Y:S05]  /*16f0*/  @P1 BRA `(.L_x_2199) ;  /* 0x0000000000081947 */ /* 0x002fea0003800000 */
[----:B------:R-:W1:Y:S02]  /*1700*/  SYNCS.PHASECHK.TRANS64.TRYWAIT P1, [R0+URZ+0x2a830], R3 ;  /* 0x02a83003000075a7 */ /* 0x000e64000802017f */
[----:B-1----:R-:W-:Y:S05]  /*1710*/  @!P1 BRA `(.L_x_2200) ;  /* 0x000000c800749947 */ /* 0x002fea0003800000 */
.L_x_2199:
        /* <DEDUP_REMOVED lines=22> */
[----:B------:R-:W-:Y:S02]  /*1880*/  UIADD3 UR8, UR5, 0x2, URZ ;  /* 0x0000000205087890 */ /* 0x000fe4000fffe03f */
[----:B------:R-:W-:Y:S01]  /*1890*/  UIADD3 UR10, UR4, 0x2, URZ ;  /* 0x00000002040a7890 */ /* 0x000fe2000fffe03f */
[----:B------:R-:W-:Y:S01]  /*18a0*/  UMOV UR9, 0x40000040 ;  /* 0x4000004000097882 */ /* 0x000fe20000000000 */
        /* <DEDUP_REMOVED lines=70> */
.L_x_2201:
[----:B------:R-:W-:Y:S01]  /*1d10*/  ISETP.NE.AND P4, PT, R171, 0x1, PT ;  /* 0x00000001ab00780c */ /* 0x000fe20003f85270 */
[----:B------:R-:W-:Y:S01]  /*1d20*/  IMAD.IADD R4, R19, 0x1, R16 ;  /* 0x0000000113047824 */ /* 0x000fe200078e0210 */
[----:B------:R-:W2:Y:S01]  /*1d30*/  LDC R5, c[0x0][0x2f0] ;  /* 0x0000bc00ff057b82 */ /* 0x000ea20000000800 */
[----:B------:R-:W-:Y:S01]  /*1d40*/  R2UR UR5, R170 ;  /* 0x00000000aa0572ca */ /* 0x000fe200000e0000 */
[----:B------:R-:W-:-:S06]  /*1d50*/  ULDC UR4, c[0x0][0x988] ;  /* 0x0002620000047ab9 */ /* 0x000fcc0000000800 */
[----:B------:R-:W3:Y:S08]  /*1d60*/  LDC R8, c[0x0][0x288] ;  /* 0x0000a200ff087b82 */ /* 0x000ef00000000800 */
[----:B01----:R-:W0:Y:S08]  /*1d70*/  @P4 LDC R3, c[0x0][0x44c] ;  /* 0x00011300ff034b82 */ /* 0x003e300000000800 */
[----:B------:R-:W1:Y:S01]  /*1d80*/  @P4 LDC R9, c[0x0][0x450] ;  /* 0x00011400ff094b82 */ /* 0x000e620000000800 */
[----:B0-----:R-:W-:-:S05]  /*1d90*/  @P4 IMAD.HI.U32 R2, R4, R3, RZ ;  /* 0x0000000304024227 */ /* 0x001fca00078e00ff */
[----:B-1----:R-:W-:Y:S01]  /*1da0*/  @P4 SHF.R.U32.HI R4, RZ, R9, R2 ;  /* 0x00000009ff044219 */ /* 0x002fe20000011602 */
[----:B------:R-:W-:-:S04]  /*1db0*/  IMAD R2, R72, -0x60, RZ ;  /* 0xffffffa048027824 */ /* 0x000fc800078e02ff */
[----:B------:R-:W3:Y:S01]  /*1dc0*/  SHFL.IDX PT, R9, R4, 0x1, 0x1c1f ;  /* 0x003c1f0004097f89 */ /* 0x000ee200000e0000 */
[----:B------:R-:W-:Y:S02]  /*1dd0*/  VIADD R3, R2, 0x61 ;  /* 0x0000006102037836 */ /* 0x000fe40000000000 */
[----:B--2---:R-:W-:Y:S01]  /*1de0*/  IMAD R2, R5, UR5, R2 ;  /* 0x0000000505027c24 */ /* 0x004fe2000f8e0202 */
[----:B------:R-:W-:Y:S01]  /*1df0*/  SHFL.IDX PT, R4, R4, RZ, 0x1c1f ;  /* 0x001c1fff04047589 */ /* 0x000fe200000e0000 */
[----:B------:R-:W-:-:S03]  /*1e00*/  IMAD R10, R18, -0x2, R3 ;  /* 0xfffffffe120a7824 */ /* 0x000fc600078e0203 */
[----:B------:R-:W-:Y:S01]  /*1e10*/  IADD3 R11, R2, 0x60, RZ ;  /* 0x00000060020b7810 */ /* 0x000fe20007ffe0ff */
[----:B------:R-:W-:-:S04]  /*1e20*/  IMAD R3, R5, UR5, R10 ;  /* 0x0000000505037c24 */ /* 0x000fc8000f8e020a */
[----:B------:R-:W-:Y:S01]  /*1e30*/  IMAD R2, R18, -0x2, R11 ;  /* 0xfffffffe12027824 */ /* 0x000fe200078e020b */
[----:B---3--:R-:W-:Y:S01]  /*1e40*/  IADD3 R9, R9, -R8, R3 ;  /* 0x8000000809097210 */ /* 0x008fe20007ffe003 */
[----:B------:R-:W-:-:S03]  /*1e50*/  IMAD.IADD R3, R3, 0x1, -R8 ;  /* 0x0000000103037824 */ /* 0x000fc600078e0a08 */
[----:B------:R-:W-:-:S04]  /*1e60*/  VIMNMX R9, R2, R9, PT ;  /* 0x0000000902097248 */ /* 0x000fc80003fe0100 */
[C---:B------:R-:W-:Y:S02]  /*1e70*/  ISETP.GT.AND P1, PT, R9.reuse, RZ, PT ;  /* 0x000000ff0900720c */ /* 0x040fe40003f24270 */
[C---:B------:R-:W-:Y:S02]  /*1e80*/  ISETP.GT.AND P2, PT, R9.reuse, 0x1, PT ;  /* 0x000000010900780c */ /* 0x040fe40003f44270 */
[----:B------:R-:W-:Y:S02]  /*1e90*/  ISETP.GT.AND P3, PT, R9, 0x8, PT ;  /* 0x000000080900780c */ /* 0x000fe40003f64270 */
[----:B------:R-:W-:Y:S02]  /*1ea0*/  FSEL R73, R26, -INF , P1 ;  /* 0xff8000001a497808 */ /* 0x000fe40000800000 */
[----:B------:R-:W-:Y:S02]  /*1eb0*/  FSEL R10, R27, -INF , P2 ;  /* 0xff8000001b0a7808 */ /* 0x000fe40001000000 */
[----:B------:R-:W-:-:S02]  /*1ec0*/  ISETP.GT.AND P1, PT, R9, 0x9, PT ;  /* 0x000000090900780c */ /* 0x000fc40003f24270 */
[----:B------:R-:W-:Y:S02]  /*1ed0*/  FSEL R75, R30, -INF , P3 ;  /* 0xff8000001e4b7808 */ /* 0x000fe40001800000 */
[----:B------:R-:W-:Y:S02]  /*1ee0*/  FMNMX.FTZ R12, R73, R10, !PT ;  /* 0x0000000a490c7209 */ /* 0x000fe40007810000 */
[----:B------:R-:W-:Y:S02]  /*1ef0*/  ISETP.GT.AND P2, PT, R9, 0x10, PT ;  /* 0x000000100900780c */ /* 0x000fe40003f44270 */
[----:B------:R-:W-:Y:S02]  /*1f00*/  FSEL R77, R31, -INF , P1 ;  /* 0xff8000001f4d7808 */ /* 0x000fe40000800000 */
[----:B------:R-:W-:Y:S02]  /*1f10*/  FMNMX.FTZ R12, R75, R12, !PT ;  /* 0x0000000c4b0c7209 */ /* 0x000fe40007810000 */
        /* <DEDUP_REMOVED lines=20> */
[----:B------:R-:W-:Y:S01]  /*2060*/  FMNMX.FTZ R12, R89, R12, !PT ;  /* 0x0000000c590c7209 */ /* 0x000fe20007810000 */
[----:B------:R-:W0:Y:S01]  /*2070*/  @P4 LDC R46, c[0x0][0x450] ;  /* 0x00011400ff2e4b82 */ /* 0x000e220000000800 */
        /* <DEDUP_REMOVED lines=36> */
[----:B------:R-:W-:Y:S02]  /*22c0*/  FSEL R71, R71, -INF , P1 ;  /* 0xff80000047477808 */ /* 0x000fe40000800000 */
[----:B------:R-:W-:-:S04]  /*22d0*/  FMNMX.FTZ R12, R107, R12, !PT ;  /* 0x0000000c6b0c7209 */ /* 0x000fc80007810000 */
[----:B------:R-:W-:-:S05]  /*22e0*/  FMNMX.FTZ R12, R71, R12, !PT ;  /* 0x0000000c470c7209 */ /* 0x000fca0007810000 */
[----:B------:R-:W1:Y:S02]  /*22f0*/  SHFL.BFLY PT, R9, R12, 0x2, 0x1f ;  /* 0x0c401f000c097f89 */ /* 0x000e6400000e0000 */
[----:B-1----:R-:W-:Y:S02]  /*2300*/  FMNMX.FTZ R13, R12, R9, !PT ;  /* 0x000000090c0d7209 */ /* 0x002fe40007810000 */
[----:B------:R-:W-:Y:S01]  /*2310*/  VIADDMNMX R9, R4, R3, R2, PT ;  /* 0x0000000304097246 */ /* 0x000fe20003800102 */
[----:B------:R-:W-:Y:S01]  /*2320*/  IMAD.U32 R2, RZ, RZ, UR4 ;  /* 0x00000004ff027e24 */ /* 0x000fe2000f8e00ff */
[----:B------:R-:W-:Y:S01]  /*2330*/  R2UR UR4, R0 ;  /* 0x00000000000472ca */ /* 0x000fe200000e0000 */
[----:B------:R-:W1:Y:S01]  /*2340*/  SHFL.BFLY PT, R14, R13, 0x1, 0x1f ;  /* 0x0c201f000d0e7f89 */ /* 0x000e6200000e0000 */
[C---:B------:R-:W-:Y:S02]  /*2350*/  ISETP.GT.AND P1, PT, R9.reuse, RZ, PT ;  /* 0x000000ff0900720c */ /* 0x040fe40003f24270 */
[----:B------:R-:W-:-:S02]  /*2360*/  ISETP.GT.AND P2, PT, R9, 0x1, PT ;  /* 0x000000010900780c */ /* 0x000fc40003f44270 */
[----:B------:R-:W-:Y:S02]  /*2370*/  ISETP.GT.AND P3, PT, R9, 0x8, PT ;  /* 0x000000080900780c */ /* 0x000fe40003f64270 */
[----:B------:R-:W-:Y:S02]  /*2380*/  FSEL R11, R24, -INF , P1 ;  /* 0xff800000180b7808 */ /* 0x000fe40000800000 */
[----:B------:R-:W-:Y:S02]  /*2390*/  FSEL R25, R25, -INF , P2 ;  /* 0xff80000019197808 */ /* 0x000fe40001000000 */
[----:B------:R-:W-:Y:S01]  /*23a0*/  ISETP.GT.AND P1, PT, R9, 0x9, PT ;  /* 0x000000090900780c */ /* 0x000fe20003f24270 */
[----:B------:R-:W-:Y:S01]  /*23b0*/  UIADD3 UR4, UR4, 0x2a840, URZ ;  /* 0x0002a84004047890 */ /* 0x000fe2000fffe03f */
[----:B------:R-:W-:Y:S02]  /*23c0*/  FMNMX.FTZ R4, R11, R25, !PT ;  /* 0x000000190b047209 */ /* 0x000fe40007810000 */
[----:B------:R-:W-:-:S02]  /*23d0*/  ISETP.GT.AND P2, PT, R9, 0x10, PT ;  /* 0x000000100900780c */ /* 0x000fc40003f44270 */
[----:B------:R-:W-:Y:S02]  /*23e0*/  FSEL R29, R29, -INF , P1 ;  /* 0xff8000001d1d7808 */ /* 0x000fe40000800000 */
[----:B------:R-:W-:Y:S02]  /*23f0*/  ISETP.GT.AND P1, PT, R9, 0x11, PT ;  /* 0x000000110900780c */ /* 0x000fe40003f24270 */
[----:B------:R-:W-:Y:S02]  /*2400*/  FSEL R15, R32, -INF , P2 ;  /* 0xff800000200f7808 */ /* 0x000fe40001000000 */
[----:B------:R-:W-:Y:S02]  /*2410*/  FSEL R33, R33, -INF , P1 ;  /* 0xff80000021217808 */ /* 0x000fe40000800000 */
[----:B-1----:R-:W-:Y:S02]  /*2420*/  FMNMX.FTZ R3, R13, R14, !PT ;  /* 0x0000000e0d037209 */ /* 0x002fe40007810000 */
[----:B------:R-:W-:-:S02]  /*2430*/  FSEL R13, R28, -INF , P3 ;  /* 0xff8000001c0d7808 */ /* 0x000fc40001800000 */
[----:B------:R-:W-:Y:S01]  /*2440*/  ISETP.GT.AND P3, PT, R9, 0x18, PT ;  /* 0x000000180900780c */ /* 0x000fe20003f64270 */
[----:B------:R-:W-:Y:S01]  /*2450*/  FMUL.FTZ R12, R3, R2 ;  /* 0x00000002030c7220 */ /* 0x000fe20000410000 */
[----:B------:R-:W-:Y:S02]  /*2460*/  FMNMX.FTZ R4, R13, R4, !PT ;  /* 0x000000040d047209 */ /* 0x000fe40007810000 */
[----:B------:R-:W-:Y:S02]  /*2470*/  FSETP.NEU.FTZ.AND P2, PT, R3, -INF , PT ;  /* 0xff8000000300780b */ /* 0x000fe40003f5d000 */
[----:B------:R-:W-:Y:S02]  /*2480*/  FMNMX.FTZ R4, R29, R4, !PT ;  /* 0x000000041d047209 */ /* 0x000fe40007810000 */
[----:B------:R-:W-:Y:S02]  /*2490*/  ISETP.GT.AND P1, PT, R9, 0x19, PT ;  /* 0x000000190900780c */ /* 0x000fe40003f24270 */
[----:B------:R-:W-:-:S02]  /*24a0*/  FMNMX.FTZ R4, R15, R4, !PT ;  /* 0x000000040f047209 */ /* 0x000fc40007810000 */
[----:B------:R-:W-:Y:S02]  /*24b0*/  FSEL R21, R36, -INF , P3 ;  /* 0xff80000024157808 */ /* 0x000fe40001800000 */
[----:B------:R-:W-:Y:S02]  /*24c0*/  FMNMX.FTZ R4, R33, R4, !PT ;  /* 0x0000000421047209 */ /* 0x000fe40007810000 */
[----:B------:R-:W-:Y:S02]  /*24d0*/  FSEL R14, R12, RZ, P2 ;  /* 0x000000ff0c0e7208 */ /* 0x000fe40001000000 */
[----:B------:R-:W-:Y:S02]  /*24e0*/  ISETP.GT.AND P2, PT, R9, 0x20, PT ;  /* 0x000000200900780c */ /* 0x000fe40003f44270 */
[----:B------:R-:W-:Y:S01]  /*24f0*/  FSEL R37, R37, -INF , P1 ;  /* 0xff80000025257808 */ /* 0x000fe20000800000 */
[--C-:B------:R-:W-:Y:S01]  /*2500*/  FFMA.FTZ R157, R73, R2, -R14.reuse ;  /* 0x00000002499d7223 */ /* 0x100fe2000001080e */
[----:B------:R-:W-:Y:S01]  /*2510*/  FMNMX.FTZ R4, R21, R4, !PT ;  /* 0x0000000415047209 */ /* 0x000fe20007810000 */
[-CC-:B------:R-:W-:Y:S01]  /*2520*/  FFMA.FTZ R10, R10, R2.reuse, -R14.reuse ;  /* 0x000000020a0a7223 */ /* 0x180fe2000001080e */
[----:B------:R-:W-:Y:S01]  /*2530*/  ISETP.GT.AND P1, PT, R9, 0x21, PT ;  /* 0x000000210900780c */ /* 0x000fe20003f24270 */
[--C-:B------:R-:W-:Y:S01]  /*2540*/  FFMA.FTZ R159, R75, R2, -R14.reuse ;  /* 0x000000024b9f7223 */ /* 0x100fe2000001080e */
[----:B------:R-:W-:Y:S01]  /*2550*/  FSEL R27, R40, -INF , P2 ;  /* 0xff800000281b7808 */ /* 0x000fe20001000000 */
[----:B------:R-:W-:Y:S01]  /*2560*/  MUFU.EX2 R157, R157 ;  /* 0x0000009d009d7308 */ /* 0x000fe20000000800 */
[----:B------:R-:W-:Y:S01]  /*2570*/  FMNMX.FTZ R4, R37, R4, !PT ;  /* 0x0000000425047209 */ /* 0x000fe20007810000 */
[-CC-:B------:R-:W-:Y:S01]  /*2580*/  FFMA.FTZ R77, R77, R2.reuse, -R14.reuse ;  /* 0x000000024d4d7223 */ /* 0x180fe2000001080e */
[----:B------:R-:W-:Y:S01]  /*2590*/  ISETP.GT.AND P2, PT, R9, 0x28, PT ;  /* 0x000000280900780c */ /* 0x000fe20003f44270 */
[-CC-:B------:R-:W-:Y:S01]  /*25a0*/  FFMA.FTZ R79, R79, R2.reuse, -R14.reuse ;  /* 0x000000024f4f7223 */ /* 0x180fe2000001080e */
[----:B------:R-:W-:Y:S01]  /*25b0*/  FSEL R41, R41, -INF , P1 ;  /* 0xff80000029297808 */ /* 0x000fe20000800000 */
[--C-:B------:R-:W-:Y:S01]  /*25c0*/  FFMA.FTZ R81, R81, R2, -R14.reuse ;  /* 0x0000000251517223 */ /* 0x100fe2000001080e */
[----:B------:R-:W-:Y:S01]  /*25d0*/  FMNMX.FTZ R4, R27, R4, !PT ;  /* 0x000000041b047209 */ /* 0x000fe20007810000 */
[----:B------:R-:W1:Y:S01]  /*25e0*/  MUFU.EX2 R10, R10 ;  /* 0x0000000a000a7308 */ /* 0x000e620000000800 */
[----:B------:R-:W-:Y:S01]  /*25f0*/  ISETP.GT.AND P1, PT, R9, 0x29, PT ;  /* 0x000000290900780c */ /* 0x000fe20003f24270 */
[----:B------:R-:W-:Y:S01]  /*2600*/  FFMA.FTZ R83, R83, R2, -R14 ;  /* 0x0000000253537223 */ /* 0x000fe2000001080e */
[----:B------:R-:W-:Y:S01]  /*2610*/  FSEL R31, R44, -INF , P2 ;  /* 0xff8000002c1f7808 */ /* 0x000fe20001000000 */
[----:B------:R-:W-:Y:S01]  /*2620*/  IMAD R44, R5, UR5, -R8 ;  /* 0x00000005052c7c24 */ /* 0x000fe2000f8e0a08 */
[----:B------:R-:W-:Y:S01]  /*2630*/  FMNMX.FTZ R4, R41, R4, !PT ;  /* 0x0000000429047209 */ /* 0x000fe20007810000 */
[-CC-:B------:R-:W-:Y:S01]  /*2640*/  FFMA.FTZ R85, R85, R2.reuse, -R14.reuse ;  /* 0x0000000255557223 */ /* 0x180fe2000001080e */
[----:B------:R-:W-:Y:S01]  /*2650*/  ISETP.GT.AND P2, PT, R9, 0x30, PT ;  /* 0x000000300900780c */ /* 0x000fe20003f44270 */
[----:B------:R-:W-:Y:S01]  /*2660*/  MUFU.EX2 R159, R159 ;  /* 0x0000009f009f7308 */ /* 0x000fe20000000800 */
[----:B------:R-:W-:Y:S01]  /*2670*/  FSEL R45, R45, -INF , P1 ;  /* 0xff8000002d2d7808 */ /* 0x000fe20000800000 */
[--C-:B------:R-:W-:Y:S01]  /*2680*/  FFMA.FTZ R87, R87, R2, -R14.reuse ;  /* 0x0000000257577223 */ /* 0x100fe2000001080e */
[----:B------:R-:W-:Y:S01]  /*2690*/  FMNMX.FTZ R4, R31, R4, !PT ;  /* 0x000000041f047209 */ /* 0x000fe20007810000 */
[-CC-:B------:R-:W-:Y:S01]  /*26a0*/  FFMA.FTZ R89, R89, R2.reuse, -R14.reuse ;  /* 0x0000000259597223 */ /* 0x180fe2000001080e */
[----:B------:R-:W-:Y:S01]  /*26b0*/  ISETP.GT.AND P1, PT, R9, 0x31, PT ;  /* 0x000000310900780c */ /* 0x000fe20003f24270 */
[----:B------:R-:W-:Y:S01]  /*26c0*/  FFMA.FTZ R91, R91, R2, -R14 ;  /* 0x000000025b5b7223 */ /* 0x000fe2000001080e */
[----:B------:R-:W-:Y:S01]  /*26d0*/  FSEL R35, R48, -INF , P2 ;  /* 0xff80000030237808 */ /* 0x000fe20001000000 */
[----:B------:R-:W-:Y:S01]  /*26e0*/  MUFU.EX2 R20, R77 ;  /* 0x0000004d00147308 */ /* 0x000fe20000000800 */
[----:B------:R-:W-:Y:S01]  /*26f0*/  FMNMX.FTZ R4, R45, R4, !PT ;  /* 0x000000042d047209 */ /* 0x000fe20007810000 */
[----:B-1----:R-:W-:Y:S01]  /*2700*/  FADD.FTZ R42, R157, R10 ;  /* 0x0000000a9d2a7221 */ /* 0x002fe20000010000 */
[----:B------:R-:W-:Y:S01]  /*2710*/  ISETP.GT.AND P2, PT, R9, 0x38, PT ;  /* 0x000000380900780c */ /* 0x000fe20003f44270 */
[-CC-:B------:R-:W-:Y:S01]  /*2720*/  FFMA.FTZ R93, R93, R2.reuse, -R14.reuse ;  /* 0x000000025d5d7223 */ /* 0x180fe2000001080e */
[----:B------:R-:W-:Y:S01]  /*2730*/  FSEL R49, R49, -INF , P1 ;  /* 0xff80000031317808 */ /* 0x000fe20000800000 */
[--C-:B------:R-:W-:Y:S01]  /*2740*/  FFMA.FTZ R95, R95, R2, -R14.reuse ;  /* 0x000000025f5f7223 */ /* 0x100fe2000001080e */
[----:B------:R-:W-:Y:S01]  /*2750*/  FMNMX.FTZ R4, R35, R4, !PT ;  /* 0x0000000423047209 */ /* 0x000fe20007810000 */
[----:B------:R-:W-:Y:S01]  /*2760*/  MUFU.EX2 R79, R79 ;  /* 0x0000004f004f7308 */ /* 0x000fe20000000800 */
[----:B------:R-:W-:Y:S01]  /*2770*/  ISETP.GT.AND P1, PT, R9, 0x39, PT ;  /* 0x000000390900780c */ /* 0x000fe20003f24270 */
[-CC-:B------:R-:W-:Y:S01]  /*2780*/  FFMA.FTZ R97, R97, R2.reuse, -R14.reuse ;  /* 0x0000000261617223 */ /* 0x180fe2000001080e */
[----:B------:R-:W-:Y:S01]  /*2790*/  FSEL R39, R52, -INF , P2 ;  /* 0xff80000034277808 */ /* 0x000fe20001000000 */
[--C-:B------:R-:W-:Y:S01]  /*27a0*/  FFMA.FTZ R99, R99, R2, -R14.reuse ;  /* 0x0000000263637223 */ /* 0x100fe2000001080e */
[----:B------:R-:W-:Y:S01]  /*27b0*/  FMNMX.FTZ R4, R49, R4, !PT ;  /* 0x0000000431047209 */ /* 0x000fe20007810000 */
[-CC-:B------:R-:W-:Y:S01]  /*27c0*/  FFMA.FTZ R55, R55, R2.reuse, -R14.reuse ;  /* 0x0000000237377223 */ /* 0x180fe2000001080e */
[----:B------:R-:W-:Y:S01]  /*27d0*/  ISETP.GT.AND P2, PT, R9, 0x40, PT ;  /* 0x000000400900780c */ /* 0x000fe20003f44270 */
[----:B------:R-:W1:Y:S01]  /*27e0*/  MUFU.EX2 R24, R81 ;  /* 0x0000005100187308 */ /* 0x000e620000000800 */
        /* <DEDUP_REMOVED lines=11> */
[----:B------:R-:W2:Y:S01]  /*28a0*/  S2UR UR5, SR_CgaCtaId ;  /* 0x00000000000579c3 */ /* 0x000ea20000008800 */
[----:B------:R-:W-:Y:S01]  /*28b0*/  FSEL R57, R57, -INF , P1 ;  /* 0xff80000039397808 */ /* 0x000fe20000800000 */
[--C-:B------:R-:W-:Y:S01]  /*28c0*/  FFMA.FTZ R105, R105, R2, -R14.reuse ;  /* 0x0000000269697223 */ /* 0x100fe2000001080e */
[----:B------:R-:W-:Y:S01]  /*28d0*/  FMNMX.FTZ R4, R43, R4, !PT ;  /* 0x000000042b047209 */ /* 0x000fe20007810000 */
[----:B------:R3:W4:Y:S01]  /*28e0*/  MUFU.EX2 R26, R85 ;  /* 0x00000055001a7308 */ /* 0x0007220000000800 */
[----:B------:R-:W-:Y:S01]  /*28f0*/  ISETP.GT.AND P1, PT, R9, 0x49, PT ;  /* 0x000000490900780c */ /* 0x000fe20003f24270 */
[-CC-:B------:R-:W-:Y:S01]  /*2900*/  FFMA.FTZ R67, R67, R2.reuse, -R14.reuse ;  /* 0x0000000243437223 */ /* 0x180fe2000001080e */
[----:B------:R-:W-:Y:S01]  /*2910*/  FSEL R47, R60, -INF , P2 ;  /* 0xff8000003c2f7808 */ /* 0x000fe20001000000 */
[--C-:B------:R-:W-:Y:S01]  /*2920*/  FFMA.FTZ R107, R107, R2, -R14.reuse ;  /* 0x000000026b6b7223 */ /* 0x100fe2000001080e */
[----:B------:R-:W-:Y:S01]  /*2930*/  FMNMX.FTZ R4, R57, R4, !PT ;  /* 0x0000000439047209 */ /* 0x000fe20007810000 */
[----:B------:R-:W-:Y:S01]  /*2940*/  FFMA.FTZ R14, R71, R2, -R14 ;  /* 0x00000002470e7223 */ /* 0x000fe2000001080e */
[----:B------:R-:W-:Y:S01]  /*2950*/  ISETP.GT.AND P2, PT, R9, 0x50, PT ;  /* 0x000000500900780c */ /* 0x000fe20003f44270 */
[----:B------:R-:W-:Y:S01]  /*2960*/  MUFU.EX2 R87, R87 ;  /* 0x0000005700577308 */ /* 0x000fe20000000800 */
[----:B------:R-:W-:-:S02]  /*2970*/  FSEL R61, R61, -INF , P1 ;  /* 0xff8000003d3d7808 */ /* 0x000fc40000800000 */
[----:B---3--:R-:W-:Y:S02]  /*2980*/  CS2R R84, SRZ ;  /* 0x0000000000547805 */ /* 0x008fe4000001ff00 */
[----:B------:R-:W-:Y:S02]  /*2990*/  FMNMX.FTZ R4, R47, R4, !PT ;  /* 0x000000042f047209 */ /* 0x000fe40007810000 */
[----:B------:R-:W-:Y:S02]  /*29a0*/  CS2R R80, SRZ ;  /* 0x0000000000507805 */ /* 0x000fe4000001ff00 */
[----:B------:R-:W-:Y:S02]  /*29b0*/  ISETP.GT.AND P1, PT, R9, 0x51, PT ;  /* 0x000000510900780c */ /* 0x000fe40003f24270 */
[----:B------:R-:W-:Y:S02]  /*29c0*/  CS2R R76, SRZ ;  /* 0x00000000004c7805 */ /* 0x000fe4000001ff00 */
[----:B------:R-:W-:Y:S01]  /*29d0*/  FSEL R51, R64, -INF , P2 ;  /* 0xff80000040337808 */ /* 0x000fe20001000000 */
[----:B------:R-:W3:Y:S01]  /*29e0*/  MUFU.EX2 R28, R89 ;  /* 0x00000059001c7308 */ /* 0x000ee20000000800 */
[----:B------:R-:W-:-:S02]  /*29f0*/  FMNMX.FTZ R4, R61, R4, !PT ;  /* 0x000000043d047209 */ /* 0x000fc40007810000 */
[----:B------:R-:W-:Y:S02]  /*2a00*/  CS2R R74, SRZ ;  /* 0x00000000004a7805 */ /* 0x000fe4000001ff00 */
[----:B------:R-:W-:Y:S01]  /*2a10*/  ISETP.GT.AND P2, PT, R9, 0x58, PT ;  /* 0x000000580900780c */ /* 0x000fe20003f44270 */
[----:B--2---:R-:W-:Y:S01]  /*2a20*/  UPRMT UR4, UR5, 0x654, UR4 ;  /* 0x0000065405047896 */ /* 0x004fe20008000004 */
[----:B------:R-:W-:Y:S02]  /*2a30*/  FSEL R65, R65, -INF , P1 ;  /* 0xff80000041417808 */ /* 0x000fe40000800000 */
[----:B------:R-:W-:Y:S02]  /*2a40*/  CS2R R70, SRZ ;  /* 0x0000000000467805 */ /* 0x000fe4000001ff00 */
[----:B------:R-:W-:Y:S01]  /*2a50*/  FMNMX.FTZ R4, R51, R4, !PT ;  /* 0x0000000433047209 */ /* 0x000fe20007810000 */
[----:B------:R-:W-:Y:S01]  /*2a60*/  MUFU.EX2 R91, R91 ;  /* 0x0000005b005b7308 */ /* 0x000fe20000000800 */
[----:B------:R-:W-:-:S02]  /*2a70*/  ISETP.GT.AND P1, PT, R9, 0x59, PT ;  /* 0x000000590900780c */ /* 0x000fc40003f24270 */
[----:B------:R-:W-:Y:S02]  /*2a80*/  FSEL R9, R68, -INF , P2 ;  /* 0xff80000044097808 */ /* 0x000fe40001000000 */
[----:B------:R-:W-:Y:S01]  /*2a90*/  FMNMX.FTZ R4, R65, R4, !PT ;  /* 0x0000000441047209 */ /* 0x000fe20007810000 */
[----:B------:R-:W-:Y:S01]  /*2aa0*/  SYNCS.ARRIVE.TRANS64.RED.A1T0 RZ, [UR4], RZ ;  /* 0x000000ffffff79a7 */ /* 0x000fe20008100404 */
[----:B------:R-:W-:Y:S01]  /*2ab0*/  FSEL R69, R69, -INF , P1 ;  /* 0xff80000045457808 */ /* 0x000fe20000800000 */
[----:B------:R-:W2:Y:S01]  /*2ac0*/  MUFU.EX2 R30, R93 ;  /* 0x0000005d001e7308 */ /* 0x000ea20000000800 */
[----:B------:R-:W-:Y:S02]  /*2ad0*/  FMNMX.FTZ R4, R9, R4, !PT ;  /* 0x0000000409047209 */ /* 0x000fe40007810000 */
[----:B------:R-:W-:Y:S01]  /*2ae0*/  F2FP.F16.F32.PACK_AB R157, R10, R157 ;  /* 0x0000009d0a9d723e */ /* 0x000fe200000000ff */
[----:B------:R-:W-:Y:S01]  /*2af0*/  VIADD R10, R72, 0xfffffffe ;  /* 0xfffffffe480a7836 */ /* 0x000fe20000000000 */
[----:B------:R-:W-:-:S02]  /*2b00*/  FMNMX.FTZ R4, R69, R4, !PT ;  /* 0x0000000445047209 */ /* 0x000fc40007810000 */
[----:B-1----:R-:W-:Y:S01]  /*2b10*/  F2FP.F16.F32.PACK_AB R153, R24, R79 ;  /* 0x0000004f1899723e */ /* 0x002fe200000000ff */
[----:B------:R-:W-:Y:S01]  /*2b20*/  MUFU.EX2 R95, R95 ;  /* 0x0000005f005f7308 */ /* 0x000fe20000000800 */
[----:B----4-:R-:W-:Y:S01]  /*2b30*/  F2FP.F16.F32.PACK_AB R155, R26, R83 ;  /* 0x000000531a9b723e */ /* 0x010fe200000000ff */
[----:B------:R-:W1:Y:S01]  /*2b40*/  SHFL.BFLY PT, R73, R4, 0x2, 0x1f ;  /* 0x0c401f0004497f89 */ /* 0x000e6200000e0000 */
[----:B---3--:R-:W-:-:S05]  /*2b50*/  F2FP.F16.F32.PACK_AB R149, R28, R87 ;  /* 0x000000571c95723e */ /* 0x008fca00000000ff */
[----:B------:R-:W3:Y:S01]  /*2b60*/  MUFU.EX2 R32, R97 ;  /* 0x0000006100207308 */ /* 0x000ee20000000800 */
[----:B--2---:R-:W-:-:S07]  /*2b70*/  F2FP.F16.F32.PACK_AB R151, R30, R91 ;  /* 0x0000005b1e97723e */ /* 0x004fce00000000ff */
[----:B------:R-:W-:Y:S08]  /*2b80*/  MUFU.EX2 R99, R99 ;  /* 0x0000006300637308 */ /* 0x000ff00000000800 */
[----:B------:R2:W4:Y:S01]  /*2b90*/  MUFU.EX2 R34, R55 ;  /* 0x0000003700227308 */ /* 0x0005220000000800 */
[----:B---3--:R-:W-:Y:S02]  /*2ba0*/  F2FP.F16.F32.PACK_AB R145, R32, R95 ;  /* 0x0000005f2091723e */ /* 0x008fe400000000ff */
[----:B-1----:R-:W-:-:S05]  /*2bb0*/  FMNMX.FTZ R73, R4, R73, !PT ;  /* 0x0000004904497209 */ /* 0x002fca0007810000 */
[----:B------:R-:W1:Y:S01]  /*2bc0*/  SHFL.BFLY PT, R4, R73, 0x1, 0x1f ;  /* 0x0c201f0049047f89 */ /* 0x000e6200000e0000 */
[----:B------:R-:W-:Y:S01]  /*2bd0*/  MUFU.EX2 R101, R101 ;  /* 0x0000006500657308 */ /* 0x000fe20000000800 */
[----:B--2---:R-:W-:-:S07]  /*2be0*/  CS2R R54, SRZ ;  /* 0x0000000000367805 */ /* 0x004fce000001ff00 */
[----:B------:R2:W3:Y:S01]  /*2bf0*/  MUFU.EX2 R36, R59 ;  /* 0x0000003b00247308 */ /* 0x0004e20000000800 */
[----:B----4-:R-:W-:-:S07]  /*2c00*/  F2FP.F16.F32.PACK_AB R147, R34, R99 ;  /* 0x000000632293723e */ /* 0x010fce00000000ff */
[----:B------:R-:W-:Y:S01]  /*2c10*/  MUFU.EX2 R103, R103 ;  /* 0x0000006700677308 */ /* 0x000fe20000000800 */
[----:B--2---:R-:W-:Y:S02]  /*2c20*/  CS2R R58, SRZ ;  /* 0x00000000003a7805 */ /* 0x004fe4000001ff00 */
[----:B-1----:R-:W-:-:S05]  /*2c30*/  FMNMX.FTZ R4, R73, R4, !PT ;  /* 0x0000000449047209 */ /* 0x002fca0007810000 */
[----:B------:R1:W-:Y:S01]  /*2c40*/  MUFU.EX2 R38, R63 ;  /* 0x0000003f00267308 */ /* 0x0003e20000000800 */
[----:B---3--:R-:W-:Y:S02]  /*2c50*/  F2FP.F16.F32.PACK_AB R141, R36, R101 ;  /* 0x00000065248d723e */ /* 0x008fe400000000ff */
[----:B------:R-:W-:Y:S02]  /*2c60*/  CS2R R72, SRZ ;  /* 0x0000000000487805 */ /* 0x000fe4000001ff00 */
[C---:B------:R-:W-:Y:S01]  /*2c70*/  FSETP.NEU.FTZ.AND P1, PT, R4.reuse, -INF , PT ;  /* 0xff8000000400780b */ /* 0x040fe20003f3d000 */
[----:B------:R-:W-:Y:S02]  /*2c80*/  FMUL.FTZ R12, R4, R2 ;  /* 0x00000002040c7220 */ /* 0x000fe40000410000 */
[----:B------:R-:W-:Y:S03]  /*2c90*/  MUFU.EX2 R105, R105 ;  /* 0x0000006900697308 */ /* 0x000fe60000000800 */
[----:B------:R-:W-:-:S02]  /*2ca0*/  FSEL R12, R12, RZ, P1 ;  /* 0x000000ff0c0c7208 */ /* 0x000fc40000800000 */
[----:B-1----:R-:W-:-:S03]  /*2cb0*/  CS2R R62, SRZ ;  /* 0x00000000003e7805 */ /* 0x002fc6000001ff00 */
        /* <DEDUP_REMOVED lines=13> */
[----:B-1----:R-:W1:Y:S01]  /*2d90*/  @P4 LDC R25, c[0x0][0x44c] ;  /* 0x00011300ff194b82 */ /* 0x002e620000000800 */
[-CC-:B------:R-:W-:Y:S01]  /*2da0*/  FFMA.FTZ R45, R45, R2.reuse, -R12.reuse ;  /* 0x000000022d2d7223 */ /* 0x180fe2000001080c */
[-CC-:B------:R-:W-:Y:S01]  /*2db0*/  FFMA.FTZ R35, R35, R2.reuse, -R12.reuse ;  /* 0x0000000223237223 */ /* 0x180fe2000001080c */
[-CC-:B------:R-:W-:Y:S01]  /*2dc0*/  FFMA.FTZ R49, R49, R2.reuse, -R12.reuse ;  /* 0x0000000231317223 */ /* 0x180fe2000001080c */
[-CC-:B------:R-:W-:Y:S01]  /*2dd0*/  FFMA.FTZ R39, R39, R2.reuse, -R12.reuse ;  /* 0x0000000227277223 */ /* 0x180fe2000001080c */
[-CC-:B------:R-:W-:Y:S01]  /*2de0*/  FFMA.FTZ R53, R53, R2.reuse, -R12.reuse ;  /* 0x0000000235357223 */ /* 0x180fe2000001080c */
[-CC-:B------:R-:W-:Y:S01]  /*2df0*/  FFMA.FTZ R43, R43, R2.reuse, -R12.reuse ;  /* 0x000000022b2b7223 */ /* 0x180fe2000001080c */
[----:B------:R-:W3:Y:S01]  /*2e00*/  MUFU.EX2 R13, R13 ;  /* 0x0000000d000d7308 */ /* 0x000ee20000000800 */
[-CC-:B------:R-:W-:Y:S01]  /*2e10*/  FFMA.FTZ R57, R57, R2.reuse, -R12.reuse ;  /* 0x0000000239397223 */ /* 0x180fe2000001080c */
[-CC-:B------:R-:W-:Y:S01]  /*2e20*/  FFMA.FTZ R47, R47, R2.reuse, -R12.reuse ;  /* 0x000000022f2f7223 */ /* 0x180fe2000001080c */
[-CC-:B------:R-:W-:Y:S01]  /*2e30*/  FFMA.FTZ R61, R61, R2.reuse, -R12.reuse ;  /* 0x000000023d3d7223 */ /* 0x180fe2000001080c */
[-CC-:B------:R-:W-:Y:S01]  /*2e40*/  FFMA.FTZ R51, R51, R2.reuse, -R12.reuse ;  /* 0x0000000233337223 */ /* 0x180fe2000001080c */
[-CC-:B------:R-:W-:Y:S01]  /*2e50*/  FFMA.FTZ R65, R65, R2.reuse, -R12.reuse ;  /* 0x0000000241417223 */ /* 0x180fe2000001080c */
[-CC-:B------:R-:W-:Y:S01]  /*2e60*/  FFMA.FTZ R9, R9, R2.reuse, -R12.reuse ;  /* 0x0000000209097223 */ /* 0x180fe2000001080c */
[----:B------:R-:W-:Y:S01]  /*2e70*/  FFMA.FTZ R12, R69, R2, -R12 ;  /* 0x00000002450c7223 */ /* 0x000fe2000001080c */
[----:B------:R4:W5:Y:S01]  /*2e80*/  MUFU.EX2 R158, R29 ;  /* 0x0000001d009e7308 */ /* 0x0009620000000800 */
[----:B--2---:R-:W-:Y:S01]  /*2e90*/  FADD.FTZ R8, R11, R156 ;  /* 0x0000009c0b087221 */ /* 0x004fe20000010000 */
[----:B------:R-:W-:-:S02]  /*2ea0*/  F2FP.F16.F32.PACK_AB R156, R156, R11 ;  /* 0x0000000b9c9c723e */ /* 0x000fc400000000ff */
[----:B------:R-:W-:Y:S02]  /*2eb0*/  CS2R R68, SRZ ;  /* 0x0000000000447805 */ /* 0x000fe4000001ff00 */
[----:B------:R-:W-:Y:S02]  /*2ec0*/  F2FP.F16.F32.PACK_AB R143, R38, R103 ;  /* 0x00000067268f723e */ /* 0x000fe400000000ff */
[----:B------:R-:W2:Y:S01]  /*2ed0*/  MUFU.EX2 R15, R15 ;  /* 0x0000000f000f7308 */ /* 0x000ea20000000800 */
[----:B-1----:R-:W-:-:S04]  /*2ee0*/  @P4 IMAD.HI.U32 R25, R16, R25, RZ ;  /* 0x0000001910194227 */ /* 0x002fc800078e00ff */
[----:B---3--:R-:W-:Y:S01]  /*2ef0*/  FADD.FTZ R5, R13, R8 ;  /* 0x000000080d057221 */ /* 0x008fe20000010000 */
[----:B----4-:R-:W-:Y:S01]  /*2f00*/  IMAD.MOV.U32 R29, RZ, RZ, R16 ;  /* 0x000000ffff1d7224 */ /* 0x010fe200078e0010 */
[----:B0-----:R-:W-:Y:S01]  /*2f10*/  @P4 SHF.R.U32.HI R29, RZ, R46, R25 ;  /* 0x0000002eff1d4219 */ /* 0x001fe20000011619 */
[----:B------:R-:W-:Y:S01]  /*2f20*/  FADD.FTZ R25, R159, R42 ;  /* 0x0000002a9f197221 */ /* 0x000fe20000010000 */
[----:B------:R-:W0:Y:S01]  /*2f30*/  MUFU.EX2 R152, R33 ;  /* 0x0000002100987308 */ /* 0x000e220000000800 */
[C---:B-----5:R-:W-:Y:S01]  /*2f40*/  FADD.FTZ R0, R158.reuse, R5 ;  /* 0x000000059e007221 */ /* 0x060fe20000010000 */
[----:B------:R-:W-:Y:S01]  /*2f50*/  F2FP.F16.F32.PACK_AB R158, R158, R13 ;  /* 0x0000000d9e9e723e */ /* 0x000fe200000000ff */
[----:B------:R-:W-:Y:S01]  /*2f60*/  FADD.FTZ R8, R20, R25 ;  /* 0x0000001914087221 */ /* 0x000fe20000010000 */
[----:B------:R-:W-:Y:S01]  /*2f70*/  IMAD.IADD R44, R44, 0x1, R29 ;  /* 0x000000012c2c7824 */ /* 0x000fe200078e021d */
[----:B------:R-:W-:Y:S02]  /*2f80*/  F2FP.F16.F32.PACK_AB R159, R20, R159 ;  /* 0x0000009f149f723e */ /* 0x000fe400000000ff */
[----:B------:R-:W-:Y:S01]  /*2f90*/  FADD.FTZ R25, R79, R8 ;  /* 0x000000084f197221 */ /* 0x000fe20000010000 */
[----:B------:R-:W1:Y:S01]  /*2fa0*/  MUFU.EX2 R21, R21 ;  /* 0x0000001500157308 */ /* 0x000e620000000800 */
[----:B--2---:R-:W-:Y:S01]  /*2fb0*/  FADD.FTZ R5, R15, R0 ;  /* 0x000000000f057221 */ /* 0x004fe20000010000 */
[----:B------:R-:W-:-:S04]  /*2fc0*/  IMAD.HI R44, R44, 0x2aaaaaab, RZ ;  /* 0x2aaaaaab2c2c7827 */ /* 0x000fc800078e02ff */
[----:B------:R-:W-:Y:S01]  /*2fd0*/  FADD.FTZ R8, R24, R25 ;  /* 0x0000001918087221 */ /* 0x000fe20000010000 */
[----:B------:R-:W-:-:S03]  /*2fe0*/  CS2R R78, SRZ ;  /* 0x00000000004e7805 */ /* 0x000fc6000001ff00 */
[----:B------:R-:W-:Y:S01]  /*2ff0*/  FADD.FTZ R25, R83, R8 ;  /* 0x0000000853197221 */ /* 0x000fe20000010000 */
[----:B------:R-:W2:Y:S01]  /*3000*/  MUFU.EX2 R154, R37 ;  /* 0x00000025009a7308 */ /* 0x000ea20000000800 */
[----:B0-----:R-:W-:Y:S01]  /*3010*/  FADD.FTZ R0, R152, R5 ;  /* 0x0000000598007221 */ /* 0x001fe20000010000 */
[----:B------:R-:W-:Y:S01]  /*3020*/  SHF.R.U32.HI R29, RZ, 0x1f, R44 ;  /* 0x0000001fff1d7819 */ /* 0x000fe2000001162c */
[----:B------:R-:W-:Y:S01]  /*3030*/  FADD.FTZ R8, R26, R25 ;  /* 0x000000191a087221 */ /* 0x000fe20000010000 */
[----:B------:R-:W-:Y:S02]  /*3040*/  F2FP.F16.F32.PACK_AB R152, R152, R15 ;  /* 0x0000000f9898723e */ /* 0x000fe400000000ff */
[----:B------:R-:W-:Y:S02]  /*3050*/  CS2R R82, SRZ ;  /* 0x0000000000527805 */ /* 0x000fe4000001ff00 */
[----:B------:R-:W-:Y:S01]  /*3060*/  LEA.HI.SX32 R29, R44, R29, 0x1c ;  /* 0x0000001d2c1d7211 */ /* 0x000fe200078fe2ff */
[----:B------:R-:W-:Y:S01]  /*3070*/  FADD.FTZ R25, R87, R8 ;  /* 0x0000000857197221 */ /* 0x000fe20000010000 */
[----:B------:R-:W0:Y:S01]  /*3080*/  MUFU.EX2 R27, R27 ;  /* 0x0000001b001b7308 */ /* 0x000e220000000800 */
[----:B-1----:R-:W-:Y:S01]  /*3090*/  FADD.FTZ R5, R21, R0 ;  /* 0x0000000015057221 */ /* 0x002fe20000010000 */
[----:B------:R-:W-:Y:S01]  /*30a0*/  VIMNMX R13, RZ, R29, !PT ;  /* 0x0000001dff0d7248 */ /* 0x000fe20007fe0100 */
[----:B------:R-:W-:Y:S01]  /*30b0*/  FADD.FTZ R8, R28, R25 ;  /* 0x000000191c087221 */ /* 0x000fe20000010000 */
[----:B------:R-:W-:-:S02]  /*30c0*/  CS2R R86, SRZ ;  /* 0x0000000000567805 */ /* 0x000fc4000001ff00 */
[----:B------:R-:W-:Y:S02]  /*30d0*/  CS2R R28, SRZ ;  /* 0x00000000001c7805 */ /* 0x000fe4000001ff00 */
[----:B------:R-:W-:Y:S01]  /*30e0*/  ISETP.GE.AND P1, PT, R10, R13, PT ;  /* 0x0000000d0a00720c */ /* 0x000fe20003f26270 */
[----:B------:R-:W-:Y:S01]  /*30f0*/  FADD.FTZ R25, R91, R8 ;  /* 0x000000085b197221 */ /* 0x000fe20000010000 */
[----:B------:R-:W1:Y:S01]  /*3100*/  MUFU.EX2 R148, R41 ;  /* 0x0000002900947308 */ /* 0x000e620000000800 */
[C---:B--2---:R-:W-:Y:S01]  /*3110*/  FADD.FTZ R0, R154.reuse, R5 ;  /* 0x000000059a007221 */ /* 0x044fe20000010000 */
[----:B------:R-:W-:Y:S01]  /*3120*/  F2FP.F16.F32.PACK_AB R154, R154, R21 ;  /* 0x000000159a9a723e */ /* 0x000fe200000000ff */
[----:B------:R-:W-:-:S04]  /*3130*/  FADD.FTZ R8, R30, R25 ;  /* 0x000000191e087221 */ /* 0x000fc80000010000 */
[----:B------:R-:W-:Y:S01]  /*3140*/  FADD.FTZ R25, R95, R8 ;  /* 0x000000085f197221 */ /* 0x000fe20000010000 */
[----:B------:R-:W2:Y:S01]  /*3150*/  MUFU.EX2 R31, R31 ;  /* 0x0000001f001f7308 */ /* 0x000ea20000000800 */
[----:B0-----:R-:W-:Y:S02]  /*3160*/  FADD.FTZ R5, R27, R0 ;  /* 0x000000001b057221 */ /* 0x001fe40000010000 */
[----:B------:R-:W-:Y:S01]  /*3170*/  FADD.FTZ R8, R32, R25 ;  /* 0x0000001920087221 */ /* 0x000fe20000010000 */
[----:B------:R-:W-:-:S03]  /*3180*/  CS2R R32, SRZ ;  /* 0x0000000000207805 */ /* 0x000fc6000001ff00 */
[----:B------:R-:W-:Y:S01]  /*3190*/  FADD.FTZ R25, R99, R8 ;  /* 0x0000000863197221 */ /* 0x000fe20000010000 */
[----:B------:R0:W3:Y:S01]  /*31a0*/  MUFU.EX2 R150, R45 ;  /* 0x0000002d00967308 */ /* 0x0000e20000000800 */
[C---:B-1----:R-:W-:Y:S01]  /*31b0*/  FADD.FTZ R0, R148.reuse, R5 ;  /* 0x0000000594007221 */ /* 0x042fe20000010000 */
[----:B------:R-:W-:Y:S01]  /*31c0*/  F2FP.F16.F32.PACK_AB R148, R148, R27 ;  /* 0x0000001b9494723e */ /* 0x000fe200000000ff */
[----:B------:R-:W-:Y:S01]  /*31d0*/  FADD.FTZ R8, R34, R25 ;  /* 0x0000001922087221 */ /* 0x000fe20000010000 */
[----:B------:R-:W-:-:S03]  /*31e0*/  CS2R R26, SRZ ;  /* 0x00000000001a7805 */ /* 0x000fc6000001ff00 */
[----:B------:R-:W-:Y:S01]  /*31f0*/  FADD.FTZ R25, R101, R8 ;  /* 0x0000000865197221 */ /* 0x000fe20000010000 */
[----:B------:R-:W1:Y:S01]  /*3200*/  MUFU.EX2 R35, R35 ;  /* 0x0000002300237308 */ /* 0x000e620000000800 */
[----:B--2---:R-:W-:Y:S01]  /*3210*/  FADD.FTZ R5, R31, R0 ;  /* 0x000000001f057221 */ /* 0x004fe20000010000 */
[----:B0-----:R-:W-:Y:S01]  /*3220*/  CS2R R44, SRZ ;  /* 0x00000000002c7805 */ /* 0x001fe2000001ff00 */
[----:B------:R-:W-:Y:S01]  /*3230*/  FADD.FTZ R8, R36, R25 ;  /* 0x0000001924087221 */ /* 0x000fe20000010000 */
[----:B------:R-:W-:Y:S02]  /*3240*/  CS2R R36, SRZ ;  /* 0x0000000000247805 */ /* 0x000fe4000001ff00 */
[----:B------:R-:W-:Y:S01]  /*3250*/  CS2R R24, SRZ ;  /* 0x0000000000187805 */ /* 0x000fe2000001ff00 */
[----:B------:R-:W-:Y:S01]  /*3260*/  FADD.FTZ R11, R103, R8 ;  /* 0x00000008670b7221 */ /* 0x000fe20000010000 */
[----:B------:R0:W2:Y:S01]  /*3270*/  MUFU.EX2 R144, R49 ;  /* 0x0000003100907308 */ /* 0x0000a20000000800 */
[C---:B---3--:R-:W-:Y:S01]  /*3280*/  FADD.FTZ R0, R150.reuse, R5 ;  /* 0x0000000596007221 */ /* 0x048fe20000010000 */
[----:B------:R-:W-:Y:S01]  /*3290*/  F2FP.F16.F32.PACK_AB R150, R150, R31 ;  /* 0x0000001f9696723e */ /* 0x000fe200000000ff */
[----:B------:R-:W-:Y:S01]  /*32a0*/  FADD.FTZ R8, R38, R11 ;  /* 0x0000000b26087221 */ /* 0x000fe20000010000 */
[----:B------:R-:W-:-:S03]  /*32b0*/  CS2R R30, SRZ ;  /* 0x00000000001e7805 */ /* 0x000fc6000001ff00 */
[----:B------:R-:W-:Y:S01]  /*32c0*/  FADD.FTZ R11, R105, R8 ;  /* 0x00000008690b7221 */ /* 0x000fe20000010000 */
[----:B------:R-:W3:Y:S01]  /*32d0*/  MUFU.EX2 R39, R39 ;  /* 0x0000002700277308 */ /* 0x000ee20000000800 */
[----:B-1----:R-:W-:Y:S01]  /*32e0*/  FADD.FTZ R5, R35, R0 ;  /* 0x0000000023057221 */ /* 0x002fe20000010000 */
[----:B0-----:R-:W-:-:S06]  /*32f0*/  CS2R R48, SRZ ;  /* 0x0000000000307805 */ /* 0x001fcc000001ff00 */
[----:B------:R0:W1:Y:S01]  /*3300*/  MUFU.EX2 R146, R53 ;  /* 0x0000003500927308 */ /* 0x0000620000000800 */
[C---:B--2---:R-:W-:Y:S01]  /*3310*/  FADD.FTZ R0, R144.reuse, R5 ;  /* 0x0000000590007221 */ /* 0x044fe20000010000 */
[----:B------:R-:W-:Y:S02]  /*3320*/  F2FP.F16.F32.PACK_AB R144, R144, R35 ;  /* 0x000000239090723e */ /* 0x000fe400000000ff */
[----:B------:R-:W-:-:S04]  /*3330*/  CS2R R34, SRZ ;  /* 0x0000000000227805 */ /* 0x000fc8000001ff00 */
[----:B------:R-:W2:Y:S01]  /*3340*/  MUFU.EX2 R43, R43 ;  /* 0x0000002b002b7308 */ /* 0x000ea20000000800 */
[----:B---3--:R-:W-:Y:S01]  /*3350*/  FADD.FTZ R5, R39, R0 ;  /* 0x0000000027057221 */ /* 0x008fe20000010000 */
[----:B0-----:R-:W-:-:S06]  /*3360*/  CS2R R52, SRZ ;  /* 0x0000000000347805 */ /* 0x001fcc000001ff00 */
[----:B------:R0:W3:Y:S01]  /*3370*/  MUFU.EX2 R140, R57 ;  /* 0x00000039008c7308 */ /* 0x0000e20000000800 */
[C---:B-1----:R-:W-:Y:S01]  /*3380*/  FADD.FTZ R0, R146.reuse, R5 ;  /* 0x0000000592007221 */ /* 0x042fe20000010000 */
[----:B------:R-:W-:Y:S02]  /*3390*/  F2FP.F16.F32.PACK_AB R146, R146, R39 ;  /* 0x000000279292723e */ /* 0x000fe400000000ff */
[----:B------:R-:W-:-:S04]  /*33a0*/  CS2R R38, SRZ ;  /* 0x0000000000267805 */ /* 0x000fc8000001ff00 */
[----:B------:R-:W1:Y:S01]  /*33b0*/  MUFU.EX2 R47, R47 ;  /* 0x0000002f002f7308 */ /* 0x000e620000000800 */
[----:B--2---:R-:W-:Y:S01]  /*33c0*/  FADD.FTZ R5, R43, R0 ;  /* 0x000000002b057221 */ /* 0x004fe20000010000 */
[----:B0-----:R-:W-:-:S06]  /*33d0*/  CS2R R56, SRZ ;  /* 0x0000000000387805 */ /* 0x001fcc000001ff00 */
[----:B------:R0:W2:Y:S01]  /*33e0*/  MUFU.EX2 R142, R61 ;  /* 0x0000003d008e7308 */ /* 0x0000a20000000800 */
[C---:B---3--:R-:W-:Y:S01]  /*33f0*/  FADD.FTZ R0, R140.reuse, R5 ;  /* 0x000000058c007221 */ /* 0x048fe20000010000 */
[----:B------:R-:W-:Y:S02]  /*3400*/  F2FP.F16.F32.PACK_AB R140, R140, R43 ;  /* 0x0000002b8c8c723e */ /* 0x000fe400000000ff */
[----:B------:R-:W-:-:S04]  /*3410*/  CS2R R42, SRZ ;  /* 0x00000000002a7805 */ /* 0x000fc8000001ff00 */
[----:B------:R-:W3:Y:S01]  /*3420*/  MUFU.EX2 R51, R51 ;  /* 0x0000003300337308 */ /* 0x000ee20000000800 */
[----:B-1----:R-:W-:Y:S01]  /*3430*/  FADD.FTZ R5, R47, R0 ;  /* 0x000000002f057221 */ /* 0x002fe20000010000 */
[----:B0-----:R-:W-:-:S06]  /*3440*/  CS2R R60, SRZ ;  /* 0x00000000003c7805 */ /* 0x001fcc000001ff00 */
[----:B------:R0:W1:Y:S01]  /*3450*/  MUFU.EX2 R136, R65 ;  /* 0x0000004100887308 */ /* 0x0000620000000800 */
[C---:B--2---:R-:W-:Y:S01]  /*3460*/  FADD.FTZ R0, R142.reuse, R5 ;  /* 0x000000058e007221 */ /* 0x044fe20000010000 */
[----:B------:R-:W-:Y:S02]  /*3470*/  F2FP.F16.F32.PACK_AB R142, R142, R47 ;  /* 0x0000002f8e8e723e */ /* 0x000fe400000000ff */
[----:B------:R-:W-:-:S04]  /*3480*/  CS2R R46, SRZ ;  /* 0x00000000002e7805 */ /* 0x000fc8000001ff00 */
[----:B------:R2:W4:Y:S01]  /*3490*/  MUFU.EX2 R40, R67 ;  /* 0x0000004300287308 */ /* 0x0005220000000800 */
[----:B---3--:R-:W-:Y:S01]  /*34a0*/  FADD.FTZ R5, R51, R0 ;  /* 0x0000000033057221 */ /* 0x008fe20000010000 */
[----:B0-----:R-:W-:-:S06]  /*34b0*/  CS2R R64, SRZ ;  /* 0x0000000000407805 */ /* 0x001fcc000001ff00 */
[----:B------:R-:W0:Y:S01]  /*34c0*/  MUFU.EX2 R9, R9 ;  /* 0x0000000900097308 */ /* 0x000e220000000800 */
[C---:B-1----:R-:W-:Y:S01]  /*34d0*/  FADD.FTZ R0, R136.reuse, R5 ;  /* 0x0000000588007221 */ /* 0x042fe20000010000 */
[----:B------:R-:W-:Y:S02]  /*34e0*/  F2FP.F16.F32.PACK_AB R136, R136, R51 ;  /* 0x000000338888723e */ /* 0x000fe400000000ff */
[----:B--2---:R-:W-:Y:S02]  /*34f0*/  CS2R R66, SRZ ;  /* 0x0000000000427805 */ /* 0x004fe4000001ff00 */
[----:B------:R-:W-:Y:S02]  /*3500*/  CS2R R50, SRZ ;  /* 0x0000000000327805 */ /* 0x000fe4000001ff00 */
[----:B------:R-:W1:Y:S01]  /*3510*/  MUFU.EX2 R107, R107 ;  /* 0x0000006b006b7308 */ /* 0x000e620000000800 */
[C---:B----4-:R-:W-:Y:S01]  /*3520*/  FADD.FTZ R8, R40.reuse, R11 ;  /* 0x0000000b28087221 */ /* 0x050fe20000010000 */
[----:B------:R-:W-:-:S02]  /*3530*/  F2FP.F16.F32.PACK_AB R137, R40, R105 ;  /* 0x000000692889723e */ /* 0x000fc400000000ff */
[----:B------:R-:W-:-:S04]  /*3540*/  CS2R R40, SRZ ;  /* 0x0000000000287805 */ /* 0x000fc8000001ff00 */
[----:B------:R-:W2:Y:S01]  /*3550*/  MUFU.EX2 R12, R12 ;  /* 0x0000000c000c7308 */ /* 0x000ea20000000800 */
[----:B0-----:R-:W-:Y:S01]  /*3560*/  FADD.FTZ R5, R9, R0 ;  /* 0x0000000009057221 */ /* 0x001fe20000010000 */
[----:B------:R-:W-:-:S06]  /*3570*/  IMAD.MOV.U32 R0, RZ, RZ, 0x3f800000 ;  /* 0x3f800000ff007424 */ /* 0x000fcc00078e00ff */
[----:B------:R-:W0:Y:S01]  /*3580*/  MUFU.EX2 R14, R14 ;  /* 0x0000000e000e7308 */ /* 0x000e220000000800 */
[----:B-1----:R-:W-:Y:S01]  /*3590*/  FADD.FTZ R11, R107, R8 ;  /* 0x000000086b0b7221 */ /* 0x002fe20000010000 */
[C---:B--2---:R-:W-:Y:S01]  /*35a0*/  FADD.FTZ R8, R12.reuse, R5 ;  /* 0x000000050c087221 */ /* 0x044fe20000010000 */
[----:B------:R-:W-:Y:S02]  /*35b0*/  F2FP.F16.F32.PACK_AB R138, R12, R9 ;  /* 0x000000090c8a723e */ /* 0x000fe400000000ff */
[----:B------:R-:W-:Y:S01]  /*35c0*/  MOV R9, 0x3f800000 ;  /* 0x3f80000000097802 */ /* 0x000fe20000000f00 */
[C---:B0-----:R-:W-:Y:S01]  /*35d0*/  FADD.FTZ R5, R14.reuse, R11 ;  /* 0x0000000b0e057221 */ /* 0x041fe20000010000 */
[----:B------:R-:W-:Y:S01]  /*35e0*/  F2FP.F16.F32.PACK_AB R139, R14, R107 ;  /* 0x0000006b0e8b723e */ /* 0x000fe200000000ff */
[----:B------:R-:W-:Y:S06]  /*35f0*/  @!P1 BRA `(.L_x_2202) ;  /* 0x0000002000e89947 */ /* 0x000fec0003800000 */
[----:B------:R-:W-:Y:S01]  /*3600*/  IMAD.MOV.U32 R12, RZ, RZ, R3 ;  /* 0x000000ffff0c7224 */ /* 0x000fe200078e0003 */
[----:B------:R-:W-:Y:S01]  /*3610*/  UMOV UR7, UR60 ;  /* 0x0000003c00077c82 */ /* 0x000fe20008000000 */
[----:B------:R-:W-:Y:S01]  /*3620*/  IMAD.MOV.U32 R11, RZ, RZ, R4 ;  /* 0x000000ffff0b7224 */ /* 0x000fe200078e0004 */
[----:B------:R-:W-:Y:S01]  /*3630*/  UMOV UR4, UR38 ;  /* 0x0000002600047c82 */ /* 0x000fe20008000000 */
[----:B------:R-:W-:Y:S01]  /*3640*/  IMAD.MOV.U32 R0, RZ, RZ, 0x3f800000 ;  /* 0x3f800000ff007424 */ /* 0x000fe200078e00ff */
[----:B------:R-:W-:Y:S01]  /*3650*/  ULDC UR58, c[0x0][0x288] ;  /* 0x0000a200003a7ab9 */ /* 0x000fe20000000800 */
[----:B------:R-:W-:-:S07]  /*3660*/  IMAD.MOV.U32 R87, RZ, RZ, RZ ;  /* 0x000000ffff577224 */ /* 0x000fce00078e00ff */
.L_x_2213:
[----:B------:R-:W-:-:S04]  /*3670*/  UISETP.NE.AND UP0, UPT, UR4, 0x1, UPT ;  /* 0x000000010400788c */ /* 0x000fc8000bf05270 */
[----:B------:R-:W-:-:S04]  /*3680*/  USEL UR60, URZ, 0x1, UP0 ;  /* 0x000000013f3c7887 */ /* 0x000fc80008000000 */
[----:B------:R-:W-:Y:S01]  /*3690*/  ULOP3.LUT UR60, UR7, UR60, URZ, 0x3c, !UPT ;  /* 0x0000003c073c7292 */ /* 0x000fe2000f8e3c3f */
[----:B------:R-:W-:Y:S11]  /*36a0*/  @!P0 BRA `(.L_x_2203) ;  /* 0x0000000000048947 */ /* 0x000ff60003800000 */
[----:B------:R-:W-:Y:S01]  /*36b0*/  BPT.TRAP 0x1 ;  /* 0x000000040000795c */ /* 0x000fe20000300000 */
.L_x_2203:
        /* <DEDUP_REMOVED lines=9> */
.L_x_2204:
[----:B-1----:R-:W-:Y:S05]  /*3750*/  @P1 BRA `(.L_x_2205) ;  /* 0x0000000000081947 */ /* 0x002fea0003800000 */
[----:B------:R-:W1:Y:S02]  /*3760*/  SYNCS.PHASECHK.TRANS64.TRYWAIT P1, [UR6+0x2a830], R2 ;  /* 0x02a83002ff0075a7 */ /* 0x000e640008020146 */
[----:B-1----:R-:W-:Y:S05]  /*3770*/  @!P1 BRA `(.L_x_2206) ;  /* 0x000000a800709947 */ /* 0x002fea0003800000 */
.L_x_2205:
        /* <DEDUP_REMOVED lines=39> */
[----:B------:R-:W-:Y:S01]  /*39f0*/  UMOV UR52, UR56 ;  /* 0x0000003800347c82 */ /* 0x000fe20008000000 */
[----:B------:R-:W-:Y:S01]  /*3a00*/  UMOV UR53, UR57 ;  /* 0x0000003900357c82 */ /* 0x000fe20008000000 */
        /* <DEDUP_REMOVED lines=90> */
.L_x_2207:
[----:B------:R-:W-:Y:S01]  /*3fb0*/  ULEA UR5, UR4, UR39, 0x3 ;  /* 0x0000002704057291 */ /* 0x000fe2000f8e183f */
[----:B------:R-:W-:-:S05]  /*3fc0*/  IMAD.U32 R0, RZ, RZ, UR7 ;  /* 0x00000007ff007e24 */ /* 0x000fca000f8e00ff */
[----:B------:R-:W-:-:S04]  /*3fd0*/  SHF.L.U32 R0, R0, 0x1f, RZ ;  /* 0x0000001f00007819 */ /* 0x000fc800000006ff */
[----:B------:R2:W3:Y:S01]  /*3fe0*/  SYNCS.PHASECHK.TRANS64.TRYWAIT P1, [UR5+0x2a850], R0 ;  /* 0x02a85000ff0075a7 */ /* 0x0004e20008020145 */
[----:B------:R-:W-:Y:S05]  /*3ff0*/  @!P0 BRA `(.L_x_2208) ;  /* 0x0000000000048947 */ /* 0x000fea0003800000 */
[----:B------:R-:W-:Y:S01]  /*4000*/  BPT.TRAP 0x1 ;  /* 0x000000040000795c */ /* 0x000fe20000300000 */
.L_x_2208:
[----:B---3--:R-:W-:Y:S05]  /*4010*/  @P1 BRA `(.L_x_2209) ;  /* 0x0000000000081947 */ /* 0x008fea0003800000 */
[----:B------:R-:W3:Y:S02]  /*4020*/  SYNCS.PHASECHK.TRANS64.TRYWAIT P1, [UR5+0x2a850], R0 ;  /* 0x02a85000ff0075a7 */ /* 0x000ee40008020145 */
[----:B---3--:R-:W-:Y:S05]  /*4030*/  @!P1 BRA `(.L_x_2210) ;  /* 0x000000a000589947 */ /* 0x008fea0003800000 */
.L_x_2209:
        /* <DEDUP_REMOVED lines=38> */
.L_x_2211:
[----:B------:R-:W-:Y:S01]  /*42a0*/  ISETP.NE.AND P1, PT, R171, 0x1, PT ;  /* 0x00000001ab00780c */ /* 0x000fe20003f25270 */
[----:B------:R-:W3:Y:S01]  /*42b0*/  LDC R4, c[0x0][0x2f0] ;  /* 0x0000bc00ff047b82 */ /* 0x000ee20000000800 */
[----:B-12---:R-:W-:Y:S01]  /*42c0*/  IADD3 R0, R19, R16, RZ ;  /* 0x0000001013007210 */ /* 0x006fe20007ffe0ff */
[----:B------:R-:W-:Y:S01]  /*42d0*/  UIADD3 UR6, UR6, 0x2a840, URZ ;  /* 0x0002a84006067890 */ /* 0x000fe2000fffe03f */
[----:B------:R-:W-:-:S09]  /*42e0*/  R2UR UR4, R170 ;  /* 0x00000000aa0472ca */ /* 0x000fd200000e0000 */
[----:B------:R-:W0:Y:S08]  /*42f0*/  @P1 LDC R3, c[0x0][0x44c] ;  /* 0x00011300ff031b82 */ /* 0x000e300000000800 */
[----:B------:R-:W1:Y:S01]  /*4300*/  @P1 LDC R9, c[0x0][0x450] ;  /* 0x00011400ff091b82 */ /* 0x000e620000000800 */
[----:B0-----:R-:W-:-:S04]  /*4310*/  @P1 IMAD.HI.U32 R2, R0, R3, RZ ;  /* 0x0000000300021227 */ /* 0x001fc800078e00ff */
[----:B------:R-:W-:Y:S01]  /*4320*/  IMAD.MOV.U32 R3, RZ, RZ, -0x60 ;  /* 0xffffffa0ff037424 */ /* 0x000fe200078e00ff */
[----:B-1----:R-:W-:-:S03]  /*4330*/  @P1 SHF.R.U32.HI R0, RZ, R9, R2 ;  /* 0x00000009ff001219 */ /* 0x002fc60000011602 */
[----:B------:R-:W-:Y:S02]  /*4340*/  IMAD R3, R10, R3, 0x1 ;  /* 0x000000010a037424 */ /* 0x000fe400078e0203 */
[----:B------:R-:W0:Y:S02]  /*4350*/  SHFL.IDX PT, R9, R0, RZ, 0x1c1f ;  /* 0x001c1fff00097589 */ /* 0x000e2400000e0000 */
[----:B------:R-:W-:Y:S02]  /*4360*/  IMAD R3, R18, -0x2, R3 ;  /* 0xfffffffe12037824 */ /* 0x000fe400078e0203 */
[----:B------:R-:W1:Y:S02]  /*4370*/  SHFL.IDX PT, R143, R0, 0x1, 0x1c1f ;  /* 0x003c1f00008f7f89 */ /* 0x000e6400000e0000 */
[----:B---3--:R-:W-:Y:S01]  /*4380*/  IMAD R4, R4, UR4, R3 ;  /* 0x0000000404047c24 */ /* 0x008fe2000f8e0203 */
[----:B------:R-:W2:Y:S04]  /*4390*/  S2UR UR4, SR_CgaCtaId ;  /* 0x00000000000479c3 */ /* 0x000ea80000008800 */
[----:B0-----:R-:W-:-:S04]  /*43a0*/  IADD3 R2, R9, -UR58, R4 ;  /* 0x8000003a09027c10 */ /* 0x001fc8000fffe004 */
[C---:B------:R-:W-:Y:S02]  /*43b0*/  ISETP.GT.AND P1, PT, R2.reuse, RZ, PT ;  /* 0x000000ff0200720c */ /* 0x040fe40003f24270 */
[----:B------:R-:W-:Y:S01]  /*43c0*/  ISETP.GT.AND P2, PT, R2, 0x1, PT ;  /* 0x000000010200780c */ /* 0x000fe20003f44270 */
[----:B--2---:R-:W-:Y:S01]  /*43d0*/  UPRMT UR6, UR4, 0x654, UR6 ;  /* 0x0000065404067896 */ /* 0x004fe20008000006 */
[----:B------:R-:W-:Y:S02]  /*43e0*/  FSEL R151, R88, -INF , P1 ;  /* 0xff80000058977808 */ /* 0x000fe40000800000 */
[----:B------:R-:W-:Y:S02]  /*43f0*/  ISETP.GT.AND P1, PT, R2, 0x8, PT ;  /* 0x000000080200780c */ /* 0x000fe40003f24270 */
[----:B------:R-:W-:Y:S02]  /*4400*/  FSEL R153, R89, -INF , P2 ;  /* 0xff80000059997808 */ /* 0x000fe40001000000 */
[----:B------:R-:W-:-:S02]  /*4410*/  FMNMX.FTZ R14, R151, R11, !PT ;  /* 0x0000000b970e7209 */ /* 0x000fc40007810000 */
[----:B------:R-:W-:Y:S01]  /*4420*/  ISETP.GT.AND P2, PT, R2, 0x9, PT ;  /* 0x000000090200780c */ /* 0x000fe20003f44270 */
[----:B------:R-:W-:Y:S01]  /*4430*/  SYNCS.ARRIVE.TRANS64.RED.A1T0 RZ, [UR6], RZ ;  /* 0x000000ffffff79a7 */ /* 0x000fe20008100406 */
        /* <DEDUP_REMOVED lines=60> */
[----:B------:R-:W-:Y:S01]  /*4800*/  FSEL R137, R132, -INF , P1 ;  /* 0xff80000084897808 */ /* 0x000fe20000800000 */
[----:B------:R-:W0:Y:S01]  /*4810*/  LDC R2, c[0x0][0x988] ;  /* 0x00026200ff027b82 */ /* 0x000e220000000800 */
[----:B------:R-:W-:Y:S02]  /*4820*/  FMNMX.FTZ R14, R129, R14, !PT ;  /* 0x0000000e810e7209 */ /* 0x000fe40007810000 */
[----:B------:R-:W-:Y:S02]  /*4830*/  FSEL R133, R133, -INF , P2 ;  /* 0xff80000085857808 */ /* 0x000fe40001000000 */
[----:B------:R-:W-:-:S04]  /*4840*/  FMNMX.FTZ R14, R137, R14, !PT ;  /* 0x0000000e890e7209 */ /* 0x000fc80007810000 */
[----:B------:R-:W-:Y:S02]  /*4850*/  FMNMX.FTZ R20, R133, R14, !PT ;  /* 0x0000000e85147209 */ /* 0x000fe40007810000 */
[----:B-1----:R-:W-:-:S03]  /*4860*/  IADD3 R14, R143, -UR58, R4 ;  /* 0x8000003a8f0e7c10 */ /* 0x002fc6000fffe004 */
[----:B------:R-:W1:Y:S01]  /*4870*/  SHFL.BFLY PT, R145, R20, 0x2, 0x1f ;  /* 0x0c401f0014917f89 */ /* 0x000e6200000e0000 */
[C---:B------:R-:W-:Y:S02]  /*4880*/  ISETP.GT.AND P1, PT, R14.reuse, RZ, PT ;  /* 0x000000ff0e00720c */ /* 0x040fe40003f24270 */
[----:B------:R-:W-:Y:S02]  /*4890*/  ISETP.GT.AND P2, PT, R14, 0x1, PT ;  /* 0x000000010e00780c */ /* 0x000fe40003f44270 */
[----:B------:R-:W-:Y:S02]  /*48a0*/  FSEL R143, R90, -INF , P1 ;  /* 0xff8000005a8f7808 */ /* 0x000fe40000800000 */
[C---:B------:R-:W-:Y:S02]  /*48b0*/  ISETP.GT.AND P3, PT, R14.reuse, 0x8, PT ;  /* 0x000000080e00780c */ /* 0x040fe40003f64270 */
[----:B------:R-:W-:Y:S02]  /*48c0*/  FMNMX.FTZ R0, R143, R12, !PT ;  /* 0x0000000c8f007209 */ /* 0x000fe40007810000 */
[----:B------:R-:W-:-:S02]  /*48d0*/  ISETP.GT.AND P4, PT, R14, 0x9, PT ;  /* 0x000000090e00780c */ /* 0x000fc40003f84270 */
[----:B------:R-:W-:Y:S02]  /*48e0*/  FSEL R147, R94, -INF , P3 ;  /* 0xff8000005e937808 */ /* 0x000fe40001800000 */
[----:B------:R-:W-:Y:S02]  /*48f0*/  FSEL R95, R95, -INF , P4 ;  /* 0xff8000005f5f7808 */ /* 0x000fe40002000000 */
[----:B------:R-:W-:-:S04]  /*4900*/  ISETP.GT.AND P3, PT, R14, 0x11, PT ;  /* 0x000000110e00780c */ /* 0x000fc80003f64270 */
[----:B------:R-:W-:Y:S02]  /*4910*/  FSEL R99, R99, -INF , P3 ;  /* 0xff80000063637808 */ /* 0x000fe40001800000 */
[----:B------:R-:W-:Y:S02]  /*4920*/  ISETP.GT.AND P3, PT, R14, 0x19, PT ;  /* 0x000000190e00780c */ /* 0x000fe40003f64270 */
[----:B-1----:R-:W-:-:S05]  /*4930*/  FMNMX.FTZ R88, R20, R145, !PT ;  /* 0x0000009114587209 */ /* 0x002fca0007810000 */
[----:B------:R-:W1:Y:S02]  /*4940*/  SHFL.BFLY PT, R145, R88, 0x1, 0x1f ;  /* 0x0c201f0058917f89 */ /* 0x000e6400000e0000 */
[----:B-1----:R-:W-:Y:S02]  /*4950*/  FMNMX.FTZ R4, R88, R145, !PT ;  /* 0x0000009158047209 */ /* 0x002fe40007810000 */
[----:B------:R-:W-:Y:S02]  /*4960*/  FSEL R145, R91, -INF , P2 ;  /* 0xff8000005b917808 */ /* 0x000fe40001000000 */
[----:B------:R-:W-:Y:S01]  /*4970*/  ISETP.GT.AND P2, PT, R14, 0x10, PT ;  /* 0x000000100e00780c */ /* 0x000fe20003f44270 */
[C---:B0-----:R-:W-:Y:S01]  /*4980*/  FMUL.FTZ R88, R4.reuse, R2 ;  /* 0x0000000204587220 */ /* 0x041fe20000410000 */
[----:B------:R-:W-:Y:S02]  /*4990*/  FMNMX.FTZ R20, R145, R0, !PT ;  /* 0x0000000091147209 */ /* 0x000fe40007810000 */
[----:B------:R-:W-:-:S02]  /*49a0*/  FSETP.NEU.FTZ.AND P1, PT, R4, -INF , PT ;  /* 0xff8000000400780b */ /* 0x000fc40003f3d000 */
[----:B------:R-:W-:Y:S02]  /*49b0*/  FMNMX.FTZ R20, R147, R20, !PT ;  /* 0x0000001493147209 */ /* 0x000fe40007810000 */
[----:B------:R-:W-:Y:S02]  /*49c0*/  FSEL R149, R98, -INF , P2 ;  /* 0xff80000062957808 */ /* 0x000fe40001000000 */
[----:B------:R-:W-:Y:S02]  /*49d0*/  FMNMX.FTZ R20, R95, R20, !PT ;  /* 0x000000145f147209 */ /* 0x000fe40007810000 */
[----:B------:R-:W-:Y:S02]  /*49e0*/  FSEL R0, R88, RZ, P1 ;  /* 0x000000ff58007208 */ /* 0x000fe40000800000 */
[----:B------:R-:W-:Y:S02]  /*49f0*/  ISETP.GT.AND P2, PT, R14, 0x18, PT ;  /* 0x000000180e00780c */ /* 0x000fe40003f44270 */
[----:B------:R-:W-:Y:S01]  /*4a00*/  FMNMX.FTZ R20, R149, R20, !PT ;  /* 0x0000001495147209 */ /* 0x000fe20007810000 */
[-CC-:B------:R-:W-:Y:S01]  /*4a10*/  FFMA.FTZ R156, R151, R2.reuse, -R0.reuse ;  /* 0x00000002979c7223 */ /* 0x180fe20000010800 */
[----:B------:R-:W-:Y:S01]  /*4a20*/  FSEL R151, R102, -INF , P2 ;  /* 0xff80000066977808 */ /* 0x000fe20001000000 */
[--C-:B------:R-:W-:Y:S01]  /*4a30*/  FFMA.FTZ R91, R153, R2, -R0.reuse ;  /* 0x00000002995b7223 */ /* 0x100fe20000010800 */
[----:B------:R-:W-:Y:S01]  /*4a40*/  FMNMX.FTZ R20, R99, R20, !PT ;  /* 0x0000001463147209 */ /* 0x000fe20007810000 */
[-CC-:B------:R-:W-:Y:S01]  /*4a50*/  FFMA.FTZ R158, R157, R2.reuse, -R0.reuse ;  /* 0x000000029d9e7223 */ /* 0x180fe20000010800 */
[C---:B------:R-:W-:Y:S01]  /*4a60*/  ISETP.GT.AND P2, PT, R14.reuse, 0x20, PT ;  /* 0x000000200e00780c */ /* 0x040fe20003f44270 */
[-CC-:B------:R-:W-:Y:S01]  /*4a70*/  FFMA.FTZ R88, R141, R2.reuse, -R0.reuse ;  /* 0x000000028d587223 */ /* 0x180fe20000010800 */
[----:B------:R-:W-:Y:S01]  /*4a80*/  FSEL R153, R103, -INF , P3 ;  /* 0xff80000067997808 */ /* 0x000fe20001800000 */
[--C-:B------:R-:W-:Y:S01]  /*4a90*/  FFMA.FTZ R103, R175, R2, -R0.reuse ;  /* 0x00000002af677223 */ /* 0x100fe20000010800 */
[----:B------:R-:W-:Y:S01]  /*4aa0*/  FMNMX.FTZ R20, R151, R20, !PT ;  /* 0x0000001497147209 */ /* 0x000fe20007810000 */
[-CC-:B------:R-:W-:Y:S01]  /*4ab0*/  FFMA.FTZ R152, R177, R2.reuse, -R0.reuse ;  /* 0x00000002b1987223 */ /* 0x180fe20000010800 */
[----:B------:R-:W-:Y:S01]  /*4ac0*/  ISETP.GT.AND P3, PT, R14, 0x21, PT ;  /* 0x000000210e00780c */ /* 0x000fe20003f64270 */
        /* <DEDUP_REMOVED lines=38> */
[----:B------:R-:W-:Y:S02]  /*4d30*/  FMNMX.FTZ R20, R115, R20, !PT ;  /* 0x0000001473147209 */ /* 0x000fe40007810000 */
[C---:B------:R-:W-:Y:S02]  /*4d40*/  ISETP.GT.AND P2, PT, R14.reuse, 0x40, PT ;  /* 0x000000400e00780c */ /* 0x040fe40003f44270 */
[----:B------:R-:W-:Y:S01]  /*4d50*/  FSEL R141, R119, -INF , P3 ;  /* 0xff800000778d7808 */ /* 0x000fe20001800000 */
[----:B------:R-:W-:Y:S01]  /*4d60*/  MUFU.EX2 R91, R91 ;  /* 0x0000005b005b7308 */ /* 0x000fe20000000800 */
[----:B------:R-:W-:Y:S02]  /*4d70*/  FMNMX.FTZ R20, R175, R20, !PT ;  /* 0x00000014af147209 */ /* 0x000fe40007810000 */
[----:B------:R-:W-:Y:S02]  /*4d80*/  ISETP.GT.AND P3, PT, R14, 0x41, PT ;  /* 0x000000410e00780c */ /* 0x000fe40003f64270 */
[----:B------:R-:W-:-:S02]  /*4d90*/  FSEL R177, R122, -INF , P2 ;  /* 0xff8000007ab17808 */ /* 0x000fc40001000000 */
[----:B------:R-:W-:Y:S01]  /*4da0*/  FMNMX.FTZ R20, R141, R20, !PT ;  /* 0x000000148d147209 */ /* 0x000fe20007810000 */
[----:B------:R-:W-:Y:S01]  /*4db0*/  MUFU.EX2 R158, R158 ;  /* 0x0000009e009e7308 */ /* 0x000fe20000000800 */
[C---:B------:R-:W-:Y:S02]  /*4dc0*/  ISETP.GT.AND P2, PT, R14.reuse, 0x48, PT ;  /* 0x000000480e00780c */ /* 0x040fe40003f44270 */
[----:B------:R-:W-:Y:S02]  /*4dd0*/  FSEL R123, R123, -INF , P3 ;  /* 0xff8000007b7b7808 */ /* 0x000fe40001800000 */
[----:B------:R-:W-:Y:S02]  /*4de0*/  FMNMX.FTZ R20, R177, R20, !PT ;  /* 0x00000014b1147209 */ /* 0x000fe40007810000 */
[----:B------:R-:W-:Y:S01]  /*4df0*/  ISETP.GT.AND P3, PT, R14, 0x49, PT ;  /* 0x000000490e00780c */ /* 0x000fe20003f64270 */
[----:B------:R0:W-:Y:S01]  /*4e00*/  MUFU.EX2 R119, R88 ;  /* 0x0000005800777308 */ /* 0x0001e20000000800 */
        /* <DEDUP_REMOVED lines=14> */
[----:B------:R-:W-:Y:S01]  /*4ef0*/  MUFU.EX2 R154, R154 ;  /* 0x0000009a009a7308 */ /* 0x000fe20000000800 */
[----:B------:R-:W-:-:S02]  /*4f00*/  FSEL R181, R134, -INF , P2 ;  /* 0xff80000086b57808 */ /* 0x000fc40001000000 */
[----:B------:R-:W-:Y:S02]  /*4f10*/  FMNMX.FTZ R20, R131, R20, !PT ;  /* 0x0000001483147209 */ /* 0x000fe40007810000 */
[----:B------:R-:W-:Y:S02]  /*4f20*/  FSEL R135, R135, -INF , P3 ;  /* 0xff80000087877808 */ /* 0x000fe40001800000 */
[----:B------:R-:W-:Y:S01]  /*4f30*/  FMNMX.FTZ R20, R181, R20, !PT ;  /* 0x00000014b5147209 */ /* 0x000fe20007810000 */
[----:B------:R-:W-:Y:S01]  /*4f40*/  MUFU.EX2 R101, R101 ;  /* 0x0000006500657308 */ /* 0x000fe20000000800 */
[----:B------:R-:W-:Y:S02]  /*4f50*/  FSEL R0, R4, RZ, P1 ;  /* 0x000000ff04007208 */ /* 0x000fe40000800000 */
[----:B------:R-:W-:-:S05]  /*4f60*/  FMNMX.FTZ R20, R135, R20, !PT ;  /* 0x0000001487147209 */ /* 0x000fca0007810000 */
[----:B------:R-:W1:Y:S01]  /*4f70*/  SHFL.BFLY PT, R3, R20, 0x2, 0x1f ;  /* 0x0c401f0014037f89 */ /* 0x000e6200000e0000 */
        /* <DEDUP_REMOVED lines=10> */
[----:B------:R-:W-:-:S03]  /*5020*/  FADD.FTZ R9, -R0, R11 ;  /* 0x0000000b00097221 */ /* 0x000fc60000010100 */
[C---:B------:R-:W-:Y:S01]  /*5030*/  FSETP.NEU.FTZ.AND P2, PT, R3.reuse, -INF , PT ;  /* 0xff8000000300780b */ /* 0x040fe20003f5d000 */
[-C--:B------:R-:W-:Y:S01]  /*5040*/  FMUL.FTZ R92, R3, R2.reuse ;  /* 0x00000002035c7220 */ /* 0x080fe20000410000 */
[----:B------:R-:W-:Y:S01]  /*5050*/  FMUL.FTZ R9, R9, R2 ;  /* 0x0000000209097220 */ /* 0x000fe20000410000 */
[----:B------:R-:W-:Y:S01]  /*5060*/  MUFU.EX2 R15, R15 ;  /* 0x0000000f000f7308 */ /* 0x000fe20000000800 */
[----:B------:R-:W-:Y:S02]  /*5070*/  FSEL R11, R3, RZ, P2 ;  /* 0x000000ff030b7208 */ /* 0x000fe40001000000 */
[----:B------:R-:W-:-:S03]  /*5080*/  FSEL R92, R92, RZ, P2 ;  /* 0x000000ff5c5c7208 */ /* 0x000fc60001000000 */
[----:B------:R-:W-:Y:S02]  /*5090*/  FADD.FTZ R11, -R11, R12 ;  /* 0x0000000c0b0b7221 */ /* 0x000fe40000010100 */
[-CC-:B------:R-:W-:Y:S01]  /*50a0*/  FFMA.FTZ R117, R143, R2.reuse, -R92.reuse ;  /* 0x000000028f757223 */ /* 0x180fe2000001085c */
[-CC-:B------:R-:W-:Y:S01]  /*50b0*/  FFMA.FTZ R14, R145, R2.reuse, -R92.reuse ;  /* 0x00000002910e7223 */ /* 0x180fe2000001085c */
[-C--:B------:R-:W-:Y:S01]  /*50c0*/  FMUL.FTZ R11, R11, R2.reuse ;  /* 0x000000020b0b7220 */ /* 0x080fe20000410000 */
[----:B------:R-:W1:Y:S01]  /*50d0*/  MUFU.EX2 R9, R9 ;  /* 0x0000000900097308 */ /* 0x000e620000000800 */
[-CC-:B------:R-:W-:Y:S01]  /*50e0*/  FFMA.FTZ R20, R147, R2.reuse, -R92.reuse ;  /* 0x0000000293147223 */ /* 0x180fe2000001085c */
[-CC-:B------:R-:W-:Y:S01]  /*50f0*/  FFMA.FTZ R95, R95, R2.reuse, -R92.reuse ;  /* 0x000000025f5f7223 */ /* 0x180fe2000001085c */
[-CC-:B0-----:R-:W-:Y:S01]  /*5100*/  FFMA.FTZ R88, R149, R2.reuse, -R92.reuse ;  /* 0x0000000295587223 */ /* 0x181fe2000001085c */
        /* <DEDUP_REMOVED lines=12> */
[----:B------:R0:W2:Y:S01]  /*51d0*/  MUFU.EX2 R0, R11 ;  /* 0x0000000b00007308 */ /* 0x0000a20000000800 */
[----:B-1----:R-:W-:Y:S01]  /*51e0*/  FFMA.FTZ R8, R9, R8, R156 ;  /* 0x0000000809087223 */ /* 0x002fe2000001009c */
[-CC-:B------:R-:W-:Y:S01]  /*51f0*/  FFMA.FTZ R177, R177, R2.reuse, -R92.reuse ;  /* 0x00000002b1b17223 */ /* 0x180fe2000001085c */
[-CC-:B------:R-:W-:Y:S01]  /*5200*/  FFMA.FTZ R123, R123, R2.reuse, -R92.reuse ;  /* 0x000000027b7b7223 */ /* 0x180fe2000001085c */
[-CC-:B------:R-:W-:Y:S01]  /*5210*/  FFMA.FTZ R139, R139, R2.reuse, -R92.reuse ;  /* 0x000000028b8b7223 */ /* 0x180fe2000001085c */
[-CC-:B------:R-:W-:Y:S01]  /*5220*/  FFMA.FTZ R127, R127, R2.reuse, -R92.reuse ;  /* 0x000000027f7f7223 */ /* 0x180fe2000001085c */
[-CC-:B------:R-:W-:Y:S01]  /*5230*/  FFMA.FTZ R179, R179, R2.reuse, -R92.reuse ;  /* 0x00000002b3b37223 */ /* 0x180fe2000001085c */
[-C--:B------:R-:W-:Y:S01]  /*5240*/  FFMA.FTZ R131, R131, R2.reuse, -R92 ;  /* 0x0000000283837223 */ /* 0x080fe2000001085c */
[----:B------:R-:W1:Y:S01]  /*5250*/  MUFU.EX2 R14, R14 ;  /* 0x0000000e000e7308 */ /* 0x000e620000000800 */
[----:B0-----:R-:W-:Y:S01]  /*5260*/  FADD.FTZ R11, R91, R8 ;  /* 0x000000085b0b7221 */ /* 0x001fe20000010000 */
[-CC-:B------:R-:W-:Y:S01]  /*5270*/  FFMA.FTZ R181, R181, R2.reuse, -R92.reuse ;  /* 0x00000002b5b57223 */ /* 0x180fe2000001085c */
[----:B------:R-:W-:-:S02]  /*5280*/  FFMA.FTZ R92, R135, R2, -R92 ;  /* 0x00000002875c7223 */ /* 0x000fc4000001085c */
[----:B------:R-:W-:-:S03]  /*5290*/  FADD.FTZ R8, R158, R11 ;  /* 0x0000000b9e087221 */ /* 0x000fc60000010000 */
[----:B------:R-:W0:Y:S01]  /*52a0*/  MUFU.EX2 R20, R20 ;  /* 0x0000001400147308 */ /* 0x000e220000000800 */
[----:B--2---:R-:W-:-:S07]  /*52b0*/  FFMA.FTZ R5, R0, R5, R117 ;  /* 0x0000000500057223 */ /* 0x004fce0000010075 */
[----:B------:R-:W2:Y:S01]  /*52c0*/  MUFU.EX2 R95, R95 ;  /* 0x0000005f005f7308 */ /* 0x000ea20000000800 */
[----:B-1----:R-:W-:-:S07]  /*52d0*/  FADD.FTZ R5, R14, R5 ;  /* 0x000000050e057221 */ /* 0x002fce0000010000 */
        /* <DEDUP_REMOVED lines=31> */
[----:B0-----:R-:W-:Y:S01]  /*54d0*/  FADD.FTZ R8, R111, R8 ;  /* 0x000000086f087221 */ /* 0x001fe20000010000 */
[----:B------:R-:W-:-:S06]  /*54e0*/  FADD.FTZ R5, R15, R12 ;  /* 0x0000000c0f057221 */ /* 0x000fcc0000010000 */
        /* <DEDUP_REMOVED lines=40> */
.L_x_2212:
[----:B------:R-:W0:Y:S01]  /*5770*/  S2UR UR4, SR_CgaCtaId ;  /* 0x00000000000479c3 */ /* 0x000e220000008800 */
[----:B------:R-:W-:Y:S01]  /*5780*/  UIADD3 UR5, UR5, 0x2a860, URZ ;  /* 0x0002a86005057890 */ /* 0x000fe2000fffe03f */
[C---:B------:R-:W-:Y:S01]  /*5790*/  ISETP.GT.AND P1, PT, R10.reuse, R13, PT ;  /* 0x0000000d0a00720c */ /* 0x040fe20003f24270 */
[----:B------:R-:W-:Y:S01]  /*57a0*/  UMOV UR7, UR60 ;  /* 0x0000003c00077c82 */ /* 0x000fe20008000000 */
[----:B------:R-:W-:Y:S01]  /*57b0*/  F2FP.F16.F32.PACK_AB R147, R141, R147 ;  /* 0x000000938d93723e */ /* 0x000fe200000000ff */
[----:B------:R-:W-:Y:S01]  /*57c0*/  VIADD R10, R10, 0xffffffff ;  /* 0xffffffff0a0a7836 */ /* 0x000fe20000000000 */
[----:B------:R-:W-:Y:S01]  /*57d0*/  F2FP.F16.F32.PACK_AB R143, R127, R139 ;  /* 0x0000008b7f8f723e */ /* 0x000fe200000000ff */
[----:B------:R-:W-:Y:S01]  /*57e0*/  IMAD.MOV.U32 R12, RZ, RZ, R3 ;  /* 0x000000ffff0c7224 */ /* 0x000fe200078e0003 */
[----:B------:R-:W-:Y:S01]  /*57f0*/  F2FP.F16.F32.PACK_AB R156, R91, R156 ;  /* 0x0000009c5b9c723e */ /* 0x000fe200000000ff */
[----:B------:R-:W-:Y:S01]  /*5800*/  IMAD.MOV.U32 R11, RZ, RZ, R4 ;  /* 0x000000ffff0b7224 */ /* 0x000fe200078e0004 */
[----:B------:R-:W-:-:S02]  /*5810*/  F2FP.F16.F32.PACK_AB R157, R14, R117 ;  /* 0x000000750e9d723e */ /* 0x000fc400000000ff */
[----:B------:R-:W-:Y:S02]  /*5820*/  F2FP.F16.F32.PACK_AB R158, R103, R158 ;  /* 0x0000009e679e723e */ /* 0x000fe400000000ff */
[----:B------:R-:W-:Y:S02]  /*5830*/  F2FP.F16.F32.PACK_AB R159, R95, R20 ;  /* 0x000000145f9f723e */ /* 0x000fe400000000ff */
[----:B------:R-:W-:Y:S02]  /*5840*/  F2FP.F16.F32.PACK_AB R152, R119, R152 ;  /* 0x000000987798723e */ /* 0x000fe400000000ff */
[----:B------:R-:W-:Y:S02]  /*5850*/  F2FP.F16.F32.PACK_AB R153, R99, R88 ;  /* 0x000000586399723e */ /* 0x000fe400000000ff */
[----:B------:R-:W-:Y:S02]  /*5860*/  F2FP.F16.F32.PACK_AB R154, R101, R154 ;  /* 0x0000009a659a723e */ /* 0x000fe400000000ff */
[----:B------:R-:W-:Y:S01]  /*5870*/  F2FP.F16.F32.PACK_AB R155, R121, R90 ;  /* 0x0000005a799b723e */ /* 0x000fe200000000ff */
[----:B0-----:R-:W-:Y:S01]  /*5880*/  UPRMT UR5, UR4, 0x654, UR5 ;  /* 0x0000065404057896 */ /* 0x001fe20008000005 */
[----:B------:R-:W-:-:S02]  /*5890*/  F2FP.F16.F32.PACK_AB R148, R21, R148 ;  /* 0x000000941594723e */ /* 0x000fc400000000ff */
[----:B------:R-:W-:Y:S01]  /*58a0*/  UMOV UR4, UR38 ;  /* 0x0000002600047c82 */ /* 0x000fe20008000000 */
[----:B------:R-:W-:Y:S02]  /*58b0*/  F2FP.F16.F32.PACK_AB R149, R94, R149 ;  /* 0x000000955e95723e */ /* 0x000fe400000000ff */
[----:B------:R-:W-:Y:S02]  /*58c0*/  F2FP.F16.F32.PACK_AB R150, R105, R150 ;  /* 0x000000966996723e */ /* 0x000fe400000000ff */
[----:B------:R-:W-:Y:S01]  /*58d0*/  F2FP.F16.F32.PACK_AB R151, R111, R151 ;  /* 0x000000976f97723e */ /* 0x000fe200000000ff */
[----:B------:R-:W-:Y:S01]  /*58e0*/  SYNCS.ARRIVE.TRANS64.RED.A1T0 RZ, [UR5], RZ ;  /* 0x000000ffffff79a7 */ /* 0x000fe20008100405 */
        /* <DEDUP_REMOVED lines=11> */
.L_x_2202:
[----:B------:R-:W-:-:S13]  /*59a0*/  ISETP.GE.AND P1, PT, R10, RZ, PT ;  /* 0x000000ff0a00720c */ /* 0x000fda0003f26270 */
[----:B------:R-:W-:Y:S05]  /*59b0*/  @!P1 BRA `(.L_x_2214) ;  /* 0x0000001c00189947 */ /* 0x000fea0003800000 */
[----:B------:R-:W-:Y:S01]  /*59c0*/  IMAD.MOV.U32 R11, RZ, RZ, R3 ;  /* 0x000000ffff0b7224 */ /* 0x000fe200078e0003 */
[----:B------:R-:W-:Y:S01]  /*59d0*/  UMOV UR6, UR60 ;  /* 0x0000003c00067c82 */ /* 0x000fe20008000000 */
[----:B------:R-:W-:Y:S01]  /*59e0*/  IMAD.MOV.U32 R13, RZ, RZ, R4 ;  /* 0x000000ffff0d7224 */ /* 0x000fe200078e0004 */
[----:B------:R-:W-:-:S06]  /*59f0*/  UMOV UR4, UR38 ;  /* 0x0000002600047c82 */ /* 0x000fcc0008000000 */
.L_x_2225:
        /* <DEDUP_REMOVED lines=8> */
.L_x_2215:
[----:B------:R-:W-:Y:S01]  /*5a80*/  ULEA UR5, UR38, UR39, 0x3 ;  /* 0x0000002726057291 */ /* 0x000fe2000f8e183f */
[----:B------:R-:W-:-:S04]  /*5a90*/  MOV R2, UR60 ;  /* 0x0000003c00027c02 */ /* 0x000fc80008000f00 */
[----:B------:R-:W-:-:S04]  /*5aa0*/  SHF.L.U32 R2, R2, 0x1f, RZ ;  /* 0x0000001f02027819 */ /* 0x000fc800000006ff */
[----:B------:R0:W1:Y:S01]  /*5ab0*/  SYNCS.PHASECHK.TRANS64.TRYWAIT P1, [UR5+0x2a830], R2 ;  /* 0x02a83002ff0075a7 */ /* 0x0000620008020145 */
[----:B------:R-:W-:Y:S05]  /*5ac0*/  @!P0 BRA `(.L_x_2216) ;  /* 0x0000000000048947 */ /* 0x000fea0003800000 */
[----:B------:R-:W-:Y:S01]  /*5ad0*/  BPT.TRAP 0x1 ;  /* 0x000000040000795c */ /* 0x000fe20000300000 */
.L_x_2216:
[----:B-1----:R-:W-:Y:S05]  /*5ae0*/  @P1 BRA `(.L_x_2217) ;  /* 0x0000000000081947 */ /* 0x002fea0003800000 */
[----:B------:R-:W1:Y:S02]  /*5af0*/  SYNCS.PHASECHK.TRANS64.TRYWAIT P1, [UR5+0x2a830], R2 ;  /* 0x02a83002ff0075a7 */ /* 0x000e640008020145 */
[----:B-1----:R-:W-:Y:S05]  /*5b00*/  @!P1 BRA `(.L_x_2218) ;  /* 0x0000008400bc9947 */ /* 0x002fea0003800000 */
.L_x_2217:
        /* <DEDUP_REMOVED lines=131> */
.L_x_2219:
[----:B------:R-:W-:Y:S01]  /*6340*/  ULEA UR5, UR4, UR39, 0x3 ;  /* 0x0000002704057291 */ /* 0x000fe2000f8e183f */
[----:B------:R-:W-:-:S05]  /*6350*/  IMAD.U32 R0, RZ, RZ, UR6 ;  /* 0x00000006ff007e24 */ /* 0x000fca000f8e00ff */
[----:B------:R-:W-:-:S04]  /*6360*/  SHF.L.U32 R0, R0, 0x1f, RZ ;  /* 0x0000001f00007819 */ /* 0x000fc800000006ff */
[----:B------:R2:W3:Y:S01]  /*6370*/  SYNCS.PHASECHK.TRANS64.TRYWAIT P1, [UR5+0x2a850], R0 ;  /* 0x02a85000ff0075a7 */ /* 0x0004e20008020145 */
[----:B------:R-:W-:Y:S05]  /*6380*/  @!P0 BRA `(.L_x_2220) ;  /* 0x0000000000048947 */ /* 0x000fea0003800000 */
[----:B------:R-:W-:Y:S01]  /*6390*/  BPT.TRAP 0x1 ;  /* 0x000000040000795c */ /* 0x000fe20000300000 */
.L_x_2220:
[----:B---3--:R-:W-:Y:S05]  /*63a0*/  @P1 BRA `(.L_x_2221) ;  /* 0x0000000000081947 */ /* 0x008fea0003800000 */
[----:B------:R-:W3:Y:S02]  /*63b0*/  SYNCS.PHASECHK.TRANS64.TRYWAIT P1, [UR5+0x2a850], R0 ;  /* 0x02a85000ff0075a7 */ /* 0x000ee40008020145 */
[----:B---3--:R-:W-:Y:S05]  /*63c0*/  @!P1 BRA `(.L_x_2222) ;  /* 0x0000007c00a49947 */ /* 0x008fea0003800000 */
.L_x_2221:
[----:B------:R-:W-:Y:S01]  /*63d0*/  UIADD3 UR6, UR39, 0x400, URZ ;  /* 0x0000040027067890 */ /* 0x000fe2000fffe03f */
[----:B------:R-:W-:Y:S01]  /*63e0*/  WARPGROUP.ARRIVE ;  /* 0x00000000000079c5 */ /* 0x000fe20000000000 */
[----:B------:R-:W-:Y:S02]  /*63f0*/  UMOV UR11, 0x40000040 ;  /* 0x40000040000b7882 */ /* 0x000fe40000000000 */
[----:B------:R-:W-:-:S04]  /*6400*/  USHF.R.U32.HI UR6, URZ, 0x4, UR6 ;  /* 0x000000043f067899 */ /* 0x000fc80008011606 */
[----:B------:R-:W-:-:S04]  /*6410*/  ULOP3.LUT UR6, UR6, 0x3fff, URZ, 0xc0, !UPT ;  /* 0x00003fff06067892 */ /* 0x000fc8000f8ec03f */
        /* <DEDUP_REMOVED lines=37> */
.L_x_2223:
[----:B-12---:R-:W-:Y:S01]  /*6670*/  FMNMX.FTZ R0, R88, R13, !PT ;  /* 0x0000000d58007209 */ /* 0x006fe20007810000 */
[----:B------:R-:W1:Y:S01]  /*6680*/  S2UR UR6, SR_CgaCtaId ;  /* 0x00000000000679c3 */ /* 0x000e620000008800 */
[----:B0-----:R-:W-:Y:S01]  /*6690*/  FMNMX.FTZ R2, R90, R11, !PT ;  /* 0x0000000b5a027209 */ /* 0x001fe20007810000 */
[----:B------:R-:W-:Y:S01]  /*66a0*/  ULEA UR4, UR7, UR39, 0x3 ;  /* 0x0000002707047291 */ /* 0x000fe2000f8e183f */
[----:B------:R-:W-:Y:S02]  /*66b0*/  FMNMX.FTZ R3, R89, R0, !PT ;  /* 0x0000000059037209 */ /* 0x000fe40007810000 */
[----:B------:R-:W-:Y:S01]  /*66c0*/  FMNMX.FTZ R9, R91, R2, !PT ;  /* 0x000000025b097209 */ /* 0x000fe20007810000 */
[----:B------:R-:W-:Y:S01]  /*66d0*/  UIADD3 UR4, UR4, 0x2a840, URZ ;  /* 0x0002a84004047890 */ /* 0x000fe2000fffe03f */
        /* <DEDUP_REMOVED lines=8> */
[----:B------:R-:W-:Y:S01]  /*6760*/  FMNMX.FTZ R0, R100, R3, !PT ;  /* 0x0000000364007209 */ /* 0x000fe20007810000 */
[----:B-1----:R-:W-:Y:S01]  /*6770*/  UPRMT UR4, UR6, 0x654, UR4 ;  /* 0x0000065406047896 */ /* 0x002fe20008000004 */
[----:B------:R-:W-:Y:S02]  /*6780*/  FMNMX.FTZ R2, R102, R9, !PT ;  /* 0x0000000966027209 */ /* 0x000fe40007810000 */
[----:B------:R-:W-:Y:S02]  /*6790*/  FMNMX.FTZ R3, R101, R0, !PT ;  /* 0x0000000065037209 */ /* 0x000fe40007810000 */
[----:B------:R-:W-:Y:S02]  /*67a0*/  FMNMX.FTZ R9, R103, R2, !PT ;  /* 0x0000000267097209 */ /* 0x000fe40007810000 */
[----:B------:R-:W-:Y:S02]  /*67b0*/  FMNMX.FTZ R0, R104, R3, !PT ;  /* 0x0000000368007209 */ /* 0x000fe40007810000 */
[----:B------:R-:W-:Y:S01]  /*67c0*/  FMNMX.FTZ R2, R106, R9, !PT ;  /* 0x000000096a027209 */ /* 0x000fe20007810000 */
[----:B------:R-:W-:Y:S01]  /*67d0*/  SYNCS.ARRIVE.TRANS64.RED.A1T0 RZ, [UR4], RZ ;  /* 0x000000ffffff79a7 */ /* 0x000fe20008100404 */
        /* <DEDUP_REMOVED lines=33> */
[----:B-1----:R-:W-:-:S03]  /*69f0*/  FMNMX.FTZ R14, R9, R2, !PT ;  /* 0x00000002090e7209 */ /* 0x002fc60007810000 */
[----:B------:R-:W0:Y:S01]  /*6a00*/  SHFL.BFLY PT, R3, R12, 0x1, 0x1f ;  /* 0x0c201f000c037f89 */ /* 0x000e2200000e0000 */
[----:B------:R-:W1:Y:S03]  /*6a10*/  LDC R2, c[0x0][0x988] ;  /* 0x00026200ff027b82 */ /* 0x000e660000000800 */
[----:B------:R-:W2:Y:S01]  /*6a20*/  SHFL.BFLY PT, R15, R14, 0x1, 0x1f ;  /* 0x0c201f000e0f7f89 */ /* 0x000ea200000e0000 */
[----:B0-----:R-:W-:Y:S02]  /*6a30*/  FMNMX.FTZ R4, R12, R3, !PT ;  /* 0x000000030c047209 */ /* 0x001fe40007810000 */
[----:B--2---:R-:W-:-:S03]  /*6a40*/  FMNMX.FTZ R3, R14, R15, !PT ;  /* 0x0000000f0e037209 */ /* 0x004fc60007810000 */
[CC--:B-1----:R-:W-:Y:S01]  /*6a50*/  FMUL.FTZ R137, R4.reuse, R2.reuse ;  /* 0x0000000204897220 */ /* 0x0c2fe20000410000 */
[----:B------:R-:W-:Y:S01]  /*6a60*/  FADD.FTZ R13, -R4, R13 ;  /* 0x0000000d040d7221 */ /* 0x000fe20000010100 */
[----:B------:R-:W-:Y:S02]  /*6a70*/  FADD.FTZ R11, -R3, R11 ;  /* 0x0000000b030b7221 */ /* 0x000fe40000010100 */
[-CC-:B------:R-:W-:Y:S01]  /*6a80*/  FFMA.FTZ R156, R88, R2.reuse, -R137.reuse ;  /* 0x00000002589c7223 */ /* 0x180fe20000010889 */
[-C--:B------:R-:W-:Y:S01]  /*6a90*/  FMUL.FTZ R13, R13, R2.reuse ;  /* 0x000000020d0d7220 */ /* 0x080fe20000410000 */
[-CC-:B------:R-:W-:Y:S01]  /*6aa0*/  FFMA.FTZ R158, R92, R2.reuse, -R137.reuse ;  /* 0x000000025c9e7223 */ /* 0x180fe20000010889 */
[-C--:B------:R-:W-:Y:S01]  /*6ab0*/  FMUL.FTZ R0, R11, R2.reuse ;  /* 0x000000020b007220 */ /* 0x080fe20000410000 */
[-CC-:B------:R-:W-:Y:S01]  /*6ac0*/  FFMA.FTZ R11, R89, R2.reuse, -R137.reuse ;  /* 0x00000002590b7223 */ /* 0x180fe20000010889 */
[-CC-:B------:R-:W-:Y:S01]  /*6ad0*/  FFMA.FTZ R89, R105, R2.reuse, -R137.reuse ;  /* 0x0000000269597223 */ /* 0x180fe20000010889 */
[-CC-:B------:R-:W-:Y:S01]  /*6ae0*/  FFMA.FTZ R105, R121, R2.reuse, -R137.reuse ;  /* 0x0000000279697223 */ /* 0x180fe20000010889 */
[-C--:B------:R-:W-:Y:S01]  /*6af0*/  FMUL.FTZ R121, R3, R2.reuse ;  /* 0x0000000203797220 */ /* 0x080fe20000410000 */
[----:B------:R-:W-:Y:S01]  /*6b00*/  MUFU.EX2 R9, R13 ;  /* 0x0000000d00097308 */ /* 0x000fe20000000800 */
[-CC-:B------:R-:W-:Y:S01]  /*6b10*/  FFMA.FTZ R93, R93, R2.reuse, -R137.reuse ;  /* 0x000000025d5d7223 */ /* 0x180fe20000010889 */
[-C--:B------:R-:W-:Y:S01]  /*6b20*/  FFMA.FTZ R152, R96, R2.reuse, -R137 ;  /* 0x0000000260987223 */ /* 0x080fe20000010889 */
[-CC-:B------:R-:W-:Y:S01]  /*6b30*/  FFMA.FTZ R157, R90, R2.reuse, -R121.reuse ;  /* 0x000000025a9d7223 */ /* 0x180fe20000010879 */
[-CC-:B------:R-:W-:Y:S01]  /*6b40*/  FFMA.FTZ R12, R91, R2.reuse, -R121.reuse ;  /* 0x000000025b0c7223 */ /* 0x180fe20000010879 */
[-CC-:B------:R-:W-:Y:S01]  /*6b50*/  FFMA.FTZ R159, R94, R2.reuse, -R121.reuse ;  /* 0x000000025e9f7223 */ /* 0x180fe20000010879 */
        /* <DEDUP_REMOVED lines=14> */
[-CC-:B------:R-:W-:Y:S01]  /*6c40*/  FFMA.FTZ R110, R110, R2.reuse, -R121.reuse ;  /* 0x000000026e6e7223 */ /* 0x180fe20000010879 */
[-C--:B------:R-:W-:Y:S01]  /*6c50*/  FFMA.FTZ R111, R111, R2.reuse, -R121 ;  /* 0x000000026f6f7223 */ /* 0x080fe20000010879 */
        /* <DEDUP_REMOVED lines=15> */
[-CC-:B------:R-:W-:Y:S01]  /*6d50*/  FFMA.FTZ R126, R126, R2.reuse, -R121.reuse ;  /* 0x000000027e7e7223 */ /* 0x180fe20000010879 */
[-C--:B------:R-:W-:Y:S01]  /*6d60*/  FFMA.FTZ R127, R127, R2.reuse, -R121 ;  /* 0x000000027f7f7223 */ /* 0x080fe20000010879 */
[-C--:B------:R-:W-:Y:S01]  /*6d70*/  FFMA.FTZ R136, R128, R2.reuse, -R137 ;  /* 0x0000000280887223 */ /* 0x080fe20000010889 */
[----:B------:R-:W2:Y:S01]  /*6d80*/  MUFU.EX2 R12, R12 ;  /* 0x0000000c000c7308 */ /* 0x000ea20000000800 */
[----:B-1----:R-:W-:Y:S01]  /*6d90*/  FFMA.FTZ R5, R0, R5, R157 ;  /* 0x0000000500057223 */ /* 0x002fe2000001009d */
[-C--:B------:R-:W-:Y:S01]  /*6da0*/  FFMA.FTZ R130, R130, R2.reuse, -R121 ;  /* 0x0000000282827223 */ /* 0x080fe20000010879 */
[-C--:B------:R-:W-:Y:S01]  /*6db0*/  FFMA.FTZ R113, R129, R2.reuse, -R137 ;  /* 0x0000000281717223 */ /* 0x080fe20000010889 */
[-C--:B------:R-:W-:Y:S01]  /*6dc0*/  FFMA.FTZ R131, R131, R2.reuse, -R121 ;  /* 0x0000000283837223 */ /* 0x080fe20000010879 */
[-CC-:B------:R-:W-:Y:S01]  /*6dd0*/  FFMA.FTZ R138, R132, R2.reuse, -R137.reuse ;  /* 0x00000002848a7223 */ /* 0x180fe20000010889 */
[-C--:B------:R-:W-:Y:S01]  /*6de0*/  FFMA.FTZ R117, R133, R2.reuse, -R137 ;  /* 0x0000000285757223 */ /* 0x080fe20000010889 */
[-CC-:B------:R-:W-:Y:S01]  /*6df0*/  FFMA.FTZ R134, R134, R2.reuse, -R121.reuse ;  /* 0x0000000286867223 */ /* 0x180fe20000010879 */
[----:B------:R-:W1:Y:S01]  /*6e00*/  MUFU.EX2 R158, R158 ;  /* 0x0000009e009e7308 */ /* 0x000e620000000800 */
[----:B0-----:R-:W-:Y:S01]  /*6e10*/  FADD.FTZ R91, R11, R8 ;  /* 0x000000080b5b7221 */ /* 0x001fe20000010000 */
[----:B------:R-:W-:-:S06]  /*6e20*/  FFMA.FTZ R121, R135, R2, -R121 ;  /* 0x0000000287797223 */ /* 0x000fcc0000010879 */
[----:B------:R-:W0:Y:S01]  /*6e30*/  MUFU.EX2 R159, R159 ;  /* 0x0000009f009f7308 */ /* 0x000e220000000800 */
[----:B--2---:R-:W-:-:S07]  /*6e40*/  FADD.FTZ R8, R12, R5 ;  /* 0x000000050c087221 */ /* 0x004fce0000010000 */
[----:B------:R2:W3:Y:S01]  /*6e50*/  MUFU.EX2 R13, R93 ;  /* 0x0000005d000d7308 */ /* 0x0004e20000000800 */
[----:B-1----:R-:W-:-:S07]  /*6e60*/  FADD.FTZ R88, R158, R91 ;  /* 0x0000005b9e587221 */ /* 0x002fce0000010000 */
[----:B------:R-:W1:Y:S01]  /*6e70*/  MUFU.EX2 R14, R14 ;  /* 0x0000000e000e7308 */ /* 0x000e620000000800 */
[----:B0-----:R-:W-:Y:S01]  /*6e80*/  FADD.FTZ R5, R159, R8 ;  /* 0x000000089f057221 */ /* 0x001fe20000010000 */
[-CC-:B--2---:R-:W-:Y:S01]  /*6e90*/  FFMA.FTZ R93, R109, R2.reuse, -R137.reuse ;  /* 0x000000026d5d7223 */ /* 0x184fe20000010889 */
[----:B------:R-:W-:-:S05]  /*6ea0*/  FFMA.FTZ R109, R125, R2, -R137 ;  /* 0x000000027d6d7223 */ /* 0x000fca0000010889 */
        /* <DEDUP_REMOVED lines=84> */
.L_x_2224:
[----:B------:R-:W0:Y:S01]  /*73f0*/  S2UR UR4, SR_CgaCtaId ;  /* 0x00000000000479c3 */ /* 0x000e220000008800 */
[----:B------:R-:W-:Y:S01]  /*7400*/  UIADD3 UR5, UR5, 0x2a860, URZ ;  /* 0x0002a86005057890 */ /* 0x000fe2000fffe03f */
[C---:B------:R-:W-:Y:S01]  /*7410*/  ISETP.GT.AND P1, PT, R10.reuse, RZ, PT ;  /* 0x000000ff0a00720c */ /* 0x040fe20003f24270 */
        /* <DEDUP_REMOVED lines=32> */
.L_x_2214:
        /* <DEDUP_REMOVED lines=67> */
.L_x_2226:
[----:B------:R-:W-:Y:S01]  /*7a50*/  ULEA UR5, UR38, UR39, 0x3 ;  /* 0x0000002726057291 */ /* 0x000fe2000f8e183f */
[----:B------:R-:W-:-:S05]  /*7a60*/  IMAD.U32 R0, RZ, RZ, UR60 ;  /* 0x0000003cff007e24 */ /* 0x000fca000f8e00ff */
[----:B------:R-:W-:-:S04]  /*7a70*/  SHF.L.U32 R0, R0, 0x1f, RZ ;  /* 0x0000001f00007819 */ /* 0x000fc800000006ff */
[----:B------:R0:W1:Y:S01]  /*7a80*/  SYNCS.PHASECHK.TRANS64.TRYWAIT P1, [UR5+0x2a850], R0 ;  /* 0x02a85000ff0075a7 */ /* 0x0000620008020145 */
[----:B------:R-:W-:Y:S05]  /*7a90*/  @!P0 BRA `(.L_x_2227) ;  /* 0x0000000000048947 */ /* 0x000fea0003800000 */
[----:B------:R-:W-:Y:S01]  /*7aa0*/  BPT.TRAP 0x1 ;  /* 0x000000040000795c */ /* 0x000fe20000300000 */
.L_x_2227:
[----:B-1----:R-:W-:Y:S05]  /*7ab0*/  @P1 BRA `(.L_x_2228) ;  /* 0x0000000000081947 */ /* 0x002fea0003800000 */
[----:B------:R-:W1:Y:S02]  /*7ac0*/  SYNCS.PHASECHK.TRANS64.TRYWAIT P1, [UR5+0x2a850], R0 ;  /* 0x02a85000ff0075a7 */ /* 0x000e640008020145 */
[----:B-1----:R-:W-:Y:S05]  /*7ad0*/  @!P1 BRA `(.L_x_2229) ;  /* 0x0000006400f89947 */ /* 0x002fea0003800000 */
.L_x_2228:
[----:B------:R-:W-:Y:S01]  /*7ae0*/  UIADD3 UR39, UR39, 0x400, URZ ;  /* 0x0000040027277890 */ /* 0x000fe2000fffe03f */
[----:B------:R-:W-:Y:S01]  /*7af0*/  WARPGROUP.ARRIVE ;  /* 0x00000000000079c5 */ /* 0x000fe20000000000 */
[----:B------:R-:W-:Y:S01]  /*7b00*/  UMOV UR7, 0x40000040 ;  /* 0x4000004000077882 */ /* 0x000fe20000000000 */
[----:B-1----:R-:W1:Y:S01]  /*7b10*/  SHFL.BFLY PT, R7, R8, 0x2, 0x1f ;  /* 0x0c401f0008077f89 */ /* 0x002e6200000e0000 */
[----:B------:R-:W-:Y:S01]  /*7b20*/  USHF.R.U32.HI UR39, URZ, 0x4, UR39 ;  /* 0x000000043f277899 */ /* 0x000fe20008011627 */
[----:B------:R-:W-:Y:S02]  /*7b30*/  IMAD.MOV.U32 R88, RZ, RZ, -0x800000 ;  /* 0xff800000ff587424 */ /* 0x000fe400078e00ff */
        /* <DEDUP_REMOVED lines=56> */
.L_x_2230:
[----:B------:R-:W0:Y:S01]  /*7ec0*/  S2UR UR6, SR_CgaCtaId ;  /* 0x00000000000679c3 */ /* 0x000e220000008800 */
[----:B------:R-:W-:Y:S01]  /*7ed0*/  UIADD3 UR4, UR5, 0x2a860, URZ ;  /* 0x0002a86005047890 */ /* 0x000fe2000fffe03f */
[----:B------:R-:W-:Y:S01]  /*7ee0*/  FMUL.FTZ R100, R51, R9 ;  /* 0x0000000933647220 */ /* 0x000fe20000410000 */
[----:B------:R-:W-:Y:S01]  /*7ef0*/  UIADD3 UR38, UR38, 0x1, URZ ;  /* 0x0000000126267890 */ /* 0x000fe2000fffe03f */
[----:B------:R-:W-:Y:S01]  /*7f00*/  FMUL.FTZ R89, R44, R5 ;  /* 0x000000052c597220 */ /* 0x000fe20000410000 */
[----:B------:R-:W-:Y:S01]  /*7f10*/  FMUL.FTZ R51, R55, R9 ;  /* 0x0000000937337220 */ /* 0x000fe20000410000 */
[-C--:B------:R-:W-:Y:S01]  /*7f20*/  FMUL.FTZ R92, R45, R5.reuse ;  /* 0x000000052d5c7220 */ /* 0x080fe20000410000 */
[----:B------:R-:W-:Y:S01]  /*7f30*/  UISETP.NE.AND UP0, UPT, UR38, 0x2, UPT ;  /* 0x000000022600788c */ /* 0x000fe2000bf05270 */
[----:B------:R-:W-:Y:S01]  /*7f40*/  FMUL.FTZ R44, R52, R5 ;  /* 0x00000005342c7220 */ /* 0x000fe20000410000 */
        /* <DEDUP_REMOVED lines=15> */
[----:B0-----:R-:W-:Y:S01]  /*8040*/  UPRMT UR4, UR6, 0x654, UR4 ;  /* 0x0000065406047896 */ /* 0x001fe20008000004 */
        /* <DEDUP_REMOVED lines=50> */
.L_x_2194:
        /* <DEDUP_REMOVED lines=10> */
[----:B------:R-:W-:Y:S01]  /*8410*/  IMAD R9, R162, 0x40, R17 ;  /* 0x00000040a2097824 */ /* 0x000fe200078e0211 */
[----:B------:R-:W-:Y:S01]  /*8420*/  SHF.R.S32.HI R62, RZ, 0x1f, R161 ;  /* 0x0000001fff3e7819 */ /* 0x000fe200000114a1 */
[----:B------:R-:W-:Y:S01]  /*8430*/  ULDC.64 UR4, c[0x0][0xb90] ;  /* 0x0002e40000047ab9 */ /* 0x000fe20000000a00 */
[----:B------:R-:W-:Y:S01]  /*8440*/  F2FP.F16.F32.PACK_AB R7, R7, R26 ;  /* 0x0000001a0707723e */ /* 0x000fe200000000ff */
[----:B------:R-:W-:Y:S01]  /*8450*/  IMAD.WIDE.U32 R12, R161, UR4, RZ ;  /* 0x00000004a10c7c25 */ /* 0x000fe2000f8e00ff */
[----:B------:R-:W-:Y:S01]  /*8460*/  F2FP.F16.F32.PACK_AB R6, R29, R6 ;  /* 0x000000061d06723e */ /* 0x000fe200000000ff */
[----:B------:R-:W-:Y:S01]  /*8470*/  ULDC UR6, c[0x0][0xa88] ;  /* 0x0002a20000067ab9 */ /* 0x000fe20000000800 */
[----:B------:R-:W-:Y:S02]  /*8480*/  SHF.R.S32.HI R112, RZ, 0x1f, R23 ;  /* 0x0000001fff707819 */ /* 0x000fe40000011417 */
[----:B------:R-:W-:-:S02]  /*8490*/  F2FP.F16.F32.PACK_AB R80, R81, R80 ;  /* 0x000000505150723e */ /* 0x000fc400000000ff */
[----:B------:R-:W-:Y:S02]  /*84a0*/  F2FP.F16.F32.PACK_AB R52, R73, R52 ;  /* 0x000000344934723e */ /* 0x000fe400000000ff */
[----:B------:R-:W-:Y:S02]  /*84b0*/  F2FP.F16.F32.PACK_AB R55, R78, R55 ;  /* 0x000000374e37723e */ /* 0x000fe400000000ff */
[----:B------:R-:W-:Y:S02]  /*84c0*/  F2FP.F16.F32.PACK_AB R81, R83, R82 ;  /* 0x000000525351723e */ /* 0x000fe400000000ff */
[----:B------:R-:W-:Y:S02]  /*84d0*/  F2FP.F16.F32.PACK_AB R82, R85, R84 ;  /* 0x000000545552723e */ /* 0x000fe400000000ff */
[----:B------:R-:W-:Y:S02]  /*84e0*/  F2FP.F16.F32.PACK_AB R83, R87, R86 ;  /* 0x000000565753723e */ /* 0x000fe400000000ff */
[----:B------:R-:W-:-:S02]  /*84f0*/  MOV R34, R37 ;  /* 0x0000002500227202 */ /* 0x000fc40000000f00 */
[----:B--2---:R-:W-:Y:S01]  /*8500*/  MOV R35, R2 ;  /* 0x0000000200237202 */ /* 0x004fe20000000f00 */
[----:B------:R-:W-:Y:S02]  /*8510*/  IMAD R2, R62, UR4, RZ ;  /* 0x000000043e027c24 */ /* 0x000fe4000f8e02ff */
[----:B------:R-:W-:-:S04]  /*8520*/  IMAD.WIDE R4, R167, 0x2, R34 ;  /* 0x00000002a7047825 */ /* 0x000fc800078e0222 */
[----:B------:R-:W-:Y:S01]  /*8530*/  IMAD.WIDE R34, R9, 0x2, R34 ;  /* 0x0000000209227825 */ /* 0x000fe200078e0222 */
[C---:B------:R-:W-:Y:S02]  /*8540*/  IADD3 R33, P2, R4.reuse, 0x4020, RZ ;  /* 0x0000402004217810 */ /* 0x040fe40007f5e0ff */
[C---:B------:R-:W-:Y:S01]  /*8550*/  IADD3 R21, P6, R4.reuse, 0x20, RZ ;  /* 0x0000002004157810 */ /* 0x040fe20007fde0ff */
[----:B------:R-:W-:Y:S01]  /*8560*/  IMAD R11, R161, UR5, R2 ;  /* 0x00000005a10b7c24 */ /* 0x000fe2000f8e0202 */
[----:B------:R-:W-:Y:S01]  /*8570*/  LOP3.LUT R10, R33, 0x380, RZ, 0xc0, !PT ;  /* 0x00000380210a7812 */ /* 0x000fe200078ec0ff */
[--C-:B------:R-:W-:Y:S01]  /*8580*/  IMAD.X R41, RZ, RZ, R5.reuse, P2 ;  /* 0x000000ffff297224 */ /* 0x100fe200010e0605 */
[----:B------:R-:W-:Y:S01]  /*8590*/  IADD3 R107, P1, R4, 0x4040, RZ ;  /* 0x00004040046b7810 */ /* 0x000fe20007f3e0ff */
[----:B------:R-:W-:Y:S01]  /*85a0*/  IMAD.X R15, RZ, RZ, R5, P6 ;  /* 0x000000ffff0f7224 */ /* 0x000fe200030e0605 */
[----:B------:R-:W-:Y:S01]  /*85b0*/  SHF.R.U64 R10, R10, 0x3, RZ ;  /* 0x000000030a0a7819 */ /* 0x000fe200000012ff */
[----:B------:R-:W-:Y:S01]  /*85c0*/  IMAD.IADD R13, R13, 0x1, R11 ;  /* 0x000000010d0d7824 */ /* 0x000fe200078e020b */
[----:B------:R-:W-:Y:S01]  /*85d0*/  IADD3 R31, P3, R4, 0x4000, RZ ;  /* 0x00004000041f7810 */ /* 0x000fe20007f7e0ff */
[----:B------:R-:W-:Y:S01]  /*85e0*/  ULDC.64 UR4, c[0x0][0xb98] ;  /* 0x0002e60000047ab9 */ /* 0x000fe20000000a00 */
[----:B------:R-:W-:Y:S01]  /*85f0*/  LOP3.LUT R40, R10, R33, RZ, 0x3c, !PT ;  /* 0x000000210a287212 */ /* 0x000fe200078e3cff */
[----:B------:R-:W-:Y:S01]  /*8600*/  IMAD.WIDE.U32 R12, R23, UR4, R12 ;  /* 0x00000004170c7c25 */ /* 0x000fe2000f8e000c */
[----:B------:R-:W-:-:S02]  /*8610*/  IADD3 R33, P6, R34, 0x1000, RZ ;  /* 0x0000100022217810 */ /* 0x000fc40007fde0ff */
[----:B------:R-:W-:Y:S01]  /*8620*/  IADD3 R79, P4, R4, 0x60, RZ ;  /* 0x00000060044f7810 */ /* 0x000fe20007f9e0ff */
[--C-:B------:R-:W-:Y:S01]  /*8630*/  IMAD.X R39, RZ, RZ, R5.reuse, P3 ;  /* 0x000000ffff277224 */ /* 0x100fe200018e0605 */
[----:B------:R-:W-:Y:S02]  /*8640*/  LOP3.LUT R32, R33, 0x380, RZ, 0xc0, !PT ;  /* 0x0000038021207812 */ /* 0x000fe400078ec0ff */
[----:B------:R-:W-:Y:S01]  /*8650*/  IADD3.X R43, RZ, R5, RZ, P1, !PT ;  /* 0x00000005ff2b7210 */ /* 0x000fe20000ffe4ff */
[----:B------:R-:W-:Y:S01]  /*8660*/  IMAD.X R11, RZ, RZ, R5, P4 ;  /* 0x000000ffff0b7224 */ /* 0x000fe200020e0605 */
[----:B------:R-:W-:Y:S02]  /*8670*/  SHF.R.U64 R32, R32, 0x3, RZ ;  /* 0x0000000320207819 */ /* 0x000fe400000012ff */
[----:B---3--:R-:W-:Y:S02]  /*8680*/  ISETP.NE.AND P1, PT, R61, 0x1, PT ;  /* 0x000000013d00780c */ /* 0x008fe40003f25270 */
[----:B------:R-:W-:-:S02]  /*8690*/  LOP3.LUT R8, R31, 0x380, RZ, 0xc0, !PT ;  /* 0x000003801f087812 */ /* 0x000fc400078ec0ff */
[----:B------:R-:W-:Y:S02]  /*86a0*/  LOP3.LUT R32, R32, R33, RZ, 0x3c, !PT ;  /* 0x0000002120207212 */ /* 0x000fe400078e3cff */
[----:B------:R-:W-:Y:S02]  /*86b0*/  SHF.R.U64 R8, R8, 0x3, RZ ;  /* 0x0000000308087819 */ /* 0x000fe400000012ff */
[----:B------:R-:W-:Y:S02]  /*86c0*/  IADD3 R33, P4, R34, 0x3000, RZ ;  /* 0x0000300022217810 */ /* 0x000fe40007f9e0ff */
[----:B------:R-:W-:Y:S02]  /*86d0*/  LOP3.LUT R38, R8, R31, RZ, 0x3c, !PT ;  /* 0x0000001f08267212 */ /* 0x000fe400078e3cff */
[----:B------:R-:W-:Y:S01]  /*86e0*/  LOP3.LUT R28, R33, 0x380, RZ, 0xc0, !PT ;  /* 0x00000380211c7812 */ /* 0x000fe200078ec0ff */
[----:B------:R-:W2:Y:S01]  /*86f0*/  @P1 LDC R109, c[0x0][0xbec] ;  /* 0x0002fb00ff6d1b82 */ /* 0x000ea20000000800 */
[----:B------:R-:W-:Y:S01]  /*8700*/  LOP3.LUT R8, R79, 0x380, RZ, 0xc0, !PT ;  /* 0x000003804f087812 */ /* 0x000fe200078ec0ff */
[----:B------:R-:W-:Y:S01]  /*8710*/  IMAD.X R29, RZ, RZ, R35, P4 ;  /* 0x000000ffff1d7224 */ /* 0x000fe200020e0623 */
[----:B------:R-:W-:-:S02]  /*8720*/  SHF.R.U64 R28, R28, 0x3, RZ ;  /* 0x000000031c1c7819 */ /* 0x000fc400000012ff */
[----:B------:R-:W-:Y:S02]  /*8730*/  IADD3 R47, P0, R4, 0x4060, RZ ;  /* 0x00004060042f7810 */ /* 0x000fe40007f1e0ff */
[----:B------:R-:W-:Y:S01]  /*8740*/  SHF.R.U64 R8, R8, 0x3, RZ ;  /* 0x0000000308087819 */ /* 0x000fe200000012ff */
[----:B------:R-:W3:Y:S01]  /*8750*/  @P1 LDC R111, c[0x0][0xbf0] ;  /* 0x0002fc00ff6f1b82 */ /* 0x000ee20000000800 */
[----:B------:R-:W-:Y:S01]  /*8760*/  LOP3.LUT R28, R28, R33, RZ, 0x3c, !PT ;  /* 0x000000211c1c7212 */ /* 0x000fe200078e3cff */
[----:B------:R-:W-:Y:S01]  /*8770*/  IMAD.X R33, RZ, RZ, R35, P6 ;  /* 0x000000ffff217224 */ /* 0x000fe200030e0623 */
[----:B------:R-:W-:Y:S02]  /*8780*/  LOP3.LUT R46, R47, 0x380, RZ, 0xc0, !PT ;  /* 0x000003802f2e7812 */ /* 0x000fe400078ec0ff */
[----:B------:R-:W-:Y:S02]  /*8790*/  LOP3.LUT R10, R8, R79, RZ, 0x3c, !PT ;  /* 0x0000004f080a7212 */ /* 0x000fe400078e3cff */
[----:B------:R-:W-:-:S02]  /*87a0*/  IADD3 R79, P6, R34, 0x7000, RZ ;  /* 0x00007000224f7810 */ /* 0x000fc40007fde0ff */
[----:B------:R-:W-:Y:S02]  /*87b0*/  SHF.R.U64 R46, R46, 0x3, RZ ;  /* 0x000000032e2e7819 */ /* 0x000fe400000012ff */
[----:B------:R-:W-:Y:S02]  /*87c0*/  LOP3.LUT R26, R79, 0x380, RZ, 0xc0, !PT ;  /* 0x000003804f1a7812 */ /* 0x000fe400078ec0ff */
[----:B------:R-:W-:Y:S01]  /*87d0*/  LOP3.LUT R46, R46, R47, RZ, 0x3c, !PT ;  /* 0x0000002f2e2e7212 */ /* 0x000fe200078e3cff */
[----:B------:R-:W-:Y:S01]  /*87e0*/  IMAD.X R47, RZ, RZ, R5, P0 ;  /* 0x000000ffff2f7224 */ /* 0x000fe200000e0605 */
[----:B------:R-:W-:Y:S02]  /*87f0*/  LOP3.LUT R14, R107, 0x380, RZ, 0xc0, !PT ;  /* 0x000003806b0e7812 */ /* 0x000fe400078ec0ff */
[----:B------:R-:W-:Y:S02]  /*8800*/  SHF.R.U64 R26, R26, 0x3, RZ ;  /* 0x000000031a1a7819 */ /* 0x000fe400000012ff */
[----:B------:R-:W-:-:S02]  /*8810*/  LOP3.LUT R9, R4, 0x380, RZ, 0xc0, !PT ;  /* 0x0000038004097812 */ /* 0x000fc400078ec0ff */
[----:B------:R-:W-:Y:S02]  /*8820*/  SHF.R.U64 R14, R14, 0x3, RZ ;  /* 0x000000030e0e7819 */ /* 0x000fe400000012ff */
[----:B------:R-:W-:Y:S02]  /*8830*/  LOP3.LUT R26, R26, R79, RZ, 0x3c, !PT ;  /* 0x0000004f1a1a7212 */ /* 0x000fe400078e3cff */
[----:B------:R-:W-:Y:S02]  /*8840*/  SHF.R.U64 R9, R9, 0x3, RZ ;  /* 0x0000000309097819 */ /* 0x000fe400000012ff */
[----:B------:R-:W-:Y:S01]  /*8850*/  MOV R79, R46 ;  /* 0x0000002e004f7202 */ /* 0x000fe20000000f00 */
[----:B------:R-:W-:Y:S01]  /*8860*/  IMAD.IADD R46, R19, 0x1, R16 ;  /* 0x00000001132e7824 */ /* 0x000fe200078e0210 */
[----:B------:R-:W-:Y:S01]  /*8870*/  BAR.SYNC.DEFER_BLOCKING 0x1, 0x100 ;  /* 0x0044000000007b1d */ /* 0x000fe20000010000 */
[----:B------:R-:W-:Y:S02]  /*8880*/  IADD3 R25, P5, R4, 0x40, RZ ;  /* 0x0000004004197810 */ /* 0x000fe40007fbe0ff */
[----:B------:R-:W-:-:S02]  /*8890*/  LOP3.LUT R2, R21, 0x380, RZ, 0xc0, !PT ;  /* 0x0000038015027812 */ /* 0x000fc400078ec0ff */
[----:B------:R-:W-:Y:S02]  /*88a0*/  LOP3.LUT R42, R14, R107, RZ, 0x3c, !PT ;  /* 0x0000006b0e2a7212 */ /* 0x000fe400078e3cff */
[----:B------:R-:W-:Y:S01]  /*88b0*/  LOP3.LUT R4, R9, R4, RZ, 0x3c, !PT ;  /* 0x0000000409047212 */ /* 0x000fe200078e3cff */
[----:B------:R-:W-:Y:S01]  /*88c0*/  IMAD.X R9, RZ, RZ, R5, P5 ;  /* 0x000000ffff097224 */ /* 0x000fe200028e0605 */
[----:B------:R-:W-:Y:S01]  /*88d0*/  MOV R107, R40 ;  /* 0x00000028006b7202 */ /* 0x000fe20000000f00 */
[----:B--2---:R-:W-:Y:S01]  /*88e0*/  @P1 IMAD.HI.U32 R40, R46, R109, RZ ;  /* 0x0000006d2e281227 */ /* 0x004fe200078e00ff */
[----:B------:R-:W-:Y:S02]  /*88f0*/  SHF.R.U64 R2, R2, 0x3, RZ ;  /* 0x0000000302027819 */ /* 0x000fe400000012ff */
[----:B------:R-:W-:Y:S02]  /*8900*/  IADD3 R31, P5, R34, 0x2000, RZ ;  /* 0x00002000221f7810 */ /* 0x000fe40007fbe0ff */
[----:B------:R-:W-:-:S02]  /*8910*/  MOV R72, R4 ;  /* 0x0000000400487202 */ /* 0x000fc40000000f00 */
[----:B------:R-:W-:Y:S02]  /*8920*/  F2FP.F16.F32.PACK_AB R4, R98, R3 ;  /* 0x000000036204723e */ /* 0x000fe400000000ff */
[----:B------:R-:W-:Y:S01]  /*8930*/  F2FP.F16.F32.PACK_AB R5, R27, R110 ;  /* 0x0000006e1b05723e */ /* 0x000fe200000000ff */
[----:B------:R-:W-:Y:S01]  /*8940*/  IMAD.X R27, RZ, RZ, R35, P6 ;  /* 0x000000ffff1b7224 */ /* 0x000fe200030e0623 */
[----:B------:R-:W-:Y:S02]  /*8950*/  MOV R41, R46 ;  /* 0x0000002e00297202 */ /* 0x000fe40000000f00 */
[----:B---3--:R-:W-:Y:S01]  /*8960*/  @P1 SHF.R.U32.HI R41, RZ, R111, R40 ;  /* 0x0000006fff291219 */ /* 0x008fe20000011628 */
[----:B------:R2:W-:Y:S01]  /*8970*/  STSM.16.M88.4 [R72], R4 ;  /* 0x0000000448007844 */ /* 0x0005e20000000200 */
[----:B------:R-:W-:Y:S02]  /*8980*/  LOP3.LUT R14, R2, R21, RZ, 0x3c, !PT ;  /* 0x00000015020e7212 */ /* 0x000fe400078e3cff */
[----:B------:R-:W-:-:S02]  /*8990*/  LOP3.LUT R2, R25, 0x380, RZ, 0xc0, !PT ;  /* 0x0000038019027812 */ /* 0x000fc400078ec0ff */
[----:B------:R-:W-:Y:S02]  /*89a0*/  LOP3.LUT R30, R31, 0x380, RZ, 0xc0, !PT ;  /* 0x000003801f1e7812 */ /* 0x000fe400078ec0ff */
[----:B------:R-:W-:Y:S02]  /*89b0*/  LOP3.LUT R3, R34, 0x380, RZ, 0xc0, !PT ;  /* 0x0000038022037812 */ /* 0x000fe400078ec0ff */
[----:B------:R-:W-:Y:S02]  /*89c0*/  SHF.R.U64 R2, R2, 0x3, RZ ;  /* 0x0000000302027819 */ /* 0x000fe400000012ff */
[----:B------:R-:W-:Y:S02]  /*89d0*/  SHF.R.U64 R30, R30, 0x3, RZ ;  /* 0x000000031e1e7819 */ /* 0x000fe400000012ff */
[----:B------:R-:W-:Y:S02]  /*89e0*/  IADD3 R21, P0, R34, 0x6000, RZ ;  /* 0x0000600022157810 */ /* 0x000fe40007f1e0ff */
[----:B------:R-:W-:Y:S01]  /*89f0*/  SHF.R.U64 R3, R3, 0x3, RZ ;  /* 0x0000000303037819 */ /* 0x000fe200000012ff */
[----:B--2---:R-:W-:Y:S01]  /*8a00*/  IMAD.MOV R6, RZ, RZ, -R41 ;  /* 0x000000ffff067224 */ /* 0x004fe200078e0a29 */
[----:B------:R-:W-:Y:S01]  /*8a10*/  MOV R110, R10 ;  /* 0x0000000a006e7202 */ /* 0x000fe20000000f00 */
[----:B------:R-:W-:Y:S01]  /*8a20*/  IMAD R4, R112, UR4, RZ ;  /* 0x0000000470047c24 */ /* 0x000fe2000f8e02ff */
[----:B------:R-:W-:Y:S01]  /*8a30*/  LOP3.LUT R8, R2, R25, RZ, 0x3c, !PT ;  /* 0x0000001902087212 */ /* 0x000fe200078e3cff */
[----:B------:R-:W-:Y:S01]  /*8a40*/  IMAD R11, R61, R6, R46 ;  /* 0x000000063d0b7224 */ /* 0x000fe200078e022e */
[----:B------:R-:W-:Y:S01]  /*8a50*/  LOP3.LUT R30, R30, R31, RZ, 0x3c, !PT ;  /* 0x0000001f1e1e7212 */ /* 0x000fe200078e3cff */
[----:B------:R-:W-:Y:S01]  /*8a60*/  IMAD R4, R23, UR5, R4 ;  /* 0x0000000517047c24 */ /* 0x000fe2000f8e0204 */
[C---:B------:R-:W-:Y:S01]  /*8a70*/  IADD3 R31, P3, R34.reuse, 0x4000, RZ ;  /* 0x00004000221f7810 */ /* 0x040fe20007f7e0ff */
[----:B------:R-:W-:Y:S01]  /*8a80*/  ULDC.64 UR4, c[0x0][0xb88] ;  /* 0x0002e20000047ab9 */ /* 0x000fe20000000a00 */
[----:B------:R-:W-:Y:S01]  /*8a90*/  IADD3 R25, P2, R34, 0x5000, RZ ;  /* 0x0000500022197810 */ /* 0x000fe20007f5e0ff */
[----:B------:R-:W-:Y:S01]  /*8aa0*/  IMAD R72, R61, UR6, RZ ;  /* 0x000000063d487c24 */ /* 0x000fe2000f8e02ff */
[----:B------:R-:W-:Y:S01]  /*8ab0*/  LOP3.LUT R34, R3, R34, RZ, 0x3c, !PT ;  /* 0x0000002203227212 */ /* 0x000fe200078e3cff */
[----:B------:R-:W-:Y:S01]  /*8ac0*/  IMAD.X R3, RZ, RZ, R35, P0 ;  /* 0x000000ffff037224 */ /* 0x000fe200000e0623 */
[----:B------:R-:W-:-:S02]  /*8ad0*/  SHF.R.S32.HI R5, RZ, 0x1f, R41 ;  /* 0x0000001fff057819 */ /* 0x000fc40000011429 */
[----:B------:R-:W-:Y:S01]  /*8ae0*/  IADD3 R12, P0, R41, R12, RZ ;  /* 0x0000000c290c7210 */ /* 0x000fe20007f1e0ff */
[----:B------:R-:W-:Y:S01]  /*8af0*/  IMAD.IADD R41, R166, 0x1, R16 ;  /* 0x00000001a6297824 */ /* 0x000fe200078e0210 */
[----:B------:R-:W-:Y:S02]  /*8b00*/  SHF.R.S32.HI R10, RZ, 0x1f, R11 ;  /* 0x0000001fff0a7819 */ /* 0x000fe4000001140b */
[----:B------:R-:W-:Y:S02]  /*8b10*/  LOP3.LUT R2, R21, 0x380, RZ, 0xc0, !PT ;  /* 0x0000038015027812 */ /* 0x000fe400078ec0ff */
[----:B------:R-:W-:Y:S01]  /*8b20*/  IADD3.X R13, R5, R13, R4, P0, !PT ;  /* 0x0000000d050d7210 */ /* 0x000fe200007fe404 */
[----:B------:R-:W-:Y:S01]  /*8b30*/  IMAD R10, R10, UR4, RZ ;  /* 0x000000040a0a7c24 */ /* 0x000fe2000f8e02ff */
[----:B------:R-:W-:Y:S02]  /*8b40*/  LOP3.LUT R24, R25, 0x380, RZ, 0xc0, !PT ;  /* 0x0000038019187812 */ /* 0x000fe400078ec0ff */
[----:B------:R-:W-:Y:S01]  /*8b50*/  MOV R15, R14 ;  /* 0x0000000e000f7202 */ /* 0x000fe20000000f00 */
[----:B------:R-:W-:Y:S01]  /*8b60*/  IMAD.WIDE.U32 R12, R11, UR4, R12 ;  /* 0x000000040b0c7c25 */ /* 0x000fe2000f8e000c */
[----:B------:R-:W-:-:S02]  /*8b70*/  F2FP.F16.F32.PACK_AB R4, R94, R95 ;  /* 0x0000005f5e04723e */ /* 0x000fc400000000ff */
[----:B------:R-:W-:Y:S02]  /*8b80*/  F2FP.F16.F32.PACK_AB R5, R108, R105 ;  /* 0x000000696c05723e */ /* 0x000fe400000000ff */
[----:B------:R-:W-:Y:S02]  /*8b90*/  F2FP.F16.F32.PACK_AB R6, R96, R93 ;  /* 0x0000005d6006723e */ /* 0x000fe400000000ff */
[----:B------:R-:W-:Y:S02]  /*8ba0*/  F2FP.F16.F32.PACK_AB R7, R106, R103 ;  /* 0x000000676a07723e */ /* 0x000fe400000000ff */
[----:B------:R-:W-:Y:S02]  /*8bb0*/  SHF.R.U64 R2, R2, 0x3, RZ ;  /* 0x0000000302027819 */ /* 0x000fe400000012ff */
[----:B------:R-:W-:Y:S01]  /*8bc0*/  MOV R109, R38 ;  /* 0x00000026006d7202 */ /* 0x000fe20000000f00 */
[----:B------:R-:W-:Y:S01]  /*8bd0*/  IMAD R39, R11, UR5, R10 ;  /* 0x000000050b277c24 */ /* 0x000fe2000f8e020a */
[----:B------:R-:W-:Y:S01]  /*8be0*/  SHF.R.U64 R24, R24, 0x3, RZ ;  /* 0x0000000318187819 */ /* 0x000fe200000012ff */
[----:B------:R2:W-:Y:S01]  /*8bf0*/  STSM.16.M88.4 [R15], R4 ;  /* 0x000000040f007844 */ /* 0x0005e20000000200 */
[----:B------:R-:W-:Y:S01]  /*8c00*/  LOP3.LUT R2, R2, R21, RZ, 0x3c, !PT ;  /* 0x0000001502027212 */ /* 0x000fe200078e3cff */
[----:B------:R-:W-:Y:S01]  /*8c10*/  ULDC.64 UR4, c[0x0][0xb50] ;  /* 0x0002d40000047ab9 */ /* 0x000fe20000000a00 */
[----:B------:R-:W-:Y:S01]  /*8c20*/  IMAD.X R21, RZ, RZ, R35, P3 ;  /* 0x000000ffff157224 */ /* 0x000fe200018e0623 */
[----:B------:R-:W-:-:S02]  /*8c30*/  MOV R14, R8 ;  /* 0x00000008000e7202 */ /* 0x000fc40000000f00 */
[----:B------:R-:W-:Y:S02]  /*8c40*/  LOP3.LUT P0, RZ, R164, 0x3, RZ, 0xc0, !PT ;  /* 0x00000003a4ff7812 */ /* 0x000fe4000780c0ff */
[----:B------:R-:W-:Y:S02]  /*8c50*/  F2FP.F16.F32.PACK_AB R8, R91, R90 ;  /* 0x0000005a5b08723e */ /* 0x000fe400000000ff */
[----:B------:R-:W-:Y:S02]  /*8c60*/  F2FP.F16.F32.PACK_AB R9, R104, R101 ;  /* 0x000000656809723e */ /* 0x000fe400000000ff */
[----:B------:R-:W-:Y:S02]  /*8c70*/  F2FP.F16.F32.PACK_AB R10, R92, R89 ;  /* 0x000000595c0a723e */ /* 0x000fe400000000ff */
[----:B------:R-:W-:Y:S01]  /*8c80*/  F2FP.F16.F32.PACK_AB R11, R102, R99 ;  /* 0x00000063660b723e */ /* 0x000fe200000000ff */
[----:B--2---:R-:W-:Y:S01]  /*8c90*/  VIADD R5, R41, 0x8 ;  /* 0x0000000829057836 */ /* 0x004fe20000000000 */
[----:B------:R-:W-:Y:S01]  /*8ca0*/  LEA R40, P3, R12, UR4, 0x2 ;  /* 0x000000040c287c11 */ /* 0x000fe2000f8610ff */
[----:B------:R-:W-:Y:S01]  /*8cb0*/  IMAD.IADD R7, R13, 0x1, R39 ;  /* 0x000000010d077824 */ /* 0x000fe200078e0227 */
[----:B------:R-:W-:Y:S01]  /*8cc0*/  LOP3.LUT R24, R24, R25, RZ, 0x3c, !PT ;  /* 0x0000001918187212 */ /* 0x000fe200078e3cff */
[----:B------:R-:W-:Y:S01]  /*8cd0*/  IMAD.X R25, RZ, RZ, R35, P2 ;  /* 0x000000ffff197224 */ /* 0x000fe200010e0623 */
[-C--:B------:R-:W-:Y:S01]  /*8ce0*/  ISETP.GE.OR P2, PT, R41, R72.reuse, P0 ;  /* 0x000000482900720c */ /* 0x080fe20000746670 */
[----:B------:R2:W-:Y:S01]  /*8cf0*/  STSM.16.M88.4 [R14], R8 ;  /* 0x000000080e007844 */ /* 0x0005e20000000200 */
[----:B------:R-:W-:-:S02]  /*8d00*/  ISETP.GE.OR P0, PT, R5, R72, P0 ;  /* 0x000000480500720c */ /* 0x000fc40000706670 */
[----:B------:R-:W-:Y:S01]  /*8d10*/  LEA.HI.X R41, R12, UR5, R7, 0x2, P3 ;  /* 0x000000050c297c11 */ /* 0x000fe200098f1407 */
[----:B------:R-:W-:Y:S01]  /*8d20*/  SHFL.IDX PT, R38, R40, RZ, 0x1c1f ;  /* 0x001c1fff28267589 */ /* 0x000fe200000e0000 */
[----:B------:R-:W-:Y:S01]  /*8d30*/  F2FP.F16.F32.PACK_AB R4, R49, R48 ;  /* 0x000000303104723e */ /* 0x000fe200000000ff */
[----:B------:R-:W-:Y:S01]  /*8d40*/  ULDC.64 UR4, c[0x0][0xae8] ;  /* 0x0002ba0000047ab9 */ /* 0x000fe20000000a00 */
[----:B------:R-:W-:Y:S01]  /*8d50*/  F2FP.F16.F32.PACK_AB R5, R100, R97 ;  /* 0x000000616405723e */ /* 0x000fe200000000ff */
[----:B------:R-:W3:Y:S01]  /*8d60*/  SHFL.IDX PT, R39, R41, RZ, 0x1c1f ;  /* 0x001c1fff29277589 */ /* 0x000ee200000e0000 */
[----:B------:R-:W-:Y:S02]  /*8d70*/  F2FP.F16.F32.PACK_AB R6, R53, R44 ;  /* 0x0000002c3506723e */ /* 0x000fe400000000ff */
[----:B------:R-:W-:Y:S01]  /*8d80*/  F2FP.F16.F32.PACK_AB R7, R51, R54 ;  /* 0x000000363307723e */ /* 0x000fe200000000ff */
[----:B------:R-:W-:Y:S01]  /*8d90*/  SHFL.IDX PT, R90, R40, 0x1, 0x1c1f ;  /* 0x003c1f00285a7f89 */ /* 0x000fe200000e0000 */
        /* <DEDUP_REMOVED lines=19> */
[----:B------:R-:W-:Y:S02]  /*8ed0*/  LOP3.LUT R20, R20, R31, RZ, 0x3c, !PT ;  /* 0x0000001f14147212 */ /* 0x000fe400078e3cff */
[----:B------:R-:W-:Y:S01]  /*8ee0*/  IADD3.X R31, RZ, R35, RZ, P5, !PT ;  /* 0x00000023ff1f7210 */ /* 0x000fe20002ffe4ff */
[----:B------:R-:W-:Y:S08]  /*8ef0*/  BAR.SYNC.DEFER_BLOCKING 0x1, 0x100 ;  /* 0x0044000000007b1d */ /* 0x000ff00000010000 */
[----:B----4-:R-:W4:Y:S01]  /*8f00*/  @P1 LDC R52, c[0x0][0xbec] ;  /* 0x0002fb00ff341b82 */ /* 0x010f220000000800 */
[----:B---3--:R3:W-:Y:S04]  /*8f10*/  @!P2 ST.E desc[UR36][R38.64], R88 ;  /* 0x000000582600a985 */ /* 0x0087e8000c101924 */
[----:B--2---:R4:W-:Y:S04]  /*8f20*/  @!P0 ST.E desc[UR36][R90.64], R0 ;  /* 0x000000005a008985 */ /* 0x0049e8000c101924 */
[----:B------:R2:W5:Y:S01]  /*8f30*/  LD.E.128 R44, desc[UR36][R32.64] ;  /* 0x00000024202c7980 */ /* 0x000562000c101d00 */
[----:B---3--:R-:W3:Y:S01]  /*8f40*/  @P1 LDC R39, c[0x0][0xbf0] ;  /* 0x0002fc00ff271b82 */ /* 0x008ee20000000800 */
[----:B------:R-:W-:-:S02]  /*8f50*/  IMAD R62, R62, UR4, RZ ;  /* 0x000000043e3e7c24 */ /* 0x000fc4000f8e02ff */
[----:B------:R0:W5:Y:S01]  /*8f60*/  LD.E.128 R40, desc[UR36][R30.64] ;  /* 0x000000241e287980 */ /* 0x000162000c101d00 */
[----:B--2---:R-:W-:-:S03]  /*8f70*/  IMAD R33, R160, 0x20, R162 ;  /* 0x00000020a0217824 */ /* 0x004fc600078e02a2 */
[----:B------:R2:W5:Y:S01]  /*8f80*/  LD.E.128 R4, desc[UR36][R28.64] ;  /* 0x000000241c047980 */ /* 0x000562000c101d00 */
[----:B------:R-:W-:-:S03]  /*8f90*/  IMAD.IADD R33, R16, 0x1, R33 ;  /* 0x0000000110217824 */ /* 0x000fc600078e0221 */
[----:B------:R1:W5:Y:S01]  /*8fa0*/  LD.E.128 R64, desc[UR36][R20.64] ;  /* 0x0000002414407980 */ /* 0x000362000c101d00 */
[----:B0-----:R-:W-:Y:S02]  /*8fb0*/  IMAD R31, R161, UR5, R62 ;  /* 0x00000005a11f7c24 */ /* 0x001fe4000f8e023e */
[----:B----4-:R-:W-:Y:S01]  /*8fc0*/  @P1 IMAD.HI.U32 R0, R33, R52, RZ ;  /* 0x0000003421001227 */ /* 0x010fe200078e00ff */
[----:B------:R0:W5:Y:S03]  /*8fd0*/  LD.E.128 R12, desc[UR36][R2.64] ;  /* 0x00000024020c7980 */ /* 0x000166000c101d00 */
[----:B--2---:R-:W-:Y:S01]  /*8fe0*/  IMAD.WIDE.U32 R28, R161, UR4, RZ ;  /* 0x00000004a11c7c25 */ /* 0x004fe2000f8e00ff */
[----:B------:R-:W-:Y:S01]  /*8ff0*/  ULDC.64 UR4, c[0x0][0xaf0] ;  /* 0x0002bc0000047ab9 */ /* 0x000fe20000000a00 */
[----:B------:R2:W5:Y:S02]  /*9000*/  LD.E.128 R56, desc[UR36][R24.64] ;  /* 0x0000002418387980 */ /* 0x000564000c101d00 */
[----:B-1----:R-:W-:-:S02]  /*9010*/  IMAD.MOV.U32 R21, RZ, RZ, R33 ;  /* 0x000000ffff157224 */ /* 0x002fc400078e0021 */
[----:B------:R-:W-:Y:S01]  /*9020*/  IMAD R20, R112, UR4, RZ ;  /* 0x0000000470147c24 */ /* 0x000fe2000f8e02ff */
[----:B---3--:R-:W-:Y:S01]  /*9030*/  @P1 SHF.R.U32.HI R21, RZ, R39, R0 ;  /* 0x00000027ff151219 */ /* 0x008fe20000011600 */
[----:B0-----:R-:W-:Y:S01]  /*9040*/  IMAD.MOV.U32 R2, RZ, RZ, R28 ;  /* 0x000000ffff027224 */ /* 0x001fe200078e001c */
[----:B------:R-:W-:Y:S01]  /*9050*/  IADD3 R3, R29, R31, RZ ;  /* 0x0000001f1d037210 */ /* 0x000fe20007ffe0ff */
[----:B------:R0:W5:Y:S01]  /*9060*/  LD.E.128 R48, desc[UR36][R34.64] ;  /* 0x0000002422307980 */ /* 0x000162000c101d00 */
[--C-:B------:R-:W-:Y:S01]  /*9070*/  SHF.R.S32.HI R0, RZ, 0x1f, R21.reuse ;  /* 0x0000001fff007819 */ /* 0x100fe20000011415 */
[C---:B--2---:R-:W-:Y:S02]  /*9080*/  IMAD R25, R23.reuse, UR5, R20 ;  /* 0x0000000517197c24 */ /* 0x044fe4000f8e0214 */
[----:B------:R-:W-:Y:S01]  /*9090*/  IMAD.MOV R20, RZ, RZ, -R21 ;  /* 0x000000ffff147224 */ /* 0x000fe200078e0a15 */
[----:B------:R0:W5:Y:S01]  /*90a0*/  LD.E.128 R8, desc[UR36][R26.64] ;  /* 0x000000241a087980 */ /* 0x000162000c101d00 */
[----:B------:R-:W-:Y:S01]  /*90b0*/  IMAD.WIDE.U32 R2, R23, UR4, R2 ;  /* 0x0000000417027c25 */ /* 0x000fe2000f8e0002 */
[----:B------:R-:W-:Y:S01]  /*90c0*/  ULDC.64 UR4, c[0x0][0xae0] ;  /* 0x0002b80000047ab9 */ /* 0x000fe20000000a00 */
[----:B------:R-:W-:Y:S01]  /*90d0*/  @!PT LDS RZ, [RZ] ;  /* 0x00000000fffff984 */ /* 0x000fe20000000800 */
[----:B------:R-:W-:Y:S01]  /*90e0*/  @!PT LDS RZ, [RZ] ;  /* 0x00000000fffff984 */ /* 0x000fe20000000800 */
[----:B------:R-:W-:Y:S01]  /*90f0*/  @!PT LDS RZ, [RZ] ;  /* 0x00000000fffff984 */ /* 0x000fe20000000800 */
[----:B------:R-:W-:Y:S01]  /*9100*/  @!PT LDS RZ, [RZ] ;  /* 0x00000000fffff984 */ /* 0x000fe20000000800 */
[----:B------:R1:W-:Y:S06]  /*9110*/  MEMBAR.ALL.CTA ;  /* 0x0000000000007992 */ /* 0x0003ec0000008000 */
[----:B-1----:R-:W1:Y:S01]  /*9120*/  FENCE.VIEW.ASYNC.S ;  /* 0x00000000000073c6 */ /* 0x002e620000000000 */
[----:B------:R-:W-:-:S02]  /*9130*/  IMAD R0, R0, UR4, RZ ;  /* 0x0000000400007c24 */ /* 0x000fc4000f8e02ff */
        /* <DEDUP_REMOVED lines=9> */
[C---:B------:R-:W-:Y:S02]  /*91d0*/  IMAD R23, R61.reuse, UR5, R0 ;  /* 0x000000053d177c24 */ /* 0x040fe4000f8e0200 */
[----:B------:R-:W-:Y:S01]  /*91e0*/  IMAD.WIDE.U32 R2, R61, UR4, R2 ;  /* 0x000000043d027c25 */ /* 0x000fe2000f8e0002 */
[CC--:B------:R-:W-:Y:S01]  /*91f0*/  ISETP.GE.AND P2, PT, R25.reuse, R72.reuse, PT ;  /* 0x000000481900720c */ /* 0x0c0fe20003f46270 */
[----:B------:R-:W-:Y:S01]  /*9200*/  ULDC.64 UR4, c[0x0][0xa80] ;  /* 0x0002a00000047ab9 */ /* 0x000fe20000000a00 */
[----:B------:R-:W-:Y:S01]  /*9210*/  IADD3 R21, R25, 0x20, RZ ;  /* 0x0000002019157810 */ /* 0x000fe20007ffe0ff */
[----:B------:R-:W-:Y:S01]  /*9220*/  IMAD.IADD R3, R3, 0x1, R23 ;  /* 0x0000000103037824 */ /* 0x000fe200078e0217 */
[C---:B------:R-:W-:Y:S01]  /*9230*/  LEA R0, P3, R2.reuse, UR4, 0x1 ;  /* 0x0000000402007c11 */ /* 0x040fe2000f8608ff */
[----:B------:R-:W-:Y:S01]  /*9240*/  VIADD R37, R37, 0x2a820 ;  /* 0x0002a82025257836 */ /* 0x000fe20000000000 */
[----:B------:R-:W-:Y:S01]  /*9250*/  ISETP.GE.AND P0, PT, R21, R72, PT ;  /* 0x000000481500720c */ /* 0x000fe20003f06270 */
[----:B------:R-:W-:Y:S01]  /*9260*/  VIADD R21, R25, 0x40 ;  /* 0x0000004019157836 */ /* 0x000fe20000000000 */
[----:B------:R-:W-:-:S02]  /*9270*/  LEA.HI.X R16, R2, UR5, R3, 0x1, P3 ;  /* 0x0000000502107c11 */ /* 0x000fc400098f0c03 */
        /* <DEDUP_REMOVED lines=16> */
.L_x_2234:
[----:B------:R-:W-:Y:S05]  /*9380*/  BSYNC B1 ;  /* 0x0000000000017941 */ /* 0x000fea0003800000 */
.L_x_2233:
[----:B--23--:R2:W3:Y:S01]  /*9390*/  SHFL.IDX PT, R21, R16, 0x1, 0x181f ;  /* 0x00381f0010157f89 */ /* 0x00c4e200000e0000 */
[----:B------:R-:W-:Y:S03]  /*93a0*/  BSSY B1, `(.L_x_2235) ;  /* 0x000000c000017945 */ /* 0x000fe60003800000 */
[----:B-1----:R2:W1:Y:S01]  /*93b0*/  SHFL.IDX PT, R20, R0, 0x1, 0x181f ;  /* 0x00381f0000147f89 */ /* 0x00246200000e0000 */
        /* <DEDUP_REMOVED lines=10> */
.L_x_2236:
[----:B------:R-:W-:Y:S05]  /*9460*/  BSYNC B1 ;  /* 0x0000000000017941 */ /* 0x000fea0003800000 */
.L_x_2235:
[----:B---34-:R3:W4:Y:S01]  /*9470*/  SHFL.IDX PT, R21, R16, 0x2, 0x181f ;  /* 0x00581f0010157f89 */ /* 0x01872200000e0000 */
        /* <DEDUP_REMOVED lines=12> */
.L_x_2238:
[----:B------:R-:W-:Y:S05]  /*9540*/  BSYNC B1 ;  /* 0x0000000000017941 */ /* 0x000fea0003800000 */
.L_x_2237:
[----:B-1----:R-:W-:Y:S01]  /*9550*/  VIADD R3, R25, 0x60 ;  /* 0x0000006019037836 */ /* 0x002fe20000000000 */
[----:B0-23--:R-:W0:Y:S04]  /*9560*/  SHFL.IDX PT, R16, R16, 0x3, 0x181f ;  /* 0x00781f0010107f89 */ /* 0x00de2800000e0000 */
[----:B------:R-:W-:Y:S01]  /*9570*/  ISETP.GE.AND P0, PT, R3, R72, PT ;  /* 0x000000480300720c */ /* 0x000fe20003f06270 */
[----:B------:R-:W1:-:S12]  /*9580*/  SHFL.IDX PT, R0, R0, 0x3, 0x181f ;  /* 0x00781f0000007f89 */ /* 0x000e5800000e0000 */
[----:B------:R-:W-:Y:S05]  /*9590*/  @P0 BRA `(.L_x_2239) ;  /* 0x00000008006c0947 */ /* 0x000fea0003800000 */
[----:B------:R-:W-:Y:S02]  /*95a0*/  ULDC UR4, c[0x0][0xac8] ;  /* 0x0002b20000047ab9 */ /* 0x000fe40000000800 */
[----:B------:R-:W-:-:S13]  /*95b0*/  ISETP.GE.AND P1, PT, R17, UR4, PT ;  /* 0x0000000411007c0c */ /* 0x000fda000bf26270 */
[----:B-1----:R-:W-:-:S04]  /*95c0*/  @!P1 LEA R2, P0, R17, R0, 0x1 ;  /* 0x0000000011029211 */ /* 0x002fc800078008ff */
[----:B0-----:R-:W-:Y:S02]  /*95d0*/  @!P1 LEA.HI.X R3, R17, R16, R172, 0x1, P0 ;  /* 0x0000001011039211 */ /* 0x001fe400000f0cac */
[----:B------:R-:W-:-:S03]  /*95e0*/  ISETP.GE.AND P0, PT, R22, UR4, PT ;  /* 0x0000000416007c0c */ /* 0x000fc6000bf06270 */
[----:B-----5:R0:W-:Y:S10]  /*95f0*/  @!P1 ST.E.128 desc[UR36][R2.64], R4 ;  /* 0x0000000402009985 */ /* 0x0201f4000c101d24 */
[----:B------:R-:W-:Y:S05]  /*9600*/  @P0 BRA `(.L_x_2239) ;  /* 0x0000000800500947 */ /* 0x000fea0003800000 */
[----:B0-----:R-:W-:-:S04]  /*9610*/  LEA R2, P0, R22, R0, 0x1 ;  /* 0x0000000016027211 */ /* 0x001fc800078008ff */
[----:B------:R-:W-:-:S05]  /*9620*/  LEA.HI.X R3, R22, R16, R169, 0x1, P0 ;  /* 0x0000001016037211 */ /* 0x000fca00000f0ca9 */
[----:B------:R0:W-:Y:S01]  /*9630*/  ST.E.128 desc[UR36][R2.64], R8 ;  /* 0x0000000802007985 */ /* 0x0001e2000c101d24 */
[----:B------:R-:W-:Y:S05]  /*9640*/  BRA `(.L_x_2239) ;  /* 0x0000000800407947 */ /* 0x000fea0003800000 */
.L_x_2232:
        /* <DEDUP_REMOVED lines=20> */
[----:B------:R-:W-:Y:S01]  /*9790*/  MOV R5, R6 ;  /* 0x0000000600057202 */ /* 0x000fe20000000f00 */
[----:B------:R-:W-:-:S04]  /*97a0*/  IMAD R4, R8, UR4, RZ ;  /* 0x0000000408047c24 */ /* 0x000fc8000f8e02ff */
[----:B------:R-:W-:-:S06]  /*97b0*/  IMAD R7, R161, UR5, R4 ;  /* 0x00000005a1077c24 */ /* 0x000fcc000f8e0204 */
        /* <DEDUP_REMOVED lines=26> */
.L_x_2241:
[----:B------:R-:W-:Y:S05]  /*9960*/  BSYNC B1 ;  /* 0x0000000000017941 */ /* 0x000fea0003800000 */
.L_x_2240:
[----:B------:R-:W-:Y:S01]  /*9970*/  ULDC.64 UR4, c[0x0][0xae8] ;  /* 0x0002ba0000047ab9 */ /* 0x000fe20000000a00 */
[----:B--2---:R-:W-:Y:S01]  /*9980*/  @P1 IMAD.HI.U32 R0, R13, R14, RZ ;  /* 0x0000000e0d001227 */ /* 0x004fe200078e00ff */
[----:B------:R-:W-:Y:S01]  /*9990*/  ULDC UR6, c[0x0][0xa88] ;  /* 0x0002a20000067ab9 */ /* 0x000fe20000000800 */
[----:B------:R-:W-:Y:S02]  /*99a0*/  BSSY B1, `(.L_x_2242) ;  /* 0x0000030000017945 */ /* 0x000fe40003800000 */
[----:B------:R-:W-:Y:S02]  /*99b0*/  IMAD R2, R8, UR4, RZ ;  /* 0x0000000408027c24 */ /* 0x000fe4000f8e02ff */
[----:B----4-:R-:W-:Y:S01]  /*99c0*/  IMAD.MOV.U32 R5, RZ, RZ, R13 ;  /* 0x000000ffff057224 */ /* 0x010fe200078e000d */
[----:B---3--:R-:W-:Y:S01]  /*99d0*/  @P1 SHF.R.U32.HI R5, RZ, R15, R0 ;  /* 0x0000000fff051219 */ /* 0x008fe20000011600 */
[C---:B------:R-:W-:Y:S02]  /*99e0*/  IMAD R7, R161.reuse, UR5, R2 ;  /* 0x00000005a1077c24 */ /* 0x040fe4000f8e0202 */
[----:B------:R-:W-:Y:S01]  /*99f0*/  IMAD.WIDE.U32 R2, R161, UR4, RZ ;  /* 0x00000004a1027c25 */ /* 0x000fe2000f8e00ff */
[----:B------:R-:W-:Y:S01]  /*9a00*/  ULDC.64 UR4, c[0x0][0xaf0] ;  /* 0x0002bc0000047ab9 */ /* 0x000fe20000000a00 */
[----:B------:R-:W-:-:S02]  /*9a10*/  SHF.R.S32.HI R0, RZ, 0x1f, R5 ;  /* 0x0000001fff007819 */ /* 0x000fc40000011405 */
[----:B------:R-:W-:Y:S02]  /*9a20*/  IMAD R4, R10, UR4, RZ ;  /* 0x000000040a047c24 */ /* 0x000fe4000f8e02ff */
[----:B------:R-:W-:Y:S02]  /*9a30*/  IMAD.IADD R3, R3, 0x1, R7 ;  /* 0x0000000103037824 */ /* 0x000fe400078e0207 */
[----:B------:R-:W-:Y:S01]  /*9a40*/  IMAD R7, R23, UR5, R4 ;  /* 0x0000000517077c24 */ /* 0x000fe2000f8e0204 */
[----:B------:R-:W-:Y:S01]  /*9a50*/  IADD3 R4, -R5, RZ, RZ ;  /* 0x000000ff05047210 */ /* 0x000fe20007ffe1ff */
[----:B------:R-:W-:Y:S01]  /*9a60*/  IMAD.WIDE.U32 R2, R23, UR4, R2 ;  /* 0x0000000417027c25 */ /* 0x000fe2000f8e0002 */
[----:B------:R-:W-:-:S03]  /*9a70*/  ULDC.64 UR4, c[0x0][0xae0] ;  /* 0x0002b80000047ab9 */ /* 0x000fc60000000a00 */
        /* <DEDUP_REMOVED lines=34> */
.L_x_2243:
[----:B------:R-:W-:Y:S05]  /*9ca0*/  BSYNC B1 ;  /* 0x0000000000017941 */ /* 0x000fea0003800000 */
.L_x_2242:
        /* <DEDUP_REMOVED lines=13> */
.L_x_2245:
[----:B------:R-:W-:Y:S05]  /*9d80*/  BSYNC B1 ;  /* 0x0000000000017941 */ /* 0x000fea0003800000 */
.L_x_2244:
        /* <DEDUP_REMOVED lines=13> */
.L_x_2247:
[----:B------:R-:W-:Y:S05]  /*9e60*/  BSYNC B1 ;  /* 0x0000000000017941 */ /* 0x000fea0003800000 */
.L_x_2246:
[----:B0-----:R-:W-:Y:S01]  /*9e70*/  IADD3 R0, R16, 0x60, RZ ;  /* 0x0000006010007810 */ /* 0x001fe20007ffe0ff */
[----:B--2-4-:R-:W0:Y:S03]  /*9e80*/  SHFL.IDX PT, R5, R5, 0x3, 0x181f ;  /* 0x00781f0005057f89 */ /* 0x014e2600000e0000 */
        /* <DEDUP_REMOVED lines=12> */
.L_x_2239:
[----:B------:R-:W-:Y:S05]  /*9f50*/  BSYNC B0 ;  /* 0x0000000000007941 */ /* 0x000fea0003800000 */
.L_x_2231:
[----:B------:R-:W-:Y:S02]  /*9f60*/  ULDC UR4, c[0x0][0xc38] ;  /* 0x00030e0000047ab9 */ /* 0x000fe40000000800 */
[----:B-1----:R-:W-:-:S13]  /*9f70*/  ISETP.GE.AND P0, PT, R36, UR4, PT ;  /* 0x0000000424007c0c */ /* 0x002fda000bf06270 */
[----:B------:R-:W-:Y:S05]  /*9f80*/  @!P0 BRA `(.L_x_2248) ;  /* 0xffffff6c005c8947 */ /* 0x000fea000383ffff */
[----:B------:R-:W-:Y:S05]  /*9f90*/  EXIT ;  /* 0x000000000000794d */ /* 0x000fea0003800000 */
.L_x_2190:
[----:B------:R-:W-:-:S08]  /*9fa0*/  NOP ;  /* 0x0000000000007918 */ /* 0x000fd00000000000 */
[----:B0-----:R-:W0:-:S00]  /*9fb0*/  USETMAXREG.DEALLOC.CTAPOOL 0x28 ;  /* 0x00000028000079c8 */ /* 0x001e0000080e0500 */
[----:B0-----:R-:W-:-:S06]  /*9fc0*/  LOP3.LUT R0, R0, 0x3, RZ, 0xc0, !PT ;  /* 0x0000000300007812 */ /* 0x001fcc00078ec0ff */
[----:B------:R-:W0:Y:S01]  /*9fd0*/  S2UR UR9, SR_CTAID.X ;  /* 0x00000000000979c3 */ /* 0x000e220000002500 */
[----:B------:R-:W-:Y:S01]  /*9fe0*/  LOP3.LUT R16, R16, 0xfffff7ff, RZ, 0xc0, !PT ;  /* 0xfffff7ff10107812 */ /* 0x000fe200078ec0ff */
[----:B------:R-:W-:Y:S01]  /*9ff0*/  STL [R1], RZ ;  /* 0x000000ff01007387 */ /* 0x000fe20000100800 */
[----:B------:R-:W-:Y:S02]  /*a000*/  IMAD.MOV.U32 R26, RZ, RZ, 0x1 ;  /* 0x00000001ff1a7424 */ /* 0x000fe400078e00ff */
[----:B------:R-:W-:Y:S01]  /*a010*/  IMAD.MOV.U32 R23, RZ, RZ, RZ ;  /* 0x000000ffff177224 */ /* 0x000fe200078e00ff */
        /* <DEDUP_REMOVED lines=23> */
[----:B------:R-:W-:Y:S01]  /*a190*/  MOV R23, RZ ;  /* 0x000000ff00177202 */ /* 0x000fe20000000f00 */
[----:B------:R-:W-:Y:S01]  /*a1a0*/  UMOV UR5, 0x400 ;  /* 0x0000040000057882 */ /* 0x000fe20000000000 */
[----:B------:R-:W-:Y:S01]  /*a1b0*/  USEL UR4, UR4, 0x1, UP0 ;  /* 0x0000000104047887 */ /* 0x000fe20008000000 */
[----:B------:R-:W-:-:S03]  /*a1c0*/  ULDC UR46, c[0x0][0xc] ;  /* 0x00000300002e7ab9 */ /* 0x000fc60000000800 */
[----:B------:R-:W-:-:S04]  /*a1d0*/  UIMAD UR38, UR4, UR38, URZ ;  /* 0x00000026042672a4 */ /* 0x000fc8000f8e023f */
[----:B------:R-:W-:Y:S02]  /*a1e0*/  UIADD3 UR4, UR38, 0x5f, URZ ;  /* 0x0000005f26047890 */ /* 0x000fe4000fffe03f */
        /* <DEDUP_REMOVED lines=30> */
[C---:B------:R-:W-:Y:S01]  /*a3d0*/  ISETP.GE.AND P0, PT, R37.reuse, UR39, PT ;  /* 0x0000002725007c0c */ /* 0x040fe2000bf06270 */
[----:B------:R-:W-:Y:S01]  /*a3e0*/  ULDC UR39, c[0x0][0x448] ;  /* 0x0001120000277ab9 */ /* 0x000fe20000000800 */
[----:B------:R-:W-:Y:S01]  /*a3f0*/  LOP3.LUT R16, R16, 0xfffffeff, RZ, 0xc0, !PT ;  /* 0xfffffeff10107812 */ /* 0x000fe200078ec0ff */
[----:B------:R-:W-:Y:S02]  /*a400*/  UIMAD UR39, UR39, UR40, URZ ;  /* 0x00000028272772a4 */ /* 0x000fe4000f8e023f */
[----:B------:R-:W-:Y:S01]  /*a410*/  UIADD3 UR40, UR38, 0x60, -UR40 ;  /* 0x0000006026287890 */ /* 0x000fe2000fffe828 */
        /* <DEDUP_REMOVED lines=9> */
.L_x_2298:
        /* <DEDUP_REMOVED lines=22> */
.L_x_2250:
[----:B------:R-:W-:Y:S01]  /*a610*/  ULDC UR8, c[0x0][0xc54] ;  /* 0x0003150000087ab9 */ /* 0x000fe20000000800 */
[----:B------:R-:W-:Y:S01]  /*a620*/  UMOV UR6, UR7 ;  /* 0x0000000700067c82 */ /* 0x000fe20008000000 */
[----:B------:R-:W-:-:S11]  /*a630*/  UISETP.NE.AND UP0, UPT, UR8, 0x1, UPT ;  /* 0x000000010800788c */ /* 0x000fd6000bf05270 */
[----:B------:R-:W-:Y:S02]  /*a640*/  @UP0 ULDC.64 UR10, c[0x0][0xc58] ;  /* 0x00031600000a0ab9 */ /* 0x000fe40000000a00 */
[----:B------:R-:W-:-:S04]  /*a650*/  UIMAD.WIDE.U32 UR4, UR7, UR10, URZ ;  /* 0x0000000a070472a5 */ /* 0x000fc8000f8e003f */
[----:B------:R-:W-:-:S04]  /*a660*/  @UP0 USHF.R.U32.HI UR6, URZ, UR11, UR5 ;  /* 0x0000000b3f060299 */ /* 0x000fc80008011605 */
[----:B------:R-:W-:-:S12]  /*a670*/  UIMAD UR4, UR6, UR8, URZ ;  /* 0x00000008060472a4 */ /* 0x000fd8000f8e023f */
.L_x_2251:
        /* <DEDUP_REMOVED lines=25> */
[----:B------:R-:W-:Y:S01]  /*a810*/  UP2UR UR48, UPR, URZ, 0x4 ;  /* 0x000000043f307883 */ /* 0x000fe20008000000 */
[----:B------:R-:W-:Y:S01]  /*a820*/  BSSY B7, `(.L_x_2252) ;  /* 0x0000331000077945 */ /* 0x000fe20003800000 */
[----:B------:R-:W-:-:S04]  /*a830*/  USHF.L.U32 UR6, UR44, 0x7, URZ ;  /* 0x000000072c067899 */ /* 0x000fc8000800063f */
[----:B------:R-:W-:Y:S01]  /*a840*/  UIADD3 UR6, UR6, 0x7f, URZ ;  /* 0x0000007f06067890 */ /* 0x000fe2000fffe03f */
[----:B------:R-:W-:Y:S01]  /*a850*/  @UP2 ULDC UR4, c[0x0][0x44c] ;  /* 0x0001130000042ab9 */ /* 0x000fe20000000800 */
[----:B------:R-:W-:Y:S02]  /*a860*/  @UP2 ULDC UR7, c[0x0][0x450] ;  /* 0x0001140000072ab9 */ /* 0x000fe40000000800 */
[----:B------:R-:W-:-:S04]  /*a870*/  UIMAD.WIDE.U32 UR4, UR6, UR4, URZ ;  /* 0x00000004060472a5 */ /* 0x000fc8000f8e003f */
[----:B------:R-:W-:-:S04]  /*a880*/  @UP2 USHF.R.U32.HI UR6, URZ, UR7, UR5 ;  /* 0x000000073f062299 */ /* 0x000fc80008011605 */
[----:B------:R-:W-:-:S04]  /*a890*/  UIADD3 UR4, UR40, UR6, URZ ;  /* 0x0000000628047290 */ /* 0x000fc8000fffe03f */
[----:B------:R-:W-:-:S04]  /*a8a0*/  UIMAD.WIDE UR4, UR4, 0x2aaaaaab, URZ ;  /* 0x2aaaaaab040478a5 */ /* 0x000fc8000f8e023f */
[----:B------:R-:W-:-:S04]  /*a8b0*/  USHF.R.U32.HI UR4, URZ, 0x1f, UR5 ;  /* 0x0000001f3f047899 */ /* 0x000fc80008011605 */
[----:B------:R-:W-:-:S04]  /*a8c0*/  ULEA.HI.SX32 UR4, UR5, UR4, 0x1c ;  /* 0x0000000405047291 */ /* 0x000fc8000f8fe23f */
[----:B------:R-:W-:-:S04]  /*a8d0*/  UISETP.LT.AND UP0, UPT, UR41, UR4, UPT ;  /* 0x000000042900728c */ /* 0x000fc8000bf01270 */
[----:B------:R-:W-:-:S06]  /*a8e0*/  USEL UR45, UR41, UR4, UP0 ;  /* 0x00000004292d7287 */ /* 0x000fcc0008000000 */
[----:B------:R-:W-:-:S13]  /*a8f0*/  ISETP.LT.AND P0, PT, RZ, UR45, PT ;  /* 0x0000002dff007c0c */ /* 0x000fda000bf01270 */
[----:B0-----:R-:W-:Y:S05]  /*a900*/  @P0 BRA `(.L_x_2253) ;  /* 0x0000000000440947 */ /* 0x001fea0003800000 */
        /* <DEDUP_REMOVED lines=17> */
.L_x_2253:
        /* <DEDUP_REMOVED lines=8> */
[----:B------:R-:W-:Y:S01]  /*aaa0*/  IMAD.U32 R5, RZ, RZ, UR5 ;  /* 0x00000005ff057e24 */ /* 0x000fe2000f8e00ff */
[----:B------:R-:W-:Y:S01]  /*aab0*/  ULDC.64 UR4, c[0x4][0x8] ;  /* 0x0100020000047ab9 */ /* 0x000fe20000000a00 */
[----:B------:R-:W0:Y:S01]  /*aac0*/  LDC.64 R2, c[0x4][R2] ;  /* 0x0100000002027b82 */ /* 0x000e220000000a00 */
        /* <DEDUP_REMOVED lines=8> */
[----:B0----5:R-:W-:Y:S05]  /*ab50*/  CALL.ABS.NOINC R2 ;  /* 0x0000000002007343 */ /* 0x021fea0003c00000 */
.L_x_2256:
[----:B------:R-:W-:Y:S05]  /*ab60*/  BSYNC B6 ;  /* 0x0000000000067941 */ /* 0x000fea0003800000 */
.L_x_2255:
        /* <DEDUP_REMOVED lines=20> */
.L_x_2259:
[----:B------:R0:W1:Y:S01]  /*acb0*/  LDC.64 R2, c[0x4][R18] ;  /* 0x0100000012027b82 */ /* 0x0000620000000a00 */
[----:B------:R-:W-:Y:S01]  /*acc0*/  ULDC.64 UR4, c[0x4][0x90] ;  /* 0x0100240000047ab9 */ /* 0x000fe20000000a00 */
[----:B------:R-:W-:Y:S01]  /*acd0*/  ULDC.64 UR6, c[0x4][0x98] ;  /* 0x0100260000067ab9 */ /* 0x000fe20000000a00 */
[----:B------:R-:W-:Y:S01]  /*ace0*/  IMAD.U32 R4, RZ, RZ, UR4 ;  /* 0x00000004ff047e24 */ /* 0x000fe2000f8e00ff */
[----:B------:R-:W-:Y:S01]  /*acf0*/  MOV R6, UR6 ;  /* 0x0000000600067c02 */ /* 0x000fe20008000f00 */
[----:B------:R-:W-:Y:S01]  /*ad00*/  IMAD.U32 R5, RZ, RZ, UR5 ;  /* 0x00000005ff057e24 */ /* 0x000fe2000f8e00ff */
[----:B------:R-:W-:Y:S01]  /*ad10*/  ULDC.64 UR4, c[0x4][0x18] ;  /* 0x0100060000047ab9 */ /* 0x000fe20000000a00 */
[----:B------:R-:W-:Y:S02]  /*ad20*/  IMAD.U32 R7, RZ, RZ, UR7 ;  /* 0x00000007ff077e24 */ /* 0x000fe4000f8e00ff */
[----:B------:R-:W-:Y:S02]  /*ad30*/  IMAD.U32 R10, RZ, RZ, UR4 ;  /* 0x00000004ff0a7e24 */ /* 0x000fe4000f8e00ff */
[----:B------:R-:W-:-:S02]  /*ad40*/  IMAD.U32 R11, RZ, RZ, UR5 ;  /* 0x00000005ff0b7e24 */ /* 0x000fc4000f8e00ff */
[----:B------:R-:W-:Y:S02]  /*ad50*/  IMAD.MOV.U32 R8, RZ, RZ, 0x70 ;  /* 0x00000070ff087424 */ /* 0x000fe400078e00ff */
[----:B------:R-:W-:Y:S02]  /*ad60*/  IMAD.MOV.U32 R12, RZ, RZ, 0x1 ;  /* 0x00000001ff0c7424 */ /* 0x000fe400078e00ff */
[----:B0-----:R-:W-:-:S07]  /*ad70*/  IMAD.MOV.U32 R13, RZ, RZ, RZ ;  /* 0x000000ffff0d7224 */ /* 0x001fce00078e00ff */
[----:B------:R-:W-:-:S07]  /*ad80*/  LEPC R20, `(.L_x_2258) ;  /* 0x000000001014794e */ /* 0x000fce0000000000 */
[----:B-1----:R-:W-:Y:S05]  /*ad90*/  CALL.ABS.NOINC R2 ;  /* 0x0000000002007343 */ /* 0x002fea0003c00000 */
.L_x_2258:
[----:B------:R-:W-:Y:S05]  /*ada0*/  BSYNC B6 ;  /* 0x0000000000067941 */ /* 0x000fea0003800000 */
.L_x_2257:
[----:B------:R-:W-:Y:S01]  /*adb0*/  ULDC.64 UR4, c[0x0][0x9f8] ;  /* 0x00027e0000047ab9 */ /* 0x000fe20000000a00 */
[----:B------:R-:W-:Y:S01]  /*adc0*/  MOV R29, UR43 ;  /* 0x0000002b001d7c02 */ /* 0x000fe20008000f00 */
        /* <DEDUP_REMOVED lines=13> */
.L_x_2314:
        /* <DEDUP_REMOVED lines=15> */
[----:B------:R-:W-:Y:S02]  /*af90*/  ISETP.GT.U32.OR P0, PT, R8, 0x5f, P0 ;  /* 0x0000005f0800780c */ /* 0x000fe40000704470 */
[----:B------:R-:W-:Y:S02]  /*afa0*/  MOV R9, R0 ;  /* 0x0000000000097202 */ /* 0x000fe40000000f00 */
        /* <DEDUP_REMOVED lines=16> */
[----:B------:R-:W-:Y:S02]  /*b0b0*/  LOP3.LUT R16, R16, 0xffffffbf, RZ, 0xc0, !PT ;  /* 0xffffffbf10107812 */ /* 0x000fe400078ec0ff */
[----:B------:R-:W-:Y:S01]  /*b0c0*/  MOV R24, UR4 ;  /* 0x0000000400187c02 */ /* 0x000fe20008000f00 */
        /* <DEDUP_REMOVED lines=10> */
.L_x_2261:
        /* <DEDUP_REMOVED lines=21> */
[----:B------:R-:W-:-:S04]  /*b2c0*/  SHF.L.U32 R3, R26, 0x1f, RZ ;  /* 0x0000001f1a037819 */ /* 0x000fc800000006ff */
[----:B------:R-:W-:-:S06]  /*b2d0*/  LEA.HI.X R19, R2, UR5, R19, 0x1, P0 ;  /* 0x0000000502137c11 */ /* 0x000fcc00080f0c13 */
[----:B------:R-:W0:Y:S02]  /*b2e0*/  SYNCS.PHASECHK.TRANS64.TRYWAIT P0, [R0+URZ+0x2a840], R3 ;  /* 0x02a84003000075a7 */ /* 0x000e24000800017f */
[----:B0-----:R-:W-:Y:S05]  /*b2f0*/  @!P0 BRA `(.L_x_2263) ;  /* 0x0000003000348947 */ /* 0x001fea0003800000 */
.L_x_2315:
[----:B------:R-:W-:Y:S05]  /*b300*/  BSYNC B0 ;  /* 0x0000000000007941 */ /* 0x000fea0003800000 */
.L_x_2262:
        /* <DEDUP_REMOVED lines=21> */
[----:B------:R-:W-:Y:S01]  /*b460*/  UMOV UR4, 0xffffffff ;  /* 0xffffffff00047882 */ /* 0x000fe20000000000 */
[----:B------:R-:W-:Y:S01]  /*b470*/  IADD3 R3, R3, R5, RZ ;  /* 0x0000000503037210 */ /* 0x000fe20007ffe0ff */
        /* <DEDUP_REMOVED lines=17> */
[----:B0-----:R-:W-:Y:S02]  /*b590*/  @P0 LEA R14, P1, R37, R14, 0x1 ;  /* 0x0000000e250e0211 */ /* 0x001fe400078208ff */
[----:B------:R-:W-:-:S03]  /*b5a0*/  @P0 LEA R25, R5, R17, 0x1 ;  /* 0x0000001105190211 */ /* 0x000fc600078e08ff */
        /* <DEDUP_REMOVED lines=21> */
[----:B------:R-:W-:-:S03]  /*b700*/  @P0 IMAD R25, R5, 0x2, R17 ;  /* 0x0000000205190824 */ /* 0x000fc600078e0211 */
[----:B------:R-:W-:Y:S01]  /*b710*/  @P0 IADD3.X R9, RZ, R8, RZ, P1, !PT ;  /* 0x00000008ff090210 */ /* 0x000fe20000ffe4ff */
[----:B-1----:R-:W-:Y:S01]  /*b720*/  @P0 IMAD.MOV.U32 R2, RZ, RZ, R14 ;  /* 0x000000ffff020224 */ /* 0x002fe200078e000e */
[----:B------:R-:W-:Y:S03]  /*b730*/  SHFL.IDX PT, R8, R6, 0x4, 0x181f ;  /* 0x00981f0006087f89 */ /* 0x000fe600000e0000 */
[----:B------:R-:W-:Y:S01]  /*b740*/  @P0 IMAD.MOV.U32 R3, RZ, RZ, R9 ;  /* 0x000000ffff030224 */ /* 0x000fe200078e0009 */
        /* <DEDUP_REMOVED lines=9> */
[----:B------:R0:W1:Y:S02]  /*b7e0*/  SHFL.IDX PT, R8, R6, 0x5, 0x181f ;  /* 0x00b81f0006087f89 */ /* 0x00006400000e0000 */
[----:B------:R-:W-:Y:S02]  /*b7f0*/  @P0 MOV R3, R9 ;  /* 0x0000000900030202 */ /* 0x000fe40000000f00 */
[----:B------:R0:W2:Y:S04]  /*b800*/  SHFL.IDX PT, R14, R4, 0x5, 0x181f ;  /* 0x00b81f00040e7f89 */ /* 0x0000a800000e0000 */
[----:B------:R0:W-:Y:S04]  /*b810*/  @P0 LDGSTS.E.BYPASS.LTC128B.128 [R21+0x1a400], desc[UR36][R2.64], !P4 ;  /* 0x1a40000002150fae */ /* 0x0001e8000e101d64 */
[----:B------:R0:W-:Y:S04]  /*b820*/  @P0 LDGSTS.E.BYPASS.LTC128B.128 [R21+0x1d400], desc[UR36][R2.64+0x80], !P3 ;  /* 0x1d40008002150fae */ /* 0x0001e8000d901d64 */
[----:B------:R0:W-:Y:S02]  /*b830*/  @P0 LDGSTS.E.BYPASS.LTC128B.128 [R21+0x20400], desc[UR36][R2.64+0x100], !P2 ;  /* 0x2040010002150fae */ /* 0x0001e4000d101d64 */
.L_x_2329:
        /* <DEDUP_REMOVED lines=12> */
.L_x_2265:
        /* <DEDUP_REMOVED lines=10> */
.L_x_2266:
        /* <DEDUP_REMOVED lines=11> */
[----:B------:R-:W-:Y:S01]  /*ba50*/  IMAD.U32 R4, RZ, RZ, UR6 ;  /* 0x00000006ff047e24 */ /* 0x000fe2000f8e00ff */
[----:B------:R-:W-:Y:S01]  /*ba60*/  MOV R7, UR9 ;  /* 0x0000000900077c02 */ /* 0x000fe20008000f00 */
[----:B------:R-:W0:Y:S01]  /*ba70*/  LDC.64 R2, c[0x4][R2] ;  /* 0x0100000002027b82 */ /* 0x000e220000000a00 */
[----:B------:R-:W-:Y:S02]  /*ba80*/  IMAD.U32 R5, RZ, RZ, UR7 ;  /* 0x00000007ff057e24 */ /* 0x000fe4000f8e00ff */
[----:B------:R-:W-:Y:S02]  /*ba90*/  IMAD.U32 R6, RZ, RZ, UR8 ;  /* 0x00000008ff067e24 */ /* 0x000fe4000f8e00ff */
[----:B------:R-:W-:-:S02]  /*baa0*/  IMAD.U32 R10, RZ, RZ, UR4 ;  /* 0x00000004ff0a7e24 */ /* 0x000fc4000f8e00ff */
[----:B------:R-:W-:Y:S02]  /*bab0*/  IMAD.U32 R11, RZ, RZ, UR5 ;  /* 0x00000005ff0b7e24 */ /* 0x000fe4000f8e00ff */
[----:B------:R-:W-:Y:S02]  /*bac0*/  IMAD.MOV.U32 R8, RZ, RZ, 0x70 ;  /* 0x00000070ff087424 */ /* 0x000fe400078e00ff */
[----:B------:R-:W-:Y:S02]  /*bad0*/  IMAD.MOV.U32 R12, RZ, RZ, 0x1 ;  /* 0x00000001ff0c7424 */ /* 0x000fe400078e00ff */
[----:B------:R-:W-:-:S07]  /*bae0*/  IMAD.MOV.U32 R13, RZ, RZ, RZ ;  /* 0x000000ffff0d7224 */ /* 0x000fce00078e00ff */
[----:B------:R-:W-:-:S07]  /*baf0*/  LEPC R20, `(.L_x_2268) ;  /* 0x000000001014794e */ /* 0x000fce0000000000 */
[----:B0-----:R-:W-:Y:S05]  /*bb00*/  CALL.ABS.NOINC R2 ;  /* 0x0000000002007343 */ /* 0x001fea0003c00000 */
.L_x_2268:
[----:B------:R-:W-:Y:S05]  /*bb10*/  BSYNC B6 ;  /* 0x0000000000067941 */ /* 0x000fea0003800000 */
.L_x_2267:
[----:B0-----:R-:W0:Y:S01]  /*bb20*/  S2R R2, SR_TID.X ;  /* 0x0000000000027919 */ /* 0x001e220000002100 */
[----:B------:R-:W-:Y:S01]  /*bb30*/  UISETP.NE.AND UP0, UPT, UR48, URZ, UPT ;  /* 0x0000003f3000728c */ /* 0x000fe2000bf05270 */
[----:B------:R-:W-:Y:S01]  /*bb40*/  MOV R0, UR44 ;  /* 0x0000002c00007c02 */ /* 0x000fe20008000f00 */
[----:B------:R-:W-:Y:S01]  /*bb50*/  ULDC.64 UR8, c[0x0][0x2d8] ;  /* 0x0000b60000087ab9 */ /* 0x000fe20000000a00 */
[----:B------:R-:W-:Y:S02]  /*bb60*/  R2UR UR6, R28 ;  /* 0x000000001c0672ca */ /* 0x000fe400000e0000 */
[----:B------:R-:W-:Y:S02]  /*bb70*/  R2UR UR7, R22 ;  /* 0x00000000160772ca */ /* 0x000fe400000e0000 */
[----:B------:R-:W-:Y:S02]  /*bb80*/  PLOP3.LUT P0, PT, PT, PT, UP0, 0x80, 0x0 ;  /* 0x000000000000781c */ /* 0x000fe40003f0f008 */
[----:B------:R-:W-:-:S02]  /*bb90*/  LOP3.LUT P3, RZ, R16, 0x400, RZ, 0xc0, !PT ;  /* 0x0000040010ff7812 */ /* 0x000fc4000786c0ff */
[----:B------:R-:W-:Y:S01]  /*bba0*/  @UP0 ULDC UR4, c[0x0][0x44c] ;  /* 0x0001130000040ab9 */ /* 0x000fe20000000800 */
[C---:B------:R-:W-:Y:S02]  /*bbb0*/  LOP3.LUT P4, RZ, R16.reuse, 0x200, RZ, 0xc0, !PT ;  /* 0x0000020010ff7812 */ /* 0x040fe4000788c0ff */
[----:B------:R-:W-:Y:S02]  /*bbc0*/  LOP3.LUT P5, RZ, R16, 0x100, RZ, 0xc0, !PT ;  /* 0x0000010010ff7812 */ /* 0x000fe400078ac0ff */
[----:B------:R-:W-:-:S04]  /*bbd0*/  UIMAD UR6, UR6, UR8, URZ ;  /* 0x00000008060672a4 */ /* 0x000fc8000f8e023f */
[----:B------:R-:W-:Y:S02]  /*bbe0*/  UIMAD UR7, UR7, UR9, UR6 ;  /* 0x00000009070772a4 */ /* 0x000fe4000f8e0206 */
[----:B------:R-:W-:Y:S01]  /*bbf0*/  USHF.R.S32.HI UR6, URZ, 0x1f, UR43 ;  /* 0x0000001f3f067899 */ /* 0x000fe2000801142b */
[----:B0-----:R-:W-:-:S05]  /*bc00*/  IMAD.SHL.U32 R2, R2, 0x10, RZ ;  /* 0x0000001002027824 */ /* 0x001fca00078e00ff */
[----:B------:R-:W-:-:S05]  /*bc10*/  LOP3.LUT R2, R36, 0x70, R2, 0xf8, !PT ;  /* 0x0000007024027812 */ /* 0x000fca00078ef802 */
[----:B------:R-:W-:-:S04]  /*bc20*/  IMAD R0, R0, 0x80, R2 ;  /* 0x0000008000007824 */ /* 0x000fc800078e0202 */
        /* <DEDUP_REMOVED lines=35> */
[----:B------:R-:W-:-:S03]  /*be60*/  MOV R3, UR44 ;  /* 0x0000002c00037c02 */ /* 0x000fc60008000f00 */
[----:B------:R-:W1:Y:S02]  /*be70*/  SHFL.IDX PT, R2, R5, RZ, 0x181f ;  /* 0x00181fff05027589 */ /* 0x000e6400000e0000 */
[----:B------:R-:W-:Y:S02]  /*be80*/  IMAD R4, R3, 0x80, R36 ;  /* 0x0000008003047824 */ /* 0x000fe400078e0224 */
[----:B------:R-:W-:Y:S02]  /*be90*/  SHFL.IDX PT, R6, R5, 0x1, 0x181f ;  /* 0x00381f0005067f89 */ /* 0x000fe400000e0000 */
[C---:B------:R-:W-:Y:S01]  /*bea0*/  VIADD R7, R4.reuse, 0x10 ;  /* 0x0000001004077836 */ /* 0x040fe20000000000 */
[----:B------:R-:W-:-:S13]  /*beb0*/  ISETP.GE.AND P0, PT, R4, UR39, PT ;  /* 0x0000002704007c0c */ /* 0x000fda000bf06270 */
        /* <DEDUP_REMOVED lines=11> */
[----:B------:R-:W-:Y:S02]  /*bf70*/  SHFL.IDX PT, R6, R5, 0x2, 0x181f ;  /* 0x00581f0005067f89 */ /* 0x000fe400000e0000 */
[----:B------:R-:W-:Y:S01]  /*bf80*/  @!P0 MOV R3, R7 ;  /* 0x0000000700038202 */ /* 0x000fe20000000f00 */
        /* <DEDUP_REMOVED lines=17> */
[----:B0-----:R-:W-:-:S04]  /*c0a0*/  @!P0 LEA R14, P1, R37, R14, 0x1 ;  /* 0x0000000e250e8211 */ /* 0x001fc800078208ff */
[----:B-1----:R-:W-:Y:S01]  /*c0b0*/  @!P0 MOV R2, R14 ;  /* 0x0000000e00028202 */ /* 0x002fe20000000f00 */
[----:B------:R-:W-:Y:S01]  /*c0c0*/  @!P0 IMAD.X R7, RZ, RZ, R6, P1 ;  /* 0x000000ffff078224 */ /* 0x000fe200008e0606 */
[----:B------:R-:W0:Y:S03]  /*c0d0*/  SHFL.IDX PT, R14, R0, 0x4, 0x181f ;  /* 0x00981f00000e7f89 */ /* 0x000e2600000e0000 */
[----:B------:R-:W-:Y:S01]  /*c0e0*/  @!P0 IMAD.MOV.U32 R3, RZ, RZ, R7 ;  /* 0x000000ffff038224 */ /* 0x000fe200078e0007 */
[----:B------:R-:W1:Y:S01]  /*c0f0*/  SHFL.IDX PT, R6, R5, 0x4, 0x181f ;  /* 0x00981f0005067f89 */ /* 0x000e6200000e0000 */
[----:B------:R-:W-:-:S03]  /*c100*/  VIADD R7, R4, 0x40 ;  /* 0x0000004004077836 */ /* 0x000fc60000000000 */
[----:B------:R-:W-:Y:S04]  /*c110*/  @!P0 LDGSTS.E.BYPASS.LTC128B.128 [R31+0xdc00], desc[UR36][R2.64], !P3 ;  /* 0x0dc00000021f8fae */ /* 0x000fe8000d901d64 */
[----:B------:R-:W-:Y:S04]  /*c120*/  @!P0 LDGSTS.E.BYPASS.LTC128B.128 [R31+0x11c00], desc[UR36][R2.64+0x80], !P4 ;  /* 0x11c00080021f8fae */ /* 0x000fe8000e101d64 */
[----:B------:R2:W-:Y:S01]  /*c130*/  @!P0 LDGSTS.E.BYPASS.LTC128B.128 [R31+0x15c00], desc[UR36][R2.64+0x100], !P5 ;  /* 0x15c00100021f8fae */ /* 0x0005e2000e901d64 */
[----:B------:R-:W-:-:S13]  /*c140*/  ISETP.GE.AND P0, PT, R7, UR39, PT ;  /* 0x0000002707007c0c */ /* 0x000fda000bf06270 */
[----:B0-----:R-:W-:-:S05]  /*c150*/  @!P0 LEA R14, P1, R37, R14, 0x1 ;  /* 0x0000000e250e8211 */ /* 0x001fca00078208ff */
[----:B-1----:R-:W-:Y:S02]  /*c160*/  @!P0 IMAD.X R7, RZ, RZ, R6, P1 ;  /* 0x000000ffff078224 */ /* 0x002fe400008e0606 */
[----:B--2---:R-:W-:Y:S01]  /*c170*/  @!P0 IMAD.MOV.U32 R2, RZ, RZ, R14 ;  /* 0x000000ffff028224 */ /* 0x004fe200078e000e */
        /* <DEDUP_REMOVED lines=9> */
[----:B------:R-:W-:Y:S01]  /*c210*/  @!P0 IADD3.X R7, RZ, R6, RZ, P1, !PT ;  /* 0x00000006ff078210 */ /* 0x000fe20000ffe4ff */
[----:B-1----:R-:W-:Y:S01]  /*c220*/  @!P0 IMAD.MOV.U32 R2, RZ, RZ, R14 ;  /* 0x000000ffff028224 */ /* 0x002fe200078e000e */
[----:B------:R-:W-:Y:S03]  /*c230*/  SHFL.IDX PT, R6, R5, 0x6, 0x181f ;  /* 0x00d81f0005067f89 */ /* 0x000fe600000e0000 */
[----:B------:R-:W-:Y:S01]  /*c240*/  @!P0 IMAD.MOV.U32 R3, RZ, RZ, R7 ;  /* 0x000000ffff038224 */ /* 0x000fe200078e0007 */
[----:B------:R-:W0:Y:S01]  /*c250*/  SHFL.IDX PT, R14, R0, 0x6, 0x181f ;  /* 0x00d81f00000e7f89 */ /* 0x000e2200000e0000 */
[----:B------:R-:W-:-:S03]  /*c260*/  VIADD R7, R4, 0x60 ;  /* 0x0000006004077836 */ /* 0x000fc60000000000 */
        /* <DEDUP_REMOVED lines=13> */
.L_x_2346:
[----:B------:R-:W-:-:S04]  /*c340*/  IADD3 R4, R4, 0x70, RZ ;  /* 0x0000007004047810 */ /* 0x000fc80007ffe0ff */
        /* <DEDUP_REMOVED lines=11> */
.L_x_2270:
        /* <DEDUP_REMOVED lines=18> */
.L_x_2347:
[----:B------:R-:W-:Y:S05]  /*c520*/  BSYNC B0 ;  /* 0x0000000000007941 */ /* 0x000fea0003800000 */
.L_x_2271:
[----:B------:R-:W-:-:S06]  /*c530*/  UISETP.GE.AND UP0, UPT, UR45, 0x2, UPT ;  /* 0x000000022d00788c */ /* 0x000fcc000bf06270 */
[----:B------:R-:W-:-:S13]  /*c540*/  PLOP3.LUT P0, PT, PT, PT, UP0, 0x40, 0x0 ;  /* 0x000000000000781c */ /* 0x000fda0003f0e808 */
[----:B------:R-:W-:Y:S05]  /*c550*/  @P0 BRA `(.L_x_2273) ;  /* 0x0000000c00cc0947 */ /* 0x000fea0003800000 */
[----:B------:R-:W-:Y:S01]  /*c560*/  UIADD3 UR4, UR45, -0x2, URZ ;  /* 0xfffffffe2d047890 */ /* 0x000fe2000fffe03f */
[----:B------:R-:W-:Y:S01]  /*c570*/  BSSY B0, `(.L_x_2273) ;  /* 0x00000f1000007945 */ /* 0x000fe20003800000 */
[----:B------:R-:W-:Y:S02]  /*c580*/  IMAD.MOV.U32 R20, RZ, RZ, R26 ;  /* 0x000000ffff147224 */ /* 0x000fe400078e001a */
[----:B------:R-:W-:Y:S02]  /*c590*/  IMAD.MOV.U32 R9, RZ, RZ, R23 ;  /* 0x000000ffff097224 */ /* 0x000fe400078e0017 */
[----:B------:R-:W-:Y:S01]  /*c5a0*/  IMAD.MOV.U32 R27, RZ, RZ, R24 ;  /* 0x000000ffff1b7224 */ /* 0x000fe200078e0018 */
[----:B------:R-:W-:-:S07]  /*c5b0*/  MOV R8, UR4 ;  /* 0x0000000400087c02 */ /* 0x000fce0008000f00 */
.L_x_2286:
[----:B------:R-:W1:Y:S01]  /*c5c0*/  LDC R3, c[0x0][0x430] ;  /* 0x00010c00ff037b82 */ /* 0x000e620000000800 */
[----:B0-----:R-:W0:Y:S01]  /*c5d0*/  S2R R0, SR_TID.X ;  /* 0x0000000000007919 */ /* 0x001e220000002100 */
[----:B------:R-:W-:Y:S01]  /*c5e0*/  IMAD R10, R8, 0x60, R32 ;  /* 0x00000060080a7824 */ /* 0x000fe200078e0220 */
[----:B------:R-:W-:Y:S01]  /*c5f0*/  LOP3.LUT P1, RZ, R16, 0x40, RZ, 0xc0, !PT ;  /* 0x0000004010ff7812 */ /* 0x000fe2000782c0ff */
[----:B------:R-:W-:Y:S01]  /*c600*/  VIADD R23, R9, 0x1 ;  /* 0x0000000109177836 */ /* 0x000fe20000000000 */
[----:B-1----:R-:W-:Y:S01]  /*c610*/  ISETP.NE.AND P0, PT, R3, 0x1, PT ;  /* 0x000000010300780c */ /* 0x002fe20003f05270 */
[----:B0-----:R-:W-:-:S12]  /*c620*/  IMAD.SHL.U32 R0, R0, 0x10, RZ ;  /* 0x0000001000007824 */ /* 0x001fd800078e00ff */
        /* <DEDUP_REMOVED lines=17> */
[----:B------:R-:W-:Y:S02]  /*c740*/  @!P2 LEA.HI.X R5, R2, R5, R0, 0x2, P0 ;  /* 0x000000050205a211 */ /* 0x000fe400000f1400 */
[----:B------:R-:W-:Y:S01]  /*c750*/  MOV R0, RZ ;  /* 0x000000ff00007202 */ /* 0x000fe20000000f00 */
[----:B------:R-:W-:Y:S01]  /*c760*/  IMAD.MOV R7, RZ, RZ, -R11 ;  /* 0x000000ffff077224 */ /* 0x000fe200078e0a0b */
[C---:B------:R-:W-:Y:S01]  /*c770*/  ISETP.NE.AND P0, PT, R23.reuse, 0x2, PT ;  /* 0x000000021700780c */ /* 0x040fe20003f05270 */
        /* <DEDUP_REMOVED lines=10> */
.L_x_2274:
[----:B------:R-:W-:Y:S01]  /*c820*/  IMAD R6, R23, 0x8, R17 ;  /* 0x0000000817067824 */ /* 0x000fe200078e0211 */
[----:B------:R-:W-:Y:S01]  /*c830*/  SHF.L.U32 R3, R26, 0x1f, RZ ;  /* 0x0000001f1a037819 */ /* 0x000fe200000006ff */
[----:B------:R-:W-:Y:S03]  /*c840*/  BSSY B1, `(.L_x_2275) ;  /* 0x0000003000017945 */ /* 0x000fe60003800000 */
[----:B------:R-:W0:Y:S02]  /*c850*/  SYNCS.PHASECHK.TRANS64.TRYWAIT P0, [R6+URZ+0x2a840], R3 ;  /* 0x02a84003060075a7 */ /* 0x000e24000800017f */
[----:B0-----:R-:W-:Y:S05]  /*c860*/  @!P0 BRA `(.L_x_2276) ;  /* 0x0000002c00948947 */ /* 0x001fea0003800000 */
.L_x_2348:
[----:B------:R-:W-:Y:S05]  /*c870*/  BSYNC B1 ;  /* 0x0000000000017941 */ /* 0x000fea0003800000 */
.L_x_2275:
        /* <DEDUP_REMOVED lines=27> */
[----:B------:R-:W-:Y:S01]  /*ca30*/  SHF.L.U32 R5, R37, 0x1, RZ ;  /* 0x0000000125057819 */ /* 0x000fe200000006ff */
[----:B------:R-:W-:Y:S02]  /*ca40*/  IMAD R8, R8, 0x2, R17 ;  /* 0x0000000208087824 */ /* 0x000fe400078e0211 */
        /* <DEDUP_REMOVED lines=36> */
.L_x_2362:
        /* <DEDUP_REMOVED lines=10> */
.L_x_2278:
        /* <DEDUP_REMOVED lines=10> */
.L_x_2279:
[----:B------:R1:W-:Y:S01]  /*cdd0*/  SYNCS.ARRIVE.TRANS64.A1T0 RZ, [R6+URZ+0x2a830], RZ ;  /* 0x02a830ff06ff79a7 */ /* 0x0003e2000810003f */
[----:B------:R-:W-:Y:S05]  /*cde0*/  @!P2 BRA `(.L_x_2280) ;  /* 0x000000000004a947 */ /* 0x000fea0003800000 */
[----:B------:R-:W-:Y:S01]  /*cdf0*/  BPT.TRAP 0x1 ;  /* 0x000000040000795c */ /* 0x000fe20000300000 */
.L_x_2280:
[----:B0-----:R-:W-:Y:S01]  /*ce00*/  SHF.L.U32 R3, R20, 0x1f, RZ ;  /* 0x0000001f14037819 */ /* 0x001fe200000006ff */
[----:B-1----:R-:W-:Y:S01]  /*ce10*/  IMAD R6, R9, 0x8, R17 ;  /* 0x0000000809067824 */ /* 0x002fe200078e0211 */
[----:B------:R-:W-:Y:S03]  /*ce20*/  BSSY B1, `(.L_x_2281) ;  /* 0x0000003000017945 */ /* 0x000fe60003800000 */
[----:B------:R-:W0:Y:S02]  /*ce30*/  SYNCS.PHASECHK.TRANS64.TRYWAIT P0, [R6+URZ+0x2a860], R3 ;  /* 0x02a86003060075a7 */ /* 0x000e24000800017f */
[----:B0-----:R-:W-:Y:S05]  /*ce40*/  @!P0 BRA `(.L_x_2282) ;  /* 0x0000002c00e88947 */ /* 0x001fea0003800000 */
.L_x_2363:
[----:B------:R-:W-:Y:S05]  /*ce50*/  BSYNC B1 ;  /* 0x0000000000017941 */ /* 0x000fea0003800000 */
.L_x_2281:
[----:B------:R-:W-:Y:S01]  /*ce60*/  IMAD.MOV.U32 R2, RZ, RZ, -0x60 ;  /* 0xffffffa0ff027424 */ /* 0x000fe200078e00ff */
[----:B------:R-:W-:Y:S01]  /*ce70*/  UMOV UR4, 0xffffffff ;  /* 0xffffffff00047882 */ /* 0x000fe20000000000 */
[C---:B------:R-:W-:Y:S01]  /*ce80*/  LOP3.LUT P2, RZ, R16.reuse, 0x2, RZ, 0xc0, !PT ;  /* 0x0000000210ff7812 */ /* 0x040fe2000784c0ff */
        /* <DEDUP_REMOVED lines=17> */
[----:B------:R-:W0:Y:S01]  /*cfa0*/  SHFL.IDX PT, R14, R18, 0x2, 0x181f ;  /* 0x00581f00120e7f89 */ /* 0x000e2200000e0000 */
[----:B-1----:R-:W-:Y:S02]  /*cfb0*/  IADD3.X R3, RZ, R3, RZ, P0, !PT ;  /* 0x00000003ff037210 */ /* 0x002fe400007fe4ff */
        /* <DEDUP_REMOVED lines=22> */
[----:B------:R-:W0:Y:S04]  /*d120*/  SHFL.IDX PT, R19, R19, 0x5, 0x181f ;  /* 0x00b81f0013137f89 */ /* 0x000e2800000e0000 */
[----:B------:R2:W3:Y:S01]  /*d130*/  SHFL.IDX PT, R14, R18, 0x5, 0x181f ;  /* 0x00b81f00120e7f89 */ /* 0x0004e200000e0000 */
[----:B-1----:R-:W-:Y:S01]  /*d140*/  IMAD.X R3, RZ, RZ, R3, P0 ;  /* 0x000000ffff037224 */ /* 0x002fe200000e0603 */
[----:B------:R-:W-:-:S13]  /*d150*/  ISETP.LT.OR P0, PT, R8, 0x41, P2 ;  /* 0x000000410800780c */ /* 0x000fda0001701670 */
[----:B------:R2:W-:Y:S01]  /*d160*/  LDGSTS.E.BYPASS.LTC128B.128 [R7+0x2400], desc[UR36][R2.64], !P0 ;  /* 0x0240000002077fae */ /* 0x0005e2000c101d64 */
[----:B------:R-:W-:-:S13]  /*d170*/  ISETP.LT.OR P0, PT, R8, 0x41, P1 ;  /* 0x000000410800780c */ /* 0x000fda0000f01670 */
[----:B0--3--:R2:W-:Y:S02]  /*d180*/  LDGSTS.E.BYPASS.LTC128B.128 [R7+0x5400], desc[UR36][R2.64+0x80], !P0 ;  /* 0x0540008002077fae */ /* 0x0095e4000c101d64 */
.L_x_2377:
[----:B0-2---:R-:W-:Y:S01]  /*d190*/  IADD3 R2, P0, R14, R5, RZ ;  /* 0x000000050e027210 */ /* 0x005fe20007f1e0ff */
        /* <DEDUP_REMOVED lines=18> */
[----:B------:R-:W-:-:S05]  /*d2c0*/  IMAD R25, R0, UR5, R25 ;  /* 0x0000000500197c24 */ /* 0x000fca000f8e0219 */
[----:B------:R-:W-:-:S07]  /*d2d0*/  IADD3 R25, R3, R25, RZ ;  /* 0x0000001903197210 */ /* 0x000fce0007ffe0ff */
.L_x_2284:
        /* <DEDUP_REMOVED lines=10> */
.L_x_2285:
        /* <DEDUP_REMOVED lines=13> */
[----:B------:R-:W-:Y:S02]  /*d450*/  LEA.HI.X R19, R2, UR5, R19, 0x1, P0 ;  /* 0x0000000502137c11 */ /* 0x000fe400080f0c13 */
[----:B------:R-:W-:-:S13]  /*d460*/  ISETP.GT.AND P0, PT, R24, RZ, PT ;  /* 0x000000ff1800720c */ /* 0x000fda0003f04270 */
[----:B-1----:R-:W-:Y:S05]  /*d470*/  @P0 BRA `(.L_x_2286) ;  /* 0xfffffff000500947 */ /* 0x002fea000383ffff */
[----:B------:R-:W-:Y:S05]  /*d480*/  BSYNC B0 ;  /* 0x0000000000007941 */ /* 0x000fea0003800000 */
.L_x_2273:
        /* <DEDUP_REMOVED lines=16> */
[----:B0-----:R-:W-:-:S07]  /*d590*/  IADD3 R34, R0, UR46, R7 ;  /* 0x0000002e00227c10 */ /* 0x001fce000fffe007 */
.L_x_2288:
[----:B------:R-:W-:Y:S05]  /*d5a0*/  BSYNC B0 ;  /* 0x0000000000007941 */ /* 0x000fea0003800000 */
.L_x_2287:
[----:B------:R-:W-:-:S13]  /*d5b0*/  LOP3.LUT P0, RZ, R16, 0x40, RZ, 0xc0, !PT ;  /* 0x0000004010ff7812 */ /* 0x000fda000780c0ff */
[----:B------:R-:W-:Y:S05]  /*d5c0*/  @!P0 BRA `(.L_x_2289) ;  /* 0x0000000000048947 */ /* 0x000fea0003800000 */
[----:B------:R-:W-:Y:S01]  /*d5d0*/  BPT.TRAP 0x1 ;  /* 0x000000040000795c */ /* 0x000fe20000300000 */
.L_x_2289:
[----:B------:R-:W-:Y:S01]  /*d5e0*/  IMAD R4, R23, 0x8, R17 ;  /* 0x0000000817047824 */ /* 0x000fe200078e0211 */
[----:B------:R-:W-:Y:S01]  /*d5f0*/  SHF.L.U32 R3, R26, 0x1f, RZ ;  /* 0x0000001f1a037819 */ /* 0x000fe200000006ff */
[----:B------:R-:W-:Y:S01]  /*d600*/  IMAD.MOV.U32 R5, RZ, RZ, -0x60 ;  /* 0xffffffa0ff057424 */ /* 0x000fe200078e00ff */
[----:B------:R-:W-:Y:S02]  /*d610*/  BSSY B0, `(.L_x_2290) ;  /* 0x0000004000007945 */ /* 0x000fe40003800000 */
[----:B------:R-:W0:Y:S01]  /*d620*/  SYNCS.PHASECHK.TRANS64.TRYWAIT P0, [R4+URZ+0x2a860], R3 ;  /* 0x02a86003040075a7 */ /* 0x000e22000800017f */
[----:B------:R-:W-:Y:S01]  /*d630*/  IMAD R5, R24, R5, UR38 ;  /* 0x0000002618057e24 */ /* 0x000fe2000f8e0205 */
[----:B0-----:R-:W-:Y:S06]  /*d640*/  @!P0 BRA `(.L_x_2291) ;  /* 0x0000002c00d08947 */ /* 0x001fec0003800000 */
.L_x_2378:
[----:B------:R-:W-:Y:S05]  /*d650*/  BSYNC B0 ;  /* 0x0000000000007941 */ /* 0x000fea0003800000 */
.L_x_2290:
[----:B------:R-:W-:Y:S01]  /*d660*/  UMOV UR4, 0xffffffff ;  /* 0xffffffff00047882 */ /* 0x000fe20000000000 */
[C---:B------:R-:W-:Y:S01]  /*d670*/  LOP3.LUT P3, RZ, R16.reuse, 0x2, RZ, 0xc0, !PT ;  /* 0x0000000210ff7812 */ /* 0x040fe2000786c0ff */
[----:B------:R-:W-:Y:S01]  /*d680*/  IMAD R8, R23, 0x3000, R30 ;  /* 0x0000300017087824 */ /* 0x000fe200078e021e */
[----:B------:R-:W-:Y:S01]  /*d690*/  LOP3.LUT P1, RZ, R16, 0x1, RZ, 0xc0, !PT ;  /* 0x0000000110ff7812 */ /* 0x000fe2000782c0ff */
[----:B------:R-:W-:Y:S01]  /*d6a0*/  IMAD.IADD R5, R5, 0x1, -R36 ;  /* 0x0000000105057824 */ /* 0x000fe200078e0a24 */
[----:B------:R-:W-:Y:S11]  /*d6b0*/  BRA.DIV UR4, `(.L_x_2292) ;  /* 0x0000002e04c87947 */ /* 0x000ff6000b800000 */
[----:B------:R-:W1:Y:S01]  /*d6c0*/  SHFL.IDX PT, R14, R18, RZ, 0x181f ;  /* 0x00181fff120e7589 */ /* 0x000e6200000e0000 */
[----:B------:R-:W-:-:S03]  /*d6d0*/  IMAD.SHL.U32 R6, R37, 0x2, RZ ;  /* 0x0000000225067824 */ /* 0x000fc600078e00ff */
[----:B------:R-:W0:Y:S04]  /*d6e0*/  SHFL.IDX PT, R0, R19, RZ, 0x181f ;  /* 0x00181fff13007589 */ /* 0x000e2800000e0000 */
[----:B------:R-:W-:Y:S01]  /*d6f0*/  SHFL.IDX PT, R7, R19, 0x1, 0x181f ;  /* 0x00381f0013077f89 */ /* 0x000fe200000e0000 */
[----:B-1----:R-:W-:-:S03]  /*d700*/  IADD3 R2, P0, R14, R6, RZ ;  /* 0x000000060e027210 */ /* 0x002fc60007f1e0ff */
[----:B------:R-:W1:Y:S02]  /*d710*/  SHFL.IDX PT, R14, R18, 0x1, 0x181f ;  /* 0x00381f00120e7f89 */ /* 0x000e6400000e0000 */
[----:B0-----:R-:W-:Y:S01]  /*d720*/  IMAD.X R3, RZ, RZ, R0, P0 ;  /* 0x000000ffff037224 */ /* 0x001fe200000e0600 */
[----:B------:R-:W-:Y:S02]  /*d730*/  ISETP.LT.OR P0, PT, R5, 0x1, P3 ;  /* 0x000000010500780c */ /* 0x000fe40001f01670 */
[----:B------:R-:W-:-:S11]  /*d740*/  LEA R0, R8, R17, 0x1 ;  /* 0x0000001108007211 */ /* 0x000fd600078e08ff */
[----:B------:R-:W-:Y:S01]  /*d750*/  LDGSTS.E.BYPASS.LTC128B.128 [R0+0x400], desc[UR36][R2.64], !P0 ;  /* 0x0040000002007fae */ /* 0x000fe2000c101d64 */
[----:B------:R-:W-:-:S13]  /*d760*/  ISETP.LT.OR P0, PT, R5, 0x1, P1 ;  /* 0x000000010500780c */ /* 0x000fda0000f01670 */
[----:B------:R1:W-:Y:S02]  /*d770*/  LDGSTS.E.BYPASS.LTC128B.128 [R0+0x3400], desc[UR36][R2.64+0x80], !P0 ;  /* 0x0340008002007fae */ /* 0x0003e4000c101d64 */
[----:B-1----:R-:W-:Y:S02]  /*d780*/  IADD3 R2, P0, R14, R6, RZ ;  /* 0x000000060e027210 */ /* 0x002fe40007f1e0ff */
[----:B------:R-:W0:Y:S03]  /*d790*/  SHFL.IDX PT, R14, R18, 0x2, 0x181f ;  /* 0x00581f00120e7f89 */ /* 0x000e2600000e0000 */
[----:B------:R-:W-:Y:S01]  /*d7a0*/  IMAD.X R3, RZ, RZ, R7, P0 ;  /* 0x000000ffff037224 */ /* 0x000fe200000e0607 */
[----:B------:R-:W-:Y:S01]  /*d7b0*/  ISETP.LT.OR P0, PT, R5, 0x11, P3 ;  /* 0x000000110500780c */ /* 0x000fe20001f01670 */
[----:B------:R-:W1:-:S12]  /*d7c0*/  SHFL.IDX PT, R7, R19, 0x2, 0x181f ;  /* 0x00581f0013077f89 */ /* 0x000e5800000e0000 */
[----:B------:R-:W-:Y:S01]  /*d7d0*/  LDGSTS.E.BYPASS.LTC128B.128 [R0+0xc00], desc[UR36][R2.64], !P0 ;  /* 0x00c0000002007fae */ /* 0x000fe2000c101d64 */
[----:B------:R-:W-:-:S13]  /*d7e0*/  ISETP.LT.OR P0, PT, R5, 0x11, P1 ;  /* 0x000000110500780c */ /* 0x000fda0000f01670 */
[----:B------:R0:W-:Y:S02]  /*d7f0*/  LDGSTS.E.BYPASS.LTC128B.128 [R0+0x3c00], desc[UR36][R2.64+0x80], !P0 ;  /* 0x03c0008002007fae */ /* 0x0001e4000c101d64 */
[----:B0-----:R-:W-:Y:S02]  /*d800*/  IADD3 R2, P0, R14, R6, RZ ;  /* 0x000000060e027210 */ /* 0x001fe40007f1e0ff */
[----:B------:R-:W0:Y:S03]  /*d810*/  SHFL.IDX PT, R14, R18, 0x3, 0x181f ;  /* 0x00781f00120e7f89 */ /* 0x000e2600000e0000 */
[----:B-1----:R-:W-:Y:S01]  /*d820*/  IMAD.X R3, RZ, RZ, R7, P0 ;  /* 0x000000ffff037224 */ /* 0x002fe200000e0607 */
        /* <DEDUP_REMOVED lines=14> */
[----:B------:R0:W2:Y:S03]  /*d910*/  SHFL.IDX PT, R14, R18, 0x5, 0x181f ;  /* 0x00b81f00120e7f89 */ /* 0x0000a600000e0000 */
[----:B-1----:R-:W-:Y:S01]  /*d920*/  IMAD.X R3, RZ, RZ, R7, P0 ;  /* 0x000000ffff037224 */ /* 0x002fe200000e0607 */
[----:B------:R-:W-:Y:S01]  /*d930*/  ISETP.LT.OR P0, PT, R5, 0x41, P3 ;  /* 0x000000410500780c */ /* 0x000fe20001f01670 */
[----:B------:R0:W1:-:S12]  /*d940*/  SHFL.IDX PT, R7, R19, 0x5, 0x181f ;  /* 0x00b81f0013077f89 */ /* 0x00005800000e0000 */
[----:B------:R0:W-:Y:S01]  /*d950*/  LDGSTS.E.BYPASS.LTC128B.128 [R0+0x2400], desc[UR36][R2.64], !P0 ;  /* 0x0240000002007fae */ /* 0x0001e2000c101d64 */
[----:B------:R-:W-:-:S13]  /*d960*/  ISETP.LT.OR P0, PT, R5, 0x41, P1 ;  /* 0x000000410500780c */ /* 0x000fda0000f01670 */
[----:B-12---:R0:W-:Y:S02]  /*d970*/  LDGSTS.E.BYPASS.LTC128B.128 [R0+0x5400], desc[UR36][R2.64+0x80], !P0 ;  /* 0x0540008002007fae */ /* 0x0061e4000c101d64 */
.L_x_2392:
        /* <DEDUP_REMOVED lines=11> */
.L_x_2293:
        /* <DEDUP_REMOVED lines=10> */
.L_x_2294:
[----:B------:R1:W-:Y:S01]  /*dad0*/  SYNCS.ARRIVE.TRANS64.A1T0 RZ, [R4+URZ+0x2a850], RZ ;  /* 0x02a850ff04ff79a7 */ /* 0x0003e2000810003f */
[----:B------:R-:W-:-:S04]  /*dae0*/  IADD3 R23, R23, 0x1, RZ ;  /* 0x0000000117177810 */ /* 0x000fc80007ffe0ff */
[----:B------:R-:W-:-:S04]  /*daf0*/  ISETP.NE.AND P0, PT, R23, 0x2, PT ;  /* 0x000000021700780c */ /* 0x000fc80003f05270 */
[----:B0-----:R-:W-:Y:S02]  /*db00*/  SEL R3, RZ, 0x1, P0 ;  /* 0x00000001ff037807 */ /* 0x001fe40000000000 */
[----:B------:R-:W-:Y:S02]  /*db10*/  SEL R23, R23, RZ, P0 ;  /* 0x000000ff17177207 */ /* 0x000fe40000000000 */
[----:B-1----:R-:W-:-:S07]  /*db20*/  LOP3.LUT R26, R26, R3, RZ, 0x3c, !PT ;  /* 0x000000031a1a7212 */ /* 0x002fce00078e3cff */
.L_x_2254:
[----:B------:R-:W-:Y:S05]  /*db30*/  BSYNC B7 ;  /* 0x0000000000077941 */ /* 0x000fea0003800000 */
.L_x_2252:
        /* <DEDUP_REMOVED lines=11> */
.L_x_2295:
[----:B------:R-:W-:-:S03]  /*dbf0*/  UMOV UR4, 0xffffffff ;  /* 0xffffffff00047882 */ /* 0x000fc60000000000 */
[----:B------:R-:W-:Y:S05]  /*dc00*/  BRA.DIV UR4, `(.L_x_2297) ;  /* 0x00000032047c7947 */ /* 0x000fea000b800000 */
[----:B------:R0:W1:Y:S02]  /*dc10*/  SHFL.IDX PT, R14, R34, RZ, 0x1f ;  /* 0x00001fff220e7589 */ /* 0x00006400000e0000 */
.L_x_2395:
        /* <DEDUP_REMOVED lines=8> */
.L_x_2296:
[----:B------:R-:W-:Y:S02]  /*dca0*/  ULDC UR4, c[0x0][0xc38] ;  /* 0x00030e0000047ab9 */ /* 0x000fe40000000800 */
[----:B-1----:R-:W-:-:S13]  /*dcb0*/  ISETP.GE.AND P0, PT, R34, UR4, PT ;  /* 0x0000000422007c0c */ /* 0x002fda000bf06270 */
[----:B------:R-:W-:Y:S05]  /*dcc0*/  @!P0 BRA `(.L_x_2298) ;  /* 0xffffffc400f88947 */ /* 0x000fea000383ffff */
.L_x_2249:
        /* <DEDUP_REMOVED lines=12> */
.L_x_2396:
[----:B------:R-:W-:Y:S05]  /*dd90*/  BSYNC B0 ;  /* 0x0000000000007941 */ /* 0x000fea0003800000 */
.L_x_2299:
[----:B------:R-:W-:-:S03]  /*dda0*/  UMOV UR4, 0xffffffff ;  /* 0xffffffff00047882 */ /* 0x000fc60000000000 */
[----:B------:R-:W-:Y:S05]  /*ddb0*/  BRA.DIV UR4, `(.L_x_2301) ;  /* 0x00000032044c7947 */ /* 0x000fea000b800000 */
[----:B-1----:R-:W1:Y:S02]  /*ddc0*/  S2R R0, SR_TID.X ;  /* 0x0000000000007919 */ /* 0x002e640000002100 */
[----:B-1----:R-:W-:-:S04]  /*ddd0*/  SHF.R.U32.HI R0, RZ, 0x5, R0 ;  /* 0x00000005ff007819 */ /* 0x002fc80000011600 */
[----:B------:R-:W-:-:S05]  /*dde0*/  LOP3.LUT R0, R0, 0x3, RZ, 0xc0, !PT ;  /* 0x0000000300007812 */ /* 0x000fca00078ec0ff */
[----:B------:R1:W2:Y:S02]  /*ddf0*/  SHFL.IDX PT, R14, R0, RZ, 0x1f ;  /* 0x00001fff000e7589 */ /* 0x0002a400000e0000 */
.L_x_2399:
[----:B--2---:R-:W-:Y:S01]  /*de00*/  ISETP.NE.AND P0, PT, R14, RZ, PT ;  /* 0x000000ff0e00720c */ /* 0x004fe20003f05270 */
[----:B------:R-:W-:-:S12]  /*de10*/  BSSY B0, `(.L_x_2302) ;  /* 0x0000026000007945 */ /* 0x000fd80003800000 */
[----:B------:R-:W-:Y:S05]  /*de20*/  @P0 BRA `(.L_x_2303) ;  /* 0x0000000000900947 */ /* 0x000fea0003800000 */
[----:B------:R-:W-:-:S03]  /*de30*/  UMOV UR4, 0xffffffff ;  /* 0xffffffff00047882 */ /* 0x000fc60000000000 */
[----:B------:R-:W-:Y:S05]  /*de40*/  BRA.DIV UR4, `(.L_x_2304) ;  /* 0x00000032045c7947 */ /* 0x000fea000b800000 */
[----:B------:R-:W-:-:S13]  /*de50*/  ELECT P6, URZ, PT ;  /* 0x00000000003f782f */ /* 0x000fda00038c0000 */
.L_x_2402:
        /* <DEDUP_REMOVED lines=8> */
.L_x_2305:
[C---:B------:R-:W-:Y:S01]  /*dee0*/  LEA R5, R23.reuse, R4, 0x3 ;  /* 0x0000000417057211 */ /* 0x040fe200078e18ff */
[----:B------:R-:W-:Y:S01]  /*def0*/  VIADD R23, R23, 0x1 ;  /* 0x0000000117177836 */ /* 0x000fe20000000000 */
[----:B------:R-:W-:-:S04]  /*df00*/  SHF.L.U32 R0, R26, 0x1f, RZ ;  /* 0x0000001f1a007819 */ /* 0x000fc800000006ff */
[----:B------:R-:W1:Y:S01]  /*df10*/  SYNCS.PHASECHK.TRANS64.TRYWAIT P1, [R5+URZ+0x2a840], R0 ;  /* 0x02a84000050075a7 */ /* 0x000e62000802017f */
[----:B------:R-:W-:-:S04]  /*df20*/  ISETP.NE.AND P2, PT, R23, 0x2, PT ;  /* 0x000000021700780c */ /* 0x000fc80003f45270 */
[----:B------:R-:W-:Y:S01]  /*df30*/  SEL R3, RZ, 0x1, P2 ;  /* 0x00000001ff037807 */ /* 0x000fe20001000000 */
[----:B-1----:R-:W-:Y:S08]  /*df40*/  @!P1 BRA `(.L_x_2306) ;  /* 0x00000030003c9947 */ /* 0x002ff00003800000 */
.L_x_2403:
[----:B------:R-:W-:Y:S02]  /*df50*/  SEL R23, R23, RZ, P2 ;  /* 0x000000ff17177207 */ /* 0x000fe40001000000 */
[----:B------:R-:W-:Y:S01]  /*df60*/  LOP3.LUT R2, R26, R3, RZ, 0x3c, !PT ;  /* 0x000000031a027212 */ /* 0x000fe200078e3cff */
[----:B------:R-:W-:Y:S06]  /*df70*/  @!P0 BRA `(.L_x_2307) ;  /* 0x0000000000048947 */ /* 0x000fec0003800000 */
[----:B------:R-:W-:Y:S01]  /*df80*/  BPT.TRAP 0x1 ;  /* 0x000000040000795c */ /* 0x000fe20000300000 */
.L_x_2307:
[----:B------:R-:W-:Y:S01]  /*df90*/  IMAD R23, R23, 0x8, R4 ;  /* 0x0000000817177824 */ /* 0x000fe200078e0204 */
[----:B------:R-:W-:-:S04]  /*dfa0*/  SHF.L.U32 R2, R2, 0x1f, RZ ;  /* 0x0000001f02027819 */ /* 0x000fc800000006ff */
[----:B------:R-:W2:Y:S02]  /*dfb0*/  SYNCS.PHASECHK.TRANS64.TRYWAIT P1, [R23+URZ+0x2a840], R2 ;  /* 0x02a84002170075a7 */ /* 0x000ea4000802017f */
[----:B--2---:R-:W-:Y:S05]  /*dfc0*/  @!P1 BRA `(.L_x_2308) ;  /* 0x0000003000309947 */ /* 0x004fea0003800000 */
.L_x_2404:
[----:B------:R-:W-:Y:S05]  /*dfd0*/  @!P0 BRA `(.L_x_2309) ;  /* 0x0000000000048947 */ /* 0x000fea0003800000 */
[----:B------:R-:W-:Y:S01]  /*dfe0*/  BPT.TRAP 0x1 ;  /* 0x000000040000795c */ /* 0x000fe20000300000 */
.L_x_2309:
[----:B------:R-:W3:Y:S02]  /*dff0*/  SYNCS.PHASECHK.TRANS64.TRYWAIT P1, [R5+URZ+0x2a860], R0 ;  /* 0x02a86000050075a7 */ /* 0x000ee4000802017f */
[----:B---3--:R-:W-:Y:S05]  /*e000*/  @!P1 BRA `(.L_x_2310) ;  /* 0x0000003000349947 */ /* 0x008fea0003800000 */
.L_x_2405:
[----:B------:R-:W-:Y:S05]  /*e010*/  @!P0 BRA `(.L_x_2311) ;  /* 0x0000000000048947 */ /* 0x000fea0003800000 */
[----:B------:R-:W-:Y:S01]  /*e020*/  BPT.TRAP 0x1 ;  /* 0x000000040000795c */ /* 0x000fe20000300000 */
.L_x_2311:
[----:B----4-:R4:W0:Y:S02]  /*e030*/  SYNCS.PHASECHK.TRANS64.TRYWAIT P0, [R23+URZ+0x2a860], R2 ;  /* 0x02a86002170075a7 */ /* 0x010824000800017f */
[----:B0-----:R-:W-:Y:S05]  /*e040*/  @!P0 NANOSLEEP.SYNCS 0x989680 ;  /* 0x009896800000895d */ /* 0x001fea0003900000 */
[----:B------:R-:W0:Y:S02]  /*e050*/  @!P0 SYNCS.PHASECHK.TRANS64 P0, [R23+URZ+0x2a860], R2 ;  /* 0x02a86002170085a7 */ /* 0x000e24000800007f */
[----:B0-----:R-:W-:Y:S05]  /*e060*/  @!P0 BRA `(.L_x_2311) ;  /* 0xfffffffc00f08947 */ /* 0x001fea000383ffff */
.L_x_2303:
[----:B------:R-:W-:Y:S05]  /*e070*/  BSYNC B0 ;  /* 0x0000000000007941 */ /* 0x000fea0003800000 */
.L_x_2302:
[----:B------:R-:W-:Y:S05]  /*e080*/  EXIT ;  /* 0x000000000000794d */ /* 0x000fea0003800000 */
.L_x_2196:
[----:B0-----:R-:W-:-:S04]  /*e090*/  IMAD.U32 R3, RZ, RZ, UR39 ;  /* 0x00000027ff037e24 */ /* 0x001fc8000f8e00ff */
[----:B------:R0:W1:Y:S03]  /*e0a0*/  SYNCS.PHASECHK.TRANS64.TRYWAIT P1, [R3+URZ+0x2a800], R0 ;  /* 0x02a80000030075a7 */ /* 0x000066000802017f */
[----:B-1----:R-:W-:Y:S05]  /*e0b0*/  @!P1 NANOSLEEP.SYNCS 0x989680 ;  /* 0x009896800000995d */ /* 0x002fea0003900000 */
[----:B------:R-:W1:Y:S02]  /*e0c0*/  @!P1 SYNCS.PHASECHK.TRANS64 P1, [R3+URZ+0x2a800], R0 ;  /* 0x02a80000030095a7 */ /* 0x000e64000802007f */
[----:B-1----:R-:W-:Y:S05]  /*e0d0*/  @!P1 BRA `(.L_x_2196) ;  /* 0xfffffffc00ec9947 */ /* 0x002fea000383ffff */
[----:B------:R-:W-:Y:S05]  /*e0e0*/  BRA `(.L_x_2312) ;  /* 0xffffff34005c7947 */ /* 0x000fea000383ffff */
.L_x_2200:
[----:B-1----:R1:W2:Y:S02]  /*e0f0*/  SYNCS.PHASECHK.TRANS64.TRYWAIT P1, [R0+URZ+0x2a830], R3 ;  /* 0x02a83003000075a7 */ /* 0x0022a4000802017f */
[----:B--2---:R-:W-:Y:S05]  /*e100*/  @!P1 NANOSLEEP.SYNCS 0x989680 ;  /* 0x009896800000995d */ /* 0x004fea0003900000 */
[----:B------:R-:W2:Y:S02]  /*e110*/  @!P1 SYNCS.PHASECHK.TRANS64 P1, [R0+URZ+0x2a830], R3 ;  /* 0x02a83003000095a7 */ /* 0x000ea4000802007f */
[----:B--2---:R-:W-:Y:S05]  /*e120*/  @!P1 BRA `(.L_x_2200) ;  /* 0xfffffffc00f09947 */ /* 0x004fea000383ffff */
[----:B------:R-:W-:Y:S05]  /*e130*/  BRA `(.L_x_2199) ;  /* 0xffffff3400787947 */ /* 0x000fea000383ffff */
.L_x_2206:
[----:B-1----:R-:W-:-:S04]  /*e140*/  IMAD.U32 R3, RZ, RZ, UR6 ;  /* 0x00000006ff037e24 */ /* 0x002fc8000f8e00ff */
[----:B------:R1:W2:Y:S03]  /*e150*/  SYNCS.PHASECHK.TRANS64.TRYWAIT P1, [R3+URZ+0x2a830], R2 ;  /* 0x02a83002030075a7 */ /* 0x0002a6000802017f */
[----:B--2---:R-:W-:Y:S05]  /*e160*/  @!P1 NANOSLEEP.SYNCS 0x989680 ;  /* 0x009896800000995d */ /* 0x004fea0003900000 */
[----:B------:R-:W2:Y:S02]  /*e170*/  @!P1 SYNCS.PHASECHK.TRANS64 P1, [R3+URZ+0x2a830], R2 ;  /* 0x02a83002030095a7 */ /* 0x000ea4000802007f */
[----:B--2---:R-:W-:Y:S05]  /*e180*/  @!P1 BRA `(.L_x_2206) ;  /* 0xfffffffc00ec9947 */ /* 0x004fea000383ffff */
[----:B------:R-:W-:Y:S05]  /*e190*/  BRA `(.L_x_2205) ;  /* 0xffffff5400787947 */ /* 0x000fea000383ffff */
.L_x_2210:
[----:B-1----:R-:W-:-:S04]  /*e1a0*/  IMAD.U32 R3, RZ, RZ, UR5 ;  /* 0x00000005ff037e24 */ /* 0x002fc8000f8e00ff */
[----:B------:R1:W3:Y:S03]  /*e1b0*/  SYNCS.PHASECHK.TRANS64.TRYWAIT P1, [R3+URZ+0x2a850], R0 ;  /* 0x02a85000030075a7 */ /* 0x0002e6000802017f */
[----:B---3--:R-:W-:Y:S05]  /*e1c0*/  @!P1 NANOSLEEP.SYNCS 0x989680 ;  /* 0x009896800000995d */ /* 0x008fea0003900000 */
[----:B------:R-:W3:Y:S02]  /*e1d0*/  @!P1 SYNCS.PHASECHK.TRANS64 P1, [R3+URZ+0x2a850], R0 ;  /* 0x02a85000030095a7 */ /* 0x000ee4000802007f */
[----:B---3--:R-:W-:Y:S05]  /*e1e0*/  @!P1 BRA `(.L_x_2210) ;  /* 0xfffffffc00ec9947 */ /* 0x008fea000383ffff */
[----:B------:R-:W-:Y:S05]  /*e1f0*/  BRA `(.L_x_2209) ;  /* 0xffffff5c00907947 */ /* 0x000fea000383ffff */
.L_x_2218:
[----:B-1----:R-:W-:-:S04]  /*e200*/  MOV R3, UR5 ;  /* 0x0000000500037c02 */ /* 0x002fc80008000f00 */
[----:B------:R1:W2:Y:S03]  /*e210*/  SYNCS.PHASECHK.TRANS64.TRYWAIT P1, [R3+URZ+0x2a830], R2 ;  /* 0x02a83002030075a7 */ /* 0x0002a6000802017f */
[----:B--2---:R-:W-:Y:S05]  /*e220*/  @!P1 NANOSLEEP.SYNCS 0x989680 ;  /* 0x009896800000995d */ /* 0x004fea0003900000 */
[----:B------:R-:W2:Y:S02]  /*e230*/  @!P1 SYNCS.PHASECHK.TRANS64 P1, [R3+URZ+0x2a830], R2 ;  /* 0x02a83002030095a7 */ /* 0x000ea4000802007f */
[----:B--2---:R-:W-:Y:S05]  /*e240*/  @!P1 BRA `(.L_x_2218) ;  /* 0xfffffffc00ec9947 */ /* 0x004fea000383ffff */
[----:B------:R-:W-:Y:S05]  /*e250*/  BRA `(.L_x_2217) ;  /* 0xffffff78002c7947 */ /* 0x000fea000383ffff */
.L_x_2222:
[----:B-1----:R-:W-:-:S04]  /*e260*/  IMAD.U32 R3, RZ, RZ, UR5 ;  /* 0x00000005ff037e24 */ /* 0x002fc8000f8e00ff */
[----:B------:R1:W3:Y:S03]  /*e270*/  SYNCS.PHASECHK.TRANS64.TRYWAIT P1, [R3+URZ+0x2a850], R0 ;  /* 0x02a85000030075a7 */ /* 0x0002e6000802017f */
[----:B---3--:R-:W-:Y:S05]  /*e280*/  @!P1 NANOSLEEP.SYNCS 0x989680 ;  /* 0x009896800000995d */ /* 0x008fea0003900000 */
[----:B------:R-:W3:Y:S02]  /*e290*/  @!P1 SYNCS.PHASECHK.TRANS64 P1, [R3+URZ+0x2a850], R0 ;  /* 0x02a85000030095a7 */ /* 0x000ee4000802007f */
[----:B---3--:R-:W-:Y:S05]  /*e2a0*/  @!P1 BRA `(.L_x_2222) ;  /* 0xfffffffc00ec9947 */ /* 0x008fea000383ffff */
[----:B------:R-:W-:Y:S05]  /*e2b0*/  BRA `(.L_x_2221) ;  /* 0xffffff8000447947 */ /* 0x000fea000383ffff */
.L_x_2229:
[----:B-1----:R-:W-:-:S04]  /*e2c0*/  IMAD.U32 R7, RZ, RZ, UR5 ;  /* 0x00000005ff077e24 */ /* 0x002fc8000f8e00ff */
[----:B------:R1:W2:Y:S03]  /*e2d0*/  SYNCS.PHASECHK.TRANS64.TRYWAIT P1, [R7+URZ+0x2a850], R0 ;  /* 0x02a85000070075a7 */ /* 0x0002a6000802017f */
[----:B--2---:R-:W-:Y:S05]  /*e2e0*/  @!P1 NANOSLEEP.SYNCS 0x989680 ;  /* 0x009896800000995d */ /* 0x004fea0003900000 */
[----:B------:R-:W2:Y:S02]  /*e2f0*/  @!P1 SYNCS.PHASECHK.TRANS64 P1, [R7+URZ+0x2a850], R0 ;  /* 0x02a85000070095a7 */ /* 0x000ea4000802007f */
[----:B--2---:R-:W-:Y:S05]  /*e300*/  @!P1 BRA `(.L_x_2229) ;  /* 0xfffffffc00ec9947 */ /* 0x004fea000383ffff */
[----:B------:R-:W-:Y:S05]  /*e310*/  BRA `(.L_x_2228) ;  /* 0xffffff9400f07947 */ /* 0x000fea000383ffff */
.L_x_2260:
[----:B------:R-:W2:Y:S01]  /*e320*/  S2R R18, SR_TID.X ;  /* 0x0000000000127919 */ /* 0x000ea20000002100 */
[----:B------:R-:W-:Y:S01]  /*e330*/  IMAD.MOV.U32 R12, RZ, RZ, RZ ;  /* 0x000000ffff0c7224 */ /* 0x000fe200078e00ff */
[----:B------:R-:W-:Y:S01]  /*e340*/  MOV R15, 0xffffffff ;  /* 0xffffffff000f7802 */ /* 0x000fe20000000f00 */
[----:B------:R-:W-:Y:S01]  /*e350*/  IMAD.MOV.U32 R11, RZ, RZ, 0x1f ;  /* 0x0000001fff0b7424 */ /* 0x000fe200078e00ff */
[----:B--2---:R-:W-:-:S04]  /*e360*/  SHF.R.U32.HI R18, RZ, 0x5, R18 ;  /* 0x00000005ff127819 */ /* 0x004fc80000011612 */
[----:B------:R-:W-:-:S05]  /*e370*/  LOP3.LUT R18, R18, 0x3, RZ, 0xc0, !PT ;  /* 0x0000000312127812 */ /* 0x000fca00078ec0ff */
[----:B------:R-:W-:-:S07]  /*e380*/  IMAD.MOV.U32 R13, RZ, RZ, R18 ;  /* 0x000000ffff0d7224 */ /* 0x000fce00078e0012 */
[----:B01---5:R-:W-:Y:S05]  /*e390*/  WARPSYNC.COLLECTIVE R15, `(.L_x_2313) ;  /* 0x000000000f087348 */ /* 0x023fea0003c00000 */
[----:B------:R2:W3:Y:S02]  /*e3a0*/  SHFL.IDX P6, R14, R13, R12, R11 ;  /* 0x0000000c0d0e7389 */ /* 0x0004e400000c000b */
[----:B0123-5:R-:W-:Y:S01]  /*e3b0*/  ENDCOLLECTIVE ;  /* 0x000000000000791b */ /* 0x02ffe20003800000 */
.L_x_2313:
[----:B------:R-:W-:Y:S05]  /*e3c0*/  BRA `(.L_x_2314) ;  /* 0xffffffc800b47947 */ /* 0x000fea000383ffff */
.L_x_2263:
[----:B0-----:R0:W1:Y:S02]  /*e3d0*/  SYNCS.PHASECHK.TRANS64.TRYWAIT P0, [R0+URZ+0x2a840], R3 ;  /* 0x02a84003000075a7 */ /* 0x001064000800017f */
[----:B-1----:R-:W-:Y:S05]  /*e3e0*/  @!P0 NANOSLEEP.SYNCS 0x989680 ;  /* 0x009896800000895d */ /* 0x002fea0003900000 */
[----:B------:R-:W1:Y:S02]  /*e3f0*/  @!P0 SYNCS.PHASECHK.TRANS64 P0, [R0+URZ+0x2a840], R3 ;  /* 0x02a84003000085a7 */ /* 0x000e64000800007f */
[----:B-1----:R-:W-:Y:S05]  /*e400*/  @!P0 BRA `(.L_x_2263) ;  /* 0xfffffffc00f08947 */ /* 0x002fea000383ffff */
[----:B------:R-:W-:Y:S05]  /*e410*/  BRA `(.L_x_2315) ;  /* 0xffffffcc00b87947 */ /* 0x000fea000383ffff */
.L_x_2264:
        /* <DEDUP_REMOVED lines=8> */
.L_x_2317:
[----:B------:R-:W-:Y:S05]  /*e4a0*/  BSYNC B0 ;  /* 0x0000000000007941 */ /* 0x000fea0003800000 */
.L_x_2316:
[----:B------:R-:W-:Y:S01]  /*e4b0*/  MOV R13, R4 ;  /* 0x00000004000d7202 */ /* 0x000fe20000000f00 */
        /* <DEDUP_REMOVED lines=8> */
.L_x_2318:
[----:B------:R-:W-:Y:S02]  /*e540*/  IMAD.MOV.U32 R13, RZ, RZ, R6 ;  /* 0x000000ffff0d7224 */ /* 0x000fe400078e0006 */
[----:B------:R-:W-:Y:S01]  /*e550*/  IMAD.MOV.U32 R12, RZ, RZ, 0x1 ;  /* 0x00000001ff0c7424 */ /* 0x000fe200078e00ff */
[----:B------:R-:W-:-:S05]  /*e560*/  @P0 LEA R14, P1, R37, R14, 0x1 ;  /* 0x0000000e250e0211 */ /* 0x000fca00078208ff */
[----:B------:R-:W-:Y:S01]  /*e570*/  @P0 IMAD.X R3, RZ, RZ, R2, P1 ;  /* 0x000000ffff030224 */ /* 0x000fe200008e0602 */
[----:B------:R-:W-:-:S07]  /*e580*/  @P0 MOV R2, R14 ;  /* 0x0000000e00020202 */ /* 0x000fce0000000f00 */
[----:B------:R-:W-:Y:S05]  /*e590*/  WARPSYNC.COLLECTIVE R15, `(.L_x_2319) ;  /* 0x000000000f087348 */ /* 0x000fea0003c00000 */
[----:B------:R0:W1:Y:S02]  /*e5a0*/  SHFL.IDX P6, R14, R13, R12, R11 ;  /* 0x0000000c0d0e7389 */ /* 0x00006400000c000b */
[----:B01----:R-:W-:Y:S01]  /*e5b0*/  ENDCOLLECTIVE ;  /* 0x000000000000791b */ /* 0x003fe20003800000 */
.L_x_2319:
        /* <DEDUP_REMOVED lines=12> */
.L_x_2320:
[----:B------:R-:W-:Y:S01]  /*e680*/  @P0 LEA R25, R5, R17, 0x1 ;  /* 0x0000001105190211 */ /* 0x000fe200078e08ff */
[----:B------:R-:W-:Y:S02]  /*e690*/  IMAD.MOV.U32 R13, RZ, RZ, R6 ;  /* 0x000000ffff0d7224 */ /* 0x000fe400078e0006 */
[----:B------:R-:W-:Y:S01]  /*e6a0*/  IMAD.MOV.U32 R12, RZ, RZ, 0x2 ;  /* 0x00000002ff0c7424 */ /* 0x000fe200078e00ff */
[----:B------:R-:W-:-:S05]  /*e6b0*/  @P0 LEA R14, P1, R37, R14, 0x1 ;  /* 0x0000000e250e0211 */ /* 0x000fca00078208ff */
[----:B------:R-:W-:-:S08]  /*e6c0*/  @P0 IMAD.MOV.U32 R2, RZ, RZ, R14 ;  /* 0x000000ffff020224 */ /* 0x000fd000078e000e */
[----:B------:R-:W-:Y:S05]  /*e6d0*/  WARPSYNC.COLLECTIVE R15, `(.L_x_2321) ;  /* 0x000000000f087348 */ /* 0x000fea0003c00000 */
[----:B------:R0:W1:Y:S02]  /*e6e0*/  SHFL.IDX P6, R14, R13, R12, R11 ;  /* 0x0000000c0d0e7389 */ /* 0x00006400000c000b */
[----:B01----:R-:W-:Y:S01]  /*e6f0*/  ENDCOLLECTIVE ;  /* 0x000000000000791b */ /* 0x003fe20003800000 */
.L_x_2321:
[----:B------:R-:W-:-:S04]  /*e700*/  @P0 IMAD.X R21, RZ, RZ, R8, P1 ;  /* 0x000000ffff150224 */ /* 0x000fc800008e0608 */
[----:B------:R-:W-:-:S05]  /*e710*/  @P0 IMAD.MOV.U32 R3, RZ, RZ, R21 ;  /* 0x000000ffff030224 */ /* 0x000fca00078e0015 */
        /* <DEDUP_REMOVED lines=12> */
.L_x_2322:
[----:B------:R-:W-:Y:S02]  /*e7e0*/  @P0 IMAD R21, R5, 0x2, R17 ;  /* 0x0000000205150824 */ /* 0x000fe400078e0211 */
[----:B------:R-:W-:Y:S01]  /*e7f0*/  IMAD.MOV.U32 R13, RZ, RZ, R6 ;  /* 0x000000ffff0d7224 */ /* 0x000fe200078e0006 */
[----:B------:R-:W-:Y:S02]  /*e800*/  MOV R12, 0x3 ;  /* 0x00000003000c7802 */ /* 0x000fe40000000f00 */
[----:B------:R-:W-:-:S05]  /*e810*/  @P0 LEA R14, P1, R37, R14, 0x1 ;  /* 0x0000000e250e0211 */ /* 0x000fca00078208ff */
[----:B------:R-:W-:-:S08]  /*e820*/  @P0 IMAD.MOV.U32 R2, RZ, RZ, R14 ;  /* 0x000000ffff020224 */ /* 0x000fd000078e000e */
[----:B------:R-:W-:Y:S05]  /*e830*/  WARPSYNC.COLLECTIVE R15, `(.L_x_2323) ;  /* 0x000000000f087348 */ /* 0x000fea0003c00000 */
[----:B------:R0:W1:Y:S02]  /*e840*/  SHFL.IDX P6, R14, R13, R12, R11 ;  /* 0x0000000c0d0e7389 */ /* 0x00006400000c000b */
[----:B01----:R-:W-:Y:S01]  /*e850*/  ENDCOLLECTIVE ;  /* 0x000000000000791b */ /* 0x003fe20003800000 */
.L_x_2323:
        /* <DEDUP_REMOVED lines=14> */
.L_x_2324:
        /* <DEDUP_REMOVED lines=8> */
.L_x_2325:
[----:B------:R-:W-:-:S05]  /*e9c0*/  @P0 IMAD.X R9, RZ, RZ, R8, P1 ;  /* 0x000000ffff090224 */ /* 0x000fca00008e0608 */
[----:B------:R-:W-:-:S05]  /*e9d0*/  @P0 MOV R3, R9 ;  /* 0x0000000900030202 */ /* 0x000fca0000000f00 */
        /* <DEDUP_REMOVED lines=12> */
.L_x_2326:
        /* <DEDUP_REMOVED lines=8> */
.L_x_2327:
        /* <DEDUP_REMOVED lines=9> */
[----:B------:R-:W-:-:S07]  /*ebb0*/  IMAD.MOV.U32 R8, RZ, RZ, R14 ;  /* 0x000000ffff087224 */ /* 0x000fce00078e000e */
[----:B0-----:R-:W-:Y:S05]  /*ebc0*/  WARPSYNC.COLLECTIVE R15, `(.L_x_2328) ;  /* 0x000000000f087348 */ /* 0x001fea0003c00000 */
[----:B------:R1:W2:Y:S02]  /*ebd0*/  SHFL.IDX P6, R14, R13, R12, R11 ;  /* 0x0000000c0d0e7389 */ /* 0x0002a400000c000b */
[----:B012---:R-:W-:Y:S01]  /*ebe0*/  ENDCOLLECTIVE ;  /* 0x000000000000791b */ /* 0x007fe20003800000 */
.L_x_2328:
[----:B------:R-:W-:Y:S05]  /*ebf0*/  BRA `(.L_x_2329) ;  /* 0xffffffcc00107947 */ /* 0x000fea000383ffff */
.L_x_2269:
[----:B------:R-:W-:Y:S02]  /*ec00*/  IMAD.MOV.U32 R13, RZ, RZ, R5 ;  /* 0x000000ffff0d7224 */ /* 0x000fe400078e0005 */
[----:B------:R-:W-:Y:S02]  /*ec10*/  IMAD.MOV.U32 R12, RZ, RZ, RZ ;  /* 0x000000ffff0c7224 */ /* 0x000fe400078e00ff */
[----:B------:R-:W-:Y:S02]  /*ec20*/  IMAD.MOV.U32 R11, RZ, RZ, 0x181f ;  /* 0x0000181fff0b7424 */ /* 0x000fe400078e00ff */
[----:B------:R-:W-:Y:S02]  /*ec30*/  IMAD.MOV.U32 R15, RZ, RZ, -0x1 ;  /* 0xffffffffff0f7424 */ /* 0x000fe400078e00ff */
[----:B------:R-:W-:-:S07]  /*ec40*/  IMAD.U32 R3, RZ, RZ, UR44 ;  /* 0x0000002cff037e24 */ /* 0x000fce000f8e00ff */
[----:B------:R-:W-:Y:S05]  /*ec50*/  WARPSYNC.COLLECTIVE R15, `(.L_x_2330) ;  /* 0x000000000f087348 */ /* 0x000fea0003c00000 */
[----:B------:R0:W1:Y:S02]  /*ec60*/  SHFL.IDX P6, R14, R13, R12, R11 ;  /* 0x0000000c0d0e7389 */ /* 0x00006400000c000b */
[----:B01----:R-:W-:Y:S01]  /*ec70*/  ENDCOLLECTIVE ;  /* 0x000000000000791b */ /* 0x003fe20003800000 */
.L_x_2330:
[----:B------:R-:W-:-:S04]  /*ec80*/  IMAD R4, R3, 0x80, R36 ;  /* 0x0000008003047824 */ /* 0x000fc800078e0224 */
[C---:B------:R-:W-:Y:S01]  /*ec90*/  VIADD R6, R4.reuse, 0x10 ;  /* 0x0000001004067836 */ /* 0x040fe20000000000 */
[----:B------:R-:W-:Y:S02]  /*eca0*/  ISETP.GE.AND P0, PT, R4, UR39, PT ;  /* 0x0000002704007c0c */ /* 0x000fe4000bf06270 */
[----:B------:R-:W-:Y:S01]  /*ecb0*/  MOV R13, R0 ;  /* 0x00000000000d7202 */ /* 0x000fe20000000f00 */
[----:B------:R-:W-:-:S10]  /*ecc0*/  IMAD.MOV.U32 R2, RZ, RZ, R14 ;  /* 0x000000ffff027224 */ /* 0x000fd400078e000e */
[----:B------:R-:W-:Y:S05]  /*ecd0*/  WARPSYNC.COLLECTIVE R15, `(.L_x_2331) ;  /* 0x000000000f087348 */ /* 0x000fea0003c00000 */
[----:B------:R0:W1:Y:S02]  /*ece0*/  SHFL.IDX P6, R14, R13, R12, R11 ;  /* 0x0000000c0d0e7389 */ /* 0x00006400000c000b */
[----:B01----:R-:W-:Y:S01]  /*ecf0*/  ENDCOLLECTIVE ;  /* 0x000000000000791b */ /* 0x003fe20003800000 */
.L_x_2331:
[----:B------:R-:W-:Y:S01]  /*ed00*/  MOV R13, R5 ;  /* 0x00000005000d7202 */ /* 0x000fe20000000f00 */
[----:B------:R-:W-:Y:S01]  /*ed10*/  IMAD.MOV.U32 R12, RZ, RZ, 0x1 ;  /* 0x00000001ff0c7424 */ /* 0x000fe200078e00ff */
[----:B------:R-:W-:-:S05]  /*ed20*/  @!P0 LEA R14, P1, R37, R14, 0x1 ;  /* 0x0000000e250e8211 */ /* 0x000fca00078208ff */
[----:B------:R-:W-:Y:S02]  /*ed30*/  @!P0 IMAD.X R3, RZ, RZ, R2, P1 ;  /* 0x000000ffff038224 */ /* 0x000fe400008e0602 */
[----:B------:R-:W-:-:S07]  /*ed40*/  @!P0 IMAD.MOV.U32 R2, RZ, RZ, R14 ;  /* 0x000000ffff028224 */ /* 0x000fce00078e000e */
[----:B------:R-:W-:Y:S05]  /*ed50*/  WARPSYNC.COLLECTIVE R15, `(.L_x_2332) ;  /* 0x000000000f087348 */ /* 0x000fea0003c00000 */
[----:B------:R0:W1:Y:S02]  /*ed60*/  SHFL.IDX P6, R14, R13, R12, R11 ;  /* 0x0000000c0d0e7389 */ /* 0x00006400000c000b */
[----:B01----:R-:W-:Y:S01]  /*ed70*/  ENDCOLLECTIVE ;  /* 0x000000000000791b */ /* 0x003fe20003800000 */
.L_x_2332:
        /* <DEDUP_REMOVED lines=12> */
.L_x_2333:
[----:B------:R-:W-:Y:S02]  /*ee40*/  IMAD.MOV.U32 R13, RZ, RZ, R5 ;  /* 0x000000ffff0d7224 */ /* 0x000fe400078e0005 */
[----:B------:R-:W-:Y:S01]  /*ee50*/  IMAD.MOV.U32 R12, RZ, RZ, 0x2 ;  /* 0x00000002ff0c7424 */ /* 0x000fe200078e00ff */
[----:B------:R-:W-:-:S05]  /*ee60*/  @!P0 LEA R14, P1, R37, R14, 0x1 ;  /* 0x0000000e250e8211 */ /* 0x000fca00078208ff */
[----:B------:R-:W-:-:S08]  /*ee70*/  @!P0 IMAD.MOV.U32 R2, RZ, RZ, R14 ;  /* 0x000000ffff028224 */ /* 0x000fd000078e000e */
[----:B------:R-:W-:Y:S05]  /*ee80*/  WARPSYNC.COLLECTIVE R15, `(.L_x_2334) ;  /* 0x000000000f087348 */ /* 0x000fea0003c00000 */
[----:B------:R0:W1:Y:S02]  /*ee90*/  SHFL.IDX P6, R14, R13, R12, R11 ;  /* 0x0000000c0d0e7389 */ /* 0x00006400000c000b */
[----:B01----:R-:W-:Y:S01]  /*eea0*/  ENDCOLLECTIVE ;  /* 0x000000000000791b */ /* 0x003fe20003800000 */
.L_x_2334:
        /* <DEDUP_REMOVED lines=15> */
.L_x_2335:
[----:B------:R-:W-:Y:S02]  /*efa0*/  IMAD.MOV.U32 R13, RZ, RZ, R5 ;  /* 0x000000ffff0d7224 */ /* 0x000fe400078e0005 */
[----:B------:R-:W-:Y:S01]  /*efb0*/  IMAD.MOV.U32 R12, RZ, RZ, 0x3 ;  /* 0x00000003ff0c7424 */ /* 0x000fe200078e00ff */
[----:B------:R-:W-:-:S04]  /*efc0*/  @!P0 LEA R14, P1, R37, R14, 0x1 ;  /* 0x0000000e250e8211 */ /* 0x000fc800078208ff */
[----:B------:R-:W-:Y:S01]  /*efd0*/  @!P0 IADD3.X R7, RZ, R6, RZ, P1, !PT ;  /* 0x00000006ff078210 */ /* 0x000fe20000ffe4ff */
[----:B------:R-:W-:-:S08]  /*efe0*/  @!P0 IMAD.MOV.U32 R2, RZ, RZ, R14 ;  /* 0x000000ffff028224 */ /* 0x000fd000078e000e */
[----:B------:R-:W-:Y:S05]  /*eff0*/  WARPSYNC.COLLECTIVE R15, `(.L_x_2336) ;  /* 0x000000000f087348 */ /* 0x000fea0003c00000 */
[----:B------:R0:W1:Y:S02]  /*f000*/  SHFL.IDX P6, R14, R13, R12, R11 ;  /* 0x0000000c0d0e7389 */ /* 0x00006400000c000b */
[----:B01----:R-:W-:Y:S01]  /*f010*/  ENDCOLLECTIVE ;  /* 0x000000000000791b */ /* 0x003fe20003800000 */
.L_x_2336:
[----:B------:R-:W-:Y:S02]  /*f020*/  VIADD R6, R4, 0x30 ;  /* 0x0000003004067836 */ /* 0x000fe40000000000 */
[----:B------:R-:W-:-:S05]  /*f030*/  @!P0 IMAD.MOV.U32 R3, RZ, RZ, R7 ;  /* 0x000000ffff038224 */ /* 0x000fca00078e0007 */
[----:B------:R-:W-:Y:S01]  /*f040*/  @!PT LDS RZ, [RZ] ;  /* 0x00000000fffff984 */ /* 0x000fe20000000800 */
[----:B------:R-:W-:Y:S01]  /*f050*/  @!PT LDS RZ, [RZ] ;  /* 0x00000000fffff984 */ /* 0x000fe20000000800 */
[----:B------:R-:W-:Y:S01]  /*f060*/  @!PT LDS RZ, [RZ] ;  /* 0x00000000fffff984 */ /* 0x000fe20000000800 */
[----:B------:R0:W-:Y:S04]  /*f070*/  @!P0 LDGSTS.E.BYPASS.LTC128B.128 [R31+0xd400], desc[UR36][R2.64], !P3 ;  /* 0x0d400000021f8fae */ /* 0x0001e8000d901d64 */
[----:B------:R0:W-:Y:S01]  /*f080*/  @!P0 LDGSTS.E.BYPASS.LTC128B.128 [R31+0x11400], desc[UR36][R2.64+0x80], !P4 ;  /* 0x11400080021f8fae */ /* 0x0001e2000e101d64 */
[----:B------:R-:W-:-:S03]  /*f090*/  IMAD.MOV.U32 R13, RZ, RZ, R0 ;  /* 0x000000ffff0d7224 */ /* 0x000fc600078e0000 */
[----:B------:R0:W-:Y:S01]  /*f0a0*/  @!P0 LDGSTS.E.BYPASS.LTC128B.128 [R31+0x15400], desc[UR36][R2.64+0x100], !P5 ;  /* 0x15400100021f8fae */ /* 0x0001e2000e901d64 */
[----:B------:R-:W-:Y:S02]  /*f0b0*/  ISETP.GE.AND P0, PT, R6, UR39, PT ;  /* 0x0000002706007c0c */ /* 0x000fe4000bf06270 */
[----:B------:R-:W-:-:S11]  /*f0c0*/  MOV R6, R14 ;  /* 0x0000000e00067202 */ /* 0x000fd60000000f00 */
[----:B0-----:R-:W-:Y:S05]  /*f0d0*/  WARPSYNC.COLLECTIVE R15, `(.L_x_2337) ;  /* 0x000000000f087348 */ /* 0x001fea0003c00000 */
[----:B------:R1:W2:Y:S02]  /*f0e0*/  SHFL.IDX P6, R14, R13, R12, R11 ;  /* 0x0000000c0d0e7389 */ /* 0x0002a400000c000b */
[----:B012---:R-:W-:Y:S01]  /*f0f0*/  ENDCOLLECTIVE ;  /* 0x000000000000791b */ /* 0x007fe20003800000 */
.L_x_2337:
[----:B------:R-:W-:Y:S01]  /*f100*/  MOV R13, R5 ;  /* 0x00000005000d7202 */ /* 0x000fe20000000f00 */
[----:B------:R-:W-:Y:S01]  /*f110*/  IMAD.MOV.U32 R12, RZ, RZ, 0x4 ;  /* 0x00000004ff0c7424 */ /* 0x000fe200078e00ff */
[----:B------:R-:W-:-:S05]  /*f120*/  @!P0 LEA R14, P1, R37, R14, 0x1 ;  /* 0x0000000e250e8211 */ /* 0x000fca00078208ff */
[----:B------:R-:W-:-:S08]  /*f130*/  @!P0 IMAD.MOV.U32 R2, RZ, RZ, R14 ;  /* 0x000000ffff028224 */ /* 0x000fd000078e000e */
[----:B------:R-:W-:Y:S05]  /*f140*/  WARPSYNC.COLLECTIVE R15, `(.L_x_2338) ;  /* 0x000000000f087348 */ /* 0x000fea0003c00000 */
[----:B------:R0:W1:Y:S02]  /*f150*/  SHFL.IDX P6, R14, R13, R12, R11 ;  /* 0x0000000c0d0e7389 */ /* 0x00006400000c000b */
[----:B01----:R-:W-:Y:S01]  /*f160*/  ENDCOLLECTIVE ;  /* 0x000000000000791b */ /* 0x003fe20003800000 */
.L_x_2338:
        /* <DEDUP_REMOVED lines=15> */
.L_x_2339:
[----:B------:R-:W-:Y:S02]  /*f260*/  IMAD.MOV.U32 R13, RZ, RZ, R5 ;  /* 0x000000ffff0d7224 */ /* 0x000fe400078e0005 */
[----:B------:R-:W-:Y:S01]  /*f270*/  IMAD.MOV.U32 R12, RZ, RZ, 0x5 ;  /* 0x00000005ff0c7424 */ /* 0x000fe200078e00ff */
[----:B------:R-:W-:-:S05]  /*f280*/  @!P0 LEA R14, P1, R37, R14, 0x1 ;  /* 0x0000000e250e8211 */ /* 0x000fca00078208ff */
[----:B------:R-:W-:-:S08]  /*f290*/  @!P0 IMAD.MOV.U32 R2, RZ, RZ, R14 ;  /* 0x000000ffff028224 */ /* 0x000fd000078e000e */
[----:B------:R-:W-:Y:S05]  /*f2a0*/  WARPSYNC.COLLECTIVE R15, `(.L_x_2340) ;  /* 0x000000000f087348 */ /* 0x000fea0003c00000 */
[----:B------:R0:W1:Y:S02]  /*f2b0*/  SHFL.IDX P6, R14, R13, R12, R11 ;  /* 0x0000000c0d0e7389 */ /* 0x00006400000c000b */
[----:B01----:R-:W-:Y:S01]  /*f2c0*/  ENDCOLLECTIVE ;  /* 0x000000000000791b */ /* 0x003fe20003800000 */
.L_x_2340:
        /* <DEDUP_REMOVED lines=15> */
.L_x_2341:
        /* <DEDUP_REMOVED lines=8> */
.L_x_2342:
        /* <DEDUP_REMOVED lines=14> */
.L_x_2343:
[----:B------:R-:W-:Y:S01]  /*f520*/  IMAD.MOV.U32 R13, RZ, RZ, R5 ;  /* 0x000000ffff0d7224 */ /* 0x000fe200078e0005 */
[----:B------:R-:W-:Y:S02]  /*f530*/  MOV R12, 0x7 ;  /* 0x00000007000c7802 */ /* 0x000fe40000000f00 */
[----:B------:R-:W-:-:S05]  /*f540*/  @!P0 LEA R14, P1, R37, R14, 0x1 ;  /* 0x0000000e250e8211 */ /* 0x000fca00078208ff */
[----:B------:R-:W-:-:S08]  /*f550*/  @!P0 IMAD.MOV.U32 R2, RZ, RZ, R14 ;  /* 0x000000ffff028224 */ /* 0x000fd000078e000e */
[----:B------:R-:W-:Y:S05]  /*f560*/  WARPSYNC.COLLECTIVE R15, `(.L_x_2344) ;  /* 0x000000000f087348 */ /* 0x000fea0003c00000 */
[----:B------:R0:W1:Y:S02]  /*f570*/  SHFL.IDX P6, R14, R13, R12, R11 ;  /* 0x0000000c0d0e7389 */ /* 0x00006400000c000b */
[----:B01----:R-:W-:Y:S01]  /*f580*/  ENDCOLLECTIVE ;  /* 0x000000000000791b */ /* 0x003fe20003800000 */
.L_x_2344:
        /* <DEDUP_REMOVED lines=13> */
.L_x_2345:
[----:B------:R-:W-:Y:S05]  /*f660*/  BRA `(.L_x_2346) ;  /* 0xffffffcc00347947 */ /* 0x000fea000383ffff */
.L_x_2272:
[----:B0-----:R0:W1:Y:S02]  /*f670*/  SYNCS.PHASECHK.TRANS64.TRYWAIT P0, [R17+URZ+0x2a820], R0 ;  /* 0x02a82000110075a7 */ /* 0x001064000800017f */
[----:B-1----:R-:W-:Y:S05]  /*f680*/  @!P0 NANOSLEEP.SYNCS 0x989680 ;  /* 0x009896800000895d */ /* 0x002fea0003900000 */
[----:B------:R-:W1:Y:S02]  /*f690*/  @!P0 SYNCS.PHASECHK.TRANS64 P0, [R17+URZ+0x2a820], R0 ;  /* 0x02a82000110085a7 */ /* 0x000e64000800007f */
[----:B-1----:R-:W-:Y:S05]  /*f6a0*/  @!P0 BRA `(.L_x_2272) ;  /* 0xfffffffc00f08947 */ /* 0x002fea000383ffff */
[----:B------:R-:W-:Y:S05]  /*f6b0*/  BRA `(.L_x_2347) ;  /* 0xffffffcc00987947 */ /* 0x000fea000383ffff */
.L_x_2276:
[----:B0-----:R0:W1:Y:S02]  /*f6c0*/  SYNCS.PHASECHK.TRANS64.TRYWAIT P0, [R6+URZ+0x2a840], R3 ;  /* 0x02a84003060075a7 */ /* 0x001064000800017f */
[----:B-1----:R-:W-:Y:S05]  /*f6d0*/  @!P0 NANOSLEEP.SYNCS 0x989680 ;  /* 0x009896800000895d */ /* 0x002fea0003900000 */
[----:B------:R-:W1:Y:S02]  /*f6e0*/  @!P0 SYNCS.PHASECHK.TRANS64 P0, [R6+URZ+0x2a840], R3 ;  /* 0x02a84003060085a7 */ /* 0x000e64000800007f */
[----:B-1----:R-:W-:Y:S05]  /*f6f0*/  @!P0 BRA `(.L_x_2276) ;  /* 0xfffffffc00f08947 */ /* 0x002fea000383ffff */
[----:B------:R-:W-:Y:S05]  /*f700*/  BRA `(.L_x_2348) ;  /* 0xffffffd000587947 */ /* 0x000fea000383ffff */
.L_x_2277:
        /* <DEDUP_REMOVED lines=8> */
.L_x_2350:
[----:B------:R-:W-:Y:S05]  /*f790*/  BSYNC B1 ;  /* 0x0000000000017941 */ /* 0x000fea0003800000 */
.L_x_2349:
[----:B------:R-:W-:Y:S01]  /*f7a0*/  IMAD.MOV.U32 R13, RZ, RZ, R7 ;  /* 0x000000ffff0d7224 */ /* 0x000fe200078e0007 */
[----:B------:R-:W-:Y:S01]  /*f7b0*/  SHF.L.U32 R5, R37, 0x1, RZ ;  /* 0x0000000125057819 */ /* 0x000fe200000006ff */
        /* <DEDUP_REMOVED lines=8> */
.L_x_2351:
[----:B------:R-:W-:Y:S02]  /*f840*/  IMAD.MOV.U32 R13, RZ, RZ, R10 ;  /* 0x000000ffff0d7224 */ /* 0x000fe400078e000a */
[----:B------:R-:W-:Y:S01]  /*f850*/  IMAD.MOV.U32 R12, RZ, RZ, 0x1 ;  /* 0x00000001ff0c7424 */ /* 0x000fe200078e00ff */
[----:B------:R-:W-:-:S13]  /*f860*/  IADD3 R2, P0, R14, R5, RZ ;  /* 0x000000050e027210 */ /* 0x000fda0007f1e0ff */
[----:B------:R-:W-:Y:S05]  /*f870*/  WARPSYNC.COLLECTIVE R15, `(.L_x_2352) ;  /* 0x000000000f087348 */ /* 0x000fea0003c00000 */
[----:B------:R0:W1:Y:S02]  /*f880*/  SHFL.IDX P6, R14, R13, R12, R11 ;  /* 0x0000000c0d0e7389 */ /* 0x00006400000c000b */
[----:B01----:R-:W-:Y:S01]  /*f890*/  ENDCOLLECTIVE ;  /* 0x000000000000791b */ /* 0x003fe20003800000 */
.L_x_2352:
[----:B------:R-:W-:-:S05]  /*f8a0*/  IMAD.X R3, RZ, RZ, R3, P0 ;  /* 0x000000ffff037224 */ /* 0x000fca00000e0603 */
        /* <DEDUP_REMOVED lines=11> */
.L_x_2353:
[----:B------:R-:W-:Y:S02]  /*f960*/  IMAD.MOV.U32 R13, RZ, RZ, R10 ;  /* 0x000000ffff0d7224 */ /* 0x000fe400078e000a */
[----:B------:R-:W-:Y:S01]  /*f970*/  IMAD.MOV.U32 R12, RZ, RZ, 0x2 ;  /* 0x00000002ff0c7424 */ /* 0x000fe200078e00ff */
[----:B------:R-:W-:-:S13]  /*f980*/  IADD3 R2, P0, R14, R5, RZ ;  /* 0x000000050e027210 */ /* 0x000fda0007f1e0ff */
[----:B------:R-:W-:Y:S05]  /*f990*/  WARPSYNC.COLLECTIVE R15, `(.L_x_2354) ;  /* 0x000000000f087348 */ /* 0x000fea0003c00000 */
[----:B------:R0:W1:Y:S02]  /*f9a0*/  SHFL.IDX P6, R14, R13, R12, R11 ;  /* 0x0000000c0d0e7389 */ /* 0x00006400000c000b */
[----:B01----:R-:W-:Y:S01]  /*f9b0*/  ENDCOLLECTIVE ;  /* 0x000000000000791b */ /* 0x003fe20003800000 */
.L_x_2354:
        /* <DEDUP_REMOVED lines=12> */
.L_x_2355:
[----:B------:R-:W-:Y:S02]  /*fa80*/  IMAD.MOV.U32 R13, RZ, RZ, R10 ;  /* 0x000000ffff0d7224 */ /* 0x000fe400078e000a */
[----:B------:R-:W-:Y:S01]  /*fa90*/  IMAD.MOV.U32 R12, RZ, RZ, 0x3 ;  /* 0x00000003ff0c7424 */ /* 0x000fe200078e00ff */
[----:B------:R-:W-:-:S13]  /*faa0*/  IADD3 R2, P0, R14, R5, RZ ;  /* 0x000000050e027210 */ /* 0x000fda0007f1e0ff */
[----:B------:R-:W-:Y:S05]  /*fab0*/  WARPSYNC.COLLECTIVE R15, `(.L_x_2356) ;  /* 0x000000000f087348 */ /* 0x000fea0003c00000 */
[----:B------:R0:W1:Y:S02]  /*fac0*/  SHFL.IDX P6, R14, R13, R12, R11 ;  /* 0x0000000c0d0e7389 */ /* 0x00006400000c000b */
[----:B01----:R-:W-:Y:S01]  /*fad0*/  ENDCOLLECTIVE ;  /* 0x000000000000791b */ /* 0x003fe20003800000 */
.L_x_2356:
[----:B------:R-:W-:-:S05]  /*fae0*/  IADD3.X R3, RZ, R35, RZ, P0, !PT ;  /* 0x00000023ff037210 */ /* 0x000fca00007fe4ff */
        /* <DEDUP_REMOVED lines=11> */
.L_x_2357:
[----:B------:R-:W-:Y:S01]  /*fba0*/  MOV R13, R10 ;  /* 0x0000000a000d7202 */ /* 0x000fe20000000f00 */
[----:B------:R-:W-:Y:S01]  /*fbb0*/  IMAD.MOV.U32 R12, RZ, RZ, 0x4 ;  /* 0x00000004ff0c7424 */ /* 0x000fe200078e00ff */
[----:B------:R-:W-:-:S13]  /*fbc0*/  IADD3 R2, P0, R14, R5, RZ ;  /* 0x000000050e027210 */ /* 0x000fda0007f1e0ff */
[----:B------:R-:W-:Y:S05]  /*fbd0*/  WARPSYNC.COLLECTIVE R15, `(.L_x_2358) ;  /* 0x000000000f087348 */ /* 0x000fea0003c00000 */
[----:B------:R0:W1:Y:S02]  /*fbe0*/  SHFL.IDX P6, R14, R13, R12, R11 ;  /* 0x0000000c0d0e7389 */ /* 0x00006400000c000b */
[----:B01----:R-:W-:Y:S01]  /*fbf0*/  ENDCOLLECTIVE ;  /* 0x000000000000791b */ /* 0x003fe20003800000 */
.L_x_2358:
        /* <DEDUP_REMOVED lines=12> */
.L_x_2359:
[----:B------:R-:W-:Y:S01]  /*fcc0*/  IMAD.MOV.U32 R13, RZ, RZ, R10 ;  /* 0x000000ffff0d7224 */ /* 0x000fe200078e000a */
[----:B------:R-:W-:Y:S02]  /*fcd0*/  MOV R12, 0x5 ;  /* 0x00000005000c7802 */ /* 0x000fe40000000f00 */
[----:B------:R-:W-:-:S13]  /*fce0*/  IADD3 R2, P0, R14, R5, RZ ;  /* 0x000000050e027210 */ /* 0x000fda0007f1e0ff */
[----:B------:R-:W-:Y:S05]  /*fcf0*/  WARPSYNC.COLLECTIVE R15, `(.L_x_2360) ;  /* 0x000000000f087348 */ /* 0x000fea0003c00000 */
[----:B------:R0:W1:Y:S02]  /*fd00*/  SHFL.IDX P6, R14, R13, R12, R11 ;  /* 0x0000000c0d0e7389 */ /* 0x00006400000c000b */
[----:B01----:R-:W-:Y:S01]  /*fd10*/  ENDCOLLECTIVE ;  /* 0x000000000000791b */ /* 0x003fe20003800000 */
.L_x_2360:
        /* <DEDUP_REMOVED lines=12> */
.L_x_2361:
[----:B------:R-:W-:Y:S05]  /*fde0*/  BRA `(.L_x_2362) ;  /* 0xffffffcc00a87947 */ /* 0x000fea000383ffff */
.L_x_2282:
[----:B0-----:R0:W1:Y:S02]  /*fdf0*/  SYNCS.PHASECHK.TRANS64.TRYWAIT P0, [R6+URZ+0x2a860], R3 ;  /* 0x02a86003060075a7 */ /* 0x001064000800017f */
[----:B-1----:R-:W-:Y:S05]  /*fe00*/  @!P0 NANOSLEEP.SYNCS 0x989680 ;  /* 0x009896800000895d */ /* 0x002fea0003900000 */
[----:B------:R-:W1:Y:S02]  /*fe10*/  @!P0 SYNCS.PHASECHK.TRANS64 P0, [R6+URZ+0x2a860], R3 ;  /* 0x02a86003060085a7 */ /* 0x000e64000800007f */
[----:B-1----:R-:W-:Y:S05]  /*fe20*/  @!P0 BRA `(.L_x_2282) ;  /* 0xfffffffc00f08947 */ /* 0x002fea000383ffff */
[----:B------:R-:W-:Y:S05]  /*fe30*/  BRA `(.L_x_2363) ;  /* 0xffffffd000047947 */ /* 0x000fea000383ffff */
.L_x_2283:
        /* <DEDUP_REMOVED lines=8> */
.L_x_2365:
[----:B------:R-:W-:Y:S05]  /*fec0*/  BSYNC B1 ;  /* 0x0000000000017941 */ /* 0x000fea0003800000 */
.L_x_2364:
        /* <DEDUP_REMOVED lines=9> */
.L_x_2366:
[----:B------:R-:W-:Y:S02]  /*ff60*/  IMAD.MOV.U32 R13, RZ, RZ, R19 ;  /* 0x000000ffff0d7224 */ /* 0x000fe400078e0013 */
[----:B------:R-:W-:Y:S01]  /*ff70*/  IMAD.MOV.U32 R12, RZ, RZ, 0x1 ;  /* 0x00000001ff0c7424 */ /* 0x000fe200078e00ff */
[----:B------:R-:W-:-:S13]  /*ff80*/  IADD3 R2, P0, R14, R5, RZ ;  /* 0x000000050e027210 */ /* 0x000fda0007f1e0ff */
[----:B------:R-:W-:Y:S05]  /*ff90*/  WARPSYNC.COLLECTIVE R15, `(.L_x_2367) ;  /* 0x000000000f087348 */ /* 0x000fea0003c00000 */
[----:B------:R0:W1:Y:S02]  /*ffa0*/  SHFL.IDX P6, R14, R13, R12, R11 ;  /* 0x0000000c0d0e7389 */ /* 0x00006400000c000b */
[----:B01----:R-:W-:Y:S01]  /*ffb0*/  ENDCOLLECTIVE ;  /* 0x000000000000791b */ /* 0x003fe20003800000 */
.L_x_2367:
[----:B------:R-:W-:Y:S02]  /*ffc0*/  IADD3.X R3, RZ, R3, RZ, P0, !PT ;  /* 0x00000003ff037210 */ /* 0x000fe400007fe4ff */
        /* <DEDUP_REMOVED lines=12> */
.L_x_2368:
[----:B------:R-:W-:Y:S02]  /*10090*/  IMAD.MOV.U32 R13, RZ, RZ, R19 ;  /* 0x000000ffff0d7224 */ /* 0x000fe400078e0013 */
[----:B------:R-:W-:Y:S01]  /*100a0*/  IMAD.MOV.U32 R12, RZ, RZ, 0x2 ;  /* 0x00000002ff0c7424 */ /* 0x000fe200078e00ff */
[----:B------:R-:W-:-:S13]  /*100b0*/  IADD3 R2, P0, R14, R5, RZ ;  /* 0x000000050e027210 */ /* 0x000fda0007f1e0ff */
[----:B------:R-:W-:Y:S05]  /*100c0*/  WARPSYNC.COLLECTIVE R15, `(.L_x_2369) ;  /* 0x000000000f087348 */ /* 0x000fea0003c00000 */
[----:B------:R0:W1:Y:S02]  /*100d0*/  SHFL.IDX P6, R14, R13, R12, R11 ;  /* 0x0000000c0d0e7389 */ /* 0x00006400000c000b */
[----:B01----:R-:W-:Y:S01]  /*100e0*/  ENDCOLLECTIVE ;  /* 0x000000000000791b */ /* 0x003fe20003800000 */
.L_x_2369:
        /* <DEDUP_REMOVED lines=13> */
.L_x_2370:
[----:B------:R-:W-:Y:S01]  /*101c0*/  MOV R13, R19 ;  /* 0x00000013000d7202 */ /* 0x000fe20000000f00 */
[----:B------:R-:W-:Y:S01]  /*101d0*/  IMAD.MOV.U32 R12, RZ, RZ, 0x3 ;  /* 0x00000003ff0c7424 */ /* 0x000fe200078e00ff */
[----:B------:R-:W-:-:S13]  /*101e0*/  IADD3 R2, P0, R14, R5, RZ ;  /* 0x000000050e027210 */ /* 0x000fda0007f1e0ff */
[----:B------:R-:W-:Y:S05]  /*101f0*/  WARPSYNC.COLLECTIVE R15, `(.L_x_2371) ;  /* 0x000000000f087348 */ /* 0x000fea0003c00000 */
[----:B------:R0:W1:Y:S02]  /*10200*/  SHFL.IDX P6, R14, R13, R12, R11 ;  /* 0x0000000c0d0e7389 */ /* 0x00006400000c000b */
[----:B01----:R-:W-:Y:S01]  /*10210*/  ENDCOLLECTIVE ;  /* 0x000000000000791b */ /* 0x003fe20003800000 */
.L_x_2371:
        /* <DEDUP_REMOVED lines=13> */
.L_x_2372:
[----:B------:R-:W-:Y:S01]  /*102f0*/  IMAD.MOV.U32 R13, RZ, RZ, R19 ;  /* 0x000000ffff0d7224 */ /* 0x000fe200078e0013 */
[----:B------:R-:W-:Y:S02]  /*10300*/  MOV R12, 0x4 ;  /* 0x00000004000c7802 */ /* 0x000fe40000000f00 */
[----:B------:R-:W-:-:S13]  /*10310*/  IADD3 R2, P0, R14, R5, RZ ;  /* 0x000000050e027210 */ /* 0x000fda0007f1e0ff */
[----:B------:R-:W-:Y:S05]  /*10320*/  WARPSYNC.COLLECTIVE R15, `(.L_x_2373) ;  /* 0x000000000f087348 */ /* 0x000fea0003c00000 */
[----:B------:R0:W1:Y:S02]  /*10330*/  SHFL.IDX P6, R14, R13, R12, R11 ;  /* 0x0000000c0d0e7389 */ /* 0x00006400000c000b */
[----:B01----:R-:W-:Y:S01]  /*10340*/  ENDCOLLECTIVE ;  /* 0x000000000000791b */ /* 0x003fe20003800000 */
.L_x_2373:
        /* <DEDUP_REMOVED lines=13> */
.L_x_2374:
[----:B------:R-:W-:Y:S02]  /*10420*/  IMAD.MOV.U32 R13, RZ, RZ, R19 ;  /* 0x000000ffff0d7224 */ /* 0x000fe400078e0013 */
[----:B------:R-:W-:Y:S01]  /*10430*/  IMAD.MOV.U32 R12, RZ, RZ, 0x5 ;  /* 0x00000005ff0c7424 */ /* 0x000fe200078e00ff */
[----:B------:R-:W-:-:S13]  /*10440*/  IADD3 R2, P0, R14, R5, RZ ;  /* 0x000000050e027210 */ /* 0x000fda0007f1e0ff */
[----:B------:R-:W-:Y:S05]  /*10450*/  WARPSYNC.COLLECTIVE R15, `(.L_x_2375) ;  /* 0x000000000f087348 */ /* 0x000fea0003c00000 */
[----:B------:R0:W1:Y:S02]  /*10460*/  SHFL.IDX P6, R14, R13, R12, R11 ;  /* 0x0000000c0d0e7389 */ /* 0x00006400000c000b */
[----:B01----:R-:W-:Y:S01]  /*10470*/  ENDCOLLECTIVE ;  /* 0x000000000000791b */ /* 0x003fe20003800000 */
.L_x_2375:
        /* <DEDUP_REMOVED lines=12> */
.L_x_2376:
[----:B------:R-:W-:Y:S01]  /*10540*/  @!PT LDS RZ, [RZ] ;  /* 0x00000000fffff984 */ /* 0x000fe20000000800 */
[----:B------:R-:W-:Y:S01]  /*10550*/  @!PT LDS RZ, [RZ] ;  /* 0x00000000fffff984 */ /* 0x000fe20000000800 */
[----:B------:R-:W-:Y:S01]  /*10560*/  @!PT LDS RZ, [RZ] ;  /* 0x00000000fffff984 */ /* 0x000fe20000000800 */
[----:B------:R0:W-:Y:S01]  /*10570*/  LDGSTS.E.BYPASS.LTC128B.128 [R7+0x5400], desc[UR36][R2.64+0x80], !P0 ;  /* 0x0540008002077fae */ /* 0x0001e2000c101d64 */
[----:B------:R-:W-:Y:S05]  /*10580*/  BRA `(.L_x_2377) ;  /* 0xffffffcc00007947 */ /* 0x000fea000383ffff */
.L_x_2291:
[----:B0-----:R0:W1:Y:S02]  /*10590*/  SYNCS.PHASECHK.TRANS64.TRYWAIT P0, [R4+URZ+0x2a860], R3 ;  /* 0x02a86003040075a7 */ /* 0x001064000800017f */
[----:B-1----:R-:W-:Y:S05]  /*105a0*/  @!P0 NANOSLEEP.SYNCS 0x989680 ;  /* 0x009896800000895d */ /* 0x002fea0003900000 */
[----:B------:R-:W1:Y:S02]  /*105b0*/  @!P0 SYNCS.PHASECHK.TRANS64 P0, [R4+URZ+0x2a860], R3 ;  /* 0x02a86003040085a7 */ /* 0x000e64000800007f */
[----:B-1----:R-:W-:Y:S05]  /*105c0*/  @!P0 BRA `(.L_x_2291) ;  /* 0xfffffffc00f08947 */ /* 0x002fea000383ffff */
[----:B------:R-:W-:Y:S05]  /*105d0*/  BRA `(.L_x_2378) ;  /* 0xffffffd0001c7947 */ /* 0x000fea000383ffff */
.L_x_2292:
        /* <DEDUP_REMOVED lines=8> */
.L_x_2380:
[----:B------:R-:W-:Y:S05]  /*10660*/  BSYNC B0 ;  /* 0x0000000000007941 */ /* 0x000fea0003800000 */
.L_x_2379:
[----:B------:R-:W-:Y:S01]  /*10670*/  IMAD.MOV.U32 R13, RZ, RZ, R18 ;  /* 0x000000ffff0d7224 */ /* 0x000fe200078e0012 */
[----:B------:R-:W-:Y:S01]  /*10680*/  MOV R0, R14 ;  /* 0x0000000e00007202 */ /* 0x000fe20000000f00 */
[----:B------:R-:W-:Y:S02]  /*10690*/  IMAD.MOV.U32 R12, RZ, RZ, RZ ;  /* 0x000000ffff0c7224 */ /* 0x000fe400078e00ff */
[----:B------:R-:W-:Y:S02]  /*106a0*/  IMAD.MOV.U32 R11, RZ, RZ, 0x181f ;  /* 0x0000181fff0b7424 */ /* 0x000fe400078e00ff */
[----:B------:R-:W-:Y:S02]  /*106b0*/  IMAD.MOV.U32 R15, RZ, RZ, -0x1 ;  /* 0xffffffffff0f7424 */ /* 0x000fe400078e00ff */
[----:B------:R-:W-:-:S07]  /*106c0*/  IMAD.SHL.U32 R6, R37, 0x2, RZ ;  /* 0x0000000225067824 */ /* 0x000fce00078e00ff */
[----:B------:R-:W-:Y:S05]  /*106d0*/  WARPSYNC.COLLECTIVE R15, `(.L_x_2381) ;  /* 0x000000000f087348 */ /* 0x000fea0003c00000 */
[----:B------:R0:W1:Y:S02]  /*106e0*/  SHFL.IDX P6, R14, R13, R12, R11 ;  /* 0x0000000c0d0e7389 */ /* 0x00006400000c000b */
[----:B01----:R-:W-:Y:S01]  /*106f0*/  ENDCOLLECTIVE ;  /* 0x000000000000791b */ /* 0x003fe20003800000 */
.L_x_2381:
[----:B------:R-:W-:Y:S02]  /*10700*/  IMAD.MOV.U32 R13, RZ, RZ, R19 ;  /* 0x000000ffff0d7224 */ /* 0x000fe400078e0013 */
[----:B------:R-:W-:Y:S01]  /*10710*/  IMAD.MOV.U32 R12, RZ, RZ, 0x1 ;  /* 0x00000001ff0c7424 */ /* 0x000fe200078e00ff */
[----:B------:R-:W-:-:S13]  /*10720*/  IADD3 R2, P0, R14, R6, RZ ;  /* 0x000000060e027210 */ /* 0x000fda0007f1e0ff */
[----:B------:R-:W-:Y:S05]  /*10730*/  WARPSYNC.COLLECTIVE R15, `(.L_x_2382) ;  /* 0x000000000f087348 */ /* 0x000fea0003c00000 */
[----:B------:R0:W1:Y:S02]  /*10740*/  SHFL.IDX P6, R14, R13, R12, R11 ;  /* 0x0000000c0d0e7389 */ /* 0x00006400000c000b */
[----:B01----:R-:W-:Y:S01]  /*10750*/  ENDCOLLECTIVE ;  /* 0x000000000000791b */ /* 0x003fe20003800000 */
.L_x_2382:
[----:B------:R-:W-:Y:S01]  /*10760*/  IADD3.X R3, RZ, R0, RZ, P0, !PT ;  /* 0x00000000ff037210 */ /* 0x000fe200007fe4ff */
[----:B------:R-:W-:Y:S01]  /*10770*/  IMAD R0, R8, 0x2, R17 ;  /* 0x0000000208007824 */ /* 0x000fe200078e0211 */
        /* <DEDUP_REMOVED lines=11> */
.L_x_2383:
        /* <DEDUP_REMOVED lines=10> */
.L_x_2384:
[----:B------:R-:W-:Y:S02]  /*108d0*/  IADD3.X R3, RZ, R7, RZ, P0, !PT ;  /* 0x00000007ff037210 */ /* 0x000fe400007fe4ff */
        /* <DEDUP_REMOVED lines=11> */
.L_x_2385:
        /* <DEDUP_REMOVED lines=10> */
.L_x_2386:
        /* <DEDUP_REMOVED lines=12> */
.L_x_2387:
        /* <DEDUP_REMOVED lines=10> */
.L_x_2388:
        /* <DEDUP_REMOVED lines=12> */
.L_x_2389:
        /* <DEDUP_REMOVED lines=10> */
.L_x_2390:
        /* <DEDUP_REMOVED lines=12> */
.L_x_2391:
[----:B------:R-:W-:Y:S01]  /*10db0*/  @!PT LDS RZ, [RZ] ;  /* 0x00000000fffff984 */ /* 0x000fe20000000800 */
[----:B------:R-:W-:Y:S01]  /*10dc0*/  @!PT LDS RZ, [RZ] ;  /* 0x00000000fffff984 */ /* 0x000fe20000000800 */
[----:B------:R-:W-:Y:S01]  /*10dd0*/  @!PT LDS RZ, [RZ] ;  /* 0x00000000fffff984 */ /* 0x000fe20000000800 */
[----:B------:R1:W-:Y:S01]  /*10de0*/  LDGSTS.E.BYPASS.LTC128B.128 [R0+0x5400], desc[UR36][R2.64+0x80], !P0 ;  /* 0x0540008002007fae */ /* 0x0003e2000c101d64 */
[----:B------:R-:W-:Y:S05]  /*10df0*/  BRA `(.L_x_2392) ;  /* 0xffffffc800e07947 */ /* 0x000fea000383ffff */
.L_x_2297:
        /* <DEDUP_REMOVED lines=8> */
.L_x_2394:
[----:B------:R-:W-:Y:S05]  /*10e80*/  BSYNC B0 ;  /* 0x0000000000007941 */ /* 0x000fea0003800000 */
.L_x_2393:
[----:B------:R-:W-:Y:S05]  /*10e90*/  BRA `(.L_x_2395) ;  /* 0xffffffcc00607947 */ /* 0x000fea000383ffff */
.L_x_2300:
[----:B-1----:R1:W2:Y:S02]  /*10ea0*/  SYNCS.PHASECHK.TRANS64.TRYWAIT P0, [R4+URZ+0x2a820], R0 ;  /* 0x02a82000040075a7 */ /* 0x0022a4000800017f */
[----:B--2---:R-:W-:Y:S05]  /*10eb0*/  @!P0 NANOSLEEP.SYNCS 0x989680 ;  /* 0x009896800000895d */ /* 0x004fea0003900000 */
[----:B------:R-:W2:Y:S02]  /*10ec0*/  @!P0 SYNCS.PHASECHK.TRANS64 P0, [R4+URZ+0x2a820], R0 ;  /* 0x02a82000040085a7 */ /* 0x000ea4000800007f */
[----:B--2---:R-:W-:Y:S05]  /*10ed0*/  @!P0 BRA `(.L_x_2300) ;  /* 0xfffffffc00f08947 */ /* 0x004fea000383ffff */
[----:B------:R-:W-:Y:S05]  /*10ee0*/  BRA `(.L_x_2396) ;  /* 0xffffffcc00a87947 */ /* 0x000fea000383ffff */
.L_x_2301:
[----:B------:R-:W2:Y:S01]  /*10ef0*/  S2R R2, SR_TID.X ;  /* 0x0000000000027919 */ /* 0x000ea20000002100 */
[----:B------:R-:W-:Y:S01]  /*10f00*/  BSSY B0, `(.L_x_2397) ;  /* 0x000000a000007945 */ /* 0x000fe20003800000 */
[----:B------:R-:W-:Y:S02]  /*10f10*/  IMAD.MOV.U32 R12, RZ, RZ, RZ ;  /* 0x000000ffff0c7224 */ /* 0x000fe400078e00ff */
[----:B------:R-:W-:Y:S02]  /*10f20*/  IMAD.MOV.U32 R11, RZ, RZ, 0x1f ;  /* 0x0000001fff0b7424 */ /* 0x000fe400078e00ff */
[----:B------:R-:W-:Y:S01]  /*10f30*/  IMAD.MOV.U32 R15, RZ, RZ, -0x1 ;  /* 0xffffffffff0f7424 */ /* 0x000fe200078e00ff */
[----:B--2---:R-:W-:-:S04]  /*10f40*/  SHF.R.U32.HI R2, RZ, 0x5, R2 ;  /* 0x00000005ff027819 */ /* 0x004fc80000011602 */
[----:B------:R-:W-:-:S04]  /*10f50*/  LOP3.LUT R2, R2, 0x3, RZ, 0xc0, !PT ;  /* 0x0000000302027812 */ /* 0x000fc800078ec0ff */
[----:B------:R-:W-:-:S07]  /*10f60*/  MOV R13, R2 ;  /* 0x00000002000d7202 */ /* 0x000fce0000000f00 */
[----:B01---5:R-:W-:Y:S05]  /*10f70*/  WARPSYNC.COLLECTIVE R15, `(.L_x_2398) ;  /* 0x000000000f087348 */ /* 0x023fea0003c00000 */
[----:B------:R2:W3:Y:S02]  /*10f80*/  SHFL.IDX P6, R14, R13, R12, R11 ;  /* 0x0000000c0d0e7389 */ /* 0x0004e400000c000b */
[----:B0123-5:R-:W-:Y:S01]  /*10f90*/  ENDCOLLECTIVE ;  /* 0x000000000000791b */ /* 0x02ffe20003800000 */
.L_x_2398:
[----:B------:R-:W-:Y:S05]  /*10fa0*/  BSYNC B0 ;  /* 0x0000000000007941 */ /* 0x000fea0003800000 */
.L_x_2397:
[----:B------:R-:W-:Y:S05]  /*10fb0*/  BRA `(.L_x_2399) ;  /* 0xffffffcc00907947 */ /* 0x000fea000383ffff */
.L_x_2304:
[----:B------:R-:W-:Y:S01]  /*10fc0*/  BSSY B1, `(.L_x_2400) ;  /* 0x0000006000017945 */ /* 0x000fe20003800000 */
[----:B------:R-:W-:-:S07]  /*10fd0*/  IMAD.MOV.U32 R15, RZ, RZ, -0x1 ;  /* 0xffffffffff0f7424 */ /* 0x000fce00078e00ff */
[----:B01---5:R-:W-:Y:S05]  /*10fe0*/  WARPSYNC.COLLECTIVE R15, `(.L_x_2401) ;  /* 0x000000000f0c7348 */ /* 0x023fea0003c00000 */
[----:B------:R-:W-:Y:S02]  /*10ff0*/  ELECT P6, UR62, PT ;  /* 0x00000000003e782f */ /* 0x000fe400038c0000 */
[----:B------:R-:W-:Y:S01]  /*11000*/  MOV R14, UR62 ;  /* 0x0000003e000e7c02 */ /* 0x000fe20008000f00 */
[----:B01---5:R-:W-:Y:S10]  /*11010*/  ENDCOLLECTIVE ;  /* 0x000000000000791b */ /* 0x023ff40003800000 */
.L_x_2401:
[----:B------:R-:W-:Y:S05]  /*11020*/  BSYNC B1 ;  /* 0x0000000000017941 */ /* 0x000fea0003800000 */
.L_x_2400:
[----:B------:R-:W-:Y:S05]  /*11030*/  BRA `(.L_x_2402) ;  /* 0xffffffcc00887947 */ /* 0x000fea000383ffff */
.L_x_2306:
[----:B-1----:R1:W2:Y:S02]  /*11040*/  SYNCS.PHASECHK.TRANS64.TRYWAIT P1, [R5+URZ+0x2a840], R0 ;  /* 0x02a84000050075a7 */ /* 0x0022a4000802017f */
[----:B--2---:R-:W-:Y:S05]  /*11050*/  @!P1 NANOSLEEP.SYNCS 0x989680 ;  /* 0x009896800000995d */ /* 0x004fea0003900000 */
[----:B------:R-:W2:Y:S02]  /*11060*/  @!P1 SYNCS.PHASECHK.TRANS64 P1, [R5+URZ+0x2a840], R0 ;  /* 0x02a84000050095a7 */ /* 0x000ea4000802007f */
[----:B--2---:R-:W-:Y:S05]  /*11070*/  @!P1 BRA `(.L_x_2306) ;  /* 0xfffffffc00f09947 */ /* 0x004fea000383ffff */
[----:B------:R-:W-:Y:S05]  /*11080*/  BRA `(.L_x_2403) ;  /* 0xffffffcc00b07947 */ /* 0x000fea000383ffff */
.L_x_2308:
[----:B--2---:R2:W3:Y:S02]  /*11090*/  SYNCS.PHASECHK.TRANS64.TRYWAIT P1, [R23+URZ+0x2a840], R2 ;  /* 0x02a84002170075a7 */ /* 0x0044e4000802017f */
[----:B---3--:R-:W-:Y:S05]  /*110a0*/  @!P1 NANOSLEEP.SYNCS 0x989680 ;  /* 0x009896800000995d */ /* 0x008fea0003900000 */
[----:B------:R-:W3:Y:S02]  /*110b0*/  @!P1 SYNCS.PHASECHK.TRANS64 P1, [R23+URZ+0x2a840], R2 ;  /* 0x02a84002170095a7 */ /* 0x000ee4000802007f */
[----:B---3--:R-:W-:Y:S05]  /*110c0*/  @!P1 BRA `(.L_x_2308) ;  /* 0xfffffffc00f09947 */ /* 0x008fea000383ffff */
[----:B------:R-:W-:Y:S05]  /*110d0*/  BRA `(.L_x_2404) ;  /* 0xffffffcc00bc7947 */ /* 0x000fea000383ffff */
.L_x_2310:
[----:B---3--:R3:W4:Y:S02]  /*110e0*/  SYNCS.PHASECHK.TRANS64.TRYWAIT P1, [R5+URZ+0x2a860], R0 ;  /* 0x02a86000050075a7 */ /* 0x008724000802017f */
[----:B----4-:R-:W-:Y:S05]  /*110f0*/  @!P1 NANOSLEEP.SYNCS 0x989680 ;  /* 0x009896800000995d */ /* 0x010fea0003900000 */
[----:B------:R-:W4:Y:S02]  /*11100*/  @!P1 SYNCS.PHASECHK.TRANS64 P1, [R5+URZ+0x2a860], R0 ;  /* 0x02a86000050095a7 */ /* 0x000f24000802007f */
[----:B----4-:R-:W-:Y:S05]  /*11110*/  @!P1 BRA `(.L_x_2310) ;  /* 0xfffffffc00f09947 */ /* 0x010fea000383ffff */
[----:B------:R-:W-:Y:S05]  /*11120*/  BRA `(.L_x_2405) ;  /* 0xffffffcc00b87947 */ /* 0x000fea000383ffff */
.L_x_2406:
        /* <DEDUP_REMOVED lines=13> */
.L_x_3232:


//--------------------- .text._ZN7cutlass13device_kernelIN5flash11enable_sm90INS1_16FlashAttnFwdSm90INS1_25CollectiveMainloopFwdSm90ILi2EN4cute5tupleIJNS5_1CILi1EEES8_S8_EEENS6_IJNS7_ILi128EEENS7_ILi96EEENS7_ILi192EEEEEELi128ENS_6half_tEfNS_4arch4Sm90ELb1ELb0ELb0ELb1ELb1ELb0ELb0ELb1ELb1ELb1ELb0ELb0EEENS1_21CollectiveEpilogueFwdINS6_IJSA_SA_SB_EEES9_SE_SG_Li256ELb1ELb1ELb0ELb0EEENS1_36VarlenDynamicPersistentTileSchedulerILi128ELi96ELi256ELi128ELb0ELb1ELb1ELb1ELb1ELb1EEEEEEEEEvNT_6ParamsE --------------------------
	.section	.text._ZN7cutlass13device_kernelIN5flash11enable_sm90INS1_16FlashAttnFwdSm90INS1_25CollectiveMainloopFwdSm90ILi2EN4cute5tupleIJNS5_1CILi1EEES8_S8_EEENS6_IJNS7_ILi128EEENS7_ILi96EEENS7_ILi192EEEEEELi128ENS_6half_tEfNS_4arch4Sm90ELb1ELb0ELb0ELb1ELb1ELb0ELb0ELb1ELb1ELb1ELb0ELb0EEENS1_21CollectiveEpilogueFwdINS6_IJSA_SA_SB_EEES9_SE_SG_Li256ELb1ELb1ELb0ELb0EEENS1_36VarlenDynamicPersistentTileSchedulerILi128ELi96ELi256ELi128ELb0ELb1ELb1ELb1ELb1ELb1EEEEEEEEEvNT_6ParamsE,"ax",@progbits
	.align	128
.text._ZN7cutlass13device_kernelIN5flash11enable_sm90INS1_16FlashAttnFwdSm90INS1_25CollectiveMainloopFwdSm90ILi2EN4cute5tupleIJNS5_1CILi1EEES8_S8_EEENS6_IJNS7_ILi128EEENS7_ILi96EEENS7_ILi192EEEEEELi128ENS_6half_tEfNS_4arch4Sm90ELb1ELb0ELb0ELb1ELb1ELb0ELb0ELb1ELb1ELb1ELb0ELb0EEENS1_21CollectiveEpilogueFwdINS6_IJSA_SA_SB_EEES9_SE_SG_Li256ELb1ELb1ELb0ELb0EEENS1_36VarlenDynamicPersistentTileSchedulerILi128ELi96ELi256ELi128ELb0ELb1ELb1ELb1ELb1ELb1EEEEEEEEEvNT_6ParamsE:
        .type           _ZN7cutlass13device_kernelIN5flash11enable_sm90INS1_16FlashAttnFwdSm90INS1_25CollectiveMainloopFwdSm90ILi2EN4cute5tupleIJNS5_1CILi1EEES8_S8_EEENS6_IJNS7_ILi128EEENS7_ILi96EEENS7_ILi192EEEEEELi128ENS_6half_tEfNS_4arch4Sm90ELb1ELb0ELb0ELb1ELb1ELb0ELb0ELb1ELb1ELb1ELb0ELb0EEENS1_21CollectiveEpilogueFwdINS6_IJSA_SA_SB_EEES9_SE_SG_Li256ELb1ELb1ELb0ELb0EEENS1_36VarlenDynamicPersistentTileSchedulerILi128ELi96ELi256ELi128ELb0ELb1ELb1ELb1ELb1ELb1EEEEEEEEEvNT_6ParamsE,@function
        .size           _ZN7cutlass13device_kernelIN5flash11enable_sm90INS1_16FlashAttnFwdSm90INS1_25CollectiveMainloopFwdSm90ILi2EN4cute5tupleIJNS5_1CILi1EEES8_S8_EEENS6_IJNS7_ILi128EEENS7_ILi96EEENS7_ILi192EEEEEELi128ENS_6half_tEfNS_4arch4Sm90ELb1ELb0ELb0ELb1ELb1ELb0ELb0ELb1ELb1ELb1ELb0ELb0EEENS1_21CollectiveEpilogueFwdINS6_IJSA_SA_SB_EEES9_SE_SG_Li256ELb1ELb1ELb0ELb0EEENS1_36VarlenDynamicPersistentTileSchedulerILi128ELi96ELi256ELi128ELb0ELb1ELb1ELb1ELb1ELb1EEEEEEEEEvNT_6ParamsE,(.L_x_3233 - _ZN7cutlass13device_kernelIN5flash11enable_sm90INS1_16FlashAttnFwdSm90INS1_25CollectiveMainloopFwdSm90ILi2EN4cute5tupleIJNS5_1CILi1EEES8_S8_EEENS6_IJNS7_ILi128EEENS7_ILi96EEENS7_ILi192EEEEEELi128ENS_6half_tEfNS_4arch4Sm90ELb1ELb0ELb0ELb1ELb1ELb0ELb0ELb1ELb1ELb1ELb0ELb0EEENS1_21CollectiveEpilogueFwdINS6_IJSA_SA_SB_EEES9_SE_SG_Li256ELb1ELb1ELb0ELb0EEENS1_36VarlenDynamicPersistentTileSchedulerILi128ELi96ELi256ELi128ELb0ELb1ELb1ELb1ELb1ELb1EEEEEEEEEvNT_6ParamsE)
        .other          _ZN7cutlass13device_kernelIN5flash11enable_sm90INS1_16FlashAttnFwdSm90INS1_25CollectiveMainloopFwdSm90ILi2EN4cute5tupleIJNS5_1CILi1EEES8_S8_EEENS6_IJNS7_ILi128EEENS7_ILi96EEENS7_ILi192EEEEEELi128ENS_6half_tEfNS_4arch4Sm90ELb1ELb0ELb0ELb1ELb1ELb0ELb0ELb1ELb1ELb1ELb0ELb0EEENS1_21CollectiveEpilogueFwdINS6_IJSA_SA_SB_EEES9_SE_SG_Li256ELb1ELb1ELb0ELb0EEENS1_36VarlenDynamicPersistentTileSchedulerILi128ELi96ELi256ELi128ELb0ELb1ELb1ELb1ELb1ELb1EEEEEEEEEvNT_6ParamsE,@"STO_CUDA_ENTRY STV_DEFAULT"
_ZN7cutlass13device_kernelIN5flash11enable_sm90INS1_16FlashAttnFwdSm90INS1_25CollectiveMainloopFwdSm90ILi2EN4cute5tupleIJNS5_1CILi1EEES8_S8_EEENS6_IJNS7_ILi128EEENS7_ILi96EEENS7_ILi192EEEEEELi128ENS_6half_tEfNS_4arch4Sm90ELb1ELb0ELb0ELb1ELb1ELb0ELb0ELb1ELb1ELb1ELb0ELb0EEENS1_21CollectiveEpilogueFwdINS6_IJSA_SA_SB_EEES9_SE_SG_Li256ELb1ELb1ELb0ELb0EEENS1_36VarlenDynamicPersistentTileSchedulerILi128ELi96ELi256ELi128ELb0ELb1ELb1ELb1ELb1ELb1EEEEEEEEEvNT_6ParamsE:
        /* <DEDUP_REMOVED lines=45> */
.L_x_2407:
        /* <DEDUP_REMOVED lines=22> */
.L_x_2408:
        /* <DEDUP_REMOVED lines=18> */
.L_x_2409:
        /* <DEDUP_REMOVED lines=22> */
.L_x_2410:
        /* <DEDUP_REMOVED lines=23> */
.L_x_2411:
        /* <DEDUP_REMOVED lines=10> */
.L_x_2413:
        /* <DEDUP_REMOVED lines=15> */
[----:B------:R-:W-:Y:S01]  /*09b0*/  MOV R164, RZ ;  /* 0x000000ff00a47202 */ /* 0x000fe20000000f00 */
[----:B------:R-:W-:Y:S01]  /*09c0*/  UMOV UR60, URZ ;  /* 0x0000003f003c7c82 */ /* 0x000fe20008000000 */
[----:B------:R-:W-:Y:S01]  /*09d0*/  UMOV UR38, URZ ;  /* 0x0000003f00267c82 */ /* 0x000fe20008000000 */
[----:B------:R-:W0:Y:S02]  /*09e0*/  S2R R0, SR_TID.X ;  /* 0x0000000000007919 */ /* 0x000e240000002100 */
[----:B0-----:R-:W-:-:S05]  /*09f0*/  VIADD R175, R0, 0xffffff80 ;  /* 0xffffff8000af7836 */ /* 0x001fca0000000000 */
[----:B------:R-:W-:-:S04]  /*0a00*/  SHF.R.S32.HI R0, RZ, 0x1f, R175 ;  /* 0x0000001fff007819 */ /* 0x000fc800000114af */
[CC--:B------:R-:W-:Y:S02]  /*0a10*/  LEA.HI R3, R0.reuse, R175.reuse, RZ, 0x7 ;  /* 0x000000af00037211 */ /* 0x0c0fe400078f38ff */
[CC--:B------:R-:W-:Y:S02]  /*0a20*/  LEA.HI R4, R0.reuse, R175.reuse, RZ, 0x5 ;  /* 0x000000af00047211 */ /* 0x0c0fe400078f28ff */
[----:B------:R-:W-:Y:S02]  /*0a30*/  LEA.HI R10, R0, R175, RZ, 0x2 ;  /* 0x000000af000a7211 */ /* 0x000fe400078f10ff */
[----:B------:R-:W-:Y:S01]  /*0a40*/  SHF.R.S32.HI R166, RZ, 0x7, R3 ;  /* 0x00000007ffa67819 */ /* 0x000fe20000011403 */
[----:B------:R-:W-:Y:S01]  /*0a50*/  IMAD.SHL.U32 R6, R4, 0x20, RZ ;  /* 0x0000002004067824 */ /* 0x000fe200078e00ff */
[----:B------:R-:W-:-:S04]  /*0a60*/  LOP3.LUT R10, R10, 0xfffffffc, RZ, 0xc0, !PT ;  /* 0xfffffffc0a0a7812 */ /* 0x000fc800078ec0ff */
[----:B------:R-:W-:Y:S02]  /*0a70*/  LOP3.LUT R7, R6, 0xfffffc00, RZ, 0xc0, !PT ;  /* 0xfffffc0006077812 */ /* 0x000fe400078ec0ff */
[----:B------:R-:W-:Y:S02]  /*0a80*/  IADD3 R10, R175, -R10, RZ ;  /* 0x8000000aaf0a7210 */ /* 0x000fe40007ffe0ff */
[----:B--2---:R-:W-:Y:S02]  /*0a90*/  R2UR UR4, R2 ;  /* 0x00000000020472ca */ /* 0x004fe400000e0000 */
[C---:B------:R-:W-:Y:S02]  /*0aa0*/  LOP3.LUT R2, R3.reuse, 0xffffff80, RZ, 0xc0, !PT ;  /* 0xffffff8003027812 */ /* 0x040fe400078ec0ff */
[----:B------:R-:W-:-:S03]  /*0ab0*/  LEA.HI R3, R3, R166, RZ, 0x1 ;  /* 0x000000a603037211 */ /* 0x000fc600078f08ff */
[----:B------:R-:W-:Y:S01]  /*0ac0*/  IMAD.IADD R165, R175, 0x1, -R2 ;  /* 0x00000001afa57824 */ /* 0x000fe200078e0a02 */
[CC--:B------:R-:W-:Y:S02]  /*0ad0*/  LEA.HI R2, R0.reuse, R175.reuse, RZ, 0x4 ;  /* 0x000000af00027211 */ /* 0x0c0fe400078f20ff */
[----:B------:R-:W-:Y:S02]  /*0ae0*/  LEA.HI R0, R0, R175, RZ, 0x3 ;  /* 0x000000af00007211 */ /* 0x000fe400078f18ff */
[----:B------:R-:W-:Y:S01]  /*0af0*/  SHF.R.S32.HI R8, RZ, 0x1f, R165 ;  /* 0x0000001fff087819 */ /* 0x000fe200000114a5 */
[----:B------:R-:W-:Y:S01]  /*0b00*/  ULOP3.LUT UR4, UR4, 0x1, URZ, 0xfc, !UPT ;  /* 0x0000000104047892 */ /* 0x000fe2000f8efc3f */
[----:B------:R-:W-:Y:S02]  /*0b10*/  SHF.R.S32.HI R5, RZ, 0x4, R2 ;  /* 0x00000004ff057819 */ /* 0x000fe40000011402 */
[----:B------:R-:W-:Y:S02]  /*0b20*/  LEA.HI R9, R8, R165, RZ, 0x2 ;  /* 0x000000a508097211 */ /* 0x000fe400078f10ff */
[----:B------:R-:W-:Y:S01]  /*0b30*/  LOP3.LUT R4, R2, 0x3fffff0, RZ, 0xc0, !PT ;  /* 0x03fffff002047812 */ /* 0x000fe200078ec0ff */
[----:B------:R-:W-:Y:S01]  /*0b40*/  IMAD.U32 R169, RZ, RZ, UR4 ;  /* 0x00000004ffa97e24 */ /* 0x000fe2000f8e00ff */
[----:B------:R-:W-:-:S02]  /*0b50*/  SHF.R.S32.HI R6, RZ, 0x2, R9 ;  /* 0x00000002ff067819 */ /* 0x000fc40000011409 */
[----:B------:R-:W-:Y:S01]  /*0b60*/  SHF.R.S32.HI R11, RZ, 0x1f, R9 ;  /* 0x0000001fff0b7819 */ /* 0x000fe20000011409 */
[----:B------:R-:W-:Y:S01]  /*0b70*/  IMAD.IADD R4, R175, 0x1, -R4 ;  /* 0x00000001af047824 */ /* 0x000fe200078e0a04 */
[----:B------:R-:W-:Y:S02]  /*0b80*/  LEA.HI R2, R2, R5, RZ, 0x1 ;  /* 0x0000000502027211 */ /* 0x000fe400078f08ff */
[----:B------:R-:W-:Y:S01]  /*0b90*/  LEA.HI R11, R11, R6, RZ, 0x3 ;  /* 0x000000060b0b7211 */ /* 0x000fe200078f18ff */
[----:B------:R-:W-:Y:S01]  /*0ba0*/  IMAD R7, R4, 0x40, R7 ;  /* 0x0000004004077824 */ /* 0x000fe200078e0207 */
[----:B------:R-:W-:Y:S02]  /*0bb0*/  LOP3.LUT R160, R0, 0xfffffff8, RZ, 0xc0, !PT ;  /* 0xfffffff800a07812 */ /* 0x000fe400078ec0ff */
[----:B------:R-:W-:Y:S02]  /*0bc0*/  LOP3.LUT R11, R11, 0xfffffff8, RZ, 0xc0, !PT ;  /* 0xfffffff80b0b7812 */ /* 0x000fe400078ec0ff */
[----:B------:R-:W-:Y:S01]  /*0bd0*/  LEA.HI R8, R8, R165, RZ, 0x5 ;  /* 0x000000a508087211 */ /* 0x000fe200078f28ff */
[----:B------:R-:W-:Y:S01]  /*0be0*/  IMAD.IADD R160, R175, 0x1, -R160 ;  /* 0x00000001afa07824 */ /* 0x000fe200078e0aa0 */
[----:B------:R-:W-:Y:S01]  /*0bf0*/  LOP3.LUT R2, R2, 0x1ffffffe, RZ, 0xc0, !PT ;  /* 0x1ffffffe02027812 */ /* 0x000fe200078ec0ff */
[----:B------:R-:W-:Y:S01]  /*0c00*/  IMAD.IADD R11, R6, 0x1, -R11 ;  /* 0x00000001060b7824 */ /* 0x000fe200078e0a0b */
[----:B------:R-:W-:Y:S01]  /*0c10*/  SHF.R.S32.HI R8, RZ, 0x5, R8 ;  /* 0x00000005ff087819 */ /* 0x000fe20000011408 */
[----:B------:R-:W-:Y:S01]  /*0c20*/  IMAD.SHL.U32 R17, R160, 0x8, RZ ;  /* 0x00000008a0117824 */ /* 0x000fe200078e00ff */
[----:B------:R-:W-:Y:S01]  /*0c30*/  LEA.HI R4, R10, R10, RZ, 0x1 ;  /* 0x0000000a0a047211 */ /* 0x000fe200078f08ff */
[----:B------:R-:W-:Y:S01]  /*0c40*/  IMAD.IADD R2, R5, 0x1, -R2 ;  /* 0x0000000105027824 */ /* 0x000fe200078e0a02 */
[----:B------:R-:W-:Y:S01]  /*0c50*/  LOP3.LUT R3, R3, 0x3fffffe, RZ, 0xc0, !PT ;  /* 0x03fffffe03037812 */ /* 0x000fe200078ec0ff */
[----:B------:R-:W-:Y:S01]  /*0c60*/  IMAD R8, R8, 0x10, R11 ;  /* 0x0000001008087824 */ /* 0x000fe200078e020b */
[----:B------:R-:W-:Y:S01]  /*0c70*/  LOP3.LUT R5, R4, 0x1ffffffe, RZ, 0xc0, !PT ;  /* 0x1ffffffe04057812 */ /* 0x000fe200078ec0ff */
[----:B------:R-:W-:Y:S01]  /*0c80*/  VIADD R23, R17, 0x40 ;  /* 0x0000004011177836 */ /* 0x000fe20000000000 */
[----:B------:R-:W-:Y:S01]  /*0c90*/  LOP3.LUT R18, R9, 0x7ffffffc, RZ, 0xc0, !PT ;  /* 0x7ffffffc09127812 */ /* 0x000fe200078ec0ff */
[----:B------:R-:W-:Y:S01]  /*0ca0*/  IMAD.IADD R3, R166, 0x1, -R3 ;  /* 0x00000001a6037824 */ /* 0x000fe200078e0a03 */
[----:B------:R-:W-:Y:S01]  /*0cb0*/  SHF.R.S32.HI R163, RZ, 0x3, R0 ;  /* 0x00000003ffa37819 */ /* 0x000fe20000011400 */
[----:B------:R-:W-:Y:S01]  /*0cc0*/  IMAD.IADD R10, R10, 0x1, -R5 ;  /* 0x000000010a0a7824 */ /* 0x000fe200078e0a05 */
[----:B------:R-:W-:Y:S01]  /*0cd0*/  SHF.R.S32.HI R174, RZ, 0x1f, R17 ;  /* 0x0000001fffae7819 */ /* 0x000fe20000011411 */
[----:B------:R-:W-:Y:S01]  /*0ce0*/  IMAD R167, R3, 0x40, R8 ;  /* 0x0000004003a77824 */ /* 0x000fe200078e0208 */
[----:B------:R-:W-:Y:S01]  /*0cf0*/  SHF.R.S32.HI R173, RZ, 0x1f, R23 ;  /* 0x0000001fffad7819 */ /* 0x000fe20000011417 */
[----:B------:R-:W-:-:S02]  /*0d00*/  IMAD R168, R2, 0x8, R7 ;  /* 0x0000000802a87824 */ /* 0x000fc400078e0207 */
[----:B------:R-:W-:Y:S02]  /*0d10*/  IMAD.IADD R18, R165, 0x1, -R18 ;  /* 0x00000001a5127824 */ /* 0x000fe400078e0a12 */
[----:B------:R-:W-:-:S07]  /*0d20*/  IMAD R19, R10, 0x8, R167 ;  /* 0x000000080a137824 */ /* 0x000fce00078e02a7 */
.L_x_2473:
[----:B0---4-:R-:W0:Y:S01]  /*0d30*/  LDC.64 R2, c[0x0][0xc88] ;  /* 0x00032200ff027b82 */ /* 0x011e220000000a00 */
[----:B------:R-:W-:Y:S01]  /*0d40*/  ULDC.64 UR4, c[0x0][0xa28] ;  /* 0x00028a0000047ab9 */ /* 0x000fe20000000a00 */
[----:B------:R-:W-:Y:S01]  /*0d50*/  ULDC.64 UR6, c[0x0][0xa18] ;  /* 0x0002860000067ab9 */ /* 0x000fe20000000a00 */
[----:B------:R-:W-:Y:S01]  /*0d60*/  IMAD.MOV.U32 R7, RZ, RZ, RZ ;  /* 0x000000ffff077224 */ /* 0x000fe200078e00ff */
[----:B------:R-:W-:Y:S01]  /*0d70*/  ULDC.64 UR8, c[0x0][0xa20] ;  /* 0x0002880000087ab9 */ /* 0x000fe20000000a00 */
[----:B0-----:R-:W-:-:S05]  /*0d80*/  IMAD.WIDE R2, R47, 0x4, R2 ;  /* 0x000000042f027825 */ /* 0x001fca00078e0202 */
[----:B--2---:R-:W2:Y:S01]  /*0d90*/  LDG.E R22, desc[UR36][R2.64] ;  /* 0x0000002402167981 */ /* 0x004ea2000c1e1900 */
[----:B------:R-:W-:Y:S02]  /*0da0*/  ISETP.NE.U32.AND P0, PT, RZ, UR4, PT ;  /* 0x00000004ff007c0c */ /* 0x000fe4000bf05070 */
[----:B------:R-:W-:Y:S02]  /*0db0*/  ISETP.NE.U32.AND P1, PT, RZ, UR6, PT ;  /* 0x00000006ff007c0c */ /* 0x000fe4000bf25070 */
[----:B------:R-:W-:Y:S02]  /*0dc0*/  ISETP.NE.AND.EX P0, PT, RZ, UR5, PT, P0 ;  /* 0x00000005ff007c0c */ /* 0x000fe4000bf05300 */
[----:B------:R-:W-:Y:S02]  /*0dd0*/  ISETP.NE.AND.EX P1, PT, RZ, UR7, PT, P1 ;  /* 0x00000007ff007c0c */ /* 0x000fe4000bf25310 */
[----:B--2---:R-:W-:-:S09]  /*0de0*/  SHF.R.S32.HI R162, RZ, 0x1f, R22 ;  /* 0x0000001fffa27819 */ /* 0x004fd20000011416 */
[----:B---3--:R-:W-:-:S04]  /*0df0*/  @P0 LEA R4, P2, R22, UR4, 0x2 ;  /* 0x0000000416040c11 */ /* 0x008fc8000f8410ff */
[C---:B------:R-:W-:Y:S01]  /*0e00*/  @P0 LEA.HI.X R5, R22.reuse, UR5, R162, 0x2, P2 ;  /* 0x0000000516050c11 */ /* 0x040fe200090f14a2 */
[----:B------:R-:W-:Y:S01]  /*0e10*/  ULDC.64 UR4, c[0x0][0x418] ;  /* 0x0001060000047ab9 */ /* 0x000fe20000000a00 */
[----:B------:R-:W-:-:S03]  /*0e20*/  @P1 LEA R2, P2, R22, UR6, 0x2 ;  /* 0x0000000616021c11 */ /* 0x000fc6000f8410ff */
[----:B------:R0:W5:Y:S01]  /*0e30*/  @P0 LDG.E R7, desc[UR36][R4.64] ;  /* 0x0000002404070981 */ /* 0x000162000c1e1900 */
[----:B------:R-:W-:-:S05]  /*0e40*/  @P1 LEA.HI.X R3, R22, UR7, R162, 0x2, P2 ;  /* 0x0000000716031c11 */ /* 0x000fca00090f14a2 */
[----:B------:R0:W5:Y:S01]  /*0e50*/  @P1 LDG.E R171, desc[UR36][R2.64] ;  /* 0x0000002402ab1981 */ /* 0x000162000c1e1900 */
[----:B------:R-:W-:Y:S01]  /*0e60*/  UISETP.NE.U32.AND UP0, UPT, UR4, URZ, UPT ;  /* 0x0000003f0400728c */ /* 0x000fe2000bf05070 */
[----:B------:R-:W-:Y:S02]  /*0e70*/  ISETP.NE.U32.AND P2, PT, RZ, UR8, PT ;  /* 0x00000008ff007c0c */ /* 0x000fe4000bf45070 */
[----:B------:R-:W-:Y:S01]  /*0e80*/  ULDC UR4, c[0x0][0x424] ;  /* 0x0001090000047ab9 */ /* 0x000fe20000000800 */
[----:B------:R-:W-:Y:S01]  /*0e90*/  UISETP.NE.AND.EX UP0, UPT, UR5, URZ, UPT, UP0 ;  /* 0x0000003f0500728c */ /* 0x000fe2000bf05300 */
[----:B------:R-:W-:Y:S02]  /*0ea0*/  ISETP.NE.AND.EX P2, PT, RZ, UR9, PT, P2 ;  /* 0x00000009ff007c0c */ /* 0x000fe4000bf45320 */
[----:B------:R-:W-:Y:S01]  /*0eb0*/  ULDC UR5, c[0x0][0x2f0] ;  /* 0x0000bc0000057ab9 */ /* 0x000fe20000000800 */
[----:B------:R-:W-:-:S04]  /*0ec0*/  USEL UR4, UR4, 0x1, UP0 ;  /* 0x0000000104047887 */ /* 0x000fc80008000000 */
[----:B------:R-:W-:Y:S01]  /*0ed0*/  UIMAD UR4, UR4, UR5, URZ ;  /* 0x00000005040472a4 */ /* 0x000fe2000f8e023f */
[----:B0-----:R-:W-:Y:S11]  /*0ee0*/  @P1 BRA `(.L_x_2414) ;  /* 0x0000000000281947 */ /* 0x001ff60003800000 */
        /* <DEDUP_REMOVED lines=10> */
.L_x_2414:
[----:B------:R-:W-:Y:S02]  /*0f90*/  IMAD.U32 R170, RZ, RZ, UR4 ;  /* 0x00000004ffaa7e24 */ /* 0x000fe4000f8e00ff */
[----:B------:R-:W-:Y:S01]  /*0fa0*/  IMAD.MOV.U32 R161, RZ, RZ, R46 ;  /* 0x000000ffffa17224 */ /* 0x000fe200078e002e */
[----:B------:R-:W-:Y:S06]  /*0fb0*/  @!P2 BRA `(.L_x_2415) ;  /* 0x000000000010a947 */ /* 0x000fec0003800000 */
[----:B------:R-:W-:-:S04]  /*0fc0*/  LEA R2, P0, R22, UR8, 0x2 ;  /* 0x0000000816027c11 */ /* 0x000fc8000f8010ff */
[----:B------:R-:W-:-:S05]  /*0fd0*/  LEA.HI.X R3, R22, UR9, R162, 0x2, P0 ;  /* 0x0000000916037c11 */ /* 0x000fca00080f14a2 */
[----:B------:R1:W5:Y:S01]  /*0fe0*/  LDG.E R170, desc[UR36][R2.64] ;  /* 0x0000002402aa7981 */ /* 0x000362000c1e1900 */
[----:B------:R-:W-:Y:S05]  /*0ff0*/  BRA `(.L_x_2416) ;  /* 0x0000000000247947 */ /* 0x000fea0003800000 */
.L_x_2415:
        /* <DEDUP_REMOVED lines=8> */
[----:B--2---:R-:W-:-:S07]  /*1080*/  IADD3 R170, -R170, R5, RZ ;  /* 0x00000005aaaa7210 */ /* 0x004fce0007ffe1ff */
.L_x_2416:
[----:B------:R-:W2:Y:S01]  /*1090*/  LDC R172, c[0x0][0x448] ;  /* 0x00011200ffac7b82 */ /* 0x000ea20000000800 */
[----:B------:R-:W-:Y:S01]  /*10a0*/  IMAD.SHL.U32 R16, R45, 0x80, RZ ;  /* 0x000000802d107824 */ /* 0x000fe200078e00ff */
[----:B------:R-:W-:Y:S01]  /*10b0*/  CS2R R86, SRZ ;  /* 0x0000000000567805 */ /* 0x000fe2000001ff00 */
[----:B-----5:R-:W-:Y:S01]  /*10c0*/  IMAD.IADD R170, R170, 0x1, -R7 ;  /* 0x00000001aaaa7824 */ /* 0x020fe200078e0a07 */
[----:B------:R-:W-:Y:S01]  /*10d0*/  CS2R R84, SRZ ;  /* 0x0000000000547805 */ /* 0x000fe2000001ff00 */
[----:B------:R-:W-:Y:S01]  /*10e0*/  VIADD R0, R16, 0x7f ;  /* 0x0000007f10007836 */ /* 0x000fe20000000000 */
[----:B------:R-:W-:Y:S01]  /*10f0*/  CS2R R82, SRZ ;  /* 0x0000000000527805 */ /* 0x000fe2000001ff00 */
[----:B------:R-:W-:Y:S01]  /*1100*/  IMAD.MOV.U32 R20, RZ, RZ, RZ ;  /* 0x000000ffff147224 */ /* 0x000fe200078e00ff */
[----:B------:R-:W-:Y:S02]  /*1110*/  CS2R R80, SRZ ;  /* 0x0000000000507805 */ /* 0x000fe4000001ff00 */
[----:B------:R-:W-:-:S02]  /*1120*/  CS2R R78, SRZ ;  /* 0x00000000004e7805 */ /* 0x000fc4000001ff00 */
[----:B------:R-:W-:Y:S02]  /*1130*/  CS2R R76, SRZ ;  /* 0x00000000004c7805 */ /* 0x000fe4000001ff00 */
[----:B------:R-:W-:Y:S02]  /*1140*/  CS2R R74, SRZ ;  /* 0x00000000004a7805 */ /* 0x000fe4000001ff00 */
[----:B------:R-:W-:Y:S02]  /*1150*/  CS2R R32, SRZ ;  /* 0x0000000000207805 */ /* 0x000fe4000001ff00 */
        /* <DEDUP_REMOVED lines=11> */
[----:B--2---:R-:W-:Y:S02]  /*1210*/  ISETP.NE.AND P0, PT, R172, 0x1, PT ;  /* 0x00000001ac00780c */ /* 0x004fe40003f05270 */
        /* <DEDUP_REMOVED lines=11> */
[----:B------:R-:W-:Y:S01]  /*12d0*/  MOV R8, RZ ;  /* 0x000000ff00087202 */ /* 0x000fe20000000f00 */
[----:B-1----:R-:W1:Y:S01]  /*12e0*/  @P0 LDC R3, c[0x0][0x44c] ;  /* 0x00011300ff030b82 */ /* 0x002e620000000800 */
[----:B------:R-:W-:Y:S02]  /*12f0*/  IMAD.MOV.U32 R95, RZ, RZ, RZ ;  /* 0x000000ffff5f7224 */ /* 0x000fe400078e00ff */
[----:B------:R-:W-:Y:S02]  /*1300*/  IMAD.MOV.U32 R10, RZ, RZ, RZ ;  /* 0x000000ffff0a7224 */ /* 0x000fe400078e00ff */
[----:B------:R-:W-:Y:S02]  /*1310*/  IMAD.MOV.U32 R97, RZ, RZ, RZ ;  /* 0x000000ffff617224 */ /* 0x000fe400078e00ff */
[----:B------:R-:W-:Y:S01]  /*1320*/  IMAD.MOV.U32 R99, RZ, RZ, RZ ;  /* 0x000000ffff637224 */ /* 0x000fe200078e00ff */
[----:B------:R-:W2:Y:S01]  /*1330*/  @P0 LDC R5, c[0x0][0x450] ;  /* 0x00011400ff050b82 */ /* 0x000ea20000000800 */
[----:B-1----:R-:W-:Y:S01]  /*1340*/  @P0 IMAD.HI.U32 R2, R0, R3, RZ ;  /* 0x0000000300020227 */ /* 0x002fe200078e00ff */
[----:B0-----:R-:W-:-:S04]  /*1350*/  IADD3 R3, R170, 0x60, -R171 ;  /* 0x00000060aa037810 */ /* 0x001fc80007ffe8ab */
[----:B--2---:R-:W-:Y:S01]  /*1360*/  @P0 SHF.R.U32.HI R0, RZ, R5, R2 ;  /* 0x00000005ff000219 */ /* 0x004fe20000011602 */
[----:B------:R-:W-:Y:S01]  /*1370*/  VIADD R2, R170, 0x5f ;  /* 0x0000005faa027836 */ /* 0x000fe20000000000 */
[----:B------:R-:W-:-:S03]  /*1380*/  PLOP3.LUT P0, PT, PT, PT, PT, 0x80, 0x0 ;  /* 0x000000000000781c */ /* 0x000fc60003f0f070 */
[----:B------:R-:W-:Y:S02]  /*1390*/  IMAD.IADD R0, R3, 0x1, R0 ;  /* 0x0000000103007824 */ /* 0x000fe400078e0200 */
[----:B------:R-:W-:-:S04]  /*13a0*/  IMAD.HI R2, R2, 0x2aaaaaab, RZ ;  /* 0x2aaaaaab02027827 */ /* 0x000fc800078e02ff */
[----:B------:R-:W-:Y:S01]  /*13b0*/  IMAD.HI R0, R0, 0x2aaaaaab, RZ ;  /* 0x2aaaaaab00007827 */ /* 0x000fe200078e02ff */
[----:B------:R-:W-:-:S04]  /*13c0*/  SHF.R.U32.HI R3, RZ, 0x1f, R2 ;  /* 0x0000001fff037819 */ /* 0x000fc80000011602 */
[----:B------:R-:W-:Y:S02]  /*13d0*/  SHF.R.U32.HI R5, RZ, 0x1f, R0 ;  /* 0x0000001fff057819 */ /* 0x000fe40000011600 */
[----:B------:R-:W-:Y:S02]  /*13e0*/  LEA.HI.SX32 R3, R2, R3, 0x1c ;  /* 0x0000000302037211 */ /* 0x000fe400078fe2ff */
[----:B------:R-:W-:Y:S01]  /*13f0*/  LEA.HI.SX32 R2, R0, R5, 0x1c ;  /* 0x0000000500027211 */ /* 0x000fe200078fe2ff */
[----:B------:R-:W-:-:S03]  /*1400*/  IMAD.MOV.U32 R0, RZ, RZ, RZ ;  /* 0x000000ffff007224 */ /* 0x000fc600078e00ff */
[----:B------:R-:W-:-:S04]  /*1410*/  VIMNMX R73, R3, R2, PT ;  /* 0x0000000203497248 */ /* 0x000fc80003fe0100 */
[----:B------:R-:W-:-:S13]  /*1420*/  ISETP.GE.AND P1, PT, R73, 0x1, PT ;  /* 0x000000014900780c */ /* 0x000fda0003f26270 */
        /* <DEDUP_REMOVED lines=32> */
.L_x_2418:
[----:B------:R-:W-:Y:S02]  /*1630*/  LEA.HI R0, R164, R164, RZ, 0x1 ;  /* 0x000000a4a4007211 */ /* 0x000fe400078f08ff */
[----:B------:R-:W-:Y:S02]  /*1640*/  R2UR UR4, R169 ;  /* 0x00000000a90472ca */ /* 0x000fe400000e0000 */
[----:B------:R-:W-:-:S05]  /*1650*/  LOP3.LUT R3, R0, 0xfffffffe, RZ, 0xc0, !PT ;  /* 0xfffffffe00037812 */ /* 0x000fca00078ec0ff */
[----:B------:R-:W-:-:S05]  /*1660*/  IMAD.IADD R0, R164, 0x1, -R3 ;  /* 0x00000001a4007824 */ /* 0x000fca00078e0a03 */
[----:B------:R-:W-:Y:S01]  /*1670*/  SHF.L.U32 R0, R0, 0x1f, RZ ;  /* 0x0000001f00007819 */ /* 0x000fe200000006ff */
[----:B------:R-:W-:-:S03]  /*1680*/  IMAD.U32 R2, RZ, RZ, UR4 ;  /* 0x00000004ff027e24 */ /* 0x000fc6000f8e00ff */
[----:B------:R-:W0:Y:S02]  /*1690*/  SYNCS.PHASECHK.TRANS64.TRYWAIT P1, [UR39+0x2a800], R0 ;  /* 0x02a80000ff0075a7 */ /* 0x000e240008020167 */
[----:B------:R-:W-:Y:S01]  /*16a0*/  ISETP.NE.AND P0, PT, R2, 0x3, PT ;  /* 0x000000030200780c */ /* 0x000fe20003f05270 */
[----:B0-----:R-:W-:-:S12]  /*16b0*/  @!P1 BRA `(.L_x_2419) ;  /* 0x000000e400509947 */ /* 0x001fd80003800000 */
.L_x_2560:
[----:B------:R-:W-:Y:S05]  /*16c0*/  @!P0 BRA `(.L_x_2420) ;  /* 0x0000000000048947 */ /* 0x000fea0003800000 */
[----:B------:R-:W-:Y:S01]  /*16d0*/  BPT.TRAP 0x1 ;  /* 0x000000040000795c */ /* 0x000fe20000300000 */
.L_x_2420:
[----:B0-----:R-:W-:Y:S02]  /*16e0*/  IMAD.U32 R0, RZ, RZ, UR38 ;  /* 0x00000026ff007e24 */ /* 0x001fe4000f8e00ff */
[----:B------:R-:W-:-:S03]  /*16f0*/  IMAD.U32 R3, RZ, RZ, UR60 ;  /* 0x0000003cff037e24 */ /* 0x000fc6000f8e00ff */
[----:B------:R-:W-:Y:S02]  /*1700*/  LEA R0, R0, UR39, 0x3 ;  /* 0x0000002700007c11 */ /* 0x000fe4000f8e18ff */
[----:B------:R-:W-:-:S04]  /*1710*/  SHF.L.U32 R3, R3, 0x1f, RZ ;  /* 0x0000001f03037819 */ /* 0x000fc800000006ff */
[----:B------:R0:W1:Y:S01]  /*1720*/  SYNCS.PHASECHK.TRANS64.TRYWAIT P1, [R0+URZ+0x2a830], R3 ;  /* 0x02a83003000075a7 */ /* 0x000062000802017f */
[----:B------:R-:W-:Y:S05]  /*1730*/  @!P0 BRA `(.L_x_2421) ;  /* 0x0000000000048947 */ /* 0x000fea0003800000 */
[----:B------:R-:W-:Y:S01]  /*1740*/  BPT.TRAP 0x1 ;  /* 0x000000040000795c */ /* 0x000fe20000300000 */
.L_x_2421:
[----:B-1----:R-:W-:Y:S05]  /*1750*/  @P1 BRA `(.L_x_2422) ;  /* 0x0000000000081947 */ /* 0x002fea0003800000 */
[----:B------:R-:W1:Y:S02]  /*1760*/  SYNCS.PHASECHK.TRANS64.TRYWAIT P1, [R0+URZ+0x2a830], R3 ;  /* 0x02a83003000075a7 */ /* 0x000e64000802017f */
[----:B-1----:R-:W-:Y:S05]  /*1770*/  @!P1 BRA `(.L_x_2423) ;  /* 0x000000e400389947 */ /* 0x002fea0003800000 */
.L_x_2422:
        /* <DEDUP_REMOVED lines=11> */
[----:B------:R-:W-:Y:S01]  /*1830*/  MOV R6, UR8 ;  /* 0x0000000800067c02 */ /* 0x000fe20008000f00 */
        /* <DEDUP_REMOVED lines=83> */
.L_x_2424:
[----:B------:R-:W-:Y:S01]  /*1d70*/  ISETP.NE.AND P4, PT, R172, 0x1, PT ;  /* 0x00000001ac00780c */ /* 0x000fe20003f85270 */
[----:B------:R-:W-:Y:S01]  /*1d80*/  IMAD.IADD R2, R19, 0x1, R16 ;  /* 0x0000000113027824 */ /* 0x000fe200078e0210 */
[----:B------:R-:W-:Y:S01]  /*1d90*/  ULDC UR4, c[0x0][0x988] ;  /* 0x0002620000047ab9 */ /* 0x000fe20000000800 */
[----:B------:R-:W2:Y:S10]  /*1da0*/  S2UR UR5, SR_CgaCtaId ;  /* 0x00000000000579c3 */ /* 0x000eb40000008800 */
[----:B01----:R-:W0:Y:S08]  /*1db0*/  @P4 LDC R3, c[0x0][0x44c] ;  /* 0x00011300ff034b82 */ /* 0x003e300000000800 */
[----:B------:R-:W1:Y:S01]  /*1dc0*/  @P4 LDC R4, c[0x0][0x450] ;  /* 0x00011400ff044b82 */ /* 0x000e620000000800 */
[----:B0-----:R-:W-:-:S05]  /*1dd0*/  @P4 IMAD.HI.U32 R3, R2, R3, RZ ;  /* 0x0000000302034227 */ /* 0x001fca00078e00ff */
[----:B-1----:R-:W-:Y:S01]  /*1de0*/  @P4 SHF.R.U32.HI R2, RZ, R4, R3 ;  /* 0x00000004ff024219 */ /* 0x002fe20000011603 */
[----:B------:R-:W-:Y:S02]  /*1df0*/  IMAD.MOV.U32 R4, RZ, RZ, -0x60 ;  /* 0xffffffa0ff047424 */ /* 0x000fe400078e00ff */
[C---:B------:R-:W-:Y:S02]  /*1e00*/  IMAD R3, R73.reuse, -0x60, R170 ;  /* 0xffffffa049037824 */ /* 0x040fe400078e02aa */
[----:B------:R-:W0:Y:S01]  /*1e10*/  SHFL.IDX PT, R8, R2, 0x1, 0x1c1f ;  /* 0x003c1f0002087f89 */ /* 0x000e2200000e0000 */
[----:B------:R-:W-:Y:S02]  /*1e20*/  IMAD R5, R73, R4, 0x61 ;  /* 0x0000006149057424 */ /* 0x000fe400078e0204 */
[----:B------:R-:W-:Y:S01]  /*1e30*/  VIADD R3, R3, 0x60 ;  /* 0x0000006003037836 */ /* 0x000fe20000000000 */
[----:B------:R-:W1:Y:S01]  /*1e40*/  SHFL.IDX PT, R2, R2, RZ, 0x1c1f ;  /* 0x001c1fff02027589 */ /* 0x000e6200000e0000 */
[----:B------:R-:W-:-:S02]  /*1e50*/  IMAD R5, R18, -0x2, R5 ;  /* 0xfffffffe12057824 */ /* 0x000fc400078e0205 */
[----:B------:R-:W-:-:S03]  /*1e60*/  IMAD R3, R18, -0x2, R3 ;  /* 0xfffffffe12037824 */ /* 0x000fc600078e0203 */
[----:B------:R-:W-:-:S04]  /*1e70*/  IADD3 R4, -R171, R5, R170 ;  /* 0x00000005ab047210 */ /* 0x000fc80007ffe1aa */
[----:B0-----:R-:W-:-:S04]  /*1e80*/  VIADDMNMX R8, R8, R4, R3, PT ;  /* 0x0000000408087246 */ /* 0x001fc80003800103 */
        /* <DEDUP_REMOVED lines=8> */
[C---:B------:R-:W-:Y:S02]  /*1f10*/  ISETP.GT.AND P2, PT, R8.reuse, 0x10, PT ;  /* 0x000000100800780c */ /* 0x040fe40003f44270 */
[----:B------:R-:W-:Y:S02]  /*1f20*/  FSEL R31, R31, -INF , P1 ;  /* 0xff8000001f1f7808 */ /* 0x000fe40000800000 */
[----:B------:R-:W-:Y:S02]  /*1f30*/  FMNMX.FTZ R10, R75, R10, !PT ;  /* 0x0000000a4b0a7209 */ /* 0x000fe40007810000 */
        /* <DEDUP_REMOVED lines=57> */
[----:B------:R-:W-:Y:S02]  /*22d0*/  FSEL R71, R71, -INF , P1 ;  /* 0xff80000047477808 */ /* 0x000fe40000800000 */
[----:B------:R-:W-:Y:S02]  /*22e0*/  FMNMX.FTZ R10, R103, R10, !PT ;  /* 0x0000000a670a7209 */ /* 0x000fe40007810000 */
[----:B-1----:R-:W-:Y:S01]  /*22f0*/  VIADDMNMX R4, R2, R4, R3, PT ;  /* 0x0000000402047246 */ /* 0x002fe20003800103 */
[----:B------:R-:W-:Y:S01]  /*2300*/  IMAD.U32 R2, RZ, RZ, UR4 ;  /* 0x00000004ff027e24 */ /* 0x000fe2000f8e00ff */
[----:B------:R-:W-:-:S02]  /*2310*/  FMNMX.FTZ R10, R71, R10, !PT ;  /* 0x0000000a470a7209 */ /* 0x000fc40007810000 */
[C---:B------:R-:W-:Y:S02]  /*2320*/  ISETP.GT.AND P1, PT, R4.reuse, RZ, PT ;  /* 0x000000ff0400720c */ /* 0x040fe40003f24270 */
[C---:B------:R-:W-:Y:S01]  /*2330*/  ISETP.GT.AND P2, PT, R4.reuse, 0x1, PT ;  /* 0x000000010400780c */ /* 0x040fe20003f44270 */
[----:B------:R-:W0:Y:S01]  /*2340*/  SHFL.BFLY PT, R5, R10, 0x2, 0x1f ;  /* 0x0c401f000a057f89 */ /* 0x000e2200000e0000 */
[----:B------:R-:W-:Y:S02]  /*2350*/  ISETP.GT.AND P3, PT, R4, 0x8, PT ;  /* 0x000000080400780c */ /* 0x000fe40003f64270 */
[----:B------:R-:W-:Y:S02]  /*2360*/  FSEL R25, R25, -INF , P2 ;  /* 0xff80000019197808 */ /* 0x000fe40001000000 */
[----:B------:R-:W-:Y:S02]  /*2370*/  FSEL R9, R28, -INF , P3 ;  /* 0xff8000001c097808 */ /* 0x000fe40001800000 */
[----:B------:R-:W-:-:S02]  /*2380*/  ISETP.GT.AND P2, PT, R4, 0x10, PT ;  /* 0x000000100400780c */ /* 0x000fc40003f44270 */
[----:B------:R-:W-:Y:S02]  /*2390*/  ISETP.GT.AND P3, PT, R4, 0x18, PT ;  /* 0x000000180400780c */ /* 0x000fe40003f64270 */
[----:B------:R-:W-:Y:S02]  /*23a0*/  FSEL R11, R32, -INF , P2 ;  /* 0xff800000200b7808 */ /* 0x000fe40001000000 */
[----:B------:R-:W-:Y:S02]  /*23b0*/  FSEL R13, R36, -INF , P3 ;  /* 0xff800000240d7808 */ /* 0x000fe40001800000 */
[----:B------:R-:W-:Y:S02]  /*23c0*/  R2UR UR4, R0 ;  /* 0x00000000000472ca */ /* 0x000fe400000e0000 */
[----:B0-----:R-:W-:-:S11]  /*23d0*/  FMNMX.FTZ R8, R10, R5, !PT ;  /* 0x000000050a087209 */ /* 0x001fd60007810000 */
[----:B------:R-:W-:Y:S01]  /*23e0*/  UIADD3 UR4, UR4, 0x2a840, URZ ;  /* 0x0002a84004047890 */ /* 0x000fe2000fffe03f */
[----:B------:R-:W0:Y:S03]  /*23f0*/  SHFL.BFLY PT, R5, R8, 0x1, 0x1f ;  /* 0x0c201f0008057f89 */ /* 0x000e2600000e0000 */
[----:B--2---:R-:W-:-:S09]  /*2400*/  UPRMT UR4, UR5, 0x654, UR4 ;  /* 0x0000065405047896 */ /* 0x004fd20008000004 */
[----:B------:R-:W-:Y:S01]  /*2410*/  SYNCS.ARRIVE.TRANS64.RED.A1T0 RZ, [UR4], RZ ;  /* 0x000000ffffff79a7 */ /* 0x000fe20008100404 */
[----:B0-----:R-:W-:Y:S02]  /*2420*/  FMNMX.FTZ R3, R8, R5, !PT ;  /* 0x0000000508037209 */ /* 0x001fe40007810000 */
[----:B------:R-:W-:Y:S02]  /*2430*/  FSEL R5, R24, -INF , P1 ;  /* 0xff80000018057808 */ /* 0x000fe40000800000 */
[----:B------:R-:W-:Y:S01]  /*2440*/  ISETP.GT.AND P1, PT, R4, 0x9, PT ;  /* 0x000000090400780c */ /* 0x000fe20003f24270 */
[----:B------:R-:W-:Y:S01]  /*2450*/  FMUL.FTZ R10, R3, R2 ;  /* 0x00000002030a7220 */ /* 0x000fe20000410000 */
[----:B------:R-:W-:Y:S02]  /*2460*/  FMNMX.FTZ R8, R5, R25, !PT ;  /* 0x0000001905087209 */ /* 0x000fe40007810000 */
[----:B------:R-:W-:Y:S02]  /*2470*/  FSEL R29, R29, -INF , P1 ;  /* 0xff8000001d1d7808 */ /* 0x000fe40000800000 */
[----:B------:R-:W-:-:S02]  /*2480*/  FMNMX.FTZ R8, R9, R8, !PT ;  /* 0x0000000809087209 */ /* 0x000fc40007810000 */
[C---:B------:R-:W-:Y:S02]  /*2490*/  ISETP.GT.AND P1, PT, R4.reuse, 0x11, PT ;  /* 0x000000110400780c */ /* 0x040fe40003f24270 */
[----:B------:R-:W-:Y:S02]  /*24a0*/  FMNMX.FTZ R8, R29, R8, !PT ;  /* 0x000000081d087209 */ /* 0x000fe40007810000 */
[----:B------:R-:W-:Y:S02]  /*24b0*/  FSEL R33, R33, -INF , P1 ;  /* 0xff80000021217808 */ /* 0x000fe40000800000 */
[----:B------:R-:W-:Y:S02]  /*24c0*/  FMNMX.FTZ R8, R11, R8, !PT ;  /* 0x000000080b087209 */ /* 0x000fe40007810000 */
[----:B------:R-:W-:Y:S02]  /*24d0*/  FSETP.NEU.FTZ.AND P2, PT, R3, -INF , PT ;  /* 0xff8000000300780b */ /* 0x000fe40003f5d000 */
[----:B------:R-:W-:-:S02]  /*24e0*/  ISETP.GT.AND P1, PT, R4, 0x19, PT ;  /* 0x000000190400780c */ /* 0x000fc40003f24270 */
[----:B------:R-:W-:Y:S02]  /*24f0*/  FMNMX.FTZ R8, R33, R8, !PT ;  /* 0x0000000821087209 */ /* 0x000fe40007810000 */
[----:B------:R-:W-:Y:S02]  /*2500*/  FSEL R10, R10, RZ, P2 ;  /* 0x000000ff0a0a7208 */ /* 0x000fe40001000000 */
[C---:B------:R-:W-:Y:S02]  /*2510*/  ISETP.GT.AND P2, PT, R4.reuse, 0x20, PT ;  /* 0x000000200400780c */ /* 0x040fe40003f44270 */
        /* <DEDUP_REMOVED lines=9> */
[----:B------:R-:W0:Y:S01]  /*25b0*/  @P4 LDC R40, c[0x0][0x450] ;  /* 0x00011400ff284b82 */ /* 0x000e220000000800 */
[C---:B------:R-:W-:Y:S01]  /*25c0*/  ISETP.GT.AND P2, PT, R4.reuse, 0x28, PT ;  /* 0x000000280400780c */ /* 0x040fe20003f44270 */
[----:B------:R-:W-:Y:S01]  /*25d0*/  MUFU.EX2 R159, R75 ;  /* 0x0000004b009f7308 */ /* 0x000fe20000000800 */
        /* <DEDUP_REMOVED lines=10> */
[C---:B------:R-:W-:Y:S01]  /*2680*/  ISETP.GT.AND P2, PT, R4.reuse, 0x30, PT ;  /* 0x000000300400780c */ /* 0x040fe20003f44270 */
        /* <DEDUP_REMOVED lines=28> */
[----:B------:R1:W2:Y:S01]  /*2850*/  MUFU.EX2 R20, R79 ;  /* 0x0000004f00147308 */ /* 0x0002a20000000800 */
        /* <DEDUP_REMOVED lines=11> */
[----:B------:R-:W-:Y:S01]  /*2910*/  FFMA.FTZ R10, R71, R2, -R10 ;  /* 0x00000002470a7223 */ /* 0x000fe2000001080a */
[----:B------:R-:W-:-:S02]  /*2920*/  ISETP.GT.AND P1, PT, R4, 0x49, PT ;  /* 0x000000490400780c */ /* 0x000fc40003f24270 */
[----:B-1----:R-:W-:Y:S02]  /*2930*/  CS2R R78, SRZ ;  /* 0x00000000004e7805 */ /* 0x002fe4000001ff00 */
[----:B------:R-:W-:Y:S01]  /*2940*/  FSEL R39, R60, -INF , P2 ;  /* 0xff8000003c277808 */ /* 0x000fe20001000000 */
[----:B------:R1:W3:Y:S01]  /*2950*/  MUFU.EX2 R24, R83 ;  /* 0x0000005300187308 */ /* 0x0002e20000000800 */
[----:B------:R-:W-:Y:S02]  /*2960*/  FMNMX.FTZ R8, R57, R8, !PT ;  /* 0x0000000839087209 */ /* 0x000fe40007810000 */
[----:B------:R-:W-:Y:S02]  /*2970*/  CS2R R70, SRZ ;  /* 0x0000000000467805 */ /* 0x000fe4000001ff00 */
[----:B------:R-:W-:Y:S02]  /*2980*/  ISETP.GT.AND P2, PT, R4, 0x50, PT ;  /* 0x000000500400780c */ /* 0x000fe40003f44270 */
[----:B------:R-:W-:-:S02]  /*2990*/  FSEL R61, R61, -INF , P1 ;  /* 0xff8000003d3d7808 */ /* 0x000fc40000800000 */
[----:B------:R-:W-:Y:S01]  /*29a0*/  FMNMX.FTZ R8, R39, R8, !PT ;  /* 0x0000000827087209 */ /* 0x000fe20007810000 */
[----:B------:R-:W-:Y:S01]  /*29b0*/  MUFU.EX2 R85, R85 ;  /* 0x0000005500557308 */ /* 0x000fe20000000800 */
[----:B------:R-:W-:Y:S02]  /*29c0*/  ISETP.GT.AND P1, PT, R4, 0x51, PT ;  /* 0x000000510400780c */ /* 0x000fe40003f24270 */
[----:B-1----:R-:W-:Y:S02]  /*29d0*/  CS2R R82, SRZ ;  /* 0x0000000000527805 */ /* 0x002fe4000001ff00 */
[----:B------:R-:W-:Y:S02]  /*29e0*/  FSEL R43, R64, -INF , P2 ;  /* 0xff800000402b7808 */ /* 0x000fe40001000000 */
[----:B------:R-:W-:Y:S02]  /*29f0*/  FMNMX.FTZ R8, R61, R8, !PT ;  /* 0x000000083d087209 */ /* 0x000fe40007810000 */
[----:B------:R-:W-:Y:S01]  /*2a00*/  ISETP.GT.AND P2, PT, R4, 0x58, PT ;  /* 0x000000580400780c */ /* 0x000fe20003f44270 */
[----:B------:R1:W4:Y:S01]  /*2a10*/  MUFU.EX2 R26, R87 ;  /* 0x00000057001a7308 */ /* 0x0003220000000800 */
[----:B------:R-:W-:-:S02]  /*2a20*/  FSEL R65, R65, -INF , P1 ;  /* 0xff80000041417808 */ /* 0x000fc40000800000 */
[----:B------:R-:W-:Y:S02]  /*2a30*/  FMNMX.FTZ R8, R43, R8, !PT ;  /* 0x000000082b087209 */ /* 0x000fe40007810000 */
[----:B------:R-:W-:Y:S02]  /*2a40*/  ISETP.GT.AND P1, PT, R4, 0x59, PT ;  /* 0x000000590400780c */ /* 0x000fe40003f24270 */
[----:B------:R-:W-:Y:S01]  /*2a50*/  FSEL R47, R68, -INF , P2 ;  /* 0xff800000442f7808 */ /* 0x000fe20001000000 */
[----:B------:R-:W-:Y:S01]  /*2a60*/  MUFU.EX2 R89, R89 ;  /* 0x0000005900597308 */ /* 0x000fe20000000800 */
[----:B------:R-:W-:Y:S02]  /*2a70*/  FMNMX.FTZ R8, R65, R8, !PT ;  /* 0x0000000841087209 */ /* 0x000fe40007810000 */
[----:B-1----:R-:W-:Y:S02]  /*2a80*/  CS2R R86, SRZ ;  /* 0x0000000000567805 */ /* 0x002fe4000001ff00 */
[----:B------:R-:W-:-:S02]  /*2a90*/  FSEL R69, R69, -INF , P1 ;  /* 0xff80000045457808 */ /* 0x000fc40000800000 */
[----:B------:R-:W-:Y:S02]  /*2aa0*/  FMNMX.FTZ R8, R47, R8, !PT ;  /* 0x000000082f087209 */ /* 0x000fe40007810000 */
[----:B--2---:R-:W-:Y:S01]  /*2ab0*/  F2FP.F16.F32.PACK_AB R153, R20, R77 ;  /* 0x0000004d1499723e */ /* 0x004fe200000000ff */
[----:B------:R-:W1:Y:S01]  /*2ac0*/  MUFU.EX2 R28, R91 ;  /* 0x0000005b001c7308 */ /* 0x000e620000000800 */
[----:B------:R-:W-:Y:S02]  /*2ad0*/  FMNMX.FTZ R8, R69, R8, !PT ;  /* 0x0000000845087209 */ /* 0x000fe40007810000 */
[----:B---3--:R-:W-:Y:S02]  /*2ae0*/  F2FP.F16.F32.PACK_AB R155, R24, R81 ;  /* 0x00000051189b723e */ /* 0x008fe400000000ff */
[----:B----4-:R-:W-:Y:S01]  /*2af0*/  F2FP.F16.F32.PACK_AB R149, R26, R85 ;  /* 0x000000551a95723e */ /* 0x010fe200000000ff */
[----:B------:R-:W2:Y:S02]  /*2b00*/  SHFL.BFLY PT, R75, R8, 0x2, 0x1f ;  /* 0x0c401f00084b7f89 */ /* 0x000ea400000e0000 */
[----:B------:R-:W-:Y:S08]  /*2b10*/  MUFU.EX2 R93, R93 ;  /* 0x0000005d005d7308 */ /* 0x000ff00000000800 */
[----:B------:R3:W4:Y:S01]  /*2b20*/  MUFU.EX2 R30, R51 ;  /* 0x00000033001e7308 */ /* 0x0007220000000800 */
[----:B-1----:R-:W-:-:S07]  /*2b30*/  F2FP.F16.F32.PACK_AB R151, R28, R89 ;  /* 0x000000591c97723e */ /* 0x002fce00000000ff */
[----:B------:R-:W-:Y:S01]  /*2b40*/  MUFU.EX2 R95, R95 ;  /* 0x0000005f005f7308 */ /* 0x000fe20000000800 */
[----:B---3--:R-:W-:Y:S02]  /*2b50*/  CS2R R50, SRZ ;  /* 0x0000000000327805 */ /* 0x008fe4000001ff00 */
[----:B--2---:R-:W-:-:S05]  /*2b60*/  FMNMX.FTZ R75, R8, R75, !PT ;  /* 0x0000004b084b7209 */ /* 0x004fca0007810000 */
[----:B------:R1:W2:Y:S01]  /*2b70*/  MUFU.EX2 R32, R55 ;  /* 0x0000003700207308 */ /* 0x0002a20000000800 */
[----:B----4-:R-:W-:Y:S01]  /*2b80*/  F2FP.F16.F32.PACK_AB R145, R30, R93 ;  /* 0x0000005d1e91723e */ /* 0x010fe200000000ff */
[----:B------:R-:W3:Y:S06]  /*2b90*/  SHFL.BFLY PT, R4, R75, 0x1, 0x1f ;  /* 0x0c201f004b047f89 */ /* 0x000eec00000e0000 */
[----:B------:R-:W-:Y:S01]  /*2ba0*/  MUFU.EX2 R97, R97 ;  /* 0x0000006100617308 */ /* 0x000fe20000000800 */
[----:B-1----:R-:W-:-:S07]  /*2bb0*/  CS2R R54, SRZ ;  /* 0x0000000000367805 */ /* 0x002fce000001ff00 */
[----:B------:R1:W4:Y:S01]  /*2bc0*/  MUFU.EX2 R34, R59 ;  /* 0x0000003b00227308 */ /* 0x0003220000000800 */
[----:B--2---:R-:W-:-:S07]  /*2bd0*/  F2FP.F16.F32.PACK_AB R147, R32, R95 ;  /* 0x0000005f2093723e */ /* 0x004fce00000000ff */
[----:B------:R-:W-:Y:S01]  /*2be0*/  MUFU.EX2 R99, R99 ;  /* 0x0000006300637308 */ /* 0x000fe20000000800 */
[----:B-1----:R-:W-:Y:S02]  /*2bf0*/  CS2R R58, SRZ ;  /* 0x00000000003a7805 */ /* 0x002fe4000001ff00 */
[----:B---3--:R-:W-:Y:S02]  /*2c00*/  FMNMX.FTZ R4, R75, R4, !PT ;  /* 0x000000044b047209 */ /* 0x008fe40007810000 */
[----:B------:R-:W-:Y:S02]  /*2c10*/  CS2R R74, SRZ ;  /* 0x00000000004a7805 */ /* 0x000fe4000001ff00 */
[C---:B------:R-:W-:Y:S01]  /*2c20*/  FSETP.NEU.FTZ.AND P1, PT, R4.reuse, -INF , PT ;  /* 0xff8000000400780b */ /* 0x040fe20003f3d000 */
[----:B------:R-:W-:Y:S01]  /*2c30*/  FMUL.FTZ R8, R4, R2 ;  /* 0x0000000204087220 */ /* 0x000fe20000410000 */
[----:B------:R-:W1:Y:S01]  /*2c40*/  MUFU.EX2 R36, R63 ;  /* 0x0000003f00247308 */ /* 0x000e620000000800 */
[----:B----4-:R-:W-:-:S03]  /*2c50*/  F2FP.F16.F32.PACK_AB R141, R34, R97 ;  /* 0x00000061228d723e */ /* 0x010fc600000000ff */
[----:B------:R-:W-:-:S04]  /*2c60*/  FSEL R8, R8, RZ, P1 ;  /* 0x000000ff08087208 */ /* 0x000fc80000800000 */
        /* <DEDUP_REMOVED lines=17> */
[----:B--2---:R-:W2:Y:S01]  /*2d80*/  @P4 LDC R29, c[0x0][0x44c] ;  /* 0x00011300ff1d4b82 */ /* 0x004ea20000000800 */
[-CC-:B------:R-:W-:Y:S01]  /*2d90*/  FFMA.FTZ R31, R31, R2.reuse, -R8.reuse ;  /* 0x000000021f1f7223 */ /* 0x180fe20000010808 */
[-CC-:B------:R-:W-:Y:S01]  /*2da0*/  FFMA.FTZ R53, R53, R2.reuse, -R8.reuse ;  /* 0x0000000235357223 */ /* 0x180fe20000010808 */
[-CC-:B------:R-:W-:Y:S01]  /*2db0*/  FFMA.FTZ R35, R35, R2.reuse, -R8.reuse ;  /* 0x0000000223237223 */ /* 0x180fe20000010808 */
[-CC-:B------:R-:W-:Y:S01]  /*2dc0*/  FFMA.FTZ R57, R57, R2.reuse, -R8.reuse ;  /* 0x0000000239397223 */ /* 0x180fe20000010808 */
[-CC-:B------:R-:W-:Y:S01]  /*2dd0*/  FFMA.FTZ R39, R39, R2.reuse, -R8.reuse ;  /* 0x0000000227277223 */ /* 0x180fe20000010808 */
[-CC-:B------:R-:W-:Y:S01]  /*2de0*/  FFMA.FTZ R61, R61, R2.reuse, -R8.reuse ;  /* 0x000000023d3d7223 */ /* 0x180fe20000010808 */
[----:B------:R3:W4:Y:S01]  /*2df0*/  MUFU.EX2 R156, R25 ;  /* 0x00000019009c7308 */ /* 0x0007220000000800 */
[-CC-:B------:R-:W-:Y:S01]  /*2e00*/  FFMA.FTZ R43, R43, R2.reuse, -R8.reuse ;  /* 0x000000022b2b7223 */ /* 0x180fe20000010808 */
[-CC-:B------:R-:W-:Y:S01]  /*2e10*/  FFMA.FTZ R65, R65, R2.reuse, -R8.reuse ;  /* 0x0000000241417223 */ /* 0x180fe20000010808 */
[-CC-:B------:R-:W-:Y:S01]  /*2e20*/  FFMA.FTZ R47, R47, R2.reuse, -R8.reuse ;  /* 0x000000022f2f7223 */ /* 0x180fe20000010808 */
[----:B------:R-:W-:Y:S01]  /*2e30*/  FFMA.FTZ R8, R69, R2, -R8 ;  /* 0x0000000245087223 */ /* 0x000fe20000010808 */
[----:B-1----:R-:W-:-:S02]  /*2e40*/  F2FP.F16.F32.PACK_AB R143, R36, R99 ;  /* 0x00000063248f723e */ /* 0x002fc400000000ff */
[----:B------:R-:W-:Y:S02]  /*2e50*/  CS2R R68, SRZ ;  /* 0x0000000000447805 */ /* 0x000fe4000001ff00 */
[----:B------:R-:W-:Y:S01]  /*2e60*/  CS2R R62, SRZ ;  /* 0x00000000003e7805 */ /* 0x000fe2000001ff00 */
[----:B------:R-:W1:Y:S01]  /*2e70*/  MUFU.EX2 R9, R9 ;  /* 0x0000000900097308 */ /* 0x000e620000000800 */
[----:B---3--:R-:W-:-:S07]  /*2e80*/  IMAD.MOV.U32 R25, RZ, RZ, R16 ;  /* 0x000000ffff197224 */ /* 0x008fce00078e0010 */
[----:B------:R-:W3:Y:S01]  /*2e90*/  MUFU.EX2 R11, R11 ;  /* 0x0000000b000b7308 */ /* 0x000ee20000000800 */
[----:B--2---:R-:W-:-:S04]  /*2ea0*/  @P4 IMAD.HI.U32 R29, R16, R29, RZ ;  /* 0x0000001d101d4227 */ /* 0x004fc800078e00ff */
[----:B----4-:R-:W-:Y:S01]  /*2eb0*/  FADD.FTZ R0, R5, R156 ;  /* 0x0000009c05007221 */ /* 0x010fe20000010000 */
[----:B------:R-:W-:Y:S02]  /*2ec0*/  F2FP.F16.F32.PACK_AB R156, R156, R5 ;  /* 0x000000059c9c723e */ /* 0x000fe400000000ff */
[----:B0-----:R-:W-:Y:S01]  /*2ed0*/  @P4 SHF.R.U32.HI R25, RZ, R40, R29 ;  /* 0x00000028ff194219 */ /* 0x001fe2000001161d */
[----:B------:R-:W-:Y:S01]  /*2ee0*/  FADD.FTZ R40, R157, R12 ;  /* 0x0000000c9d287221 */ /* 0x000fe20000010000 */
[----:B------:R0:W2:Y:S01]  /*2ef0*/  MUFU.EX2 R152, R33 ;  /* 0x0000002100987308 */ /* 0x0000a20000000800 */
[----:B------:R-:W-:Y:S02]  /*2f00*/  F2FP.F16.F32.PACK_AB R157, R12, R157 ;  /* 0x0000009d0c9d723e */ /* 0x000fe400000000ff */
[----:B------:R-:W-:Y:S01]  /*2f10*/  IADD3 R25, R25, R170, -R171 ;  /* 0x000000aa19197210 */ /* 0x000fe20007ffe8ab */
[----:B------:R-:W-:Y:S01]  /*2f20*/  FADD.FTZ R29, R159, R40 ;  /* 0x000000289f1d7221 */ /* 0x000fe20000010000 */
[----:B------:R-:W-:-:S03]  /*2f30*/  F2FP.F16.F32.PACK_AB R159, R14, R159 ;  /* 0x0000009f0e9f723e */ /* 0x000fc600000000ff */
[----:B------:R-:W4:Y:S01]  /*2f40*/  MUFU.EX2 R13, R13 ;  /* 0x0000000d000d7308 */ /* 0x000f220000000800 */
[----:B0-----:R-:W-:-:S04]  /*2f50*/  IMAD.HI R33, R25, 0x2aaaaaab, RZ ;  /* 0x2aaaaaab19217827 */ /* 0x001fc800078e02ff */
[----:B-1----:R-:W-:Y:S01]  /*2f60*/  FADD.FTZ R25, R9, R0 ;  /* 0x0000000009197221 */ /* 0x002fe20000010000 */
[----:B------:R-:W-:-:S03]  /*2f70*/  FADD.FTZ R40, R14, R29 ;  /* 0x0000001d0e287221 */ /* 0x000fc60000010000 */
[C---:B------:R-:W-:Y:S01]  /*2f80*/  FADD.FTZ R0, R158.reuse, R25 ;  /* 0x000000199e007221 */ /* 0x040fe20000010000 */
[----:B------:R-:W-:Y:S01]  /*2f90*/  FADD.FTZ R29, R77, R40 ;  /* 0x000000284d1d7221 */ /* 0x000fe20000010000 */
[----:B------:R-:W0:Y:S01]  /*2fa0*/  MUFU.EX2 R154, R37 ;  /* 0x00000025009a7308 */ /* 0x000e220000000800 */
[----:B------:R-:W-:Y:S01]  /*2fb0*/  F2FP.F16.F32.PACK_AB R158, R158, R9 ;  /* 0x000000099e9e723e */ /* 0x000fe200000000ff */
[----:B---3--:R-:W-:Y:S01]  /*2fc0*/  FADD.FTZ R25, R11, R0 ;  /* 0x000000000b197221 */ /* 0x008fe20000010000 */
[----:B------:R-:W-:Y:S01]  /*2fd0*/  FADD.FTZ R40, R20, R29 ;  /* 0x0000001d14287221 */ /* 0x000fe20000010000 */
[----:B------:R-:W-:Y:S02]  /*2fe0*/  SHF.R.U32.HI R42, RZ, 0x1f, R33 ;  /* 0x0000001fff2a7819 */ /* 0x000fe40000011621 */
[----:B------:R-:W-:Y:S01]  /*2ff0*/  CS2R R76, SRZ ;  /* 0x00000000004c7805 */ /* 0x000fe2000001ff00 */
[----:B--2---:R-:W-:Y:S01]  /*3000*/  FADD.FTZ R0, R152, R25 ;  /* 0x0000001998007221 */ /* 0x004fe20000010000 */
[----:B------:R-:W-:Y:S01]  /*3010*/  FADD.FTZ R29, R81, R40 ;  /* 0x00000028511d7221 */ /* 0x000fe20000010000 */
[----:B------:R-:W1:Y:S01]  /*3020*/  MUFU.EX2 R15, R15 ;  /* 0x0000000f000f7308 */ /* 0x000e620000000800 */
[----:B------:R-:W-:Y:S01]  /*3030*/  LEA.HI.SX32 R88, R33, R42, 0x1c ;  /* 0x0000002a21587211 */ /* 0x000fe200078fe2ff */
[----:B----4-:R-:W-:Y:S01]  /*3040*/  FADD.FTZ R25, R13, R0 ;  /* 0x000000000d197221 */ /* 0x010fe20000010000 */
[----:B------:R-:W-:Y:S01]  /*3050*/  FADD.FTZ R40, R24, R29 ;  /* 0x0000001d18287221 */ /* 0x000fe20000010000 */
[----:B------:R-:W-:-:S02]  /*3060*/  F2FP.F16.F32.PACK_AB R152, R152, R11 ;  /* 0x0000000b9898723e */ /* 0x000fc400000000ff */
[----:B------:R-:W-:Y:S01]  /*3070*/  CS2R R80, SRZ ;  /* 0x0000000000507805 */ /* 0x000fe2000001ff00 */
[----:B------:R-:W-:Y:S01]  /*3080*/  FADD.FTZ R29, R85, R40 ;  /* 0x00000028551d7221 */ /* 0x000fe20000010000 */
[----:B------:R2:W3:Y:S01]  /*3090*/  MUFU.EX2 R148, R41 ;  /* 0x0000002900947308 */ /* 0x0004e20000000800 */
[C---:B0-----:R-:W-:Y:S01]  /*30a0*/  FADD.FTZ R0, R154.reuse, R25 ;  /* 0x000000199a007221 */ /* 0x041fe20000010000 */
[----:B------:R-:W-:Y:S01]  /*30b0*/  F2FP.F16.F32.PACK_AB R154, R154, R13 ;  /* 0x0000000d9a9a723e */ /* 0x000fe200000000ff */
[----:B------:R-:W-:Y:S01]  /*30c0*/  FADD.FTZ R40, R26, R29 ;  /* 0x0000001d1a287221 */ /* 0x000fe20000010000 */
[----:B------:R-:W-:Y:S02]  /*30d0*/  VIMNMX R13, RZ, R88, !PT ;  /* 0x00000058ff0d7248 */ /* 0x000fe40007fe0100 */
[----:B------:R-:W-:Y:S01]  /*30e0*/  CS2R R84, SRZ ;  /* 0x0000000000547805 */ /* 0x000fe2000001ff00 */
[----:B------:R-:W-:Y:S01]  /*30f0*/  FADD.FTZ R29, R89, R40 ;  /* 0x00000028591d7221 */ /* 0x000fe20000010000 */
[----:B------:R-:W0:Y:S01]  /*3100*/  MUFU.EX2 R21, R21 ;  /* 0x0000001500157308 */ /* 0x000e220000000800 */
[----:B-1----:R-:W-:Y:S01]  /*3110*/  FADD.FTZ R25, R15, R0 ;  /* 0x000000000f197221 */ /* 0x002fe20000010000 */
[----:B--2---:R-:W-:Y:S01]  /*3120*/  CS2R R40, SRZ ;  /* 0x0000000000287805 */ /* 0x004fe2000001ff00 */
[----:B------:R-:W-:-:S04]  /*3130*/  FADD.FTZ R12, R28, R29 ;  /* 0x0000001d1c0c7221 */ /* 0x000fc80000010000 */
        /* <DEDUP_REMOVED lines=8> */
[----:B0-----:R-:W-:Y:S01]  /*31c0*/  FADD.FTZ R25, R21, R0 ;  /* 0x0000000015197221 */ /* 0x001fe20000010000 */
[----:B-1----:R-:W-:Y:S01]  /*31d0*/  CS2R R44, SRZ ;  /* 0x00000000002c7805 */ /* 0x002fe2000001ff00 */
[----:B------:R-:W-:Y:S01]  /*31e0*/  FADD.FTZ R12, R32, R5 ;  /* 0x00000005200c7221 */ /* 0x000fe20000010000 */
[----:B------:R-:W-:-:S03]  /*31f0*/  CS2R R32, SRZ ;  /* 0x0000000000207805 */ /* 0x000fc6000001ff00 */
[----:B------:R-:W-:Y:S01]  /*3200*/  FADD.FTZ R9, R97, R12 ;  /* 0x0000000c61097221 */ /* 0x000fe20000010000 */
[----:B------:R0:W1:Y:S01]  /*3210*/  MUFU.EX2 R144, R49 ;  /* 0x0000003100907308 */ /* 0x0000620000000800 */
[C---:B--2---:R-:W-:Y:S01]  /*3220*/  FADD.FTZ R0, R150.reuse, R25 ;  /* 0x0000001996007221 */ /* 0x044fe20000010000 */
[----:B------:R-:W-:Y:S01]  /*3230*/  F2FP.F16.F32.PACK_AB R150, R150, R21 ;  /* 0x000000159696723e */ /* 0x000fe200000000ff */
[----:B------:R-:W-:-:S04]  /*3240*/  FADD.FTZ R12, R34, R9 ;  /* 0x00000009220c7221 */ /* 0x000fc80000010000 */
[----:B------:R-:W-:Y:S01]  /*3250*/  FADD.FTZ R9, R99, R12 ;  /* 0x0000000c63097221 */ /* 0x000fe20000010000 */
[----:B------:R-:W2:Y:S01]  /*3260*/  MUFU.EX2 R31, R31 ;  /* 0x0000001f001f7308 */ /* 0x000ea20000000800 */
[----:B---3--:R-:W-:Y:S01]  /*3270*/  FADD.FTZ R25, R27, R0 ;  /* 0x000000001b197221 */ /* 0x008fe20000010000 */
[----:B0-----:R-:W-:Y:S01]  /*3280*/  CS2R R48, SRZ ;  /* 0x0000000000307805 */ /* 0x001fe2000001ff00 */
[----:B------:R-:W-:Y:S01]  /*3290*/  FADD.FTZ R12, R36, R9 ;  /* 0x00000009240c7221 */ /* 0x000fe20000010000 */
[----:B------:R-:W-:-:S03]  /*32a0*/  CS2R R36, SRZ ;  /* 0x0000000000247805 */ /* 0x000fc6000001ff00 */
[----:B------:R-:W-:Y:S01]  /*32b0*/  FADD.FTZ R9, R101, R12 ;  /* 0x0000000c65097221 */ /* 0x000fe20000010000 */
        /* <DEDUP_REMOVED lines=10> */
[----:B------:R-:W-:Y:S02]  /*3360*/  CS2R R30, SRZ ;  /* 0x00000000001e7805 */ /* 0x000fe4000001ff00 */
[----:B------:R-:W-:Y:S02]  /*3370*/  CS2R R24, SRZ ;  /* 0x0000000000187805 */ /* 0x000fe4000001ff00 */
        /* <DEDUP_REMOVED lines=12> */
[----:B------:R-:W-:-:S06]  /*3440*/  F2FP.F16.F32.PACK_AB R142, R142, R39 ;  /* 0x000000278e8e723e */ /* 0x000fcc00000000ff */
[----:B------:R1:W4:Y:S01]  /*3450*/  MUFU.EX2 R38, R67 ;  /* 0x0000004300267308 */ /* 0x0003220000000800 */
[----:B--2---:R-:W-:Y:S01]  /*3460*/  FADD.FTZ R5, R43, R0 ;  /* 0x000000002b057221 */ /* 0x004fe20000010000 */
[----:B0-----:R-:W-:-:S06]  /*3470*/  CS2R R64, SRZ ;  /* 0x0000000000407805 */ /* 0x001fcc000001ff00 */
[----:B------:R-:W0:Y:S01]  /*3480*/  MUFU.EX2 R47, R47 ;  /* 0x0000002f002f7308 */ /* 0x000e220000000800 */
[C---:B---3--:R-:W-:Y:S01]  /*3490*/  FADD.FTZ R0, R136.reuse, R5 ;  /* 0x0000000588007221 */ /* 0x048fe20000010000 */
[----:B------:R-:W-:Y:S02]  /*34a0*/  F2FP.F16.F32.PACK_AB R136, R136, R43 ;  /* 0x0000002b8888723e */ /* 0x000fe400000000ff */
[----:B-1----:R-:W-:Y:S02]  /*34b0*/  CS2R R66, SRZ ;  /* 0x0000000000427805 */ /* 0x002fe4000001ff00 */
[----:B------:R-:W-:Y:S02]  /*34c0*/  CS2R R42, SRZ ;  /* 0x00000000002a7805 */ /* 0x000fe4000001ff00 */
[----:B------:R-:W1:Y:S01]  /*34d0*/  MUFU.EX2 R103, R103 ;  /* 0x0000006700677308 */ /* 0x000e620000000800 */
[----:B----4-:R-:W-:-:S07]  /*34e0*/  F2FP.F16.F32.PACK_AB R137, R38, R101 ;  /* 0x000000652689723e */ /* 0x010fce00000000ff */
[----:B------:R2:W3:Y:S01]  /*34f0*/  MUFU.EX2 R138, R8 ;  /* 0x00000008008a7308 */ /* 0x0004e20000000800 */
[----:B0-----:R-:W-:Y:S01]  /*3500*/  FADD.FTZ R5, R47, R0 ;  /* 0x000000002f057221 */ /* 0x001fe20000010000 */
[----:B------:R-:W-:-:S06]  /*3510*/  IMAD.MOV.U32 R0, RZ, RZ, 0x3f800000 ;  /* 0x3f800000ff007424 */ /* 0x000fcc00078e00ff */
[----:B------:R-:W0:Y:S01]  /*3520*/  MUFU.EX2 R10, R10 ;  /* 0x0000000a000a7308 */ /* 0x000e220000000800 */
[----:B--2---:R-:W-:Y:S01]  /*3530*/  FADD.FTZ R8, R38, R9 ;  /* 0x0000000926087221 */ /* 0x004fe20000010000 */
[----:B------:R-:W-:-:S03]  /*3540*/  CS2R R38, SRZ ;  /* 0x0000000000267805 */ /* 0x000fc6000001ff00 */
[----:B-1----:R-:W-:Y:S01]  /*3550*/  FADD.FTZ R9, R103, R8 ;  /* 0x0000000867097221 */ /* 0x002fe20000010000 */
[C---:B---3--:R-:W-:Y:S01]  /*3560*/  FADD.FTZ R8, R138.reuse, R5 ;  /* 0x000000058a087221 */ /* 0x048fe20000010000 */
[----:B------:R-:W-:Y:S02]  /*3570*/  F2FP.F16.F32.PACK_AB R138, R138, R47 ;  /* 0x0000002f8a8a723e */ /* 0x000fe400000000ff */
[----:B------:R-:W-:Y:S01]  /*3580*/  CS2R R46, SRZ ;  /* 0x00000000002e7805 */ /* 0x000fe2000001ff00 */
[C---:B0-----:R-:W-:Y:S01]  /*3590*/  FADD.FTZ R5, R10.reuse, R9 ;  /* 0x000000090a057221 */ /* 0x041fe20000010000 */
[----:B------:R-:W-:Y:S01]  /*35a0*/  F2FP.F16.F32.PACK_AB R139, R10, R103 ;  /* 0x000000670a8b723e */ /* 0x000fe200000000ff */
[----:B------:R-:W-:Y:S01]  /*35b0*/  VIADD R10, R73, 0xfffffffe ;  /* 0xfffffffe490a7836 */ /* 0x000fe20000000000 */
[----:B------:R-:W-:Y:S02]  /*35c0*/  MOV R9, 0x3f800000 ;  /* 0x3f80000000097802 */ /* 0x000fe40000000f00 */
[----:B------:R-:W-:-:S02]  /*35d0*/  CS2R R72, SRZ ;  /* 0x0000000000487805 */ /* 0x000fc4000001ff00 */
[----:B------:R-:W-:-:S13]  /*35e0*/  ISETP.GE.AND P1, PT, R10, R13, PT ;  /* 0x0000000d0a00720c */ /* 0x000fda0003f26270 */
[----:B------:R-:W-:Y:S05]  /*35f0*/  @!P1 BRA `(.L_x_2425) ;  /* 0x0000002000dc9947 */ /* 0x000fea0003800000 */
[----:B------:R-:W-:Y:S01]  /*3600*/  IMAD.MOV.U32 R12, RZ, RZ, R3 ;  /* 0x000000ffff0c7224 */ /* 0x000fe200078e0003 */
[----:B------:R-:W-:Y:S01]  /*3610*/  UMOV UR7, UR60 ;  /* 0x0000003c00077c82 */ /* 0x000fe20008000000 */
[----:B------:R-:W-:Y:S01]  /*3620*/  IMAD.MOV.U32 R11, RZ, RZ, R4 ;  /* 0x000000ffff0b7224 */ /* 0x000fe200078e0004 */
[----:B------:R-:W-:Y:S01]  /*3630*/  UMOV UR4, UR38 ;  /* 0x0000002600047c82 */ /* 0x000fe20008000000 */
[----:B------:R-:W-:Y:S02]  /*3640*/  IMAD.MOV.U32 R0, RZ, RZ, 0x3f800000 ;  /* 0x3f800000ff007424 */ /* 0x000fe400078e00ff */
[----:B------:R-:W-:-:S07]  /*3650*/  IMAD.MOV.U32 R87, RZ, RZ, RZ ;  /* 0x000000ffff577224 */ /* 0x000fce00078e00ff */
.L_x_2436:
[----:B------:R-:W-:-:S04]  /*3660*/  UISETP.NE.AND UP0, UPT, UR4, 0x1, UPT ;  /* 0x000000010400788c */ /* 0x000fc8000bf05270 */
[----:B------:R-:W-:-:S04]  /*3670*/  USEL UR60, URZ, 0x1, UP0 ;  /* 0x000000013f3c7887 */ /* 0x000fc80008000000 */
[----:B------:R-:W-:Y:S01]  /*3680*/  ULOP3.LUT UR60, UR7, UR60, URZ, 0x3c, !UPT ;  /* 0x0000003c073c7292 */ /* 0x000fe2000f8e3c3f */
[----:B------:R-:W-:Y:S11]  /*3690*/  @!P0 BRA `(.L_x_2426) ;  /* 0x0000000000048947 */ /* 0x000ff60003800000 */
[----:B------:R-:W-:Y:S01]  /*36a0*/  BPT.TRAP 0x1 ;  /* 0x000000040000795c */ /* 0x000fe20000300000 */
.L_x_2426:
        /* <DEDUP_REMOVED lines=9> */
.L_x_2427:
[----:B-1----:R-:W-:Y:S05]  /*3740*/  @P1 BRA `(.L_x_2428) ;  /* 0x0000000000081947 */ /* 0x002fea0003800000 */
[----:B------:R-:W1:Y:S02]  /*3750*/  SYNCS.PHASECHK.TRANS64.TRYWAIT P1, [UR6+0x2a830], R2 ;  /* 0x02a83002ff0075a7 */ /* 0x000e640008020146 */
[----:B-1----:R-:W-:Y:S05]  /*3760*/  @!P1 BRA `(.L_x_2429) ;  /* 0x000000c400509947 */ /* 0x002fea0003800000 */
.L_x_2428:
        /* <DEDUP_REMOVED lines=131> */
.L_x_2430:
[----:B------:R-:W-:Y:S01]  /*3fa0*/  ULEA UR5, UR4, UR39, 0x3 ;  /* 0x0000002704057291 */ /* 0x000fe2000f8e183f */
[----:B------:R-:W-:-:S05]  /*3fb0*/  IMAD.U32 R0, RZ, RZ, UR7 ;  /* 0x00000007ff007e24 */ /* 0x000fca000f8e00ff */
[----:B------:R-:W-:-:S04]  /*3fc0*/  SHF.L.U32 R0, R0, 0x1f, RZ ;  /* 0x0000001f00007819 */ /* 0x000fc800000006ff */
[----:B------:R2:W3:Y:S01]  /*3fd0*/  SYNCS.PHASECHK.TRANS64.TRYWAIT P1, [UR5+0x2a850], R0 ;  /* 0x02a85000ff0075a7 */ /* 0x0004e20008020145 */
[----:B------:R-:W-:Y:S05]  /*3fe0*/  @!P0 BRA `(.L_x_2431) ;  /* 0x0000000000048947 */ /* 0x000fea0003800000 */
[----:B------:R-:W-:Y:S01]  /*3ff0*/  BPT.TRAP 0x1 ;  /* 0x000000040000795c */ /* 0x000fe20000300000 */
.L_x_2431:
[----:B---3--:R-:W-:Y:S05]  /*4000*/  @P1 BRA `(.L_x_2432) ;  /* 0x0000000000081947 */ /* 0x008fea0003800000 */
[----:B------:R-:W3:Y:S02]  /*4010*/  SYNCS.PHASECHK.TRANS64.TRYWAIT P1, [UR5+0x2a850], R0 ;  /* 0x02a85000ff0075a7 */ /* 0x000ee40008020145 */
[----:B---3--:R-:W-:Y:S05]  /*4020*/  @!P1 BRA `(.L_x_2433) ;  /* 0x000000bc00389947 */ /* 0x008fea0003800000 */
.L_x_2432:
        /* <DEDUP_REMOVED lines=38> */
.L_x_2434:
[----:B------:R-:W-:Y:S01]  /*4290*/  ISETP.NE.AND P1, PT, R172, 0x1, PT ;  /* 0x00000001ac00780c */ /* 0x000fe20003f25270 */
[----:B-12---:R-:W-:Y:S01]  /*42a0*/  IMAD.IADD R0, R19, 0x1, R16 ;  /* 0x0000000113007824 */ /* 0x006fe200078e0210 */
[----:B------:R-:W1:Y:S01]  /*42b0*/  S2UR UR4, SR_CgaCtaId ;  /* 0x00000000000479c3 */ /* 0x000e620000008800 */
[----:B------:R-:W-:-:S10]  /*42c0*/  UIADD3 UR6, UR6, 0x2a840, URZ ;  /* 0x0002a84006067890 */ /* 0x000fd4000fffe03f */
[----:B------:R-:W0:Y:S08]  /*42d0*/  @P1 LDC R3, c[0x0][0x44c] ;  /* 0x00011300ff031b82 */ /* 0x000e300000000800 */
[----:B------:R-:W2:Y:S01]  /*42e0*/  @P1 LDC R9, c[0x0][0x450] ;  /* 0x00011400ff091b82 */ /* 0x000ea20000000800 */
[----:B-1----:R-:W-:-:S09]  /*42f0*/  UPRMT UR6, UR4, 0x654, UR6 ;  /* 0x0000065404067896 */ /* 0x002fd20008000006 */
[----:B------:R-:W-:Y:S01]  /*4300*/  SYNCS.ARRIVE.TRANS64.RED.A1T0 RZ, [UR6], RZ ;  /* 0x000000ffffff79a7 */ /* 0x000fe20008100406 */
[----:B0-----:R-:W-:-:S04]  /*4310*/  @P1 IMAD.HI.U32 R2, R0, R3, RZ ;  /* 0x0000000300021227 */ /* 0x001fc800078e00ff */
[----:B------:R-:W-:Y:S01]  /*4320*/  IMAD.MOV.U32 R3, RZ, RZ, -0x60 ;  /* 0xffffffa0ff037424 */ /* 0x000fe200078e00ff */
[----:B--2---:R-:W-:-:S03]  /*4330*/  @P1 SHF.R.U32.HI R0, RZ, R9, R2 ;  /* 0x00000009ff001219 */ /* 0x004fc60000011602 */
[----:B------:R-:W-:Y:S02]  /*4340*/  IMAD R3, R10, R3, 0x1 ;  /* 0x000000010a037424 */ /* 0x000fe400078e0203 */
[----:B------:R-:W0:Y:S02]  /*4350*/  SHFL.IDX PT, R9, R0, RZ, 0x1c1f ;  /* 0x001c1fff00097589 */ /* 0x000e2400000e0000 */
[----:B------:R-:W-:Y:S02]  /*4360*/  IMAD R3, R18, -0x2, R3 ;  /* 0xfffffffe12037824 */ /* 0x000fe400078e0203 */
[----:B------:R-:W1:Y:S03]  /*4370*/  SHFL.IDX PT, R143, R0, 0x1, 0x1c1f ;  /* 0x003c1f00008f7f89 */ /* 0x000e6600000e0000 */
[----:B------:R-:W-:-:S04]  /*4380*/  IADD3 R4, -R171, R3, R170 ;  /* 0x00000003ab047210 */ /* 0x000fc80007ffe1aa */
[----:B0-----:R-:W-:-:S04]  /*4390*/  IADD3 R2, R4, R9, RZ ;  /* 0x0000000904027210 */ /* 0x001fc80007ffe0ff */
[C---:B------:R-:W-:Y:S02]  /*43a0*/  ISETP.GT.AND P1, PT, R2.reuse, RZ, PT ;  /* 0x000000ff0200720c */ /* 0x040fe40003f24270 */
[----:B------:R-:W-:Y:S02]  /*43b0*/  ISETP.GT.AND P2, PT, R2, 0x1, PT ;  /* 0x000000010200780c */ /* 0x000fe40003f44270 */
[----:B------:R-:W-:Y:S02]  /*43c0*/  FSEL R151, R88, -INF , P1 ;  /* 0xff80000058977808 */ /* 0x000fe40000800000 */
        /* <DEDUP_REMOVED lines=69> */
[----:B------:R-:W-:Y:S01]  /*4820*/  FMNMX.FTZ R20, R133, R14, !PT ;  /* 0x0000000e85147209 */ /* 0x000fe20007810000 */
[----:B-1----:R-:W-:-:S04]  /*4830*/  IMAD.IADD R14, R4, 0x1, R143 ;  /* 0x00000001040e7824 */ /* 0x002fc800078e028f */
        /* <DEDUP_REMOVED lines=240> */
.L_x_2435:
        /* <DEDUP_REMOVED lines=35> */
.L_x_2425:
[----:B------:R-:W-:-:S13]  /*5970*/  ISETP.GE.AND P1, PT, R10, RZ, PT ;  /* 0x000000ff0a00720c */ /* 0x000fda0003f26270 */
[----:B------:R-:W-:Y:S05]  /*5980*/  @!P1 BRA `(.L_x_2437) ;  /* 0x0000001c00189947 */ /* 0x000fea0003800000 */
[----:B------:R-:W-:Y:S01]  /*5990*/  IMAD.MOV.U32 R11, RZ, RZ, R3 ;  /* 0x000000ffff0b7224 */ /* 0x000fe200078e0003 */
[----:B------:R-:W-:Y:S01]  /*59a0*/  UMOV UR6, UR60 ;  /* 0x0000003c00067c82 */ /* 0x000fe20008000000 */
[----:B------:R-:W-:Y:S01]  /*59b0*/  IMAD.MOV.U32 R13, RZ, RZ, R4 ;  /* 0x000000ffff0d7224 */ /* 0x000fe200078e0004 */
[----:B------:R-:W-:-:S06]  /*59c0*/  UMOV UR4, UR38 ;  /* 0x0000002600047c82 */ /* 0x000fcc0008000000 */
.L_x_2448:
        /* <DEDUP_REMOVED lines=8> */
.L_x_2438:
[----:B------:R-:W-:Y:S01]  /*5a50*/  ULEA UR5, UR38, UR39, 0x3 ;  /* 0x0000002726057291 */ /* 0x000fe2000f8e183f */
[----:B------:R-:W-:-:S05]  /*5a60*/  IMAD.U32 R2, RZ, RZ, UR60 ;  /* 0x0000003cff027e24 */ /* 0x000fca000f8e00ff */
[----:B------:R-:W-:-:S04]  /*5a70*/  SHF.L.U32 R2, R2, 0x1f, RZ ;  /* 0x0000001f02027819 */ /* 0x000fc800000006ff */
[----:B------:R0:W1:Y:S01]  /*5a80*/  SYNCS.PHASECHK.TRANS64.TRYWAIT P1, [UR5+0x2a830], R2 ;  /* 0x02a83002ff0075a7 */ /* 0x0000620008020145 */
[----:B------:R-:W-:Y:S05]  /*5a90*/  @!P0 BRA `(.L_x_2439) ;  /* 0x0000000000048947 */ /* 0x000fea0003800000 */
[----:B------:R-:W-:Y:S01]  /*5aa0*/  BPT.TRAP 0x1 ;  /* 0x000000040000795c */ /* 0x000fe20000300000 */
.L_x_2439:
[----:B-1----:R-:W-:Y:S05]  /*5ab0*/  @P1 BRA `(.L_x_2440) ;  /* 0x0000000000081947 */ /* 0x002fea0003800000 */
[----:B------:R-:W1:Y:S02]  /*5ac0*/  SYNCS.PHASECHK.TRANS64.TRYWAIT P1, [UR5+0x2a830], R2 ;  /* 0x02a83002ff0075a7 */ /* 0x000e640008020145 */
[----:B-1----:R-:W-:Y:S05]  /*5ad0*/  @!P1 BRA `(.L_x_2441) ;  /* 0x000000a000a49947 */ /* 0x002fea0003800000 */
.L_x_2440:
        /* <DEDUP_REMOVED lines=131> */
.L_x_2442:
[----:B------:R-:W-:Y:S01]  /*6310*/  ULEA UR5, UR4, UR39, 0x3 ;  /* 0x0000002704057291 */ /* 0x000fe2000f8e183f */
[----:B------:R-:W-:-:S05]  /*6320*/  IMAD.U32 R0, RZ, RZ, UR6 ;  /* 0x00000006ff007e24 */ /* 0x000fca000f8e00ff */
[----:B------:R-:W-:-:S04]  /*6330*/  SHF.L.U32 R0, R0, 0x1f, RZ ;  /* 0x0000001f00007819 */ /* 0x000fc800000006ff */
[----:B------:R2:W3:Y:S01]  /*6340*/  SYNCS.PHASECHK.TRANS64.TRYWAIT P1, [UR5+0x2a850], R0 ;  /* 0x02a85000ff0075a7 */ /* 0x0004e20008020145 */
[----:B------:R-:W-:Y:S05]  /*6350*/  @!P0 BRA `(.L_x_2443) ;  /* 0x0000000000048947 */ /* 0x000fea0003800000 */
[----:B------:R-:W-:Y:S01]  /*6360*/  BPT.TRAP 0x1 ;  /* 0x000000040000795c */ /* 0x000fe20000300000 */
.L_x_2443:
[----:B---3--:R-:W-:Y:S05]  /*6370*/  @P1 BRA `(.L_x_2444) ;  /* 0x0000000000081947 */ /* 0x008fea0003800000 */
[----:B------:R-:W3:Y:S02]  /*6380*/  SYNCS.PHASECHK.TRANS64.TRYWAIT P1, [UR5+0x2a850], R0 ;  /* 0x02a85000ff0075a7 */ /* 0x000ee40008020145 */
[----:B---3--:R-:W-:Y:S05]  /*6390*/  @!P1 BRA `(.L_x_2445) ;  /* 0x00000098008c9947 */ /* 0x008fea0003800000 */
.L_x_2444:
        /* <DEDUP_REMOVED lines=42> */
.L_x_2446:
        /* <DEDUP_REMOVED lines=216> */
.L_x_2447:
[----:B------:R-:W0:Y:S01]  /*73c0*/  S2UR UR4, SR_CgaCtaId ;  /* 0x00000000000479c3 */ /* 0x000e220000008800 */
[----:B------:R-:W-:Y:S01]  /*73d0*/  UIADD3 UR5, UR5, 0x2a860, URZ ;  /* 0x0002a86005057890 */ /* 0x000fe2000fffe03f */
[----:B------:R-:W-:Y:S01]  /*73e0*/  ISETP.GT.AND P1, PT, R10, RZ, PT ;  /* 0x000000ff0a00720c */ /* 0x000fe20003f24270 */
[----:B------:R-:W-:Y:S01]  /*73f0*/  UMOV UR6, UR60 ;  /* 0x0000003c00067c82 */ /* 0x000fe20008000000 */
[----:B------:R-:W-:Y:S01]  /*7400*/  F2FP.F16.F32.PACK_AB R156, R11, R156 ;  /* 0x0000009c0b9c723e */ /* 0x000fe200000000ff */
[----:B------:R-:W-:Y:S01]  /*7410*/  IMAD.MOV.U32 R11, RZ, RZ, R3 ;  /* 0x000000ffff0b7224 */ /* 0x000fe200078e0003 */
[----:B------:R-:W-:Y:S01]  /*7420*/  F2FP.F16.F32.PACK_AB R158, R13, R158 ;  /* 0x0000009e0d9e723e */ /* 0x000fe200000000ff */
[----:B------:R-:W-:Y:S01]  /*7430*/  IMAD.MOV.U32 R13, RZ, RZ, R4 ;  /* 0x000000ffff0d7224 */ /* 0x000fe200078e0004 */
        /* <DEDUP_REMOVED lines=24> */
[----:B------:R-:W-:Y:S02]  /*75c0*/  IADD3 R10, R10, -0x1, RZ ;  /* 0xffffffff0a0a7810 */ /* 0x000fe40007ffe0ff */
[----:B------:R-:W-:Y:S01]  /*75d0*/  F2FP.F16.F32.PACK_AB R139, R90, R139 ;  /* 0x0000008b5a8b723e */ /* 0x000fe200000000ff */
[----:B------:R-:W-:Y:S06]  /*75e0*/  @P1 BRA `(.L_x_2448) ;  /* 0xffffffe000f81947 */ /* 0x000fec000383ffff */
.L_x_2437:
        /* <DEDUP_REMOVED lines=67> */
.L_x_2449:
[----:B------:R-:W-:Y:S01]  /*7a20*/  ULEA UR5, UR38, UR39, 0x3 ;  /* 0x0000002726057291 */ /* 0x000fe2000f8e183f */
[----:B------:R-:W-:-:S05]  /*7a30*/  IMAD.U32 R0, RZ, RZ, UR60 ;  /* 0x0000003cff007e24 */ /* 0x000fca000f8e00ff */
[----:B------:R-:W-:-:S04]  /*7a40*/  SHF.L.U32 R0, R0, 0x1f, RZ ;  /* 0x0000001f00007819 */ /* 0x000fc800000006ff */
[----:B------:R0:W1:Y:S01]  /*7a50*/  SYNCS.PHASECHK.TRANS64.TRYWAIT P1, [UR5+0x2a850], R0 ;  /* 0x02a85000ff0075a7 */ /* 0x0000620008020145 */
[----:B------:R-:W-:Y:S05]  /*7a60*/  @!P0 BRA `(.L_x_2450) ;  /* 0x0000000000048947 */ /* 0x000fea0003800000 */
[----:B------:R-:W-:Y:S01]  /*7a70*/  BPT.TRAP 0x1 ;  /* 0x000000040000795c */ /* 0x000fe20000300000 */
.L_x_2450:
[----:B-1----:R-:W-:Y:S05]  /*7a80*/  @P1 BRA `(.L_x_2451) ;  /* 0x0000000000081947 */ /* 0x002fea0003800000 */
[----:B------:R-:W1:Y:S02]  /*7a90*/  SYNCS.PHASECHK.TRANS64.TRYWAIT P1, [UR5+0x2a850], R0 ;  /* 0x02a85000ff0075a7 */ /* 0x000e640008020145 */
[----:B-1----:R-:W-:Y:S05]  /*7aa0*/  @!P1 BRA `(.L_x_2452) ;  /* 0x0000008000e09947 */ /* 0x002fea0003800000 */
.L_x_2451:
        /* <DEDUP_REMOVED lines=23> */
[----:B------:R-:W-:Y:S02]  /*7c20*/  IMAD.MOV.U32 R9, RZ, RZ, RZ ;  /* 0x000000ffff097224 */ /* 0x000fe400078e00ff */
        /* <DEDUP_REMOVED lines=38> */
.L_x_2453:
[----:B------:R-:W0:Y:S01]  /*7e90*/  S2UR UR6, SR_CgaCtaId ;  /* 0x00000000000679c3 */ /* 0x000e220000008800 */
[----:B------:R-:W-:Y:S01]  /*7ea0*/  UIADD3 UR4, UR5, 0x2a860, URZ ;  /* 0x0002a86005047890 */ /* 0x000fe2000fffe03f */
[----:B------:R-:W-:Y:S01]  /*7eb0*/  FMUL.FTZ R91, R34, R9 ;  /* 0x00000009225b7220 */ /* 0x000fe20000410000 */
[----:B------:R-:W-:Y:S01]  /*7ec0*/  UIADD3 UR38, UR38, 0x1, URZ ;  /* 0x0000000126267890 */ /* 0x000fe2000fffe03f */
[-C--:B------:R-:W-:Y:S01]  /*7ed0*/  FMUL.FTZ R93, R32, R5.reuse ;  /* 0x00000005205d7220 */ /* 0x080fe20000410000 */
[-C--:B------:R-:W-:Y:S01]  /*7ee0*/  FMUL.FTZ R90, R33, R5.reuse ;  /* 0x00000005215a7220 */ /* 0x080fe20000410000 */
        /* <DEDUP_REMOVED lines=69> */
.L_x_2417:
        /* <DEDUP_REMOVED lines=24> */
[----:B------:R-:W-:Y:S02]  /*84c0*/  SHF.R.U64 R9, R9, 0x3, RZ ;  /* 0x0000000309097819 */ /* 0x000fe400000012ff */
[C---:B------:R-:W-:Y:S02]  /*84d0*/  IADD3 R73, P5, R4.reuse, 0x40, RZ ;  /* 0x0000004004497810 */ /* 0x040fe40007fbe0ff */
[C---:B------:R-:W-:Y:S02]  /*84e0*/  IADD3 R101, P4, R4.reuse, 0x60, RZ ;  /* 0x0000006004657810 */ /* 0x040fe40007f9e0ff */
[C---:B------:R-:W-:Y:S01]  /*84f0*/  IADD3 R103, P3, R4.reuse, 0x4000, RZ ;  /* 0x0000400004677810 */ /* 0x040fe20007f7e0ff */
[--C-:B------:R-:W-:Y:S01]  /*8500*/  IMAD.X R25, RZ, RZ, R5.reuse, P5 ;  /* 0x000000ffff197224 */ /* 0x100fe200028e0605 */
[C---:B------:R-:W-:Y:S01]  /*8510*/  IADD3 R105, P2, R4.reuse, 0x4020, RZ ;  /* 0x0000402004697810 */ /* 0x040fe20007f5e0ff */
[--C-:B------:R-:W-:Y:S01]  /*8520*/  IMAD.X R13, RZ, RZ, R5.reuse, P4 ;  /* 0x000000ffff0d7224 */ /* 0x100fe200020e0605 */
[C---:B------:R-:W-:Y:S01]  /*8530*/  IADD3 R107, P1, R4.reuse, 0x4040, RZ ;  /* 0x00004040046b7810 */ /* 0x040fe20007f3e0ff */
[--C-:B------:R-:W-:Y:S01]  /*8540*/  IMAD.X R15, RZ, RZ, R5.reuse, P3 ;  /* 0x000000ffff0f7224 */ /* 0x100fe200018e0605 */
[----:B------:R-:W-:Y:S01]  /*8550*/  BAR.SYNC.DEFER_BLOCKING 0x1, 0x100 ;  /* 0x0044000000007b1d */ /* 0x000fe20000010000 */
[----:B------:R-:W-:Y:S01]  /*8560*/  IADD3 R109, P0, R4, 0x4060, RZ ;  /* 0x00004060046d7810 */ /* 0x000fe20007f1e0ff */
[--C-:B------:R-:W-:Y:S01]  /*8570*/  IMAD.X R11, RZ, RZ, R5.reuse, P2 ;  /* 0x000000ffff0b7224 */ /* 0x100fe200010e0605 */
[----:B------:R-:W-:Y:S01]  /*8580*/  LOP3.LUT R4, R9, R4, RZ, 0x3c, !PT ;  /* 0x0000000409047212 */ /* 0x000fe200078e3cff */
[--C-:B------:R-:W-:Y:S01]  /*8590*/  IMAD.X R9, RZ, RZ, R5.reuse, P1 ;  /* 0x000000ffff097224 */ /* 0x100fe200008e0605 */
[----:B------:R-:W-:Y:S01]  /*85a0*/  LOP3.LUT R12, R71, 0x380, RZ, 0xc0, !PT ;  /* 0x00000380470c7812 */ /* 0x000fe200078ec0ff */
[----:B------:R-:W-:Y:S01]  /*85b0*/  IMAD.X R29, RZ, RZ, R5, P0 ;  /* 0x000000ffff1d7224 */ /* 0x000fe200000e0605 */
[----:B------:R-:W-:-:S02]  /*85c0*/  LOP3.LUT R28, R101, 0x380, RZ, 0xc0, !PT ;  /* 0x00000380651c7812 */ /* 0x000fc400078ec0ff */
[-C--:B------:R-:W-:Y:S02]  /*85d0*/  IADD3.X R27, RZ, R5.reuse, RZ, P6, !PT ;  /* 0x00000005ff1b7210 */ /* 0x080fe400037fe4ff */
[----:B------:R-:W-:Y:S02]  /*85e0*/  MOV R96, R4 ;  /* 0x0000000400607202 */ /* 0x000fe40000000f00 */
[----:B------:R-:W-:Y:S02]  /*85f0*/  LOP3.LUT R14, R73, 0x380, RZ, 0xc0, !PT ;  /* 0x00000380490e7812 */ /* 0x000fe400078ec0ff */
[----:B------:R-:W-:Y:S02]  /*8600*/  F2FP.F16.F32.PACK_AB R5, R10, R97 ;  /* 0x000000610a05723e */ /* 0x000fe400000000ff */
[----:B-1----:R-:W-:Y:S02]  /*8610*/  LOP3.LUT R44, R103, 0x380, RZ, 0xc0, !PT ;  /* 0x00000380672c7812 */ /* 0x002fe400078ec0ff */
[----:B------:R-:W-:-:S02]  /*8620*/  SHF.R.U64 R12, R12, 0x3, RZ ;  /* 0x000000030c0c7819 */ /* 0x000fc400000012ff */
[----:B------:R-:W-:Y:S02]  /*8630*/  LOP3.LUT R10, R105, 0x380, RZ, 0xc0, !PT ;  /* 0x00000380690a7812 */ /* 0x000fe400078ec0ff */
[----:B------:R-:W-:Y:S02]  /*8640*/  SHF.R.U64 R28, R28, 0x3, RZ ;  /* 0x000000031c1c7819 */ /* 0x000fe400000012ff */
[----:B------:R-:W-:Y:S02]  /*8650*/  SHF.R.U64 R14, R14, 0x3, RZ ;  /* 0x000000030e0e7819 */ /* 0x000fe400000012ff */
[----:B------:R-:W-:Y:S02]  /*8660*/  SHF.R.U64 R44, R44, 0x3, RZ ;  /* 0x000000032c2c7819 */ /* 0x000fe400000012ff */
[----:B------:R-:W-:Y:S02]  /*8670*/  LOP3.LUT R26, R12, R71, RZ, 0x3c, !PT ;  /* 0x000000470c1a7212 */ /* 0x000fe400078e3cff */
[----:B------:R-:W-:-:S02]  /*8680*/  SHF.R.U64 R10, R10, 0x3, RZ ;  /* 0x000000030a0a7819 */ /* 0x000fc400000012ff */
[----:B------:R-:W-:Y:S02]  /*8690*/  LOP3.LUT R12, R28, R101, RZ, 0x3c, !PT ;  /* 0x000000651c0c7212 */ /* 0x000fe400078e3cff */
[----:B------:R-:W-:Y:S02]  /*86a0*/  LOP3.LUT R28, R107, 0x380, RZ, 0xc0, !PT ;  /* 0x000003806b1c7812 */ /* 0x000fe400078ec0ff */
[----:B------:R-:W-:Y:S02]  /*86b0*/  LOP3.LUT R24, R14, R73, RZ, 0x3c, !PT ;  /* 0x000000490e187212 */ /* 0x000fe400078e3cff */
[----:B------:R-:W-:Y:S02]  /*86c0*/  LOP3.LUT R14, R44, R103, RZ, 0x3c, !PT ;  /* 0x000000672c0e7212 */ /* 0x000fe400078e3cff */
[----:B------:R-:W-:Y:S02]  /*86d0*/  LOP3.LUT R10, R10, R105, RZ, 0x3c, !PT ;  /* 0x000000690a0a7212 */ /* 0x000fe400078e3cff */
[----:B------:R-:W-:-:S02]  /*86e0*/  LOP3.LUT R44, R109, 0x380, RZ, 0xc0, !PT ;  /* 0x000003806d2c7812 */ /* 0x000fc400078ec0ff */
[----:B------:R-:W-:Y:S02]  /*86f0*/  SHF.R.U64 R28, R28, 0x3, RZ ;  /* 0x000000031c1c7819 */ /* 0x000fe400000012ff */
[----:B------:R-:W-:Y:S02]  /*8700*/  MOV R71, R10 ;  /* 0x0000000a00477202 */ /* 0x000fe40000000f00 */
[----:B------:R-:W-:Y:S02]  /*8710*/  SHF.R.U64 R44, R44, 0x3, RZ ;  /* 0x000000032c2c7819 */ /* 0x000fe400000012ff */
[----:B------:R-:W-:Y:S02]  /*8720*/  F2FP.F16.F32.PACK_AB R11, R39, R38 ;  /* 0x00000026270b723e */ /* 0x000fe400000000ff */
[----:B------:R-:W-:Y:S01]  /*8730*/  F2FP.F16.F32.PACK_AB R4, R92, R99 ;  /* 0x000000635c04723e */ /* 0x000fe200000000ff */
[----:B------:R-:W1:Y:S01]  /*8740*/  LDC.64 R38, c[0x0][0xc00] ;  /* 0x00030000ff267b82 */ /* 0x000e620000000a00 */
[----:B------:R-:W-:-:S02]  /*8750*/  LOP3.LUT R8, R28, R107, RZ, 0x3c, !PT ;  /* 0x0000006b1c087212 */ /* 0x000fc400078e3cff */
[----:B------:R-:W-:Y:S01]  /*8760*/  LOP3.LUT R28, R44, R109, RZ, 0x3c, !PT ;  /* 0x0000006d2c1c7212 */ /* 0x000fe200078e3cff */
[----:B------:R2:W-:Y:S01]  /*8770*/  STSM.16.M88.4 [R96], R4 ;  /* 0x0000000460007844 */ /* 0x0005e20000000200 */
[----:B------:R-:W-:Y:S02]  /*8780*/  MOV R44, R8 ;  /* 0x00000008002c7202 */ /* 0x000fe40000000f00 */
[----:B------:R-:W-:Y:S02]  /*8790*/  MOV R94, R26 ;  /* 0x0000001a005e7202 */ /* 0x000fe40000000f00 */
[----:B------:R-:W-:Y:S02]  /*87a0*/  F2FP.F16.F32.PACK_AB R8, R90, R93 ;  /* 0x0000005d5a08723e */ /* 0x000fe400000000ff */
[----:B------:R-:W-:Y:S02]  /*87b0*/  F2FP.F16.F32.PACK_AB R9, R34, R91 ;  /* 0x0000005b2209723e */ /* 0x000fe400000000ff */
[----:B------:R-:W-:-:S02]  /*87c0*/  F2FP.F16.F32.PACK_AB R10, R88, R89 ;  /* 0x00000059580a723e */ /* 0x000fc400000000ff */
[----:B------:R-:W-:Y:S02]  /*87d0*/  MOV R92, R24 ;  /* 0x00000018005c7202 */ /* 0x000fe40000000f00 */
[----:B------:R-:W-:Y:S01]  /*87e0*/  MOV R73, R12 ;  /* 0x0000000c00497202 */ /* 0x000fe20000000f00 */
[----:B------:R-:W-:Y:S01]  /*87f0*/  STSM.16.M88.4 [R94], R8 ;  /* 0x000000085e007844 */ /* 0x000fe20000000200 */
[----:B------:R-:W-:Y:S02]  /*8800*/  MOV R72, R14 ;  /* 0x0000000e00487202 */ /* 0x000fe40000000f00 */
[----:B--2---:R-:W-:Y:S02]  /*8810*/  F2FP.F16.F32.PACK_AB R4, R41, R40 ;  /* 0x000000282904723e */ /* 0x004fe400000000ff */
[----:B------:R-:W-:Y:S02]  /*8820*/  F2FP.F16.F32.PACK_AB R5, R43, R42 ;  /* 0x0000002a2b05723e */ /* 0x000fe400000000ff */
[----:B------:R-:W-:-:S02]  /*8830*/  F2FP.F16.F32.PACK_AB R6, R36, R37 ;  /* 0x000000252406723e */ /* 0x000fc400000000ff */
[----:B------:R-:W-:Y:S02]  /*8840*/  F2FP.F16.F32.PACK_AB R7, R30, R35 ;  /* 0x000000231e07723e */ /* 0x000fe400000000ff */
[----:B------:R-:W-:Y:S02]  /*8850*/  F2FP.F16.F32.PACK_AB R12, R49, R48 ;  /* 0x00000030310c723e */ /* 0x000fe400000000ff */
        /* <DEDUP_REMOVED lines=10> */
[----:B------:R-:W-:Y:S02]  /*8900*/  MOV R36, R28 ;  /* 0x0000001c00247202 */ /* 0x000fe40000000f00 */
[----:B------:R-:W-:Y:S01]  /*8910*/  F2FP.F16.F32.PACK_AB R28, R65, R64 ;  /* 0x00000040411c723e */ /* 0x000fe200000000ff */
[----:B------:R4:W-:Y:S01]  /*8920*/  STSM.16.M88.4 [R72], R24 ;  /* 0x0000001848007844 */ /* 0x0009e20000000200 */
[----:B------:R-:W-:Y:S01]  /*8930*/  F2FP.F16.F32.PACK_AB R29, R67, R66 ;  /* 0x00000042431d723e */ /* 0x000fe200000000ff */
[----:B--2---:R-:W-:Y:S01]  /*8940*/  IMAD.SHL.U32 R5, R22, 0x4, RZ ;  /* 0x0000000416057824 */ /* 0x004fe200078e00ff */
[----:B------:R-:W-:Y:S02]  /*8950*/  F2FP.F16.F32.PACK_AB R30, R69, R68 ;  /* 0x00000044451e723e */ /* 0x000fe400000000ff */
[----:B------:R-:W-:-:S02]  /*8960*/  F2FP.F16.F32.PACK_AB R34, R77, R76 ;  /* 0x0000004c4d22723e */ /* 0x000fc400000000ff */
[----:B------:R-:W-:Y:S01]  /*8970*/  F2FP.F16.F32.PACK_AB R35, R79, R78 ;  /* 0x0000004e4f23723e */ /* 0x000fe200000000ff */
[----:B------:R4:W-:Y:S01]  /*8980*/  STSM.16.M88.4 [R71], R28 ;  /* 0x0000001c47007844 */ /* 0x0009e20000000200 */
[----:B------:R-:W-:Y:S02]  /*8990*/  ISETP.NE.U32.AND P2, PT, RZ, UR4, PT ;  /* 0x00000004ff007c0c */ /* 0x000fe4000bf45070 */
[----:B-1----:R-:W-:Y:S01]  /*89a0*/  ISETP.NE.U32.AND P0, PT, R38, RZ, PT ;  /* 0x000000ff2600720c */ /* 0x002fe20003f05070 */
[----:B------:R4:W-:Y:S01]  /*89b0*/  STSM.16.M88.4 [R44], R32 ;  /* 0x000000202c007844 */ /* 0x0009e20000000200 */
[----:B------:R-:W-:Y:S02]  /*89c0*/  ISETP.NE.AND.EX P2, PT, RZ, UR5, PT, P2 ;  /* 0x00000005ff007c0c */ /* 0x000fe4000bf45320 */
[----:B------:R-:W-:Y:S01]  /*89d0*/  ISETP.NE.AND.EX P0, PT, R39, RZ, PT, P0 ;  /* 0x000000ff2700720c */ /* 0x000fe20003f05300 */
[----:B------:R4:W-:Y:S01]  /*89e0*/  STSM.16.M88.4 [R36], R80 ;  /* 0x0000005024007844 */ /* 0x0009e20000000200 */
[----:B------:R-:W-:Y:S01]  /*89f0*/  SHF.L.U64.HI R10, R22, 0x2, R162 ;  /* 0x00000002160a7819 */ /* 0x000fe200000102a2 */
[----:B------:R-:W-:Y:S01]  /*8a00*/  BAR.SYNC.DEFER_BLOCKING 0x1, 0x100 ;  /* 0x0044000000007b1d */ /* 0x000fe20000010000 */
[----:B------:R-:W-:-:S02]  /*8a10*/  IADD3 R6, P1, R5, R38, RZ ;  /* 0x0000002605067210 */ /* 0x000fc40007f3e0ff */
[----:B------:R-:W-:-:S05]  /*8a20*/  MOV R48, RZ ;  /* 0x000000ff00307202 */ /* 0x000fca0000000f00 */
[----:B------:R-:W-:Y:S01]  /*8a30*/  @P2 IADD3 R4, P3, R5, UR4, RZ ;  /* 0x0000000405042c10 */ /* 0x000fe2000ff7e0ff */
[----:B------:R-:W-:Y:S01]  /*8a40*/  ULDC UR4, c[0x0][0xa88] ;  /* 0x0002a20000047ab9 */ /* 0x000fe20000000800 */
[C---:B------:R-:W-:Y:S02]  /*8a50*/  IMAD.X R7, R10.reuse, 0x1, R39, P1 ;  /* 0x000000010a077824 */ /* 0x040fe400008e0627 */
[----:B------:R-:W-:Y:S01]  /*8a60*/  IMAD.U32 R9, RZ, RZ, UR4 ;  /* 0x00000004ff097e24 */ /* 0x000fe2000f8e00ff */
[----:B------:R-:W-:Y:S02]  /*8a70*/  @P2 IADD3.X R5, R10, UR5, RZ, P3, !PT ;  /* 0x000000050a052c10 */ /* 0x000fe40009ffe4ff */
        /* <DEDUP_REMOVED lines=10> */
.L_x_2456:
[----:B------:R-:W-:Y:S01]  /*8b20*/  SHF.R.S32.HI R44, RZ, 0x1f, R161 ;  /* 0x0000001fff2c7819 */ /* 0x000fe200000114a1 */
[----:B------:R-:W-:Y:S01]  /*8b30*/  IMAD.IADD R15, R19, 0x1, R16 ;  /* 0x00000001130f7824 */ /* 0x000fe200078e0210 */
[----:B------:R-:W-:Y:S01]  /*8b40*/  ULDC.64 UR4, c[0x0][0xb90] ;  /* 0x0002e40000047ab9 */ /* 0x000fe20000000a00 */
[----:B-----5:R-:W-:Y:S01]  /*8b50*/  SHF.R.S32.HI R49, RZ, 0x1f, R48 ;  /* 0x0000001fff317819 */ /* 0x020fe20000011430 */
[----:B------:R-:W-:Y:S01]  /*8b60*/  IMAD R57, R9, R54, RZ ;  /* 0x0000003609397224 */ /* 0x000fe200078e02ff */
[----:B------:R-:W-:Y:S01]  /*8b70*/  SEL R162, R162, RZ, !P0 ;  /* 0x000000ffa2a27207 */ /* 0x000fe20004000000 */
[----:B------:R-:W-:Y:S01]  /*8b80*/  IMAD R4, R44, UR4, RZ ;  /* 0x000000042c047c24 */ /* 0x000fe2000f8e02ff */
[----:B------:R-:W-:Y:S01]  /*8b90*/  SEL R55, R22, RZ, !P0 ;  /* 0x000000ff16377207 */ /* 0x000fe20004000000 */
[----:B-1----:R-:W-:Y:S01]  /*8ba0*/  @P1 IMAD.HI.U32 R6, R15, R8, RZ ;  /* 0x000000080f061227 */ /* 0x002fe200078e00ff */
[----:B------:R-:W-:-:S03]  /*8bb0*/  IADD3 R22, R167, R16, RZ ;  /* 0x00000010a7167210 */ /* 0x000fc60007ffe0ff */
[----:B------:R-:W-:Y:S01]  /*8bc0*/  IMAD.MOV.U32 R7, RZ, RZ, R15 ;  /* 0x000000ffff077224 */ /* 0x000fe200078e000f */
[----:B--2---:R-:W-:Y:S01]  /*8bd0*/  @P1 SHF.R.U32.HI R7, RZ, R11, R6 ;  /* 0x0000000bff071219 */ /* 0x004fe20000011606 */
[C---:B------:R-:W-:Y:S02]  /*8be0*/  IMAD R13, R161.reuse, UR5, R4 ;  /* 0x00000005a10d7c24 */ /* 0x040fe4000f8e0204 */
[----:B------:R-:W-:Y:S01]  /*8bf0*/  IMAD.WIDE.U32 R4, R161, UR4, R48 ;  /* 0x00000004a1047c25 */ /* 0x000fe2000f8e0030 */
[----:B------:R-:W-:-:S03]  /*8c00*/  ULDC.64 UR4, c[0x0][0xb98] ;  /* 0x0002e60000047ab9 */ /* 0x000fc60000000a00 */
[----:B------:R-:W-:Y:S02]  /*8c10*/  IMAD R11, R163, 0x40, R17 ;  /* 0x00000040a30b7824 */ /* 0x000fe400078e0211 */
[----:B------:R-:W-:Y:S02]  /*8c20*/  IMAD.IADD R5, R5, 0x1, R13 ;  /* 0x0000000105057824 */ /* 0x000fe400078e020d */
[----:B------:R-:W-:Y:S02]  /*8c30*/  IMAD.MOV R13, RZ, RZ, -R7 ;  /* 0x000000ffff0d7224 */ /* 0x000fe400078e0a07 */
[----:B------:R-:W-:-:S04]  /*8c40*/  IMAD.WIDE R2, R11, 0x2, R2 ;  /* 0x000000020b027825 */ /* 0x000fc800078e0202 */
[----:B------:R-:W-:Y:S01]  /*8c50*/  IMAD R6, R162, UR4, RZ ;  /* 0x00000004a2067c24 */ /* 0x000fe2000f8e02ff */
[C---:B------:R-:W-:Y:S01]  /*8c60*/  IADD3 R25, P0, R2.reuse, 0x1000, RZ ;  /* 0x0000100002197810 */ /* 0x040fe20007f1e0ff */
[C---:B------:R-:W-:Y:S01]  /*8c70*/  IMAD.WIDE.U32 R4, R55.reuse, UR4, R4 ;  /* 0x0000000437047c25 */ /* 0x040fe2000f8e0004 */
[C---:B------:R-:W-:Y:S02]  /*8c80*/  IADD3 R41, P6, R2.reuse, 0x4000, RZ ;  /* 0x0000400002297810 */ /* 0x040fe40007fde0ff */
[----:B------:R-:W-:Y:S01]  /*8c90*/  IADD3 R37, P5, R2, 0x5000, RZ ;  /* 0x0000500002257810 */ /* 0x000fe20007fbe0ff */
[----:B------:R-:W-:Y:S01]  /*8ca0*/  IMAD R11, R54, R13, R15 ;  /* 0x0000000d360b7224 */ /* 0x000fe200078e020f */
[----:B------:R-:W-:Y:S01]  /*8cb0*/  SHF.R.S32.HI R13, RZ, 0x1f, R7 ;  /* 0x0000001fff0d7819 */ /* 0x000fe20000011407 */
[----:B------:R-:W-:Y:S01]  /*8cc0*/  IMAD R8, R55, UR5, R6 ;  /* 0x0000000537087c24 */ /* 0x000fe2000f8e0206 */
[----:B------:R-:W-:Y:S01]  /*8cd0*/  IADD3 R4, P2, R7, R4, RZ ;  /* 0x0000000407047210 */ /* 0x000fe20007f5e0ff */
[----:B------:R-:W-:Y:S01]  /*8ce0*/  ULDC.64 UR4, c[0x0][0xb88] ;  /* 0x0002e20000047ab9 */ /* 0x000fe20000000a00 */
[----:B------:R-:W-:-:S02]  /*8cf0*/  SHF.R.S32.HI R6, RZ, 0x1f, R11 ;  /* 0x0000001fff067819 */ /* 0x000fc4000001140b */
[----:B------:R-:W-:Y:S02]  /*8d00*/  IADD3.X R5, R13, R5, R8, P2, !PT ;  /* 0x000000050d057210 */ /* 0x000fe400017fe408 */
[----:B------:R-:W-:Y:S01]  /*8d10*/  IADD3 R15, P3, R2, 0x2000, RZ ;  /* 0x00002000020f7810 */ /* 0x000fe20007f7e0ff */
[----:B------:R-:W-:Y:S01]  /*8d20*/  IMAD R8, R6, UR4, RZ ;  /* 0x0000000406087c24 */ /* 0x000fe2000f8e02ff */
[----:B------:R-:W-:Y:S01]  /*8d30*/  LOP3.LUT R12, R25, 0x380, RZ, 0xc0, !PT ;  /* 0x00000380190c7812 */ /* 0x000fe200078ec0ff */
[----:B------:R-:W-:Y:S01]  /*8d40*/  IMAD.WIDE.U32 R4, R11, UR4, R4 ;  /* 0x000000040b047c25 */ /* 0x000fe2000f8e0004 */
[----:B------:R-:W-:Y:S02]  /*8d50*/  LOP3.LUT R7, R15, 0x380, RZ, 0xc0, !PT ;  /* 0x000003800f077812 */ /* 0x000fe400078ec0ff */
[----:B------:R-:W-:Y:S01]  /*8d60*/  LOP3.LUT R40, R41, 0x380, RZ, 0xc0, !PT ;  /* 0x0000038029287812 */ /* 0x000fe200078ec0ff */
[----:B------:R-:W-:Y:S01]  /*8d70*/  IMAD R13, R11, UR5, R8 ;  /* 0x000000050b0d7c24 */ /* 0x000fe2000f8e0208 */
[----:B------:R-:W-:Y:S01]  /*8d80*/  ULDC.64 UR4, c[0x0][0xb50] ;  /* 0x0002d40000047ab9 */ /* 0x000fe20000000a00 */
[----:B------:R-:W-:-:S02]  /*8d90*/  SHF.R.U64 R6, R7, 0x3, RZ ;  /* 0x0000000307067819 */ /* 0x000fc400000012ff */
[----:B------:R-:W-:Y:S01]  /*8da0*/  IMAD.IADD R5, R5, 0x1, R13 ;  /* 0x0000000105057824 */ /* 0x000fe200078e020d */
[----:B------:R-:W-:Y:S01]  /*8db0*/  LEA R10, P4, R4, UR4, 0x2 ;  /* 0x00000004040a7c11 */ /* 0x000fe2000f8810ff */
[----:B------:R-:W-:Y:S01]  /*8dc0*/  IMAD.X R13, RZ, RZ, R3, P0 ;  /* 0x000000ffff0d7224 */ /* 0x000fe200000e0603 */
[----:B------:R-:W-:Y:S02]  /*8dd0*/  IADD3 R7, P2, R2, 0x3000, RZ ;  /* 0x0000300002077810 */ /* 0x000fe40007f5e0ff */
[----:B------:R-:W-:Y:S01]  /*8de0*/  LEA.HI.X R14, R4, UR5, R5, 0x2, P4 ;  /* 0x00000005040e7c11 */ /* 0x000fe2000a0f1405 */
[----:B------:R-:W-:Y:S01]  /*8df0*/  SHFL.IDX PT, R50, R10, RZ, 0x1c1f ;  /* 0x001c1fff0a327589 */ /* 0x000fe200000e0000 */
[----:B------:R-:W-:Y:S01]  /*8e00*/  LOP3.LUT P0, RZ, R165, 0x3, RZ, 0xc0, !PT ;  /* 0x00000003a5ff7812 */ /* 0x000fe2000780c0ff */
[----:B------:R-:W-:Y:S01]  /*8e10*/  IMAD.X R9, RZ, RZ, R3, P2 ;  /* 0x000000ffff097224 */ /* 0x000fe200010e0603 */
[----:B------:R-:W-:Y:S01]  /*8e20*/  LOP3.LUT R8, R7, 0x380, RZ, 0xc0, !PT ;  /* 0x0000038007087812 */ /* 0x000fe200078ec0ff */
[----:B------:R-:W1:Y:S01]  /*8e30*/  SHFL.IDX PT, R51, R14, RZ, 0x1c1f ;  /* 0x001c1fff0e337589 */ /* 0x000e6200000e0000 */
[C---:B------:R-:W-:Y:S01]  /*8e40*/  VIADD R4, R22.reuse, 0x8 ;  /* 0x0000000816047836 */ /* 0x040fe20000000000 */
[----:B------:R-:W-:Y:S01]  /*8e50*/  ISETP.GE.OR P2, PT, R22, R57, P0 ;  /* 0x000000391600720c */ /* 0x000fe20000746670 */
[----:B------:R-:W-:Y:S01]  /*8e60*/  ULDC.64 UR4, c[0x0][0xaa0] ;  /* 0x0002a80000047ab9 */ /* 0x000fe20000000a00 */
[----:B------:R-:W-:Y:S01]  /*8e70*/  SHFL.IDX PT, R52, R10, 0x1, 0x1c1f ;  /* 0x003c1f000a347f89 */ /* 0x000fe200000e0000 */
[----:B------:R-:W-:-:S02]  /*8e80*/  IADD3 R33, P4, R2, 0x6000, RZ ;  /* 0x0000600002217810 */ /* 0x000fc40007f9e0ff */
[----:B------:R-:W-:Y:S01]  /*8e90*/  ISETP.GE.OR P0, PT, R4, R57, P0 ;  /* 0x000000390400720c */ /* 0x000fe20000706670 */
[----:B------:R-:W2:Y:S01]  /*8ea0*/  SHFL.IDX PT, R53, R14, 0x1, 0x1c1f ;  /* 0x003c1f000e357f89 */ /* 0x000ea200000e0000 */
[----:B------:R-:W-:Y:S02]  /*8eb0*/  LOP3.LUT R11, R2, 0x380, RZ, 0xc0, !PT ;  /* 0x00000380020b7812 */ /* 0x000fe400078ec0ff */
[----:B------:R-:W-:Y:S02]  /*8ec0*/  SHF.R.U64 R8, R8, 0x3, RZ ;  /* 0x0000000308087819 */ /* 0x000fe400000012ff */
[----:B------:R-:W-:Y:S02]  /*8ed0*/  LOP3.LUT R36, R37, 0x380, RZ, 0xc0, !PT ;  /* 0x0000038025247812 */ /* 0x000fe400078ec0ff */
[----:B------:R-:W-:Y:S02]  /*8ee0*/  LOP3.LUT R32, R33, 0x380, RZ, 0xc0, !PT ;  /* 0x0000038021207812 */ /* 0x000fe400078ec0ff */
[----:B------:R-:W-:-:S02]  /*8ef0*/  SHF.R.U64 R11, R11, 0x3, RZ ;  /* 0x000000030b0b7819 */ /* 0x000fc400000012ff */
[----:B------:R-:W-:Y:S01]  /*8f00*/  LOP3.LUT R8, R8, R7, RZ, 0x3c, !PT ;  /* 0x0000000708087212 */ /* 0x000fe200078e3cff */
[--C-:B------:R-:W-:Y:S01]  /*8f10*/  IMAD.X R7, RZ, RZ, R3.reuse, P3 ;  /* 0x000000ffff077224 */ /* 0x100fe200018e0603 */
[----:B------:R-:W-:Y:S02]  /*8f20*/  IADD3 R5, P3, R2, 0x7000, RZ ;  /* 0x0000700002057810 */ /* 0x000fe40007f7e0ff */
[----:B------:R-:W-:Y:S01]  /*8f30*/  SHF.R.U64 R12, R12, 0x3, RZ ;  /* 0x000000030c0c7819 */ /* 0x000fe200000012ff */
[----:B-1----:R1:W-:Y:S01]  /*8f40*/  @!P2 ST.E desc[UR36][R50.64], R20 ;  /* 0x000000143200a985 */ /* 0x0023e2000c101924 */
[----:B------:R-:W-:Y:S01]  /*8f50*/  SHF.R.U64 R40, R40, 0x3, RZ ;  /* 0x0000000328287819 */ /* 0x000fe200000012ff */
[----:B------:R-:W-:Y:S01]  /*8f60*/  IMAD R49, R49, UR4, RZ ;  /* 0x0000000431317c24 */ /* 0x000fe2000f8e02ff */
[----:B------:R-:W-:Y:S01]  /*8f70*/  SHF.R.U64 R36, R36, 0x3, RZ ;  /* 0x0000000324247819 */ /* 0x000fe200000012ff */
[----:B------:R-:W-:Y:S01]  /*8f80*/  IMAD.X R29, RZ, RZ, R3, P3 ;  /* 0x000000ffff1d7224 */ /* 0x000fe200018e0603 */
[----:B------:R-:W-:-:S02]  /*8f90*/  SHF.R.U64 R32, R32, 0x3, RZ ;  /* 0x0000000320207819 */ /* 0x000fc400000012ff */
[----:B------:R-:W-:Y:S01]  /*8fa0*/  LOP3.LUT R2, R11, R2, RZ, 0x3c, !PT ;  /* 0x000000020b027212 */ /* 0x000fe200078e3cff */
[----:B--2---:R2:W-:Y:S01]  /*8fb0*/  @!P0 ST.E desc[UR36][R52.64], R0 ;  /* 0x0000000034008985 */ /* 0x0045e2000c101924 */
[----:B------:R-:W-:Y:S02]  /*8fc0*/  LOP3.LUT R12, R12, R25, RZ, 0x3c, !PT ;  /* 0x000000190c0c7212 */ /* 0x000fe400078e3cff */
[----:B------:R-:W-:Y:S01]  /*8fd0*/  LOP3.LUT R40, R40, R41, RZ, 0x3c, !PT ;  /* 0x0000002928287212 */ /* 0x000fe200078e3cff */
[----:B-1----:R-:W1:Y:S01]  /*8fe0*/  @P1 LDC R51, c[0x0][0xbec] ;  /* 0x0002fb00ff331b82 */ /* 0x002e620000000800 */
[----:B------:R-:W-:Y:S01]  /*8ff0*/  LOP3.LUT R36, R36, R37, RZ, 0x3c, !PT ;  /* 0x0000002524247212 */ /* 0x000fe200078e3cff */
[--C-:B------:R-:W-:Y:S01]  /*9000*/  IMAD.X R41, RZ, RZ, R3.reuse, P6 ;  /* 0x000000ffff297224 */ /* 0x100fe200030e0603 */
[----:B------:R-:W-:Y:S01]  /*9010*/  LOP3.LUT R32, R32, R33, RZ, 0x3c, !PT ;  /* 0x0000002120207212 */ /* 0x000fe200078e3cff */
[--C-:B------:R-:W-:Y:S01]  /*9020*/  IMAD.X R37, RZ, RZ, R3.reuse, P5 ;  /* 0x000000ffff257224 */ /* 0x100fe200028e0603 */
[----:B------:R3:W5:Y:S01]  /*9030*/  LD.E.128 R24, desc[UR36][R2.64] ;  /* 0x0000002402187980 */ /* 0x000762000c101d00 */
[----:B------:R-:W-:Y:S01]  /*9040*/  IMAD.X R33, RZ, RZ, R3, P4 ;  /* 0x000000ffff217224 */ /* 0x000fe200020e0603 */
[----:B------:R-:W-:Y:S01]  /*9050*/  LOP3.LUT R4, R5, 0x380, RZ, 0xc0, !PT ;  /* 0x0000038005047812 */ /* 0x000fe200078ec0ff */
[----:B--2---:R-:W2:Y:S01]  /*9060*/  @P1 LDC R53, c[0x0][0xbf0] ;  /* 0x0002fc00ff351b82 */ /* 0x004ea20000000800 */
[----:B------:R-:W-:Y:S01]  /*9070*/  IMAD R49, R48, UR5, R49 ;  /* 0x0000000530317c24 */ /* 0x000fe2000f8e0231 */
[----:B------:R-:W-:Y:S01]  /*9080*/  LOP3.LUT R6, R6, R15, RZ, 0x3c, !PT ;  /* 0x0000000f06067212 */ /* 0x000fe200078e3cff */
[----:B------:R-:W5:Y:S01]  /*9090*/  LD.E.128 R8, desc[UR36][R8.64] ;  /* 0x0000002408087980 */ /* 0x000f62000c101d00 */
[----:B------:R-:W-:Y:S01]  /*90a0*/  SHF.R.U64 R4, R4, 0x3, RZ ;  /* 0x0000000304047819 */ /* 0x000fe200000012ff */
[----:B---3--:R-:W-:Y:S01]  /*90b0*/  IMAD.WIDE.U32 R2, R48, UR4, RZ ;  /* 0x0000000430027c25 */ /* 0x008fe2000f8e00ff */
[----:B------:R-:W-:-:S02]  /*90c0*/  ULDC.64 UR4, c[0x0][0xae8] ;  /* 0x0002ba0000047ab9 */ /* 0x000fc40000000a00 */
[----:B------:R-:W-:Y:S01]  /*90d0*/  LOP3.LUT R28, R4, R5, RZ, 0x3c, !PT ;  /* 0x00000005041c7212 */ /* 0x000fe200078e3cff */
[----:B------:R-:W5:Y:S01]  /*90e0*/  LD.E.128 R12, desc[UR36][R12.64] ;  /* 0x000000240c0c7980 */ /* 0x000f62000c101d00 */
[----:B------:R-:W-:Y:S01]  /*90f0*/  IADD3 R3, R3, R49, RZ ;  /* 0x0000003103037210 */ /* 0x000fe20007ffe0ff */
[----:B------:R-:W-:Y:S02]  /*9100*/  IMAD R49, R160, 0x20, R163 ;  /* 0x00000020a0317824 */ /* 0x000fe400078e02a3 */
        /* <DEDUP_REMOVED lines=8> */
[----:B-1----:R-:W-:Y:S02]  /*9190*/  @P1 IMAD.HI.U32 R0, R22, R51, RZ ;  /* 0x0000003316001227 */ /* 0x002fe400078e00ff */
[----:B------:R-:W5:Y:S02]  /*91a0*/  LD.E.128 R32, desc[UR36][R32.64] ;  /* 0x0000002420207980 */ /* 0x000f64000c101d00 */
[----:B------:R-:W-:Y:S02]  /*91b0*/  IMAD.IADD R3, R3, 0x1, R49 ;  /* 0x0000000103037824 */ /* 0x000fe400078e0231 */
[----:B------:R-:W-:Y:S01]  /*91c0*/  IMAD.MOV.U32 R49, RZ, RZ, R22 ;  /* 0x000000ffff317224 */ /* 0x000fe200078e0016 */
[----:B--2---:R-:W-:Y:S01]  /*91d0*/  @P1 SHF.R.U32.HI R49, RZ, R53, R0 ;  /* 0x00000035ff311219 */ /* 0x004fe20000011600 */
[----:B------:R-:W-:Y:S01]  /*91e0*/  IMAD R20, R162, UR4, RZ ;  /* 0x00000004a2147c24 */ /* 0x000fe2000f8e02ff */
[----:B------:R-:W5:Y:S01]  /*91f0*/  LD.E.128 R28, desc[UR36][R28.64] ;  /* 0x000000241c1c7980 */ /* 0x000f62000c101d00 */
[C---:B------:R-:W-:Y:S01]  /*9200*/  IMAD.WIDE.U32 R2, R55.reuse, UR4, R2 ;  /* 0x0000000437027c25 */ /* 0x040fe2000f8e0002 */
[--C-:B------:R-:W-:Y:S01]  /*9210*/  SHF.R.S32.HI R0, RZ, 0x1f, R49.reuse ;  /* 0x0000001fff007819 */ /* 0x100fe20000011431 */
[----:B------:R-:W-:Y:S01]  /*9220*/  @!PT LDS RZ, [RZ] ;  /* 0x00000000fffff984 */ /* 0x000fe20000000800 */
[----:B------:R-:W-:Y:S01]  /*9230*/  @!PT LDS RZ, [RZ] ;  /* 0x00000000fffff984 */ /* 0x000fe20000000800 */
[----:B------:R-:W-:Y:S01]  /*9240*/  @!PT LDS RZ, [RZ] ;  /* 0x00000000fffff984 */ /* 0x000fe20000000800 */
[----:B------:R-:W-:Y:S01]  /*9250*/  @!PT LDS RZ, [RZ] ;  /* 0x00000000fffff984 */ /* 0x000fe20000000800 */
[----:B------:R1:W-:Y:S06]  /*9260*/  MEMBAR.ALL.CTA ;  /* 0x0000000000007992 */ /* 0x0003ec0000008000 */
[----:B-1----:R-:W1:Y:S01]  /*9270*/  FENCE.VIEW.ASYNC.S ;  /* 0x00000000000073c6 */ /* 0x002e620000000000 */
[----:B------:R-:W-:Y:S01]  /*9280*/  IMAD R51, R55, UR5, R20 ;  /* 0x0000000537337c24 */ /* 0x000fe2000f8e0214 */
[----:B------:R-:W-:Y:S01]  /*9290*/  ULDC.64 UR4, c[0x0][0xae0] ;  /* 0x0002b80000047ab9 */ /* 0x000fe20000000a00 */
[----:B------:R-:W-:-:S02]  /*92a0*/  IMAD.MOV R53, RZ, RZ, -R49 ;  /* 0x000000ffff357224 */ /* 0x000fc400078e0a31 */
        /* <DEDUP_REMOVED lines=8> */
[----:B------:R-:W-:Y:S02]  /*9330*/  IMAD.IADD R3, R3, 0x1, R53 ;  /* 0x0000000103037824 */ /* 0x000fe400078e0235 */
[----:B------:R-:W-:Y:S02]  /*9340*/  IMAD R16, R0, UR4, RZ ;  /* 0x0000000400107c24 */ /* 0x000fe4000f8e02ff */
[----:B------:R-:W-:Y:S01]  /*9350*/  IMAD.WIDE.U32 R2, R51, UR4, R2 ;  /* 0x0000000433027c25 */ /* 0x000fe2000f8e0002 */
[----:B------:R-:W-:-:S03]  /*9360*/  ISETP.GE.AND P2, PT, R44, R57, PT ;  /* 0x000000392c00720c */ /* 0x000fc60003f46270 */
[----:B------:R-:W-:Y:S01]  /*9370*/  IMAD R49, R51, UR5, R16 ;  /* 0x0000000533317c24 */ /* 0x000fe2000f8e0210 */
[----:B------:R-:W-:Y:S01]  /*9380*/  IADD3 R0, R44, 0x20, RZ ;  /* 0x000000202c007810 */ /* 0x000fe20007ffe0ff */
[----:B------:R-:W-:Y:S01]  /*9390*/  ULDC.64 UR4, c[0x0][0xa80] ;  /* 0x0002a00000047ab9 */ /* 0x000fe20000000a00 */
[----:B0-----:R-:W-:Y:S01]  /*93a0*/  VIADD R21, R21, 0x2a820 ;  /* 0x0002a82015157836 */ /* 0x001fe20000000000 */
[----:B------:R-:W-:Y:S01]  /*93b0*/  LEA R16, P3, R2, UR4, 0x1 ;  /* 0x0000000402107c11 */ /* 0x000fe2000f8608ff */
[----:B------:R-:W-:Y:S01]  /*93c0*/  IMAD.IADD R3, R3, 0x1, R49 ;  /* 0x0000000103037824 */ /* 0x000fe200078e0231 */
[-C--:B------:R-:W-:Y:S01]  /*93d0*/  ISETP.GE.AND P0, PT, R0, R57.reuse, PT ;  /* 0x000000390000720c */ /* 0x080fe20003f06270 */
[----:B------:R-:W-:Y:S01]  /*93e0*/  VIADD R0, R44, 0x40 ;  /* 0x000000402c007836 */ /* 0x000fe20000000000 */
[----:B------:R-:W-:Y:S02]  /*93f0*/  PRMT R21, RZ, 0x654, R21 ;  /* 0x00000654ff157816 */ /* 0x000fe40000000015 */
[----:B------:R-:W-:Y:S01]  /*9400*/  LEA.HI.X R22, R2, UR5, R3, 0x1, P3 ;  /* 0x0000000502167c11 */ /* 0x000fe200098f0c03 */
[----:B-1----:R0:W1:Y:S01]  /*9410*/  SHFL.IDX PT, R20, R16, RZ, 0x181f ;  /* 0x00181fff10147589 */ /* 0x00206200000e0000 */
[----:B------:R-:W-:Y:S01]  /*9420*/  ISETP.GE.AND P1, PT, R0, R57, PT ;  /* 0x000000390000720c */ /* 0x000fe20003f26270 */
[----:B------:R0:W-:Y:S01]  /*9430*/  SYNCS.ARRIVE.TRANS64.RED.A1T0 RZ, [R21+URZ], RZ ;  /* 0x000000ff15ff79a7 */ /* 0x0001e2000810043f */
[----:B------:R-:W-:Y:S01]  /*9440*/  BSSY B1, `(.L_x_2457) ;  /* 0x000000c000017945 */ /* 0x000fe20003800000 */
[----:B------:R0:W2:Y:S03]  /*9450*/  SHFL.IDX PT, R0, R22, RZ, 0x181f ;  /* 0x00181fff16007589 */ /* 0x0000a600000e0000 */
[----:B------:R-:W-:Y:S07]  /*9460*/  @P2 BRA `(.L_x_2458) ;  /* 0x0000000000242947 */ /* 0x000fee0003800000 */
[----:B------:R-:W-:Y:S02]  /*9470*/  ULDC UR4, c[0x0][0xac8] ;  /* 0x0002b20000047ab9 */ /* 0x000fe40000000800 */
[----:B------:R-:W-:Y:S02]  /*9480*/  ISETP.GE.AND P2, PT, R17, UR4, PT ;  /* 0x0000000411007c0c */ /* 0x000fe4000bf46270 */
[----:B------:R-:W-:-:S11]  /*9490*/  ISETP.GE.AND P3, PT, R23, UR4, PT ;  /* 0x0000000417007c0c */ /* 0x000fd6000bf66270 */
[-C--:B-1----:R-:W-:Y:S02]  /*94a0*/  @!P2 LEA R2, P4, R17, R20.reuse, 0x1 ;  /* 0x000000141102a211 */ /* 0x082fe400078808ff */
[----:B------:R-:W-:Y:S02]  /*94b0*/  @!P3 LEA R20, P5, R23, R20, 0x1 ;  /* 0x000000141714b211 */ /* 0x000fe400078a08ff */
[-C--:B--2---:R-:W-:Y:S02]  /*94c0*/  @!P2 LEA.HI.X R3, R17, R0.reuse, R174, 0x1, P4 ;  /* 0x000000001103a211 */ /* 0x084fe400020f0cae */
[----:B0-----:R-:W-:-:S03]  /*94d0*/  @!P3 LEA.HI.X R21, R23, R0, R173, 0x1, P5 ;  /* 0x000000001715b211 */ /* 0x001fc600028f0cad */
[----:B-----5:R3:W-:Y:S04]  /*94e0*/  @!P2 ST.E.128 desc[UR36][R2.64], R24 ;  /* 0x000000180200a985 */ /* 0x0207e8000c101d24 */
[----:B------:R3:W-:Y:S02]  /*94f0*/  @!P3 ST.E.128 desc[UR36][R20.64], R40 ;  /* 0x000000281400b985 */ /* 0x0007e4000c101d24 */
.L_x_2458:
[----:B------:R-:W-:Y:S05]  /*9500*/  BSYNC B1 ;  /* 0x0000000000017941 */ /* 0x000fea0003800000 */
.L_x_2457:
[----:B--2---:R2:W4:Y:S01]  /*9510*/  SHFL.IDX PT, R0, R22, 0x1, 0x181f ;  /* 0x00381f0016007f89 */ /* 0x00452200000e0000 */
[----:B------:R-:W-:Y:S03]  /*9520*/  BSSY B1, `(.L_x_2459) ;  /* 0x000000c000017945 */ /* 0x000fe60003800000 */
[----:B-1-3--:R2:W1:Y:S01]  /*9530*/  SHFL.IDX PT, R20, R16, 0x1, 0x181f ;  /* 0x00381f0010147f89 */ /* 0x00a46200000e0000 */
[----:B------:R-:W-:Y:S05]  /*9540*/  @P0 BRA `(.L_x_2460) ;  /* 0x0000000000240947 */ /* 0x000fea0003800000 */
[----:B------:R-:W-:Y:S02]  /*9550*/  ULDC UR4, c[0x0][0xac8] ;  /* 0x0002b20000047ab9 */ /* 0x000fe40000000800 */
[----:B------:R-:W-:Y:S02]  /*9560*/  ISETP.GE.AND P3, PT, R17, UR4, PT ;  /* 0x0000000411007c0c */ /* 0x000fe4000bf66270 */
[----:B------:R-:W-:-:S11]  /*9570*/  ISETP.GE.AND P4, PT, R23, UR4, PT ;  /* 0x0000000417007c0c */ /* 0x000fd6000bf86270 */
[-C--:B-1----:R-:W-:Y:S02]  /*9580*/  @!P3 LEA R2, P0, R17, R20.reuse, 0x1 ;  /* 0x000000141102b211 */ /* 0x082fe400078008ff */
[----:B------:R-:W-:Y:S02]  /*9590*/  @!P4 LEA R20, P2, R23, R20, 0x1 ;  /* 0x000000141714c211 */ /* 0x000fe400078408ff */
[-C--:B----4-:R-:W-:Y:S02]  /*95a0*/  @!P3 LEA.HI.X R3, R17, R0.reuse, R174, 0x1, P0 ;  /* 0x000000001103b211 */ /* 0x090fe400000f0cae */
[----:B0-----:R-:W-:-:S03]  /*95b0*/  @!P4 LEA.HI.X R21, R23, R0, R173, 0x1, P2 ;  /* 0x000000001715c211 */ /* 0x001fc600010f0cad */
[----:B-----5:R3:W-:Y:S04]  /*95c0*/  @!P3 ST.E.128 desc[UR36][R2.64], R12 ;  /* 0x0000000c0200b985 */ /* 0x0207e8000c101d24 */
[----:B------:R3:W-:Y:S02]  /*95d0*/  @!P4 ST.E.128 desc[UR36][R20.64], R36 ;  /* 0x000000241400c985 */ /* 0x0007e4000c101d24 */
.L_x_2460:
[----:B------:R-:W-:Y:S05]  /*95e0*/  BSYNC B1 ;  /* 0x0000000000017941 */ /* 0x000fea0003800000 */
.L_x_2459:
[----:B----4-:R4:W0:Y:S01]  /*95f0*/  SHFL.IDX PT, R0, R22, 0x2, 0x181f ;  /* 0x00581f0016007f89 */ /* 0x01082200000e0000 */
[----:B------:R-:W-:Y:S03]  /*9600*/  BSSY B1, `(.L_x_2461) ;  /* 0x000000c000017945 */ /* 0x000fe60003800000 */
[----:B---3-5:R4:W3:Y:S01]  /*9610*/  SHFL.IDX PT, R12, R16, 0x2, 0x181f ;  /* 0x00581f00100c7f89 */ /* 0x0288e200000e0000 */
[----:B------:R-:W-:Y:S05]  /*9620*/  @P1 BRA `(.L_x_2462) ;  /* 0x0000000000241947 */ /* 0x000fea0003800000 */
[----:B------:R-:W-:Y:S02]  /*9630*/  ULDC UR4, c[0x0][0xac8] ;  /* 0x0002b20000047ab9 */ /* 0x000fe40000000800 */
[----:B------:R-:W-:Y:S02]  /*9640*/  ISETP.GE.AND P2, PT, R17, UR4, PT ;  /* 0x0000000411007c0c */ /* 0x000fe4000bf46270 */
[----:B------:R-:W-:-:S11]  /*9650*/  ISETP.GE.AND P3, PT, R23, UR4, PT ;  /* 0x0000000417007c0c */ /* 0x000fd6000bf66270 */
[-C--:B---3--:R-:W-:Y:S02]  /*9660*/  @!P2 LEA R2, P0, R17, R12.reuse, 0x1 ;  /* 0x0000000c1102a211 */ /* 0x088fe400078008ff */
[----:B------:R-:W-:Y:S02]  /*9670*/  @!P3 LEA R12, P1, R23, R12, 0x1 ;  /* 0x0000000c170cb211 */ /* 0x000fe400078208ff */
[-C--:B0-----:R-:W-:Y:S02]  /*9680*/  @!P2 LEA.HI.X R3, R17, R0.reuse, R174, 0x1, P0 ;  /* 0x000000001103a211 */ /* 0x081fe400000f0cae */
[----:B------:R-:W-:-:S03]  /*9690*/  @!P3 LEA.HI.X R13, R23, R0, R173, 0x1, P1 ;  /* 0x00000000170db211 */ /* 0x000fc600008f0cad */
[----:B------:R0:W-:Y:S04]  /*96a0*/  @!P2 ST.E.128 desc[UR36][R2.64], R4 ;  /* 0x000000040200a985 */ /* 0x0001e8000c101d24 */
[----:B------:R0:W-:Y:S02]  /*96b0*/  @!P3 ST.E.128 desc[UR36][R12.64], R32 ;  /* 0x000000200c00b985 */ /* 0x0001e4000c101d24 */
.L_x_2462:
[----:B------:R-:W-:Y:S05]  /*96c0*/  BSYNC B1 ;  /* 0x0000000000017941 */ /* 0x000fea0003800000 */
.L_x_2461:
        /* <DEDUP_REMOVED lines=16> */
.L_x_2455:
[----:B------:R-:W2:Y:S01]  /*97d0*/  LDC.64 R4, c[0x0][0xc00] ;  /* 0x00030000ff047b82 */ /* 0x000ea20000000a00 */
[----:B------:R-:W-:Y:S01]  /*97e0*/  ULDC.64 UR4, c[0x0][0xc08] ;  /* 0x0003020000047ab9 */ /* 0x000fe20000000a00 */
[----:B------:R-:W-:-:S06]  /*97f0*/  IMAD.MOV.U32 R6, RZ, RZ, RZ ;  /* 0x000000ffff067224 */ /* 0x000fcc00078e00ff */
[----:B------:R-:W3:Y:S01]  /*9800*/  LDC.64 R2, c[0x0][0xc00] ;  /* 0x00030000ff027b82 */ /* 0x000ee20000000a00 */
[----:B------:R-:W-:-:S04]  /*9810*/  ISETP.NE.U32.AND P1, PT, RZ, UR4, PT ;  /* 0x00000004ff007c0c */ /* 0x000fc8000bf25070 */
[----:B------:R-:W-:-:S03]  /*9820*/  ISETP.NE.AND.EX P1, PT, RZ, UR5, PT, P1 ;  /* 0x00000005ff007c0c */ /* 0x000fc6000bf25310 */
[----:B0-----:R-:W0:Y:S01]  /*9830*/  LDC R21, c[0x0][0xbe8] ;  /* 0x0002fa00ff157b82 */ /* 0x001e220000000800 */
[----:B--2---:R-:W-:-:S04]  /*9840*/  ISETP.NE.U32.AND P0, PT, R4, RZ, PT ;  /* 0x000000ff0400720c */ /* 0x004fc80003f05070 */
[----:B------:R-:W-:Y:S01]  /*9850*/  ISETP.NE.AND.EX P0, PT, R5, RZ, PT, P0 ;  /* 0x000000ff0500720c */ /* 0x000fe20003f05300 */
[----:B---3--:R-:W-:-:S04]  /*9860*/  IMAD.WIDE R4, R22, 0x4, R2 ;  /* 0x0000000416047825 */ /* 0x008fc800078e0202 */
[----:B------:R-:W2:Y:S01]  /*9870*/  @P1 LDC.64 R2, c[0x0][0xc08] ;  /* 0x00030200ff021b82 */ /* 0x000ea20000000a00 */
[----:B------:R-:W-:Y:S02]  /*9880*/  ULDC UR4, c[0x0][0xa88] ;  /* 0x0002a20000047ab9 */ /* 0x000fe40000000800 */
[----:B------:R-:W-:-:S05]  /*9890*/  IMAD.U32 R0, RZ, RZ, UR4 ;  /* 0x00000004ff007e24 */ /* 0x000fca000f8e00ff */
[----:B------:R3:W5:Y:S01]  /*98a0*/  @P0 LDG.E R6, desc[UR36][R4.64] ;  /* 0x0000002404060981 */ /* 0x000762000c1e1900 */
[----:B--2---:R-:W-:-:S05]  /*98b0*/  @P1 IMAD.WIDE R2, R22, 0x4, R2 ;  /* 0x0000000416021825 */ /* 0x004fca00078e0202 */
[----:B------:R3:W5:Y:S01]  /*98c0*/  @P1 LDG.E R0, desc[UR36][R2.64] ;  /* 0x0000002402001981 */ /* 0x000762000c1e1900 */
[----:B0-----:R-:W-:Y:S02]  /*98d0*/  ISETP.NE.AND P2, PT, R21, 0x1, PT ;  /* 0x000000011500780c */ /* 0x001fe40003f45270 */
[----:B------:R-:W-:-:S11]  /*98e0*/  ISETP.GE.AND P3, PT, R175, 0x80, PT ;  /* 0x00000080af00780c */ /* 0x000fd60003f66270 */
[----:B------:R-:W0:Y:S08]  /*98f0*/  @P2 LDC R14, c[0x0][0xbec] ;  /* 0x0002fb00ff0e2b82 */ /* 0x000e300000000800 */
[----:B------:R-:W2:Y:S01]  /*9900*/  @P2 LDC R25, c[0x0][0xbf0] ;  /* 0x0002fc00ff192b82 */ /* 0x000ea20000000800 */
[----:B---3--:R-:W-:Y:S05]  /*9910*/  @P1 BRA `(.L_x_2464) ;  /* 0x0000000000101947 */ /* 0x008fea0003800000 */
[----:B------:R-:W-:Y:S05]  /*9920*/  @!P0 BRA `(.L_x_2464) ;  /* 0x00000000000c8947 */ /* 0x000fea0003800000 */
[----:B------:R-:W3:Y:S04]  /*9930*/  LDG.E R3, desc[UR36][R4.64] ;  /* 0x0000002404037981 */ /* 0x000ee8000c1e1900 */
[----:B-----5:R-:W3:Y:S02]  /*9940*/  LDG.E R0, desc[UR36][R4.64+0x4] ;  /* 0x0000042404007981 */ /* 0x020ee4000c1e1900 */
[----:B---3--:R-:W-:-:S07]  /*9950*/  IMAD.IADD R0, R0, 0x1, -R3 ;  /* 0x0000000100007824 */ /* 0x008fce00078e0a03 */
.L_x_2464:
[----:B------:R-:W-:Y:S01]  /*9960*/  BSSY B1, `(.L_x_2465) ;  /* 0x000002d000017945 */ /* 0x000fe20003800000 */
[----:B------:R-:W-:Y:S02]  /*9970*/  SHF.R.S32.HI R10, RZ, 0x1f, R161 ;  /* 0x0000001fff0a7819 */ /* 0x000fe400000114a1 */
[----:B------:R-:W-:Y:S02]  /*9980*/  SEL R13, R22, RZ, !P0 ;  /* 0x000000ff160d7207 */ /* 0x000fe40004000000 */
[----:B------:R-:W-:Y:S02]  /*9990*/  SEL R162, R162, RZ, !P0 ;  /* 0x000000ffa2a27207 */ /* 0x000fe40004000000 */
[----:B-----5:R-:W-:Y:S01]  /*99a0*/  SHF.R.S32.HI R11, RZ, 0x1f, R6 ;  /* 0x0000001fff0b7819 */ /* 0x020fe20000011406 */
[----:B------:R-:W-:Y:S06]  /*99b0*/  @P3 BRA `(.L_x_2466) ;  /* 0x00000000009c3947 */ /* 0x000fec0003800000 */
[----:B------:R-:W3:Y:S01]  /*99c0*/  S2R R3, SR_TID.X ;  /* 0x0000000000037919 */ /* 0x000ee20000002100 */
[----:B------:R-:W4:Y:S02]  /*99d0*/  LDC R12, c[0x0][0xbe8] ;  /* 0x0002fa00ff0c7b82 */ /* 0x000f240000000800 */
[----:B----4-:R-:W-:Y:S01]  /*99e0*/  IMAD R2, R0, R12, RZ ;  /* 0x0000000c00027224 */ /* 0x010fe200078e02ff */
[----:B---3--:R-:W-:-:S04]  /*99f0*/  IADD3 R9, R16, -0x80, R3 ;  /* 0xffffff8010097810 */ /* 0x008fc80007ffe003 */
        /* <DEDUP_REMOVED lines=9> */
[----:B------:R-:W3:Y:S01]  /*9a90*/  @P0 LDC R4, c[0x0][0xbec] ;  /* 0x0002fb00ff040b82 */ /* 0x000ee20000000800 */
[----:B------:R-:W-:Y:S01]  /*9aa0*/  IMAD R7, R161, UR5, R8 ;  /* 0x00000005a1077c24 */ /* 0x000fe2000f8e0208 */
[----:B------:R-:W-:-:S03]  /*9ab0*/  ULDC.64 UR4, c[0x0][0xb98] ;  /* 0x0002e60000047ab9 */ /* 0x000fc60000000a00 */
[----:B------:R-:W-:-:S03]  /*9ac0*/  IMAD.IADD R3, R3, 0x1, R7 ;  /* 0x0000000103037824 */ /* 0x000fc600078e0207 */
[----:B------:R-:W4:Y:S01]  /*9ad0*/  @P0 LDC R15, c[0x0][0xbf0] ;  /* 0x0002fc00ff0f0b82 */ /* 0x000f220000000800 */
[----:B------:R-:W-:-:S04]  /*9ae0*/  IMAD.WIDE.U32 R2, R13, UR4, R2 ;  /* 0x000000040d027c25 */ /* 0x000fc8000f8e0002 */
[----:B---3--:R-:W-:-:S05]  /*9af0*/  @P0 IMAD.HI.U32 R4, R9, R4, RZ ;  /* 0x0000000409040227 */ /* 0x008fca00078e00ff */
        /* <DEDUP_REMOVED lines=19> */
.L_x_2466:
[----:B------:R-:W-:Y:S05]  /*9c30*/  BSYNC B1 ;  /* 0x0000000000017941 */ /* 0x000fea0003800000 */
.L_x_2465:
[----:B------:R-:W-:Y:S01]  /*9c40*/  ULDC.64 UR4, c[0x0][0xaa0] ;  /* 0x0002a80000047ab9 */ /* 0x000fe20000000a00 */
[----:B------:R-:W-:Y:S01]  /*9c50*/  IMAD R7, R160, 0x20, R163 ;  /* 0x00000020a0077824 */ /* 0x000fe200078e02a3 */
[----:B------:R-:W-:Y:S01]  /*9c60*/  BSSY B1, `(.L_x_2467) ;  /* 0x0000037000017945 */ /* 0x000fe20003800000 */
[----:B---3--:R-:W-:Y:S02]  /*9c70*/  IMAD R3, R11, UR4, RZ ;  /* 0x000000040b037c24 */ /* 0x008fe4000f8e02ff */
[----:B------:R-:W-:Y:S02]  /*9c80*/  IMAD.IADD R9, R16, 0x1, R7 ;  /* 0x0000000110097824 */ /* 0x000fe400078e0207 */
[C---:B------:R-:W-:Y:S02]  /*9c90*/  IMAD R5, R6.reuse, UR5, R3 ;  /* 0x0000000506057c24 */ /* 0x040fe4000f8e0203 */
[----:B------:R-:W-:Y:S01]  /*9ca0*/  IMAD.WIDE.U32 R2, R6, UR4, RZ ;  /* 0x0000000406027c25 */ /* 0x000fe2000f8e00ff */
[----:B------:R-:W-:-:S03]  /*9cb0*/  ULDC.64 UR4, c[0x0][0xae8] ;  /* 0x0002ba0000047ab9 */ /* 0x000fc60000000a00 */
[----:B------:R-:W-:Y:S01]  /*9cc0*/  IMAD.IADD R3, R3, 0x1, R5 ;  /* 0x0000000103037824 */ /* 0x000fe200078e0205 */
[----:B------:R-:W-:Y:S01]  /*9cd0*/  MOV R5, R9 ;  /* 0x0000000900057202 */ /* 0x000fe20000000f00 */
[----:B------:R-:W-:Y:S02]  /*9ce0*/  IMAD R6, R10, UR4, RZ ;  /* 0x000000040a067c24 */ /* 0x000fe4000f8e02ff */
[----:B0-----:R-:W-:-:S04]  /*9cf0*/  @P2 IMAD.HI.U32 R4, R9, R14, RZ ;  /* 0x0000000e09042227 */ /* 0x001fc800078e00ff */
[C---:B------:R-:W-:Y:S01]  /*9d00*/  IMAD R7, R161.reuse, UR5, R6 ;  /* 0x00000005a1077c24 */ /* 0x040fe2000f8e0206 */
[----:B--2---:R-:W-:Y:S01]  /*9d10*/  @P2 SHF.R.U32.HI R5, RZ, R25, R4 ;  /* 0x00000019ff052219 */ /* 0x004fe20000011604 */
        /* <DEDUP_REMOVED lines=37> */
[-C--:B--2---:R-:W-:Y:S02]  /*9f70*/  @!P4 LEA R6, P2, R17, R2.reuse, 0x1 ;  /* 0x000000021106c211 */ /* 0x084fe400078408ff */
[----:B------:R-:W-:Y:S02]  /*9f80*/  @!P5 LEA R2, P3, R23, R2, 0x1 ;  /* 0x000000021702d211 */ /* 0x000fe400078608ff */
[-C--:B---3--:R-:W-:Y:S02]  /*9f90*/  @!P4 LEA.HI.X R7, R17, R0.reuse, R174, 0x1, P2 ;  /* 0x000000001107c211 */ /* 0x088fe400010f0cae */
[----:B------:R-:W-:-:S03]  /*9fa0*/  @!P5 LEA.HI.X R3, R23, R0, R173, 0x1, P3 ;  /* 0x000000001703d211 */ /* 0x000fc600018f0cad */
[----:B------:R4:W-:Y:S04]  /*9fb0*/  @!P4 ST.E.128 desc[UR36][R6.64], RZ ;  /* 0x000000ff0600c985 */ /* 0x0009e8000c101d24 */
[----:B------:R4:W-:Y:S02]  /*9fc0*/  @!P5 ST.E.128 desc[UR36][R2.64], RZ ;  /* 0x000000ff0200d985 */ /* 0x0009e4000c101d24 */
.L_x_2468:
[----:B------:R-:W-:Y:S05]  /*9fd0*/  BSYNC B1 ;  /* 0x0000000000017941 */ /* 0x000fea0003800000 */
.L_x_2467:
[----:B---3--:R3:W0:Y:S01]  /*9fe0*/  SHFL.IDX PT, R0, R5, 0x1, 0x181f ;  /* 0x00381f0005007f89 */ /* 0x00862200000e0000 */
[----:B------:R-:W-:Y:S03]  /*9ff0*/  BSSY B1, `(.L_x_2469) ;  /* 0x000000c000017945 */ /* 0x000fe60003800000 */
[----:B--2-4-:R3:W2:Y:S01]  /*a000*/  SHFL.IDX PT, R2, R4, 0x1, 0x181f ;  /* 0x00381f0004027f89 */ /* 0x0146a200000e0000 */
[----:B------:R-:W-:Y:S05]  /*a010*/  @P1 BRA `(.L_x_2470) ;  /* 0x0000000000241947 */ /* 0x000fea0003800000 */
[----:B------:R-:W-:Y:S02]  /*a020*/  ULDC UR4, c[0x0][0xac8] ;  /* 0x0002b20000047ab9 */ /* 0x000fe40000000800 */
[----:B------:R-:W-:Y:S02]  /*a030*/  ISETP.GE.AND P3, PT, R17, UR4, PT ;  /* 0x0000000411007c0c */ /* 0x000fe4000bf66270 */
[----:B------:R-:W-:-:S11]  /*a040*/  ISETP.GE.AND P4, PT, R23, UR4, PT ;  /* 0x0000000417007c0c */ /* 0x000fd6000bf86270 */
[-C--:B--2---:R-:W-:Y:S02]  /*a050*/  @!P3 LEA R6, P1, R17, R2.reuse, 0x1 ;  /* 0x000000021106b211 */ /* 0x084fe400078208ff */
[----:B------:R-:W-:Y:S02]  /*a060*/  @!P4 LEA R2, P2, R23, R2, 0x1 ;  /* 0x000000021702c211 */ /* 0x000fe400078408ff */
[-C--:B0-----:R-:W-:Y:S02]  /*a070*/  @!P3 LEA.HI.X R7, R17, R0.reuse, R174, 0x1, P1 ;  /* 0x000000001107b211 */ /* 0x081fe400008f0cae */
[----:B------:R-:W-:-:S03]  /*a080*/  @!P4 LEA.HI.X R3, R23, R0, R173, 0x1, P2 ;  /* 0x000000001703c211 */ /* 0x000fc600010f0cad */
[----:B------:R4:W-:Y:S04]  /*a090*/  @!P3 ST.E.128 desc[UR36][R6.64], RZ ;  /* 0x000000ff0600b985 */ /* 0x0009e8000c101d24 */
[----:B------:R4:W-:Y:S02]  /*a0a0*/  @!P4 ST.E.128 desc[UR36][R2.64], RZ ;  /* 0x000000ff0200c985 */ /* 0x0009e4000c101d24 */
.L_x_2470:
[----:B------:R-:W-:Y:S05]  /*a0b0*/  BSYNC B1 ;  /* 0x0000000000017941 */ /* 0x000fea0003800000 */
.L_x_2469:
[----:B0-----:R0:W0:Y:S01]  /*a0c0*/  SHFL.IDX PT, R0, R5, 0x2, 0x181f ;  /* 0x00581f0005007f89 */ /* 0x00102200000e0000 */
[----:B------:R-:W-:Y:S03]  /*a0d0*/  BSSY B1, `(.L_x_2471) ;  /* 0x000000c000017945 */ /* 0x000fe60003800000 */
[----:B--2-4-:R2:W4:Y:S01]  /*a0e0*/  SHFL.IDX PT, R2, R4, 0x2, 0x181f ;  /* 0x00581f0004027f89 */ /* 0x01452200000e0000 */
[----:B------:R-:W-:Y:S05]  /*a0f0*/  @P0 BRA `(.L_x_2472) ;  /* 0x0000000000240947 */ /* 0x000fea0003800000 */
[----:B------:R-:W-:Y:S02]  /*a100*/  ULDC UR4, c[0x0][0xac8] ;  /* 0x0002b20000047ab9 */ /* 0x000fe40000000800 */
[----:B------:R-:W-:Y:S02]  /*a110*/  ISETP.GE.AND P2, PT, R17, UR4, PT ;  /* 0x0000000411007c0c */ /* 0x000fe4000bf46270 */
[----:B------:R-:W-:-:S11]  /*a120*/  ISETP.GE.AND P3, PT, R23, UR4, PT ;  /* 0x0000000417007c0c */ /* 0x000fd6000bf66270 */
[-C--:B----4-:R-:W-:Y:S02]  /*a130*/  @!P2 LEA R6, P0, R17, R2.reuse, 0x1 ;  /* 0x000000021106a211 */ /* 0x090fe400078008ff */
[----:B------:R-:W-:Y:S02]  /*a140*/  @!P3 LEA R2, P1, R23, R2, 0x1 ;  /* 0x000000021702b211 */ /* 0x000fe400078208ff */
[-C--:B0-----:R-:W-:Y:S02]  /*a150*/  @!P2 LEA.HI.X R7, R17, R0.reuse, R174, 0x1, P0 ;  /* 0x000000001107a211 */ /* 0x081fe400000f0cae */
[----:B------:R-:W-:-:S03]  /*a160*/  @!P3 LEA.HI.X R3, R23, R0, R173, 0x1, P1 ;  /* 0x000000001703b211 */ /* 0x000fc600008f0cad */
[----:B------:R0:W-:Y:S04]  /*a170*/  @!P2 ST.E.128 desc[UR36][R6.64], RZ ;  /* 0x000000ff0600a985 */ /* 0x0001e8000c101d24 */
[----:B------:R0:W-:Y:S02]  /*a180*/  @!P3 ST.E.128 desc[UR36][R2.64], RZ ;  /* 0x000000ff0200b985 */ /* 0x0001e4000c101d24 */
.L_x_2472:
[----:B------:R-:W-:Y:S05]  /*a190*/  BSYNC B1 ;  /* 0x0000000000017941 */ /* 0x000fea0003800000 */
.L_x_2471:
[----:B0-----:R-:W-:Y:S01]  /*a1a0*/  IADD3 R0, R16, 0x60, RZ ;  /* 0x0000006010007810 */ /* 0x001fe20007ffe0ff */
[----:B------:R0:W0:Y:S03]  /*a1b0*/  SHFL.IDX PT, R6, R5, 0x3, 0x181f ;  /* 0x00781f0005067f89 */ /* 0x00002600000e0000 */
[----:B------:R-:W-:Y:S01]  /*a1c0*/  ISETP.GE.AND P0, PT, R0, R21, PT ;  /* 0x000000150000720c */ /* 0x000fe20003f06270 */
[----:B----4-:R4:W0:-:S12]  /*a1d0*/  SHFL.IDX PT, R2, R4, 0x3, 0x181f ;  /* 0x00781f0004027f89 */ /* 0x01081800000e0000 */
[----:B----4-:R-:W-:Y:S05]  /*a1e0*/  @P0 BRA `(.L_x_2463) ;  /* 0x0000000000240947 */ /* 0x010fea0003800000 */
[----:B------:R-:W-:Y:S02]  /*a1f0*/  ULDC UR4, c[0x0][0xac8] ;  /* 0x0002b20000047ab9 */ /* 0x000fe40000000800 */
[----:B------:R-:W-:Y:S02]  /*a200*/  ISETP.GE.AND P2, PT, R17, UR4, PT ;  /* 0x0000000411007c0c */ /* 0x000fe4000bf46270 */
[----:B------:R-:W-:-:S11]  /*a210*/  ISETP.GE.AND P3, PT, R23, UR4, PT ;  /* 0x0000000417007c0c */ /* 0x000fd6000bf66270 */
[-C--:B0-23--:R-:W-:Y:S02]  /*a220*/  @!P2 LEA R4, P0, R17, R2.reuse, 0x1 ;  /* 0x000000021104a211 */ /* 0x08dfe400078008ff */
[----:B------:R-:W-:Y:S02]  /*a230*/  @!P3 LEA R2, P1, R23, R2, 0x1 ;  /* 0x000000021702b211 */ /* 0x000fe400078208ff */
[-C--:B------:R-:W-:Y:S02]  /*a240*/  @!P2 LEA.HI.X R5, R17, R6.reuse, R174, 0x1, P0 ;  /* 0x000000061105a211 */ /* 0x080fe400000f0cae */
[----:B------:R-:W-:-:S03]  /*a250*/  @!P3 LEA.HI.X R3, R23, R6, R173, 0x1, P1 ;  /* 0x000000061703b211 */ /* 0x000fc600008f0cad */
[----:B------:R4:W-:Y:S04]  /*a260*/  @!P2 ST.E.128 desc[UR36][R4.64], RZ ;  /* 0x000000ff0400a985 */ /* 0x0009e8000c101d24 */
[----:B------:R4:W-:Y:S02]  /*a270*/  @!P3 ST.E.128 desc[UR36][R2.64], RZ ;  /* 0x000000ff0200b985 */ /* 0x0009e4000c101d24 */
.L_x_2463:
[----:B------:R-:W-:Y:S05]  /*a280*/  BSYNC B0 ;  /* 0x0000000000007941 */ /* 0x000fea0003800000 */
.L_x_2454:
[----:B------:R-:W-:Y:S02]  /*a290*/  ULDC UR4, c[0x0][0xc3c] ;  /* 0x00030f0000047ab9 */ /* 0x000fe40000000800 */
[----:B-1----:R-:W-:-:S13]  /*a2a0*/  ISETP.GE.AND P0, PT, R47, UR4, PT ;  /* 0x000000042f007c0c */ /* 0x002fda000bf06270 */
[----:B------:R-:W-:Y:S05]  /*a2b0*/  @!P0 BRA `(.L_x_2473) ;  /* 0xffffff68009c8947 */ /* 0x000fea000383ffff */
[----:B------:R-:W-:Y:S05]  /*a2c0*/  EXIT ;  /* 0x000000000000794d */ /* 0x000fea0003800000 */
.L_x_2412:
[----:B------:R-:W-:-:S08]  /*a2d0*/  NOP ;  /* 0x0000000000007918 */ /* 0x000fd00000000000 */
[----:B0-----:R-:W0:-:S00]  /*a2e0*/  USETMAXREG.DEALLOC.CTAPOOL 0x28 ;  /* 0x00000028000079c8 */ /* 0x001e0000080e0500 */
        /* <DEDUP_REMOVED lines=14> */
.L_x_2474:
        /* <DEDUP_REMOVED lines=40> */
.L_x_2480:
        /* <DEDUP_REMOVED lines=12> */
.L_x_2479:
[----:B------:R-:W-:Y:S05]  /*a710*/  BSYNC B0 ;  /* 0x0000000000007941 */ /* 0x000fea0003800000 */
.L_x_2478:
        /* <DEDUP_REMOVED lines=20> */
.L_x_2476:
[----:B------:R-:W-:-:S05]  /*a860*/  IADD3 R11, -R3, R4, RZ ;  /* 0x00000004030b7210 */ /* 0x000fca0007ffe1ff */
        /* <DEDUP_REMOVED lines=19> */
.L_x_2481:
        /* <DEDUP_REMOVED lines=10> */
[----:B------:R-:W-:Y:S01]  /*aa40*/  IMAD.MOV.U32 R3, RZ, RZ, R6 ;  /* 0x000000ffff037224 */ /* 0x000fe200078e0006 */
[----:B------:R-:W-:-:S03]  /*aa50*/  MOV R6, R8 ;  /* 0x0000000800067202 */ /* 0x000fc60000000f00 */
        /* <DEDUP_REMOVED lines=19> */
[-C--:B------:R-:W-:Y:S02]  /*ab90*/  IABS R8, R13.reuse ;  /* 0x0000000d00087213 */ /* 0x080fe40000000000 */
[----:B0-----:R-:W-:Y:S02]  /*aba0*/  IABS R10, R13 ;  /* 0x0000000d000a7213 */ /* 0x001fe40000000000 */
[----:B------:R-:W0:Y:S01]  /*abb0*/  I2F.RP R6, R8 ;  /* 0x0000000800067306 */ /* 0x000e220000209400 */
[----:B------:R-:W-:-:S07]  /*abc0*/  IADD3 R18, -R13, RZ, RZ ;  /* 0x000000ff0d127210 */ /* 0x000fce0007ffe1ff */
[----:B0-----:R-:W0:Y:S02]  /*abd0*/  MUFU.RCP R6, R6 ;  /* 0x0000000600067308 */ /* 0x001e240000001000 */
[----:B0-----:R-:W-:-:S06]  /*abe0*/  VIADD R3, R6, 0xffffffe ;  /* 0x0ffffffe06037836 */ /* 0x001fcc0000000000 */
[----:B------:R-:W0:Y:S02]  /*abf0*/  F2I.FTZ.U32.TRUNC.NTZ R3, R3 ;  /* 0x0000000300037305 */ /* 0x000e24000021f000 */
[----:B0-----:R-:W-:-:S05]  /*ac00*/  IADD3 R7, RZ, -R3, RZ ;  /* 0x80000003ff077210 */ /* 0x001fca0007ffe0ff */
        /* <DEDUP_REMOVED lines=20> */
.L_x_2477:
[----:B------:R-:W-:Y:S01]  /*ad50*/  ULDC UR4, c[0x0][0xc3c] ;  /* 0x00030f0000047ab9 */ /* 0x000fe20000000800 */
[----:B------:R-:W-:Y:S02]  /*ad60*/  IMAD.MOV.U32 R17, RZ, RZ, RZ ;  /* 0x000000ffff117224 */ /* 0x000fe400078e00ff */
[----:B------:R-:W-:Y:S02]  /*ad70*/  IMAD.U32 R16, RZ, RZ, UR6 ;  /* 0x00000006ff107e24 */ /* 0x000fe4000f8e00ff */
[----:B------:R-:W-:Y:S02]  /*ad80*/  IMAD.MOV.U32 R18, RZ, RZ, RZ ;  /* 0x000000ffff127224 */ /* 0x000fe400078e00ff */
[----:B------:R-:W-:-:S07]  /*ad90*/  IMAD.U32 R19, RZ, RZ, UR4 ;  /* 0x00000004ff137e24 */ /* 0x000fce000f8e00ff */
.L_x_2482:
[----:B------:R-:W-:-:S13]  /*ada0*/  ISETP.NE.AND P0, PT, R5, RZ, PT ;  /* 0x000000ff0500720c */ /* 0x000fda0003f05270 */
[----:B------:R-:W0:Y:S01]  /*adb0*/  @!P0 S2R R3, SR_CgaCtaId ;  /* 0x0000000000038919 */ /* 0x000e220000008800 */
[----:B------:R-:W-:-:S04]  /*adc0*/  @!P0 MOV R0, 0x400 ;  /* 0x0000040000008802 */ /* 0x000fc80000000f00 */
[----:B0-----:R-:W-:-:S05]  /*add0*/  @!P0 LEA R0, R3, R0, 0x18 ;  /* 0x0000000003008211 */ /* 0x001fca00078ec0ff */
[----:B------:R1:W-:Y:S01]  /*ade0*/  @!P0 STS.128 [R0+0x2a8d0], R16 ;  /* 0x02a8d01000008388 */ /* 0x0003e20000000c00 */
[----:B------:R-:W-:Y:S06]  /*adf0*/  BAR.ARV 0x5, 0x180 ;  /* 0x0146000000007b1d */ /* 0x000fec0000002000 */
.L_x_2475:
[----:B------:R2:W-:Y:S01]  /*ae00*/  STL [R1+0x18], RZ ;  /* 0x000018ff01007387 */ /* 0x0005e20000100800 */
[----:B------:R-:W-:Y:S01]  /*ae10*/  ULDC UR4, c[0x0][0xc3c] ;  /* 0x00030f0000047ab9 */ /* 0x000fe20000000800 */
[----:B------:R-:W-:Y:S01]  /*ae20*/  IMAD.MOV.U32 R28, RZ, RZ, 0x1 ;  /* 0x00000001ff1c7424 */ /* 0x000fe200078e00ff */
[----:B0-----:R-:W-:Y:S01]  /*ae30*/  ISETP.GE.AND P0, PT, R19, UR4, PT ;  /* 0x0000000413007c0c */ /* 0x001fe2000bf06270 */
[----:B------:R-:W-:-:S12]  /*ae40*/  IMAD.MOV.U32 R27, RZ, RZ, RZ ;  /* 0x000000ffff1b7224 */ /* 0x000fd800078e00ff */
[----:B--2---:R-:W-:Y:S05]  /*ae50*/  @P0 BRA `(.L_x_2483) ;  /* 0x0000004800780947 */ /* 0x004fea0003800000 */
[----:B-1----:R-:W2:Y:S01]  /*ae60*/  LDL R0, [R1+0x1c] ;  /* 0x00001c0001007983 */ /* 0x002ea20000100800 */
[----:B------:R-:W0:Y:S01]  /*ae70*/  S2UR UR5, SR_CgaCtaId ;  /* 0x00000000000579c3 */ /* 0x000e220000008800 */
[----:B------:R-:W-:Y:S01]  /*ae80*/  BSSY B8, `(.L_x_2483) ;  /* 0x000049b000087945 */ /* 0x000fe20003800000 */
[----:B------:R-:W-:Y:S01]  /*ae90*/  IMAD.MOV.U32 R28, RZ, RZ, 0x1 ;  /* 0x00000001ff1c7424 */ /* 0x000fe200078e00ff */
[----:B------:R-:W1:Y:S01]  /*aea0*/  S2R R4, SR_TID.X ;  /* 0x0000000000047919 */ /* 0x000e620000002100 */
[----:B------:R-:W-:Y:S01]  /*aeb0*/  IMAD.MOV.U32 R27, RZ, RZ, RZ ;  /* 0x000000ffff1b7224 */ /* 0x000fe200078e00ff */
[----:B------:R-:W-:Y:S01]  /*aec0*/  ULDC UR39, c[0x0][0xc] ;  /* 0x0000030000277ab9 */ /* 0x000fe20000000800 */
[----:B------:R3:W-:Y:S01]  /*aed0*/  STL [R1+0x18], RZ ;  /* 0x000018ff01007387 */ /* 0x0007e20000100800 */
[----:B-1----:R-:W-:Y:S02]  /*aee0*/  LOP3.LUT R3, R4, 0x7f, RZ, 0xc0, !PT ;  /* 0x0000007f04037812 */ /* 0x002fe400078ec0ff */
[----:B--2---:R-:W-:-:S02]  /*aef0*/  R2UR UR4, R0 ;  /* 0x00000000000472ca */ /* 0x004fc400000e0000 */
[----:B------:R-:W-:-:S04]  /*af00*/  SHF.L.U32 R0, R4, 0x3, RZ ;  /* 0x0000000304007819 */ /* 0x000fc800000006ff */
[----:B------:R-:W-:-:S04]  /*af10*/  LOP3.LUT R2, R0, 0x1f8, RZ, 0xc0, !PT ;  /* 0x000001f800027812 */ /* 0x000fc800078ec0ff */
[----:B------:R-:W-:Y:S01]  /*af20*/  LOP3.LUT R33, R2, 0x38, R4, 0x78, !PT ;  /* 0x0000003802217812 */ /* 0x000fe200078e7804 */
[----:B------:R-:W-:Y:S01]  /*af30*/  IMAD.SHL.U32 R2, R4, 0x10, RZ ;  /* 0x0000001004027824 */ /* 0x000fe200078e00ff */
[----:B------:R-:W-:Y:S01]  /*af40*/  SHF.R.U32.HI R4, RZ, 0x3, R3 ;  /* 0x00000003ff047819 */ /* 0x000fe20000011603 */
[----:B------:R-:W-:Y:S01]  /*af50*/  ULOP3.LUT UR38, UR4, 0x2, URZ, 0xfc, !UPT ;  /* 0x0000000204267892 */ /* 0x000fe2000f8efc3f */
[----:B------:R-:W-:Y:S02]  /*af60*/  LOP3.LUT R33, R33, 0x200, R0, 0xf8, !PT ;  /* 0x0000020021217812 */ /* 0x000fe400078ef800 */
[----:B------:R-:W-:Y:S01]  /*af70*/  UMOV UR4, 0x400 ;  /* 0x0000040000047882 */ /* 0x000fe20000000000 */
[----:B------:R-:W-:Y:S01]  /*af80*/  LOP3.LUT R3, R0, 0x38, RZ, 0xc0, !PT ;  /* 0x0000003800037812 */ /* 0x000fe200078ec0ff */
[----:B0-----:R-:W-:Y:S01]  /*af90*/  ULEA UR4, UR5, UR4, 0x18 ;  /* 0x0000000405047291 */ /* 0x001fe2000f8ec03f */
[----:B------:R-:W-:Y:S02]  /*afa0*/  LOP3.LUT R4, R4, 0x70, R2, 0xf8, !PT ;  /* 0x0000007004047812 */ /* 0x000fe400078ef802 */
[----:B------:R-:W-:-:S02]  /*afb0*/  LOP3.LUT R2, R3, 0x40, RZ, 0xfc, !PT ;  /* 0x0000004003027812 */ /* 0x000fc400078efcff */
[----:B------:R-:W-:Y:S01]  /*afc0*/  LOP3.LUT R0, R3, 0x80, RZ, 0xfc, !PT ;  /* 0x0000008003007812 */ /* 0x000fe200078efcff */
[----:B------:R-:W-:-:S04]  /*afd0*/  IMAD.U32 R22, RZ, RZ, UR4 ;  /* 0x00000004ff167e24 */ /* 0x000fc8000f8e00ff */
[----:B---3--:R-:W-:-:S07]  /*afe0*/  IMAD R34, R33, 0x2, R22 ;  /* 0x0000000221227824 */ /* 0x008fce00078e0216 */
.L_x_2546:
[----:B0-----:R-:W0:Y:S02]  /*aff0*/  LDC.64 R30, c[0x0][0xc88] ;  /* 0x00032200ff1e7b82 */ /* 0x001e240000000a00 */
[----:B0-----:R-:W-:-:S06]  /*b000*/  IMAD.WIDE R30, R19, 0x4, R30 ;  /* 0x00000004131e7825 */ /* 0x001fcc00078e021e */
[----:B--2---:R-:W2:Y:S01]  /*b010*/  LDG.E R30, desc[UR36][R30.64] ;  /* 0x000000241e1e7981 */ /* 0x004ea2000c1e1900 */
[----:B------:R-:W-:Y:S05]  /*b020*/  YIELD ;  /* 0x0000000000007946 */ /* 0x000fea0003800000 */
[----:B------:R-:W-:Y:S01]  /*b030*/  ULDC.64 UR4, c[0x0][0xa28] ;  /* 0x00028a0000047ab9 */ /* 0x000fe20000000a00 */
[----:B------:R-:W-:Y:S01]  /*b040*/  IMAD.MOV.U32 R37, RZ, RZ, RZ ;  /* 0x000000ffff257224 */ /* 0x000fe200078e00ff */
[----:B------:R-:W-:Y:S01]  /*b050*/  ISETP.NE.U32.AND P0, PT, RZ, UR4, PT ;  /* 0x00000004ff007c0c */ /* 0x000fe2000bf05070 */
[----:B------:R-:W-:-:S03]  /*b060*/  ULDC.64 UR6, c[0x0][0xa18] ;  /* 0x0002860000067ab9 */ /* 0x000fc60000000a00 */
[----:B------:R-:W-:Y:S02]  /*b070*/  ISETP.NE.AND.EX P0, PT, RZ, UR5, PT, P0 ;  /* 0x00000005ff007c0c */ /* 0x000fe4000bf05300 */
[----:B------:R-:W-:Y:S02]  /*b080*/  MOV R35, RZ ;  /* 0x000000ff00237202 */ /* 0x000fe40000000f00 */
[----:B--2---:R-:W-:-:S09]  /*b090*/  SHF.R.S32.HI R0, RZ, 0x1f, R30 ;  /* 0x0000001fff007819 */ /* 0x004fd2000001141e */
[C---:B------:R-:W-:Y:S01]  /*b0a0*/  @P0 LEA R2, P1, R30.reuse, UR4, 0x2 ;  /* 0x000000041e020c11 */ /* 0x040fe2000f8210ff */
[C---:B------:R-:W-:Y:S01]  /*b0b0*/  IMAD.SHL.U32 R24, R30.reuse, 0x4, RZ ;  /* 0x000000041e187824 */ /* 0x040fe200078e00ff */
[C-C-:B------:R-:W-:Y:S01]  /*b0c0*/  SHF.L.U64.HI R25, R30.reuse, 0x2, R0.reuse ;  /* 0x000000021e197819 */ /* 0x140fe20000010200 */
[----:B------:R0:W-:Y:S01]  /*b0d0*/  STL [R1+0xc], R0 ;  /* 0x00000c0001007387 */ /* 0x0001e20000100800 */
[----:B------:R-:W-:Y:S01]  /*b0e0*/  @P0 LEA.HI.X R3, R30, UR5, R0, 0x2, P1 ;  /* 0x000000051e030c11 */ /* 0x000fe200088f1400 */
[----:B------:R-:W-:-:S04]  /*b0f0*/  ULDC.64 UR4, c[0x0][0xa00] ;  /* 0x0002800000047ab9 */ /* 0x000fc80000000a00 */
[----:B------:R1:W5:Y:S01]  /*b100*/  @P0 LDG.E R37, desc[UR36][R2.64] ;  /* 0x0000002402250981 */ /* 0x000362000c1e1900 */
        /* <DEDUP_REMOVED lines=21> */
[----:B------:R-:W-:Y:S05]  /*b260*/  @P0 BRA `(.L_x_2484) ;  /* 0x0000000000200947 */ /* 0x000fea0003800000 */
[----:B------:R-:W-:Y:S02]  /*b270*/  ULDC UR4, c[0x0][0x288] ;  /* 0x0000a20000047ab9 */ /* 0x000fe40000000800 */
[----:B-1----:R-:W-:-:S05]  /*b280*/  IMAD.U32 R0, RZ, RZ, UR4 ;  /* 0x00000004ff007e24 */ /* 0x002fca000f8e00ff */
[----:B------:R0:W-:Y:S01]  /*b290*/  STL [R1+0x4], R0 ;  /* 0x0000040001007387 */ /* 0x0001e20000100800 */
[----:B------:R-:W-:Y:S05]  /*b2a0*/  @!P2 BRA `(.L_x_2484) ;  /* 0x000000000010a947 */ /* 0x000fea0003800000 */
[----:B------:R-:W2:Y:S04]  /*b2b0*/  LDG.E R5, desc[UR36][R2.64] ;  /* 0x0000002402057981 */ /* 0x000ea8000c1e1900 */
[----:B0-----:R-:W2:Y:S02]  /*b2c0*/  LDG.E R0, desc[UR36][R2.64+0x4] ;  /* 0x0000042402007981 */ /* 0x001ea4000c1e1900 */
[----:B--2---:R-:W-:-:S05]  /*b2d0*/  IMAD.IADD R0, R0, 0x1, -R5 ;  /* 0x0000000100007824 */ /* 0x004fca00078e0a05 */
[----:B------:R2:W-:Y:S02]  /*b2e0*/  STL [R1+0x4], R0 ;  /* 0x0000040001007387 */ /* 0x0005e40000100800 */
.L_x_2484:
        /* <DEDUP_REMOVED lines=9> */
.L_x_2485:
        /* <DEDUP_REMOVED lines=9> */
.L_x_2486:
[----:B------:R-:W3:Y:S01]  /*b410*/  LDL R4, [R1+0x4] ;  /* 0x0000040001047983 */ /* 0x000ee20000100800 */
[----:B012---:R-:W0:Y:S01]  /*b420*/  LDC R0, c[0x0][0x448] ;  /* 0x00011200ff007b82 */ /* 0x007e220000000800 */
[----:B-----5:R-:W-:Y:S01]  /*b430*/  IADD3 R36, -R37, R36, RZ ;  /* 0x0000002425247210 */ /* 0x020fe20007ffe1ff */
[----:B------:R-:W-:Y:S01]  /*b440*/  BSSY B7, `(.L_x_2487) ;  /* 0x000037d000077945 */ /* 0x000fe20003800000 */
[----:B------:R-:W-:Y:S02]  /*b450*/  LOP3.LUT R23, R23, 0xffffff7f, RZ, 0xc0, !PT ;  /* 0xffffff7f17177812 */ /* 0x000fe400078ec0ff */
[----:B0-----:R-:W-:Y:S01]  /*b460*/  ISETP.NE.AND P0, PT, R0, 0x1, PT ;  /* 0x000000010000780c */ /* 0x001fe20003f05270 */
[----:B------:R-:W-:-:S04]  /*b470*/  IMAD.SHL.U32 R0, R17, 0x80, RZ ;  /* 0x0000008011007824 */ /* 0x000fc800078e00ff */
[----:B------:R-:W-:-:S08]  /*b480*/  VIADD R0, R0, 0x7f ;  /* 0x0000007f00007836 */ /* 0x000fd00000000000 */
[----:B------:R-:W0:Y:S01]  /*b490*/  @P0 LDC R3, c[0x0][0x44c] ;  /* 0x00011300ff030b82 */ /* 0x000e220000000800 */
[----:B------:R-:W-:-:S07]  /*b4a0*/  @P0 LOP3.LUT R23, R23, 0x80, RZ, 0xfc, !PT ;  /* 0x0000008017170812 */ /* 0x000fce00078efcff */
[----:B------:R-:W1:Y:S01]  /*b4b0*/  @P0 LDC R5, c[0x0][0x450] ;  /* 0x00011400ff050b82 */ /* 0x000e620000000800 */
[----:B0-----:R-:W-:-:S05]  /*b4c0*/  @P0 IMAD.HI.U32 R2, R0, R3, RZ ;  /* 0x0000000300020227 */ /* 0x001fca00078e00ff */
[----:B-1----:R-:W-:Y:S01]  /*b4d0*/  @P0 SHF.R.U32.HI R0, RZ, R5, R2 ;  /* 0x00000005ff000219 */ /* 0x002fe20000011602 */
[----:B------:R-:W-:-:S04]  /*b4e0*/  VIADD R2, R36, 0x5f ;  /* 0x0000005f24027836 */ /* 0x000fc80000000000 */
[----:B------:R-:W-:Y:S01]  /*b4f0*/  IMAD.HI R2, R2, 0x2aaaaaab, RZ ;  /* 0x2aaaaaab02027827 */ /* 0x000fe200078e02ff */
[----:B---3--:R-:W-:-:S05]  /*b500*/  IADD3 R3, R36, 0x60, -R4 ;  /* 0x0000006024037810 */ /* 0x008fca0007ffe804 */
[----:B------:R-:W-:Y:S01]  /*b510*/  IMAD.IADD R0, R3, 0x1, R0 ;  /* 0x0000000103007824 */ /* 0x000fe200078e0200 */
[----:B------:R-:W-:-:S03]  /*b520*/  SHF.R.U32.HI R3, RZ, 0x1f, R2 ;  /* 0x0000001fff037819 */ /* 0x000fc60000011602 */
[----:B------:R-:W-:Y:S01]  /*b530*/  IMAD.HI R0, R0, 0x2aaaaaab, RZ ;  /* 0x2aaaaaab00007827 */ /* 0x000fe200078e02ff */
[----:B------:R-:W-:-:S04]  /*b540*/  LEA.HI.SX32 R3, R2, R3, 0x1c ;  /* 0x0000000302037211 */ /* 0x000fc800078fe2ff */
[----:B------:R-:W-:-:S04]  /*b550*/  SHF.R.U32.HI R5, RZ, 0x1f, R0 ;  /* 0x0000001fff057819 */ /* 0x000fc80000011600 */
[----:B------:R-:W-:-:S04]  /*b560*/  LEA.HI.SX32 R0, R0, R5, 0x1c ;  /* 0x0000000500007211 */ /* 0x000fc800078fe2ff */
[----:B------:R-:W-:-:S04]  /*b570*/  VIMNMX R29, R3, R0, PT ;  /* 0x00000000031d7248 */ /* 0x000fc80003fe0100 */
[----:B------:R-:W-:Y:S01]  /*b580*/  ISETP.GT.AND P0, PT, R29, RZ, PT ;  /* 0x000000ff1d00720c */ /* 0x000fe20003f04270 */
[----:B------:R0:W-:-:S12]  /*b590*/  STL [R1+0x8], R29 ;  /* 0x0000081d01007387 */ /* 0x0001d80000100800 */
        /* <DEDUP_REMOVED lines=18> */
.L_x_2488:
        /* <DEDUP_REMOVED lines=20> */
.L_x_2491:
[----:B------:R-:W-:Y:S05]  /*b800*/  BSYNC B6 ;  /* 0x0000000000067941 */ /* 0x000fea0003800000 */
.L_x_2490:
        /* <DEDUP_REMOVED lines=20> */
.L_x_2494:
        /* <DEDUP_REMOVED lines=15> */
.L_x_2493:
[----:B------:R-:W-:Y:S05]  /*ba40*/  BSYNC B6 ;  /* 0x0000000000067941 */ /* 0x000fea0003800000 */
.L_x_2492:
[----:B------:R-:W-:Y:S01]  /*ba50*/  ULDC.64 UR4, c[0x0][0x9f8] ;  /* 0x00027e0000047ab9 */ /* 0x000fe20000000a00 */
[----:B------:R-:W0:Y:S01]  /*ba60*/  S2R R2, SR_TID.X ;  /* 0x0000000000027919 */ /* 0x000e220000002100 */
[----:B------:R-:W-:Y:S01]  /*ba70*/  ISETP.NE.U32.AND P0, PT, RZ, UR4, PT ;  /* 0x00000004ff007c0c */ /* 0x000fe2000bf05070 */
[----:B------:R-:W1:Y:S01]  /*ba80*/  LDC R6, c[0x0][0x430] ;  /* 0x00010c00ff067b82 */ /* 0x000e620000000800 */
[----:B------:R-:W2:Y:S02]  /*ba90*/  S2R R21, SR_TID.X ;  /* 0x0000000000157919 */ /* 0x000ea40000002100 */
[----:B------:R-:W-:-:S13]  /*baa0*/  ISETP.NE.AND.EX P0, PT, RZ, UR5, PT, P0 ;  /* 0x00000005ff007c0c */ /* 0x000fda000bf05300 */
[----:B------:R-:W-:Y:S01]  /*bab0*/  @P0 IADD3 R24, P1, R24, UR4, RZ ;  /* 0x0000000418180c10 */ /* 0x000fe2000ff3e0ff */
[----:B------:R-:W-:Y:S01]  /*bac0*/  VIADD R26, R29, 0xffffffff ;  /* 0xffffffff1d1a7836 */ /* 0x000fe20000000000 */
[----:B------:R-:W-:Y:S01]  /*bad0*/  LOP3.LUT R23, R23, 0xffffffdf, RZ, 0xc0, !PT ;  /* 0xffffffdf17177812 */ /* 0x000fe200078ec0ff */
[----:B------:R-:W-:Y:S01]  /*bae0*/  ULDC UR4, c[0x0][0x320] ;  /* 0x0000c80000047ab9 */ /* 0x000fe20000000800 */
[----:B------:R-:W-:-:S05]  /*baf0*/  @P0 IADD3.X R25, R25, UR5, RZ, P1, !PT ;  /* 0x0000000519190c10 */ /* 0x000fca0008ffe4ff */
[----:B------:R-:W3:Y:S01]  /*bb00*/  @P0 LDG.E R31, desc[UR36][R24.64] ;  /* 0x00000024181f0981 */ /* 0x000ee2000c1e1900 */
[----:B-1----:R-:W-:Y:S02]  /*bb10*/  ISETP.NE.AND P2, PT, R6, 0x1, PT ;  /* 0x000000010600780c */ /* 0x002fe40003f45270 */
[----:B0-----:R-:W-:Y:S01]  /*bb20*/  LOP3.LUT R2, R2, 0x7f, RZ, 0xc0, !PT ;  /* 0x0000007f02027812 */ /* 0x001fe200078ec0ff */
[----:B------:R-:W0:Y:S03]  /*bb30*/  S2R R29, SR_TID.X ;  /* 0x00000000001d7919 */ /* 0x000e260000002100 */
[----:B------:R-:W-:Y:S02]  /*bb40*/  SHF.R.U32.HI R2, RZ, 0x3, R2 ;  /* 0x00000003ff027819 */ /* 0x000fe40000011602 */
[----:B--2---:R-:W-:-:S05]  /*bb50*/  SHF.L.U32 R20, R21, 0x4, RZ ;  /* 0x0000000415147819 */ /* 0x004fca00000006ff */
[----:B------:R-:W1:Y:S01]  /*bb60*/  @P2 LDC R0, c[0x0][0x438] ;  /* 0x00010e00ff002b82 */ /* 0x000e620000000800 */
[----:B------:R-:W-:-:S05]  /*bb70*/  LOP3.LUT R20, R2, 0x70, R20, 0xf8, !PT ;  /* 0x0000007002147812 */ /* 0x000fca00078ef814 */
[----:B------:R-:W-:Y:S02]  /*bb80*/  IMAD R3, R26, 0x60, R20 ;  /* 0x000000601a037824 */ /* 0x000fe400078e0214 */
[----:B------:R-:W2:Y:S03]  /*bb90*/  @P2 LDC R2, c[0x0][0x434] ;  /* 0x00010d00ff022b82 */ /* 0x000ea60000000800 */
[----:B------:R-:W-:-:S04]  /*bba0*/  ISETP.GE.AND P0, PT, R3, R36, PT ;  /* 0x000000240300720c */ /* 0x000fc80003f06270 */
[----:B------:R-:W-:Y:S01]  /*bbb0*/  ISETP.GT.U32.OR P0, PT, R20, 0x5f, P0 ;  /* 0x0000005f1400780c */ /* 0x000fe20000704470 */
[----:B------:R-:W-:Y:S02]  /*bbc0*/  IMAD.IADD R3, R3, 0x1, R37 ;  /* 0x0000000103037824 */ /* 0x000fe400078e0225 */
[----:B0-----:R-:W-:-:S10]  /*bbd0*/  IMAD.SHL.U32 R10, R29, 0x8, RZ ;  /* 0x000000081d0a7824 */ /* 0x001fd400078e00ff */
[----:B------:R-:W0:Y:S01]  /*bbe0*/  @!P0 LDC.64 R4, c[0x0][0x428] ;  /* 0x00010a00ff048b82 */ /* 0x000e220000000a00 */
[----:B--2---:R-:W-:Y:S01]  /*bbf0*/  @P2 IMAD.HI.U32 R7, R3, R2, RZ ;  /* 0x0000000203072227 */ /* 0x004fe200078e00ff */
[----:B------:R-:W-:-:S03]  /*bc00*/  LOP3.LUT R10, R10, 0x38, RZ, 0xc0, !PT ;  /* 0x000000380a0a7812 */ /* 0x000fc600078ec0ff */
[----:B------:R-:W-:Y:S01]  /*bc10*/  IMAD.MOV.U32 R2, RZ, RZ, R3 ;  /* 0x000000ffff027224 */ /* 0x000fe200078e0003 */
[----:B-1----:R-:W-:Y:S02]  /*bc20*/  @P2 SHF.R.U32.HI R2, RZ, R0, R7 ;  /* 0x00000000ff022219 */ /* 0x002fe40000011607 */
[----:B------:R-:W-:-:S03]  /*bc30*/  LOP3.LUT R32, R10, 0x40, RZ, 0xfc, !PT ;  /* 0x000000400a207812 */ /* 0x000fc600078efcff */
[--C-:B------:R-:W-:Y:S01]  /*bc40*/  IMAD.MOV R0, RZ, RZ, -R2.reuse ;  /* 0x000000ffff007224 */ /* 0x100fe200078e0a02 */
[----:B------:R-:W-:Y:S02]  /*bc50*/  @P2 LOP3.LUT R23, R23, 0x20, RZ, 0xfc, !PT ;  /* 0x0000002017172812 */ /* 0x000fe400078efcff */
[----:B------:R-:W-:Y:S01]  /*bc60*/  ISETP.GE.AND P2, PT, R32, UR4, PT ;  /* 0x0000000420007c0c */ /* 0x000fe2000bf46270 */
[----:B------:R-:W-:Y:S01]  /*bc70*/  IMAD R0, R6, R0, R3 ;  /* 0x0000000006007224 */ /* 0x000fe200078e0203 */
[----:B------:R-:W-:Y:S02]  /*bc80*/  @!P0 SHF.R.S32.HI R3, RZ, 0x1f, R2 ;  /* 0x0000001fff038819 */ /* 0x000fe40000011402 */
[----:B------:R-:W-:Y:S02]  /*bc90*/  SEL R29, RZ, 0xffffffff, P2 ;  /* 0xffffffffff1d7807 */ /* 0x000fe40001000000 */
[----:B------:R-:W-:Y:S01]  /*bca0*/  ISETP.GE.AND P1, PT, R10, UR4, PT ;  /* 0x000000040a007c0c */ /* 0x000fe2000bf26270 */
[----:B------:R-:W-:-:S02]  /*bcb0*/  ULDC UR4, c[0x0][0x2f4] ;  /* 0x0000bd0000047ab9 */ /* 0x000fc40000000800 */
[----:B------:R-:W-:Y:S01]  /*bcc0*/  IMAD.SHL.U32 R29, R29, 0x2, RZ ;  /* 0x000000021d1d7824 */ /* 0x000fe200078e00ff */
[C---:B------:R-:W-:Y:S02]  /*bcd0*/  ISETP.GE.AND P2, PT, R10.reuse, UR4, PT ;  /* 0x000000040a007c0c */ /* 0x040fe4000bf46270 */
[----:B------:R-:W-:Y:S02]  /*bce0*/  LOP3.LUT R23, R23, 0xfffffffb, RZ, 0xc0, !PT ;  /* 0xfffffffb17177812 */ /* 0x000fe400078ec0ff */
[----:B------:R-:W-:-:S09]  /*bcf0*/  LOP3.LUT R9, R10, 0x80, RZ, 0xfc, !PT ;  /* 0x000000800a097812 */ /* 0x000fd200078efcff */
[----:B------:R-:W-:-:S04]  /*bd00*/  @P2 LOP3.LUT R23, R23, 0x4, RZ, 0xfc, !PT ;  /* 0x0000000417172812 */ /* 0x000fc800078efcff */
[----:B------:R-:W-:Y:S01]  /*bd10*/  LOP3.LUT R23, R23, 0xfffffffd, RZ, 0xc0, !PT ;  /* 0xfffffffd17177812 */ /* 0x000fe200078ec0ff */
[----:B------:R-:W-:Y:S01]  /*bd20*/  UMOV UR5, 0xffffffff ;  /* 0xffffffff00057882 */ /* 0x000fe20000000000 */
[----:B---3--:R-:W-:-:S05]  /*bd30*/  SHF.R.S32.HI R6, RZ, 0x1f, R31 ;  /* 0x0000001fff067819 */ /* 0x008fca000001141f */
[----:B------:R1:W-:Y:S01]  /*bd40*/  STL [R1], R6 ;  /* 0x0000000601007387 */ /* 0x0003e20000100800 */
[-C--:B0-----:R-:W-:Y:S02]  /*bd50*/  @!P0 IMAD R8, R6, R4.reuse, RZ ;  /* 0x0000000406088224 */ /* 0x081fe400078e02ff */
[----:B-1----:R-:W-:Y:S01]  /*bd60*/  @!P0 IMAD.WIDE.U32 R6, R31, R4, R2 ;  /* 0x000000041f068225 */ /* 0x002fe200078e0002 */
[----:B------:R-:W-:-:S04]  /*bd70*/  SEL R2, RZ, 0x1, P1 ;  /* 0x00000001ff027807 */ /* 0x000fc80000800000 */
[----:B------:R-:W-:Y:S02]  /*bd80*/  LOP3.LUT R29, R29, 0x2, R2, 0xe2, !PT ;  /* 0x000000021d1d7812 */ /* 0x000fe400078ee202 */
[----:B------:R-:W0:Y:S01]  /*bd90*/  @!P0 LDC.64 R2, c[0x0][0x418] ;  /* 0x00010600ff028b82 */ /* 0x000e220000000a00 */
[----:B------:R-:W-:-:S04]  /*bda0*/  @!P0 IMAD R5, R31, R5, R8 ;  /* 0x000000051f058224 */ /* 0x000fc800078e0208 */
[----:B------:R-:W-:Y:S01]  /*bdb0*/  @!P0 IMAD.IADD R5, R7, 0x1, R5 ;  /* 0x0000000107058824 */ /* 0x000fe200078e0205 */
[----:B------:R-:W-:Y:S02]  /*bdc0*/  MOV R4, RZ ;  /* 0x000000ff00047202 */ /* 0x000fe40000000f00 */
[----:B0-----:R-:W-:-:S04]  /*bdd0*/  @!P0 LEA R2, P1, R6, R2, 0x2 ;  /* 0x0000000206028211 */ /* 0x001fc800078210ff */
[----:B------:R-:W-:Y:S02]  /*bde0*/  @!P0 LEA.HI.X R3, R6, R3, R5, 0x2, P1 ;  /* 0x0000000306038211 */ /* 0x000fe400008f1405 */
[----:B------:R-:W-:-:S03]  /*bdf0*/  ISETP.GE.AND P1, PT, R32, UR4, PT ;  /* 0x0000000420007c0c */ /* 0x000fc6000bf26270 */
[----:B------:R0:W5:Y:S01]  /*be00*/  @!P0 LDG.E R4, desc[UR36][R2.64] ;  /* 0x0000002402048981 */ /* 0x000162000c1e1900 */
[----:B------:R-:W-:-:S09]  /*be10*/  ISETP.GE.AND P0, PT, R9, UR4, PT ;  /* 0x0000000409007c0c */ /* 0x000fd2000bf06270 */
[----:B------:R-:W-:-:S04]  /*be20*/  @P1 LOP3.LUT R23, R23, 0x2, RZ, 0xfc, !PT ;  /* 0x0000000217171812 */ /* 0x000fc800078efcff */
[----:B------:R-:W-:Y:S01]  /*be30*/  LOP3.LUT R23, R23, 0xfffffffe, RZ, 0xc0, !PT ;  /* 0xfffffffe17177812 */ /* 0x000fe200078ec0ff */
[----:B0-----:R-:W-:-:S03]  /*be40*/  IMAD.U32 R2, RZ, RZ, UR38 ;  /* 0x00000026ff027e24 */ /* 0x001fc6000f8e00ff */
[----:B------:R-:W-:Y:S01]  /*be50*/  @P0 LOP3.LUT R23, R23, 0x1, RZ, 0xfc, !PT ;  /* 0x0000000117170812 */ /* 0x000fe200078efcff */
[----:B------:R-:W-:Y:S06]  /*be60*/  BRA.DIV UR5, `(.L_x_2495) ;  /* 0x0000004205087947 */ /* 0x000fec000b800000 */
.L_x_2563:
[----:B------:R-:W-:Y:S02]  /*be70*/  ISETP.NE.AND P0, PT, R2, 0x3, PT ;  /* 0x000000030200780c */ /* 0x000fe40003f05270 */
[----:B------:R-:W-:Y:S02]  /*be80*/  ISETP.GT.U32.AND P1, PT, R20, 0x5f, PT ;  /* 0x0000005f1400780c */ /* 0x000fe40003f24070 */
[----:B------:R-:W-:Y:S02]  /*be90*/  LOP3.LUT R23, R23, 0xffffffef, RZ, 0xc0, !PT ;  /* 0xffffffef17177812 */ /* 0x000fe400078ec0ff */
[----:B------:R-:W-:-:S07]  /*bea0*/  SHF.R.S32.HI R32, RZ, 0x1f, R18 ;  /* 0x0000001fff207819 */ /* 0x000fce0000011412 */
[----:B------:R-:W-:-:S04]  /*beb0*/  @P0 LOP3.LUT R23, R23, 0x10, RZ, 0xfc, !PT ;  /* 0x0000001017170812 */ /* 0x000fc800078efcff */
[----:B------:R-:W-:-:S04]  /*bec0*/  LOP3.LUT R23, R23, 0xfffffff7, RZ, 0xc0, !PT ;  /* 0xfffffff717177812 */ /* 0x000fc800078ec0ff */
[----:B------:R-:W-:Y:S01]  /*bed0*/  @P1 LOP3.LUT R23, R23, 0x8, RZ, 0xfc, !PT ;  /* 0x0000000817171812 */ /* 0x000fe200078efcff */
[----:B------:R-:W-:Y:S06]  /*bee0*/  @!P0 BRA `(.L_x_2496) ;  /* 0x0000000000048947 */ /* 0x000fec0003800000 */
[----:B------:R-:W-:Y:S01]  /*bef0*/  BPT.TRAP 0x1 ;  /* 0x000000040000795c */ /* 0x000fe20000300000 */
.L_x_2496:
        /* <DEDUP_REMOVED lines=25> */
.L_x_2564:
[----:B------:R-:W-:Y:S05]  /*c090*/  BSYNC B0 ;  /* 0x0000000000007941 */ /* 0x000fea0003800000 */
.L_x_2497:
        /* <DEDUP_REMOVED lines=19> */
[----:B-1----:R-:W-:Y:S01]  /*c1d0*/  LOP3.LUT R8, R8, 0x7f, RZ, 0xc0, !PT ;  /* 0x0000007f08087812 */ /* 0x002fe200078ec0ff */
[----:B------:R-:W-:Y:S01]  /*c1e0*/  IMAD R6, R26, -0x60, R36 ;  /* 0xffffffa01a067824 */ /* 0x000fe200078e0224 */
[----:B------:R-:W-:Y:S01]  /*c1f0*/  LEA R4, P0, R2, UR4, 0x1 ;  /* 0x0000000402047c11 */ /* 0x000fe2000f8008ff */
[----:B------:R-:W-:Y:S01]  /*c200*/  UMOV UR4, 0xffffffff ;  /* 0xffffffff00047882 */ /* 0x000fe20000000000 */
[----:B------:R-:W-:Y:S01]  /*c210*/  SHF.R.U32.HI R9, RZ, 0x3, R8 ;  /* 0x00000003ff097819 */ /* 0x000fe20000011608 */
[----:B------:R-:W-:Y:S01]  /*c220*/  IMAD R5, R27, 0x4800, R33 ;  /* 0x000048001b057824 */ /* 0x000fe200078e0221 */
[----:B------:R-:W0:Y:S01]  /*c230*/  S2R R8, SR_TID.X ;  /* 0x0000000000087919 */ /* 0x000e220000002100 */
[----:B------:R-:W-:Y:S02]  /*c240*/  IADD3 R0, R3, R0, RZ ;  /* 0x0000000003007210 */ /* 0x000fe40007ffe0ff */
[----:B------:R-:W-:-:S02]  /*c250*/  IMAD.IADD R6, R6, 0x1, -R9 ;  /* 0x0000000106067824 */ /* 0x000fc400078e0a09 */
[----:B------:R-:W-:-:S03]  /*c260*/  LEA.HI.X R0, R2, UR5, R0, 0x1, P0 ;  /* 0x0000000502007c11 */ /* 0x000fc600080f0c00 */
        /* <DEDUP_REMOVED lines=66> */
.L_x_2578:
        /* <DEDUP_REMOVED lines=12> */
.L_x_2500:
        /* <DEDUP_REMOVED lines=10> */
.L_x_2501:
        /* <DEDUP_REMOVED lines=16> */
[----:B------:R-:W-:-:S05]  /*c8f0*/  IMAD R0, R35, UR5, R0 ;  /* 0x0000000523007c24 */ /* 0x000fca000f8e0200 */
[----:B------:R-:W-:Y:S01]  /*c900*/  IADD3 R35, R5, R0, RZ ;  /* 0x0000000005237210 */ /* 0x000fe20007ffe0ff */
[----:B-1----:R-:W-:Y:S06]  /*c910*/  @!P0 BRA `(.L_x_2503) ;  /* 0x0000000000408947 */ /* 0x002fec0003800000 */
[----:B------:R-:W-:Y:S01]  /*c920*/  MOV R2, 0x0 ;  /* 0x0000000000027802 */ /* 0x000fe20000000f00 */
[----:B------:R-:W-:Y:S01]  /*c930*/  ULDC.64 UR6, c[0x4][0x90] ;  /* 0x0100240000067ab9 */ /* 0x000fe20000000a00 */
[----:B------:R-:W-:Y:S01]  /*c940*/  ULDC.64 UR8, c[0x4][0x98] ;  /* 0x0100260000087ab9 */ /* 0x000fe20000000a00 */
[----:B------:R-:W-:Y:S01]  /*c950*/  ULDC.64 UR4, c[0x4][0x20] ;  /* 0x0100080000047ab9 */ /* 0x000fe20000000a00 */
[----:B------:R-:W-:Y:S01]  /*c960*/  IMAD.U32 R4, RZ, RZ, UR6 ;  /* 0x00000006ff047e24 */ /* 0x000fe2000f8e00ff */
[----:B------:R-:W-:Y:S01]  /*c970*/  MOV R12, 0x1 ;  /* 0x00000001000c7802 */ /* 0x000fe20000000f00 */
[----:B------:R-:W0:Y:S01]  /*c980*/  LDC.64 R2, c[0x4][R2] ;  /* 0x0100000002027b82 */ /* 0x000e220000000a00 */
[----:B------:R-:W-:Y:S02]  /*c990*/  IMAD.U32 R5, RZ, RZ, UR7 ;  /* 0x00000007ff057e24 */ /* 0x000fe4000f8e00ff */
[----:B------:R-:W-:Y:S02]  /*c9a0*/  IMAD.U32 R6, RZ, RZ, UR8 ;  /* 0x00000008ff067e24 */ /* 0x000fe4000f8e00ff */
[----:B--2---:R-:W-:-:S02]  /*c9b0*/  IMAD.U32 R7, RZ, RZ, UR9 ;  /* 0x00000009ff077e24 */ /* 0x004fc4000f8e00ff */
[----:B------:R-:W-:Y:S02]  /*c9c0*/  IMAD.U32 R10, RZ, RZ, UR4 ;  /* 0x00000004ff0a7e24 */ /* 0x000fe4000f8e00ff */
[----:B------:R-:W-:Y:S02]  /*c9d0*/  IMAD.U32 R11, RZ, RZ, UR5 ;  /* 0x00000005ff0b7e24 */ /* 0x000fe4000f8e00ff */
[----:B------:R-:W-:Y:S02]  /*c9e0*/  IMAD.MOV.U32 R8, RZ, RZ, 0x70 ;  /* 0x00000070ff087424 */ /* 0x000fe400078e00ff */
[----:B------:R-:W-:-:S07]  /*c9f0*/  IMAD.MOV.U32 R13, RZ, RZ, RZ ;  /* 0x000000ffff0d7224 */ /* 0x000fce00078e00ff */
[----:B------:R-:W-:-:S07]  /*ca00*/  LEPC R20, `(.L_x_2503) ;  /* 0x000000001014794e */ /* 0x000fce0000000000 */
[----:B0-----:R-:W-:Y:S05]  /*ca10*/  CALL.ABS.NOINC R2 ;  /* 0x0000000002007343 */ /* 0x001fea0003c00000 */
.L_x_2503:
[----:B------:R-:W-:Y:S05]  /*ca20*/  BSYNC B6 ;  /* 0x0000000000067941 */ /* 0x000fea0003800000 */
.L_x_2502:
[----:B------:R-:W3:Y:S01]  /*ca30*/  LDL.LU R2, [R1+0xc] ;  /* 0x00000c0001027983 */ /* 0x000ee20000300800 */
[----:B------:R-:W-:-:S03]  /*ca40*/  ULDC.64 UR4, c[0x0][0x2d8] ;  /* 0x0000b60000047ab9 */ /* 0x000fc60000000a00 */
[----:B------:R-:W4:Y:S01]  /*ca50*/  LDL.LU.64 R20, [R1+0x10] ;  /* 0x0000100001147983 */ /* 0x000f220000300a00 */
[----:B------:R-:W-:Y:S02]  /*ca60*/  IMAD.MOV.U32 R3, RZ, RZ, R35 ;  /* 0x000000ffff037224 */ /* 0x000fe400078e0023 */
[----:B------:R-:W-:Y:S01]  /*ca70*/  IMAD R0, R32, UR4, RZ ;  /* 0x0000000420007c24 */ /* 0x000fe2000f8e02ff */
[----:B------:R0:W5:Y:S03]  /*ca80*/  LDL R10, [R1+0x4] ;  /* 0x00000400010a7983 */ /* 0x0001660000100800 */
[----:B------:R-:W-:Y:S01]  /*ca90*/  IMAD R0, R18, UR5, R0 ;  /* 0x0000000512007c24 */ /* 0x000fe2000f8e0200 */
[----:B------:R-:W1:Y:S02]  /*caa0*/  S2R R11, SR_TID.X ;  /* 0x00000000000b7919 */ /* 0x000e640000002100 */
[----:B-1----:R-:W-:-:S05]  /*cab0*/  IMAD.SHL.U32 R8, R11, 0x8, RZ ;  /* 0x000000080b087824 */ /* 0x002fca00078e00ff */
[----:B------:R-:W-:Y:S01]  /*cac0*/  LOP3.LUT R8, R8, 0x38, RZ, 0xc0, !PT ;  /* 0x0000003808087812 */ /* 0x000fe200078ec0ff */
[----:B---3--:R-:W-:Y:S02]  /*cad0*/  IMAD.MOV.U32 R4, RZ, RZ, R2 ;  /* 0x000000ffff047224 */ /* 0x008fe400078e0002 */
[----:B----4-:R-:W-:Y:S01]  /*cae0*/  IMAD.MOV.U32 R2, RZ, RZ, R20 ;  /* 0x000000ffff027224 */ /* 0x010fe200078e0014 */
[----:B------:R-:W1:Y:S01]  /*caf0*/  S2R R21, SR_TID.X ;  /* 0x0000000000157919 */ /* 0x000e620000002100 */
[----:B------:R-:W3:Y:S02]  /*cb00*/  LDC R20, c[0x0][0x448] ;  /* 0x00011200ff147b82 */ /* 0x000ee40000000800 */
[----:B------:R-:W-:Y:S01]  /*cb10*/  IMAD.WIDE.U32 R2, R18, UR4, R2 ;  /* 0x0000000412027c25 */ /* 0x000fe2000f8e0002 */
[----:B------:R-:W-:-:S03]  /*cb20*/  ULDC.64 UR4, c[0x0][0x2e0] ;  /* 0x0000b80000047ab9 */ /* 0x000fc60000000a00 */
[----:B------:R-:W-:Y:S02]  /*cb30*/  IMAD.IADD R3, R3, 0x1, R0 ;  /* 0x0000000103037824 */ /* 0x000fe400078e0200 */
[----:B------:R-:W-:Y:S02]  /*cb40*/  IMAD R4, R4, UR4, RZ ;  /* 0x0000000404047c24 */ /* 0x000fe4000f8e02ff */
[----:B------:R-:W-:-:S04]  /*cb50*/  IMAD.WIDE.U32 R2, R30, UR4, R2 ;  /* 0x000000041e027c25 */ /* 0x000fc8000f8e0002 */
[----:B------:R-:W-:Y:S01]  /*cb60*/  IMAD R4, R30, UR5, R4 ;  /* 0x000000051e047c24 */ /* 0x000fe2000f8e0204 */
[----:B------:R-:W-:Y:S01]  /*cb70*/  ULDC.64 UR4, c[0x0][0x2d0] ;  /* 0x0000b40000047ab9 */ /* 0x000fe20000000a00 */
[----:B---3--:R-:W-:Y:S02]  /*cb80*/  ISETP.NE.AND P6, PT, R20, 0x1, PT ;  /* 0x000000011400780c */ /* 0x008fe40003fc5270 */
[----:B------:R-:W3:Y:S01]  /*cb90*/  S2R R20, SR_TID.X ;  /* 0x0000000000147919 */ /* 0x000ee20000002100 */
[----:B-1----:R-:W-:-:S04]  /*cba0*/  LOP3.LUT R21, R21, 0x7f, RZ, 0xc0, !PT ;  /* 0x0000007f15157812 */ /* 0x002fc800078ec0ff */
[----:B------:R-:W-:-:S06]  /*cbb0*/  SHF.R.U32.HI R21, RZ, 0x3, R21 ;  /* 0x00000003ff157819 */ /* 0x000fcc0000011615 */
[----:B--2---:R-:W1:Y:S08]  /*cbc0*/  @P6 LDC R7, c[0x0][0x44c] ;  /* 0x00011300ff076b82 */ /* 0x004e700000000800 */
[----:B------:R-:W2:Y:S01]  /*cbd0*/  @P6 LDC R6, c[0x0][0x450] ;  /* 0x00011400ff066b82 */ /* 0x000ea20000000800 */
[----:B---3--:R-:W-:-:S05]  /*cbe0*/  IMAD.SHL.U32 R20, R20, 0x10, RZ ;  /* 0x0000001014147824 */ /* 0x008fca00078e00ff */
[----:B------:R-:W-:-:S05]  /*cbf0*/  LOP3.LUT R20, R21, 0x70, R20, 0xf8, !PT ;  /* 0x0000007015147812 */ /* 0x000fca00078ef814 */
[----:B------:R-:W-:-:S04]  /*cc00*/  IMAD R5, R17, 0x80, R20 ;  /* 0x0000008011057824 */ /* 0x000fc800078e0214 */
[----:B-1----:R-:W-:Y:S01]  /*cc10*/  @P6 IMAD.HI.U32 R7, R5, R7, RZ ;  /* 0x0000000705076227 */ /* 0x002fe200078e00ff */
[----:B------:R-:W-:-:S04]  /*cc20*/  MOV R0, R5 ;  /* 0x0000000500007202 */ /* 0x000fc80000000f00 */
[----:B--2---:R-:W-:Y:S02]  /*cc30*/  @P6 SHF.R.U32.HI R0, RZ, R6, R7 ;  /* 0x00000006ff006219 */ /* 0x004fe40000011607 */
[----:B------:R-:W1:Y:S01]  /*cc40*/  LDC R6, c[0x0][0x448] ;  /* 0x00011200ff067b82 */ /* 0x000e620000000800 */
[----:B------:R-:W-:Y:S02]  /*cc50*/  IMAD.IADD R3, R3, 0x1, R4 ;  /* 0x0000000103037824 */ /* 0x000fe400078e0204 */
[----:B------:R-:W-:Y:S02]  /*cc60*/  IMAD.MOV R4, RZ, RZ, -R0 ;  /* 0x000000ffff047224 */ /* 0x000fe400078e0a00 */
[----:B------:R-:W-:-:S04]  /*cc70*/  IMAD.WIDE.U32 R2, R0, UR4, R2 ;  /* 0x0000000400027c25 */ /* 0x000fc8000f8e0002 */
[----:B-1----:R-:W-:Y:S01]  /*cc80*/  IMAD R4, R6, R4, R5 ;  /* 0x0000000406047224 */ /* 0x002fe200078e0205 */
[----:B------:R-:W-:-:S05]  /*cc90*/  SHF.R.S32.HI R5, RZ, 0x1f, R0 ;  /* 0x0000001fff057819 */ /* 0x000fca0000011400 */
[----:B------:R-:W-:-:S04]  /*cca0*/  IMAD R5, R5, UR4, RZ ;  /* 0x0000000405057c24 */ /* 0x000fc8000f8e02ff */
[----:B------:R-:W-:Y:S01]  /*ccb0*/  IMAD R5, R0, UR5, R5 ;  /* 0x0000000500057c24 */ /* 0x000fe2000f8e0205 */
[----:B------:R-:W-:Y:S01]  /*ccc0*/  SHF.R.S32.HI R0, RZ, 0x1f, R4 ;  /* 0x0000001fff007819 */ /* 0x000fe20000011404 */
[----:B------:R-:W-:Y:S02]  /*ccd0*/  ULDC.64 UR4, c[0x0][0x2c8] ;  /* 0x0000b20000047ab9 */ /* 0x000fe40000000a00 */
[----:B------:R-:W-:Y:S02]  /*cce0*/  IMAD.IADD R3, R3, 0x1, R5 ;  /* 0x0000000103037824 */ /* 0x000fe400078e0205 */
[----:B------:R-:W-:Y:S02]  /*ccf0*/  IMAD R5, R0, UR4, RZ ;  /* 0x0000000400057c24 */ /* 0x000fe4000f8e02ff */
[----:B------:R-:W-:Y:S02]  /*cd00*/  IMAD.SHL.U32 R21, R11, 0x8, RZ ;  /* 0x000000080b157824 */ /* 0x000fe400078e00ff */
[----:B------:R-:W-:-:S02]  /*cd10*/  IMAD R0, R4, UR5, R5 ;  /* 0x0000000504007c24 */ /* 0x000fc4000f8e0205 */
[----:B------:R-:W-:Y:S01]  /*cd20*/  IMAD.WIDE.U32 R2, R4, UR4, R2 ;  /* 0x0000000404027c25 */ /* 0x000fe2000f8e0002 */
[----:B------:R-:W-:Y:S01]  /*cd30*/  ULDC.64 UR4, c[0x0][0x280] ;  /* 0x0000a00000047ab9 */ /* 0x000fe20000000a00 */
[----:B------:R-:W-:Y:S02]  /*cd40*/  LOP3.LUT R21, R21, 0x38, RZ, 0xc0, !PT ;  /* 0x0000003815157812 */ /* 0x000fe400078ec0ff */
[----:B------:R-:W-:Y:S01]  /*cd50*/  IMAD.IADD R3, R3, 0x1, R0 ;  /* 0x0000000103037824 */ /* 0x000fe200078e0200 */
[----:B------:R-:W-:Y:S01]  /*cd60*/  LEA R0, P0, R2, UR4, 0x1 ;  /* 0x0000000402007c11 */ /* 0x000fe2000f8008ff */
[----:B------:R-:W-:Y:S01]  /*cd70*/  ULDC UR4, c[0x0][0x2b8] ;  /* 0x0000ae0000047ab9 */ /* 0x000fe20000000800 */
[----:B------:R-:W-:Y:S02]  /*cd80*/  LOP3.LUT R20, R11, 0x7f, RZ, 0xc0, !PT ;  /* 0x0000007f0b147812 */ /* 0x000fe400078ec0ff */
[C---:B------:R-:W-:Y:S02]  /*cd90*/  LOP3.LUT R9, R21.reuse, 0x40, RZ, 0xfc, !PT ;  /* 0x0000004015097812 */ /* 0x040fe400078efcff */
[----:B------:R-:W-:-:S02]  /*cda0*/  LOP3.LUT R11, R21, 0x80, RZ, 0xfc, !PT ;  /* 0x00000080150b7812 */ /* 0x000fc400078efcff */
[----:B------:R-:W-:Y:S01]  /*cdb0*/  LEA.HI.X R4, R2, UR5, R3, 0x1, P0 ;  /* 0x0000000502047c11 */ /* 0x000fe200080f0c03 */
[----:B------:R-:W-:Y:S01]  /*cdc0*/  UMOV UR5, 0xffffffff ;  /* 0xffffffff00057882 */ /* 0x000fe20000000000 */
[----:B------:R-:W-:Y:S02]  /*cdd0*/  ISETP.GE.AND P3, PT, R8, UR4, PT ;  /* 0x0000000408007c0c */ /* 0x000fe4000bf66270 */
[----:B------:R-:W-:Y:S02]  /*cde0*/  ISETP.GE.AND P2, PT, R9, UR4, PT ;  /* 0x0000000409007c0c */ /* 0x000fe4000bf46270 */
[----:B------:R-:W-:Y:S02]  /*cdf0*/  ISETP.GE.AND P0, PT, R11, UR4, PT ;  /* 0x000000040b007c0c */ /* 0x000fe4000bf06270 */
[----:B------:R-:W-:Y:S01]  /*ce00*/  SHF.R.U32.HI R9, RZ, 0x3, R20 ;  /* 0x00000003ff097819 */ /* 0x000fe20000011614 */
[----:B0-----:R-:W-:Y:S10]  /*ce10*/  BRA.DIV UR5, `(.L_x_2504) ;  /* 0x0000003a05887947 */ /* 0x001ff4000b800000 */
[----:B------:R-:W0:Y:S01]  /*ce20*/  SHFL.IDX PT, R14, R0, RZ, 0x181f ;  /* 0x00181fff000e7589 */ /* 0x000e2200000e0000 */
[----:B-----5:R-:W-:Y:S02]  /*ce30*/  IMAD R5, R10, R6, RZ ;  /* 0x000000060a057224 */ /* 0x020fe400078e02ff */
[----:B------:R-:W-:Y:S01]  /*ce40*/  IMAD R17, R17, 0x80, R9 ;  /* 0x0000008011117824 */ /* 0x000fe200078e0209 */
[----:B------:R-:W1:Y:S03]  /*ce50*/  SHFL.IDX PT, R2, R4, RZ, 0x181f ;  /* 0x00181fff04027589 */ /* 0x000e6600000e0000 */
[C---:B------:R-:W-:Y:S01]  /*ce60*/  VIADD R6, R17.reuse, 0x10 ;  /* 0x0000001011067836 */ /* 0x040fe20000000000 */
[----:B------:R-:W-:-:S13]  /*ce70*/  ISETP.GE.AND P1, PT, R17, R5, PT ;  /* 0x000000051100720c */ /* 0x000fda0003f26270 */
[----:B0-----:R-:W-:-:S04]  /*ce80*/  @!P1 LEA R14, P4, R8, R14, 0x1 ;  /* 0x0000000e080e9211 */ /* 0x001fc800078808ff */
[----:B-1----:R-:W-:Y:S01]  /*ce90*/  @!P1 IADD3.X R3, RZ, R2, RZ, P4, !PT ;  /* 0x00000002ff039210 */ /* 0x002fe200027fe4ff */
[----:B------:R-:W-:Y:S02]  /*cea0*/  @!P1 IMAD.MOV.U32 R2, RZ, RZ, R14 ;  /* 0x000000ffff029224 */ /* 0x000fe400078e000e */
[----:B------:R-:W0:Y:S04]  /*ceb0*/  SHFL.IDX PT, R14, R0, 0x1, 0x181f ;  /* 0x00381f00000e7f89 */ /* 0x000e2800000e0000 */
[----:B------:R-:W-:Y:S04]  /*cec0*/  @!P1 LDGSTS.E.BYPASS.LTC128B.128 [R34+0xc400], desc[UR36][R2.64], !P3 ;  /* 0x0c40000002229fae */ /* 0x000fe8000d901d64 */
[----:B------:R-:W-:Y:S04]  /*ced0*/  @!P1 LDGSTS.E.BYPASS.LTC128B.128 [R34+0x10400], desc[UR36][R2.64+0x80], !P2 ;  /* 0x1040008002229fae */ /* 0x000fe8000d101d64 */
[----:B------:R1:W-:Y:S01]  /*cee0*/  @!P1 LDGSTS.E.BYPASS.LTC128B.128 [R34+0x14400], desc[UR36][R2.64+0x100], !P0 ;  /* 0x1440010002229fae */ /* 0x0003e2000c101d64 */
[----:B------:R-:W-:Y:S01]  /*cef0*/  ISETP.GE.AND P1, PT, R6, R5, PT ;  /* 0x000000050600720c */ /* 0x000fe20003f26270 */
[----:B------:R-:W-:-:S02]  /*cf00*/  VIADD R6, R17, 0x20 ;  /* 0x0000002011067836 */ /* 0x000fc40000000000 */
[----:B-1----:R-:W1:Y:S10]  /*cf10*/  SHFL.IDX PT, R2, R4, 0x1, 0x181f ;  /* 0x00381f0004027f89 */ /* 0x002e7400000e0000 */
[----:B0-----:R-:W-:-:S05]  /*cf20*/  @!P1 LEA R14, P4, R8, R14, 0x1 ;  /* 0x0000000e080e9211 */ /* 0x001fca00078808ff */
[----:B-1----:R-:W-:Y:S02]  /*cf30*/  @!P1 IMAD.X R7, RZ, RZ, R2, P4 ;  /* 0x000000ffff079224 */ /* 0x002fe400020e0602 */
[----:B------:R-:W-:Y:S02]  /*cf40*/  @!P1 IMAD.MOV.U32 R2, RZ, RZ, R14 ;  /* 0x000000ffff029224 */ /* 0x000fe400078e000e */
[----:B------:R-:W-:Y:S01]  /*cf50*/  @!P1 IMAD.MOV.U32 R3, RZ, RZ, R7 ;  /* 0x000000ffff039224 */ /* 0x000fe200078e0007 */
        /* <DEDUP_REMOVED lines=8> */
[----:B-1----:R-:W-:Y:S01]  /*cfe0*/  @!P1 IMAD.X R7, RZ, RZ, R2, P4 ;  /* 0x000000ffff079224 */ /* 0x002fe200020e0602 */
[----:B------:R-:W-:Y:S02]  /*cff0*/  @!P1 MOV R2, R14 ;  /* 0x0000000e00029202 */ /* 0x000fe40000000f00 */
[----:B------:R-:W0:Y:S01]  /*d000*/  SHFL.IDX PT, R14, R0, 0x3, 0x181f ;  /* 0x00781f00000e7f89 */ /* 0x000e2200000e0000 */
[----:B------:R-:W-:-:S05]  /*d010*/  @!P1 IMAD.MOV.U32 R3, RZ, RZ, R7 ;  /* 0x000000ffff039224 */ /* 0x000fca00078e0007 */
        /* <DEDUP_REMOVED lines=36> */
[----:B------:R-:W-:-:S03]  /*d260*/  ISETP.GE.AND P1, PT, R6, R5, PT ;  /* 0x000000050600720c */ /* 0x000fc60003f26270 */
[----:B-1----:R-:W1:Y:S10]  /*d270*/  SHFL.IDX PT, R2, R4, 0x6, 0x181f ;  /* 0x00d81f0004027f89 */ /* 0x002e7400000e0000 */
[----:B0-----:R-:W-:Y:S01]  /*d280*/  @!P1 LEA R14, P4, R8, R14, 0x1 ;  /* 0x0000000e080e9211 */ /* 0x001fe200078808ff */
[----:B------:R-:W0:Y:S04]  /*d290*/  SHFL.IDX PT, R4, R4, 0x7, 0x181f ;  /* 0x00f81f0004047f89 */ /* 0x000e2800000e0000 */
[----:B-1----:R-:W-:Y:S01]  /*d2a0*/  @!P1 IMAD.X R7, RZ, RZ, R2, P4 ;  /* 0x000000ffff079224 */ /* 0x002fe200020e0602 */
[----:B------:R-:W-:-:S02]  /*d2b0*/  @!P1 MOV R2, R14 ;  /* 0x0000000e00029202 */ /* 0x000fc40000000f00 */
[----:B------:R1:W2:Y:S01]  /*d2c0*/  SHFL.IDX PT, R14, R0, 0x7, 0x181f ;  /* 0x00f81f00000e7f89 */ /* 0x0002a200000e0000 */
[----:B------:R-:W-:-:S05]  /*d2d0*/  @!P1 IMAD.MOV.U32 R3, RZ, RZ, R7 ;  /* 0x000000ffff039224 */ /* 0x000fca00078e0007 */
[----:B------:R1:W-:Y:S04]  /*d2e0*/  @!P1 LDGSTS.E.BYPASS.LTC128B.128 [R34+0xf400], desc[UR36][R2.64], !P3 ;  /* 0x0f40000002229fae */ /* 0x0003e8000d901d64 */
[----:B------:R1:W-:Y:S04]  /*d2f0*/  @!P1 LDGSTS.E.BYPASS.LTC128B.128 [R34+0x13400], desc[UR36][R2.64+0x80], !P2 ;  /* 0x1340008002229fae */ /* 0x0003e8000d101d64 */
[----:B0-----:R1:W-:Y:S02]  /*d300*/  @!P1 LDGSTS.E.BYPASS.LTC128B.128 [R34+0x17400], desc[UR36][R2.64+0x100], !P0 ;  /* 0x1740010002229fae */ /* 0x0013e4000c101d64 */
.L_x_2595:
[----:B-1----:R-:W-:Y:S01]  /*d310*/  VIADD R0, R17, 0x70 ;  /* 0x0000007011007836 */ /* 0x002fe20000000000 */
[----:B------:R-:W-:Y:S04]  /*d320*/  BSSY B0, `(.L_x_2505) ;  /* 0x000000b000007945 */ /* 0x000fe80003800000 */
[----:B------:R-:W-:-:S13]  /*d330*/  ISETP.GE.AND P1, PT, R0, R5, PT ;  /* 0x000000050000720c */ /* 0x000fda0003f26270 */
[----:B------:R-:W-:Y:S05]  /*d340*/  @P1 BRA `(.L_x_2506) ;  /* 0x0000000000201947 */ /* 0x000fea0003800000 */
[----:B--2---:R-:W-:-:S05]  /*d350*/  LEA R2, P1, R8, R14, 0x1 ;  /* 0x0000000e08027211 */ /* 0x004fca00078208ff */
[----:B------:R-:W-:-:S05]  /*d360*/  IMAD.X R3, RZ, RZ, R4, P1 ;  /* 0x000000ffff037224 */ /* 0x000fca00008e0604 */
[----:B------:R-:W-:Y:S01]  /*d370*/  @!PT LDS RZ, [RZ] ;  /* 0x00000000fffff984 */ /* 0x000fe20000000800 */
[----:B------:R-:W-:Y:S01]  /*d380*/  @!PT LDS RZ, [RZ] ;  /* 0x00000000fffff984 */ /* 0x000fe20000000800 */
[----:B------:R-:W-:Y:S01]  /*d390*/  @!PT LDS RZ, [RZ] ;  /* 0x00000000fffff984 */ /* 0x000fe20000000800 */
[----:B------:R0:W-:Y:S04]  /*d3a0*/  LDGSTS.E.BYPASS.LTC128B.128 [R34+0xfc00], desc[UR36][R2.64], !P3 ;  /* 0x0fc0000002227fae */ /* 0x0001e8000d901d64 */
[----:B------:R0:W-:Y:S04]  /*d3b0*/  LDGSTS.E.BYPASS.LTC128B.128 [R34+0x13c00], desc[UR36][R2.64+0x80], !P2 ;  /* 0x13c0008002227fae */ /* 0x0001e8000d101d64 */
[----:B------:R0:W-:Y:S02]  /*d3c0*/  LDGSTS.E.BYPASS.LTC128B.128 [R34+0x17c00], desc[UR36][R2.64+0x100], !P0 ;  /* 0x17c0010002227fae */ /* 0x0001e4000c101d64 */
.L_x_2506:
[----:B------:R-:W-:Y:S05]  /*d3d0*/  BSYNC B0 ;  /* 0x0000000000007941 */ /* 0x000fea0003800000 */
.L_x_2505:
[----:B------:R-:W-:Y:S01]  /*d3e0*/  NOP ;  /* 0x0000000000007918 */ /* 0x000fe20000000000 */
[----:B------:R-:W-:-:S13]  /*d3f0*/  PLOP3.LUT P0, PT, PT, PT, PT, 0x80, 0x0 ;  /* 0x000000000000781c */ /* 0x000fda0003f0f070 */
.L_x_2507:
[----:B------:R-:W-:Y:S02]  /*d400*/  PLOP3.LUT P1, PT, P1, P0, PT, 0xa2, 0x0 ;  /* 0x000000000000781c */ /* 0x000fe40000f21472 */
[----:B------:R-:W-:-:S08]  /*d410*/  @P0 R2UR P1, UR4, R22 ;  /* 0x00000000160402ca */ /* 0x000fd00000020000 */
[----:B------:R-:W-:-:S05]  /*d420*/  @P0 PLOP3.LUT P0, PT, P1, PT, PT, 0x80, 0x0 ;  /* 0x000000000000081c */ /* 0x000fca0000f0f070 */
[----:B------:R-:W-:Y:S01]  /*d430*/  @!P1 SYNCS.ARRIVE.TRANS64.RED.A0T1 RZ, [UR4+0x2a800], RZ ;  /* 0x02a800ffffff99a7 */ /* 0x000fe20008200404 */
[----:B------:R-:W-:Y:S07]  /*d440*/  @!P1 ARRIVES.LDGSTSBAR.64.TRANSCNT [UR4+0x2a800] ;  /* 0x02a80000ff0099b0 */ /* 0x000fee0008000a84 */
[----:B------:R-:W-:Y:S05]  /*d450*/  @P0 BRA.U.ANY `(.L_x_2507) ;  /* 0xfffffffd00e80947 */ /* 0x000fea000393ffff */
[----:B0-----:R-:W3:Y:S02]  /*d460*/  LDL.LU R2, [R1+0x18] ;  /* 0x0000180001027983 */ /* 0x001ee40000300800 */
[----:B---3--:R-:W-:-:S05]  /*d470*/  VIADD R2, R2, 0x1 ;  /* 0x0000000102027836 */ /* 0x008fca0000000000 */
        /* <DEDUP_REMOVED lines=10> */
.L_x_2596:
[----:B------:R-:W-:Y:S05]  /*d520*/  BSYNC B0 ;  /* 0x0000000000007941 */ /* 0x000fea0003800000 */
.L_x_2508:
[----:B------:R-:W3:Y:S01]  /*d530*/  LDL R0, [R1+0x8] ;  /* 0x0000080001007983 */ /* 0x000ee20000100800 */
[----:B------:R-:W-:Y:S01]  /*d540*/  BSSY B0, `(.L_x_2510) ;  /* 0x00000fc000007945 */ /* 0x000fe20003800000 */
[----:B---3--:R-:W-:-:S13]  /*d550*/  ISETP.GE.AND P0, PT, R0, 0x2, PT ;  /* 0x000000020000780c */ /* 0x008fda0003f06270 */
[----:B------:R-:W-:Y:S05]  /*d560*/  @!P0 BRA `(.L_x_2511) ;  /* 0x0000000c00e48947 */ /* 0x000fea0003800000 */
[----:B------:R-:W-:Y:S01]  /*d570*/  VIADD R0, R0, 0xfffffffe ;  /* 0xfffffffe00007836 */ /* 0x000fe20000000000 */
[----:B------:R-:W-:Y:S01]  /*d580*/  MOV R10, R27 ;  /* 0x0000001b000a7202 */ /* 0x000fe20000000f00 */
[----:B------:R-:W-:Y:S02]  /*d590*/  IMAD.MOV.U32 R17, RZ, RZ, R28 ;  /* 0x000000ffff117224 */ /* 0x000fe400078e001c */
[----:B------:R-:W-:-:S07]  /*d5a0*/  IMAD.MOV.U32 R30, RZ, RZ, R26 ;  /* 0x000000ffff1e7224 */ /* 0x000fce00078e001a */
.L_x_2524:
[----:B------:R-:W3:Y:S01]  /*d5b0*/  LDL R7, [R1] ;  /* 0x0000000001077983 */ /* 0x000ee20000100800 */
[----:B------:R-:W1:Y:S01]  /*d5c0*/  S2R R2, SR_TID.X ;  /* 0x0000000000027919 */ /* 0x000e620000002100 */
[----:B------:R-:W4:Y:S01]  /*d5d0*/  S2R R4, SR_TID.X ;  /* 0x0000000000047919 */ /* 0x000f220000002100 */
[----:B-1----:R-:W-:-:S04]  /*d5e0*/  LOP3.LUT R2, R2, 0x7f, RZ, 0xc0, !PT ;  /* 0x0000007f02027812 */ /* 0x002fc800078ec0ff */
[----:B0-----:R-:W-:Y:S01]  /*d5f0*/  SHF.R.U32.HI R3, RZ, 0x3, R2 ;  /* 0x00000003ff037819 */ /* 0x001fe20000011602 */
[----:B----4-:R-:W-:Y:S01]  /*d600*/  IMAD.SHL.U32 R8, R4, 0x10, RZ ;  /* 0x0000001004087824 */ /* 0x010fe200078e00ff */
[----:B------:R-:W0:Y:S04]  /*d610*/  LDC R2, c[0x0][0x430] ;  /* 0x00010c00ff027b82 */ /* 0x000e280000000800 */
[----:B------:R-:W-:-:S04]  /*d620*/  LOP3.LUT R8, R3, 0x70, R8, 0xf8, !PT ;  /* 0x0000007003087812 */ /* 0x000fc800078ef808 */
[----:B------:R-:W-:Y:S01]  /*d630*/  ISETP.GT.U32.AND P2, PT, R8, 0x5f, PT ;  /* 0x0000005f0800780c */ /* 0x000fe20003f44070 */
[----:B------:R-:W-:-:S12]  /*d640*/  IMAD R6, R0, 0x60, R37 ;  /* 0x0000006000067824 */ /* 0x000fd800078e0225 */
[----:B------:R-:W3:Y:S01]  /*d650*/  @!P2 LDC.64 R4, c[0x0][0x428] ;  /* 0x00010a00ff04ab82 */ /* 0x000ee20000000a00 */
[----:B0-----:R-:W-:-:S13]  /*d660*/  ISETP.NE.AND P0, PT, R2, 0x1, PT ;  /* 0x000000010200780c */ /* 0x001fda0003f05270 */
[----:B------:R-:W0:Y:S08]  /*d670*/  @P0 LDC R3, c[0x0][0x434] ;  /* 0x00010d00ff030b82 */ /* 0x000e300000000800 */
[----:B------:R-:W1:Y:S01]  /*d680*/  @P0 LDC R2, c[0x0][0x438] ;  /* 0x00010e00ff020b82 */ /* 0x000e620000000800 */
[----:B------:R-:W-:-:S04]  /*d690*/  IMAD.IADD R6, R8, 0x1, R6 ;  /* 0x0000000108067824 */ /* 0x000fc800078e0206 */
[----:B------:R-:W-:Y:S02]  /*d6a0*/  IMAD.MOV.U32 R8, RZ, RZ, R6 ;  /* 0x000000ffff087224 */ /* 0x000fe400078e0006 */
[----:B0-----:R-:W-:-:S05]  /*d6b0*/  @P0 IMAD.HI.U32 R3, R6, R3, RZ ;  /* 0x0000000306030227 */ /* 0x001fca00078e00ff */
[----:B-1----:R-:W-:-:S04]  /*d6c0*/  @P0 SHF.R.U32.HI R8, RZ, R2, R3 ;  /* 0x00000002ff080219 */ /* 0x002fc80000011603 */
[----:B------:R-:W-:Y:S01]  /*d6d0*/  @!P2 SHF.R.S32.HI R3, RZ, 0x1f, R8 ;  /* 0x0000001fff03a819 */ /* 0x000fe20000011408 */
[----:B---3--:R-:W-:-:S04]  /*d6e0*/  @!P2 IMAD R2, R7, R4, RZ ;  /* 0x000000040702a224 */ /* 0x008fc800078e02ff */
[----:B------:R-:W-:Y:S02]  /*d6f0*/  @!P2 IMAD R7, R31, R5, R2 ;  /* 0x000000051f07a224 */ /* 0x000fe400078e0202 */
[----:B------:R-:W-:-:S04]  /*d700*/  @!P2 IMAD.MOV.U32 R2, RZ, RZ, R8 ;  /* 0x000000ffff02a224 */ /* 0x000fc800078e0008 */
[----:B------:R-:W-:Y:S02]  /*d710*/  @!P2 IMAD.WIDE.U32 R2, R31, R4, R2 ;  /* 0x000000041f02a225 */ /* 0x000fe400078e0002 */
[----:B------:R-:W0:Y:S02]  /*d720*/  @!P2 LDC.64 R4, c[0x0][0x418] ;  /* 0x00010600ff04ab82 */ /* 0x000e240000000a00 */
[----:B------:R-:W-:Y:S01]  /*d730*/  @!P2 IMAD.IADD R7, R7, 0x1, R3 ;  /* 0x000000010707a824 */ /* 0x000fe200078e0203 */
[----:B0-----:R-:W-:-:S04]  /*d740*/  @!P2 LEA R4, P0, R2, R4, 0x2 ;  /* 0x000000040204a211 */ /* 0x001fc800078010ff */
[----:B------:R-:W-:Y:S02]  /*d750*/  @!P2 LEA.HI.X R5, R2, R5, R7, 0x2, P0 ;  /* 0x000000050205a211 */ /* 0x000fe400000f1407 */
[----:B------:R-:W-:-:S06]  /*d760*/  MOV R7, RZ ;  /* 0x000000ff00077202 */ /* 0x000fcc0000000f00 */
[----:B------:R0:W5:Y:S01]  /*d770*/  @!P2 LDG.E R7, desc[UR36][R4.64] ;  /* 0x000000240407a981 */ /* 0x000162000c1e1900 */
[----:B------:R-:W-:Y:S01]  /*d780*/  LOP3.LUT P1, RZ, R23, 0x10, RZ, 0xc0, !PT ;  /* 0x0000001017ff7812 */ /* 0x000fe2000782c0ff */
        /* <DEDUP_REMOVED lines=12> */
.L_x_2512:
[----:B------:R-:W-:Y:S01]  /*d850*/  IMAD R5, R27, 0x8, R22 ;  /* 0x000000081b057824 */ /* 0x000fe200078e0216 */
[----:B------:R-:W-:Y:S01]  /*d860*/  SHF.L.U32 R0, R28, 0x1f, RZ ;  /* 0x0000001f1c007819 */ /* 0x000fe200000006ff */
[----:B------:R-:W-:Y:S03]  /*d870*/  BSSY B1, `(.L_x_2513) ;  /* 0x0000003000017945 */ /* 0x000fe60003800000 */
[----:B------:R-:W0:Y:S02]  /*d880*/  SYNCS.PHASECHK.TRANS64.TRYWAIT P0, [R5+URZ+0x2a840], R0 ;  /* 0x02a84000050075a7 */ /* 0x000e24000800017f */
[----:B0-----:R-:W-:Y:S05]  /*d890*/  @!P0 BRA `(.L_x_2514) ;  /* 0x0000003800988947 */ /* 0x001fea0003800000 */
.L_x_2597:
[----:B------:R-:W-:Y:S05]  /*d8a0*/  BSYNC B1 ;  /* 0x0000000000017941 */ /* 0x000fea0003800000 */
.L_x_2513:
[----:B------:R-:W-:Y:S01]  /*d8b0*/  SHF.R.S32.HI R20, RZ, 0x1f, R6 ;  /* 0x0000001fff147819 */ /* 0x000fe20000011406 */
[----:B------:R-:W-:Y:S01]  /*d8c0*/  ULDC.64 UR4, c[0x0][0x300] ;  /* 0x0000c00000047ab9 */ /* 0x000fe20000000a00 */
[----:B-----5:R-:W-:Y:S01]  /*d8d0*/  SHF.R.S32.HI R21, RZ, 0x1f, R7 ;  /* 0x0000001fff157819 */ /* 0x020fe20000011407 */
[----:B------:R-:W-:Y:S01]  /*d8e0*/  IMAD R4, R27, 0x4800, R33 ;  /* 0x000048001b047824 */ /* 0x000fe200078e0221 */
[C---:B------:R-:W-:Y:S01]  /*d8f0*/  LOP3.LUT P3, RZ, R23.reuse, 0x4, RZ, 0xc0, !PT ;  /* 0x0000000417ff7812 */ /* 0x040fe2000786c0ff */
[----:B------:R-:W-:Y:S01]  /*d900*/  IMAD R3, R20, UR4, RZ ;  /* 0x0000000414037c24 */ /* 0x000fe2000f8e02ff */
[C---:B------:R-:W-:Y:S02]  /*d910*/  LOP3.LUT P2, RZ, R23.reuse, 0x2, RZ, 0xc0, !PT ;  /* 0x0000000217ff7812 */ /* 0x040fe4000784c0ff */
[----:B------:R-:W-:Y:S01]  /*d920*/  LOP3.LUT P1, RZ, R23, 0x1, RZ, 0xc0, !PT ;  /* 0x0000000117ff7812 */ /* 0x000fe2000782c0ff */
[C---:B0-----:R-:W-:Y:S02]  /*d930*/  IMAD R0, R6.reuse, UR5, R3 ;  /* 0x0000000506007c24 */ /* 0x041fe4000f8e0203 */
        /* <DEDUP_REMOVED lines=23> */
[----:B------:R-:W-:-:S04]  /*dab0*/  LOP3.LUT R11, R11, 0x38, RZ, 0xc0, !PT ;  /* 0x000000380b0b7812 */ /* 0x000fc800078ec0ff */
[----:B------:R-:W-:-:S04]  /*dac0*/  SHF.L.U32 R0, R11, 0x1, RZ ;  /* 0x000000010b007819 */ /* 0x000fc800000006ff */
        /* <DEDUP_REMOVED lines=33> */
[----:B-1-3--:R0:W3:Y:S02]  /*dce0*/  SHFL.IDX PT, R2, R9, 0x5, 0x181f ;  /* 0x00b81f0009027f89 */ /* 0x00a0e400000e0000 */
.L_x_2611:
[----:B---3--:R-:W-:-:S05]  /*dcf0*/  IADD3 R2, P0, R2, R0, RZ ;  /* 0x0000000002027210 */ /* 0x008fca0007f1e0ff */
        /* <DEDUP_REMOVED lines=9> */
.L_x_2516:
        /* <DEDUP_REMOVED lines=10> */
.L_x_2517:
[----:B------:R3:W-:Y:S01]  /*de30*/  SYNCS.ARRIVE.TRANS64.A1T0 RZ, [R5+URZ+0x2a830], RZ ;  /* 0x02a830ff05ff79a7 */ /* 0x0007e2000810003f */
[----:B------:R-:W-:Y:S05]  /*de40*/  @!P2 BRA `(.L_x_2518) ;  /* 0x000000000004a947 */ /* 0x000fea0003800000 */
[----:B------:R-:W-:Y:S01]  /*de50*/  BPT.TRAP 0x1 ;  /* 0x000000040000795c */ /* 0x000fe20000300000 */
.L_x_2518:
[----:B-1----:R-:W-:Y:S01]  /*de60*/  SHF.L.U32 R2, R17, 0x1f, RZ ;  /* 0x0000001f11027819 */ /* 0x002fe200000006ff */
[----:B------:R-:W-:Y:S01]  /*de70*/  BSSY B1, `(.L_x_2519) ;  /* 0x0000004000017945 */ /* 0x000fe20003800000 */
[----:B---3--:R-:W-:-:S04]  /*de80*/  LEA R5, R10, R22, 0x3 ;  /* 0x000000160a057211 */ /* 0x008fc800078e18ff */
[----:B------:R-:W1:Y:S02]  /*de90*/  SYNCS.PHASECHK.TRANS64.TRYWAIT P0, [R5+URZ+0x2a860], R2 ;  /* 0x02a86002050075a7 */ /* 0x000e64000800017f */
[----:B-1----:R-:W-:Y:S05]  /*dea0*/  @!P0 BRA `(.L_x_2520) ;  /* 0x0000003c00048947 */ /* 0x002fea0003800000 */
.L_x_2612:
[----:B------:R-:W-:Y:S05]  /*deb0*/  BSYNC B1 ;  /* 0x0000000000017941 */ /* 0x000fea0003800000 */
.L_x_2519:
[----:B------:R-:W3:Y:S01]  /*dec0*/  S2R R3, SR_TID.X ;  /* 0x0000000000037919 */ /* 0x000ee20000002100 */
[----:B------:R-:W-:Y:S01]  /*ded0*/  UMOV UR4, 0xffffffff ;  /* 0xffffffff00047882 */ /* 0x000fe20000000000 */
[----:B0-----:R-:W-:Y:S01]  /*dee0*/  IMAD R8, R30, -0x60, R36 ;  /* 0xffffffa01e087824 */ /* 0x001fe200078e0224 */
[----:B------:R-:W-:Y:S01]  /*def0*/  LOP3.LUT P0, RZ, R29, 0x2, RZ, 0xc0, !PT ;  /* 0x000000021dff7812 */ /* 0x000fe2000780c0ff */
[----:B------:R-:W-:Y:S01]  /*df00*/  IMAD R4, R10, 0x3000, R33 ;  /* 0x000030000a047824 */ /* 0x000fe200078e0221 */
[----:B---3--:R-:W-:-:S04]  /*df10*/  LOP3.LUT R3, R3, 0x7f, RZ, 0xc0, !PT ;  /* 0x0000007f03037812 */ /* 0x008fc800078ec0ff */
[----:B------:R-:W-:-:S05]  /*df20*/  SHF.R.U32.HI R3, RZ, 0x3, R3 ;  /* 0x00000003ff037819 */ /* 0x000fca0000011603 */
[----:B------:R-:W-:Y:S01]  /*df30*/  IMAD.IADD R8, R8, 0x1, -R3 ;  /* 0x0000000108087824 */ /* 0x000fe200078e0a03 */
[----:B------:R-:W-:Y:S06]  /*df40*/  BRA.DIV UR4, `(.L_x_2521) ;  /* 0x0000003a04f07947 */ /* 0x000fec000b800000 */
[----:B-1----:R-:W0:Y:S01]  /*df50*/  SHFL.IDX PT, R2, R24, RZ, 0x181f ;  /* 0x00181fff18027589 */ /* 0x002e2200000e0000 */
[----:B------:R-:W-:-:S03]  /*df60*/  IMAD R4, R4, 0x2, R22 ;  /* 0x0000000204047824 */ /* 0x000fc600078e0216 */
[----:B------:R-:W1:Y:S04]  /*df70*/  SHFL.IDX PT, R3, R25, RZ, 0x181f ;  /* 0x00181fff19037589 */ /* 0x000e6800000e0000 */
[----:B--2---:R-:W-:Y:S01]  /*df80*/  SHFL.IDX PT, R14, R24, 0x5, 0x181f ;  /* 0x00b81f00180e7f89 */ /* 0x004fe200000e0000 */
[----:B0-----:R-:W-:-:S05]  /*df90*/  IADD3 R2, P1, R2, R0, RZ ;  /* 0x0000000002027210 */ /* 0x001fca0007f3e0ff */
[----:B-1----:R-:W-:Y:S01]  /*dfa0*/  IMAD.X R3, RZ, RZ, R3, P1 ;  /* 0x000000ffff037224 */ /* 0x002fe200008e0603 */
[----:B------:R-:W-:-:S04]  /*dfb0*/  LOP3.LUT P1, RZ, R29, 0x1, RZ, 0xc0, !PT ;  /* 0x000000011dff7812 */ /* 0x000fc8000782c0ff */
        /* <DEDUP_REMOVED lines=34> */
[----:B------:R0:W-:Y:S01]  /*e1e0*/  LDGSTS.E.BYPASS.LTC128B.128 [R4+0x2400], desc[UR36][R2.64], !P2 ;  /* 0x0240000002047fae */ /* 0x0001e2000d101d64 */
[----:B------:R-:W-:-:S13]  /*e1f0*/  ISETP.LT.OR P2, PT, R8, 0x41, !P0 ;  /* 0x000000410800780c */ /* 0x000fda0004741670 */
[----:B--2---:R0:W-:Y:S02]  /*e200*/  LDGSTS.E.BYPASS.LTC128B.128 [R4+0x5400], desc[UR36][R2.64+0x80], !P2 ;  /* 0x0540008002047fae */ /* 0x0041e4000d101d64 */
.L_x_2626:
[C---:B------:R-:W-:Y:S01]  /*e210*/  ISETP.LT.OR P1, PT, R8.reuse, 0x51, !P1 ;  /* 0x000000510800780c */ /* 0x040fe20004f21670 */
[----:B------:R-:W-:Y:S01]  /*e220*/  ULDC.64 UR4, c[0x0][0x328] ;  /* 0x0000ca0000047ab9 */ /* 0x000fe20000000a00 */
[----:B------:R-:W-:Y:S01]  /*e230*/  ISETP.LT.OR P0, PT, R8, 0x51, !P0 ;  /* 0x000000510800780c */ /* 0x000fe20004701670 */
[----:B------:R-:W-:Y:S01]  /*e240*/  IMAD R9, R20, UR4, RZ ;  /* 0x0000000414097c24 */ /* 0x000fe2000f8e02ff */
[----:B01----:R-:W-:-:S03]  /*e250*/  IADD3 R2, P2, R14, R0, RZ ;  /* 0x000000000e027210 */ /* 0x003fc60007f5e0ff */
[----:B------:R-:W-:Y:S01]  /*e260*/  IMAD R9, R6, UR5, R9 ;  /* 0x0000000506097c24 */ /* 0x000fe2000f8e0209 */
[----:B------:R-:W-:-:S05]  /*e270*/  IADD3.X R3, RZ, R25, RZ, P2, !PT ;  /* 0x00000019ff037210 */ /* 0x000fca00017fe4ff */
[----:B------:R-:W-:Y:S01]  /*e280*/  @!PT LDS RZ, [RZ] ;  /* 0x00000000fffff984 */ /* 0x000fe20000000800 */
[----:B------:R-:W-:Y:S01]  /*e290*/  @!PT LDS RZ, [RZ] ;  /* 0x00000000fffff984 */ /* 0x000fe20000000800 */
[----:B------:R-:W-:Y:S01]  /*e2a0*/  @!PT LDS RZ, [RZ] ;  /* 0x00000000fffff984 */ /* 0x000fe20000000800 */
[----:B------:R-:W-:Y:S04]  /*e2b0*/  LDGSTS.E.BYPASS.LTC128B.128 [R4+0x2c00], desc[UR36][R2.64], !P1 ;  /* 0x02c0000002047fae */ /* 0x000fe8000c901d64 */
        /* <DEDUP_REMOVED lines=10> */
.L_x_2522:
        /* <DEDUP_REMOVED lines=10> */
.L_x_2523:
        /* <DEDUP_REMOVED lines=16> */
.L_x_2511:
[----:B------:R-:W-:Y:S05]  /*e500*/  BSYNC B0 ;  /* 0x0000000000007941 */ /* 0x000fea0003800000 */
.L_x_2510:
        /* <DEDUP_REMOVED lines=11> */
[----:B0-----:R-:W3:Y:S01]  /*e5c0*/  @P0 ATOMG.E.ADD.STRONG.GPU PT, R3, desc[UR36][R2.64], R5 ;  /* 0x00000005020309a8 */ /* 0x001ee200081ee1e4 */
[----:B------:R-:W0:Y:S02]  /*e5d0*/  S2R R4, SR_LTMASK ;  /* 0x0000000000047919 */ /* 0x000e240000003900 */
[----:B0-----:R-:W-:-:S04]  /*e5e0*/  LOP3.LUT R4, R4, UR4, RZ, 0xc0, !PT ;  /* 0x0000000404047c12 */ /* 0x001fc8000f8ec0ff */
[----:B------:R-:W0:Y:S01]  /*e5f0*/  POPC R7, R4 ;  /* 0x0000000400077309 */ /* 0x000e220000000000 */
[----:B---3--:R-:W0:Y:S02]  /*e600*/  SHFL.IDX PT, R0, R3, R0, 0x1f ;  /* 0x00001f0003007589 */ /* 0x008e2400000e0000 */
[----:B0-----:R-:W-:-:S07]  /*e610*/  IADD3 R16, R0, UR39, R7 ;  /* 0x0000002700107c10 */ /* 0x001fce000fffe007 */
.L_x_2526:
[----:B------:R-:W-:Y:S05]  /*e620*/  BSYNC B0 ;  /* 0x0000000000007941 */ /* 0x000fea0003800000 */
.L_x_2525:
[----:B------:R-:W-:-:S13]  /*e630*/  LOP3.LUT P0, RZ, R23, 0x10, RZ, 0xc0, !PT ;  /* 0x0000001017ff7812 */ /* 0x000fda000780c0ff */
[----:B------:R-:W-:Y:S05]  /*e640*/  @!P0 BRA `(.L_x_2527) ;  /* 0x0000000000048947 */ /* 0x000fea0003800000 */
[----:B------:R-:W-:Y:S01]  /*e650*/  BPT.TRAP 0x1 ;  /* 0x000000040000795c */ /* 0x000fe20000300000 */
.L_x_2527:
[----:B------:R-:W-:Y:S01]  /*e660*/  IMAD R0, R27, 0x8, R22 ;  /* 0x000000081b007824 */ /* 0x000fe200078e0216 */
[----:B0-----:R-:W-:Y:S01]  /*e670*/  SHF.L.U32 R3, R28, 0x1f, RZ ;  /* 0x0000001f1c037819 */ /* 0x001fe200000006ff */
[----:B------:R-:W-:Y:S01]  /*e680*/  BSSY B0, `(.L_x_2528) ;  /* 0x0000004000007945 */ /* 0x000fe20003800000 */
[----:B------:R-:W-:Y:S02]  /*e690*/  IMAD R6, R26, -0x60, R36 ;  /* 0xffffffa01a067824 */ /* 0x000fe400078e0224 */
[----:B------:R-:W0:Y:S02]  /*e6a0*/  SYNCS.PHASECHK.TRANS64.TRYWAIT P0, [R0+URZ+0x2a860], R3 ;  /* 0x02a86003000075a7 */ /* 0x000e24000800017f */
[----:B0-----:R-:W-:Y:S05]  /*e6b0*/  @!P0 BRA `(.L_x_2529) ;  /* 0x0000003c00008947 */ /* 0x001fea0003800000 */
.L_x_2627:
[----:B------:R-:W-:Y:S05]  /*e6c0*/  BSYNC B0 ;  /* 0x0000000000007941 */ /* 0x000fea0003800000 */
.L_x_2528:
        /* <DEDUP_REMOVED lines=10> */
[----:B--2---:R-:W2:Y:S02]  /*e770*/  SHFL.IDX PT, R14, R24, RZ, 0x181f ;  /* 0x00181fff180e7589 */ /* 0x004ea400000e0000 */
        /* <DEDUP_REMOVED lines=46> */
.L_x_2641:
        /* <DEDUP_REMOVED lines=11> */
.L_x_2531:
        /* <DEDUP_REMOVED lines=10> */
.L_x_2532:
[----:B------:R1:W-:Y:S01]  /*ebb0*/  SYNCS.ARRIVE.TRANS64.A1T0 RZ, [R0+URZ+0x2a850], RZ ;  /* 0x02a850ff00ff79a7 */ /* 0x0003e2000810003f */
[----:B------:R-:W-:-:S05]  /*ebc0*/  VIADD R27, R27, 0x1 ;  /* 0x000000011b1b7836 */ /* 0x000fca0000000000 */
[----:B------:R-:W-:-:S04]  /*ebd0*/  ISETP.NE.AND P0, PT, R27, 0x2, PT ;  /* 0x000000021b00780c */ /* 0x000fc80003f05270 */
[----:B0-----:R-:W-:Y:S02]  /*ebe0*/  SEL R3, RZ, 0x1, P0 ;  /* 0x00000001ff037807 */ /* 0x001fe40000000000 */
[----:B------:R-:W-:Y:S02]  /*ebf0*/  SEL R27, R27, RZ, P0 ;  /* 0x000000ff1b1b7207 */ /* 0x000fe40000000000 */
[----:B-1----:R-:W-:-:S07]  /*ec00*/  LOP3.LUT R28, R28, R3, RZ, 0x3c, !PT ;  /* 0x000000031c1c7212 */ /* 0x002fce00078e3cff */
.L_x_2489:
[----:B------:R-:W-:Y:S05]  /*ec10*/  BSYNC B7 ;  /* 0x0000000000077941 */ /* 0x000fea0003800000 */
.L_x_2487:
        /* <DEDUP_REMOVED lines=8> */
[----:B------:R0:W1:Y:S01]  /*eca0*/  LDS.128 R16, [R22+0x2a8d0] ;  /* 0x02a8d00016107984 */ /* 0x0000620000000c00 */
[----:B------:R-:W-:Y:S06]  /*ecb0*/  BAR.ARV 0x4, 0x180 ;  /* 0x0106000000007b1d */ /* 0x000fec0000002000 */
[----:B------:R-:W-:Y:S05]  /*ecc0*/  BRA `(.L_x_2534) ;  /* 0x0000000800cc7947 */ /* 0x000fea0003800000 */
.L_x_2533:
[----:B------:R-:W0:Y:S01]  /*ecd0*/  S2R R0, SR_TID.X ;  /* 0x0000000000007919 */ /* 0x000e220000002100 */
[----:B------:R-:W-:Y:S01]  /*ece0*/  UMOV UR4, 0xffffffff ;  /* 0xffffffff00047882 */ /* 0x000fe20000000000 */
[----:B0-----:R-:W-:-:S04]  /*ecf0*/  LOP3.LUT R8, R0, 0x1f, RZ, 0xc0, !PT ;  /* 0x0000001f00087812 */ /* 0x001fc800078ec0ff */
[----:B------:R-:W-:Y:S01]  /*ed00*/  ISETP.NE.AND P0, PT, R8, 0x1f, PT ;  /* 0x0000001f0800780c */ /* 0x000fe20003f05270 */
[----:B------:R-:W-:-:S12]  /*ed10*/  BRA.DIV UR4, `(.L_x_2535) ;  /* 0x0000003e04687947 */ /* 0x000fd8000b800000 */
[----:B------:R-:W-:Y:S01]  /*ed20*/  IMAD.IADD R5, R19, 0x1, R8 ;  /* 0x0000000113057824 */ /* 0x000fe200078e0208 */
[----:B------:R-:W-:-:S04]  /*ed30*/  ULDC UR4, c[0x0][0xc3c] ;  /* 0x00030f0000047ab9 */ /* 0x000fc80000000800 */
[----:B------:R-:W-:-:S13]  /*ed40*/  ISETP.GE.OR P1, PT, R5, UR4, !P0 ;  /* 0x0000000405007c0c */ /* 0x000fda000c726670 */
[----:B------:R-:W0:Y:S02]  /*ed50*/  @!P1 LDC.64 R2, c[0x0][0xc80] ;  /* 0x00032000ff029b82 */ /* 0x000e240000000a00 */
[----:B0-----:R-:W-:-:S06]  /*ed60*/  @!P1 IMAD.WIDE R2, R5, 0x4, R2 ;  /* 0x0000000405029825 */ /* 0x001fcc00078e0202 */
[----:B------:R-:W2:Y:S01]  /*ed70*/  @!P1 LDG.E R2, desc[UR36][R2.64] ;  /* 0x0000002402029981 */ /* 0x000ea2000c1e1900 */
[----:B------:R-:W-:Y:S01]  /*ed80*/  IMAD.MOV.U32 R5, RZ, RZ, RZ ;  /* 0x000000ffff057224 */ /* 0x000fe200078e00ff */
[C---:B------:R-:W-:Y:S02]  /*ed90*/  ISETP.GE.U32.AND P2, PT, R8.reuse, 0x2, PT ;  /* 0x000000020800780c */ /* 0x040fe40003f46070 */
[C---:B------:R-:W-:Y:S01]  /*eda0*/  ISETP.GE.U32.AND P3, PT, R8.reuse, 0x4, PT ;  /* 0x000000040800780c */ /* 0x040fe20003f66070 */
[----:B------:R-:W-:Y:S01]  /*edb0*/  SHFL.IDX PT, R0, R16, RZ, 0x1f ;  /* 0x00001fff10007589 */ /* 0x000fe200000e0000 */
[C---:B------:R-:W-:Y:S02]  /*edc0*/  ISETP.GE.U32.AND P4, PT, R8.reuse, 0x8, PT ;  /* 0x000000080800780c */ /* 0x040fe40003f86070 */
[----:B------:R-:W-:Y:S01]  /*edd0*/  ISETP.GE.U32.AND P5, PT, R8, 0x10, PT ;  /* 0x000000100800780c */ /* 0x000fe20003fa6070 */
[----:B------:R-:W-:Y:S01]  /*ede0*/  SHFL.IDX PT, R4, R16, 0x1, 0x1f ;  /* 0x00201f0010047f89 */ /* 0x000fe200000e0000 */
[----:B--2---:R-:W-:-:S02]  /*edf0*/  @!P1 MOV R5, R2 ;  /* 0x0000000200059202 */ /* 0x004fc40000000f00 */
[----:B------:R-:W-:-:S03]  /*ee00*/  ISETP.NE.AND P1, PT, R8, RZ, PT ;  /* 0x000000ff0800720c */ /* 0x000fc60003f25270 */
        /* <DEDUP_REMOVED lines=15> */
[----:B------:R0:W1:Y:S02]  /*ef00*/  SHFL.IDX PT, R14, R6, 0x1f, 0x1f ;  /* 0x03e01f00060e7f89 */ /* 0x00006400000e0000 */
.L_x_2651:
[----:B------:R-:W-:Y:S02]  /*ef10*/  ULDC UR4, c[0x0][0xc38] ;  /* 0x00030e0000047ab9 */ /* 0x000fe40000000800 */
[----:B------:R-:W-:-:S04]  /*ef20*/  IMAD.U32 R7, RZ, RZ, UR4 ;  /* 0x00000004ff077e24 */ /* 0x000fc8000f8e00ff */
[----:B-1----:R-:W-:-:S04]  /*ef30*/  IMAD R14, R14, R7, RZ ;  /* 0x000000070e0e7224 */ /* 0x002fc800078e02ff */
[----:B------:R-:W-:-:S05]  /*ef40*/  IMAD.IADD R9, R4, 0x1, R14 ;  /* 0x0000000104097824 */ /* 0x000fca00078e020e */
[----:B------:R-:W-:-:S13]  /*ef50*/  ISETP.GT.AND P6, PT, R9, R0, PT ;  /* 0x000000000900720c */ /* 0x000fda0003fc4270 */
[----:B------:R-:W-:Y:S05]  /*ef60*/  @P6 BRA `(.L_x_2536) ;  /* 0x00000000009c6947 */ /* 0x000fea0003800000 */
.L_x_2541:
[----:B------:R-:W1:Y:S01]  /*ef70*/  LDC R2, c[0x0][0xc3c] ;  /* 0x00030f00ff027b82 */ /* 0x000e620000000800 */
[----:B------:R-:W-:-:S04]  /*ef80*/  IADD3 R19, R19, 0x1f, RZ ;  /* 0x0000001f13137810 */ /* 0x000fc80007ffe0ff */
[----:B-1----:R-:W-:-:S13]  /*ef90*/  ISETP.GE.AND P6, PT, R19, R2, PT ;  /* 0x000000021300720c */ /* 0x002fda0003fc6270 */
[----:B------:R-:W-:Y:S05]  /*efa0*/  @P6 BRA `(.L_x_2537) ;  /* 0x0000000400d06947 */ /* 0x000fea0003800000 */
[----:B------:R-:W1:Y:S01]  /*efb0*/  S2R R3, SR_TID.X ;  /* 0x0000000000037919 */ /* 0x000e620000002100 */
[----:B------:R-:W-:Y:S01]  /*efc0*/  BSSY B0, `(.L_x_2538) ;  /* 0x0000009000007945 */ /* 0x000fe20003800000 */
[----:B------:R-:W-:Y:S01]  /*efd0*/  IMAD.MOV.U32 R5, RZ, RZ, RZ ;  /* 0x000000ffff057224 */ /* 0x000fe200078e00ff */
[----:B-1----:R-:W-:-:S05]  /*efe0*/  LOP3.LUT R3, R3, 0x1f, RZ, 0xc0, !PT ;  /* 0x0000001f03037812 */ /* 0x002fca00078ec0ff */
[----:B------:R-:W-:-:S05]  /*eff0*/  IMAD.IADD R7, R19, 0x1, R3 ;  /* 0x0000000113077824 */ /* 0x000fca00078e0203 */
[----:B------:R-:W-:-:S13]  /*f000*/  ISETP.GE.OR P6, PT, R7, R2, !P0 ;  /* 0x000000020700720c */ /* 0x000fda00047c6670 */
[----:B------:R-:W-:Y:S05]  /*f010*/  @P6 BRA `(.L_x_2539) ;  /* 0x00000000000c6947 */ /* 0x000fea0003800000 */
[----:B------:R-:W1:Y:S02]  /*f020*/  LDC.64 R2, c[0x0][0xc80] ;  /* 0x00032000ff027b82 */ /* 0x000e640000000a00 */
[----:B-1----:R-:W-:-:S05]  /*f030*/  IMAD.WIDE R2, R7, 0x4, R2 ;  /* 0x0000000407027825 */ /* 0x002fca00078e0202 */
[----:B------:R1:W5:Y:S02]  /*f040*/  LDG.E R5, desc[UR36][R2.64] ;  /* 0x0000002402057981 */ /* 0x000364000c1e1900 */
.L_x_2539:
[----:B------:R-:W-:Y:S05]  /*f050*/  BSYNC B0 ;  /* 0x0000000000007941 */ /* 0x000fea0003800000 */
.L_x_2538:
[----:B------:R-:W-:-:S03]  /*f060*/  UMOV UR4, 0xffffffff ;  /* 0xffffffff00047882 */ /* 0x000fc60000000000 */
[----:B------:R-:W-:Y:S05]  /*f070*/  BRA.DIV UR4, `(.L_x_2540) ;  /* 0x0000003e04b47947 */ /* 0x000fea000b800000 */
[----:B-----5:R-:W2:Y:S02]  /*f080*/  SHFL.UP PT, R14, R5, 0x1, RZ ;  /* 0x04200000050e7989 */ /* 0x020ea400000e00ff */
[----:B--2---:R-:W-:-:S05]  /*f090*/  SEL R14, R14, RZ, P1 ;  /* 0x000000ff0e0e7207 */ /* 0x004fca0000800000 */
        /* <DEDUP_REMOVED lines=12> */
[----:B0-----:R-:W-:-:S05]  /*f160*/  IMAD.IADD R6, R4, 0x1, R7 ;  /* 0x0000000104067824 */ /* 0x001fca00078e0207 */
[----:B------:R0:W1:Y:S02]  /*f170*/  SHFL.IDX PT, R14, R6, 0x1f, 0x1f ;  /* 0x03e01f00060e7f89 */ /* 0x00006400000e0000 */
.L_x_2659:
[----:B------:R-:W-:Y:S02]  /*f180*/  ULDC UR4, c[0x0][0xc38] ;  /* 0x00030e0000047ab9 */ /* 0x000fe40000000800 */
[----:B------:R-:W-:-:S05]  /*f190*/  MOV R7, UR4 ;  /* 0x0000000400077c02 */ /* 0x000fca0008000f00 */
[----:B-1----:R-:W-:-:S04]  /*f1a0*/  IMAD R14, R14, R7, RZ ;  /* 0x000000070e0e7224 */ /* 0x002fc800078e02ff */
[----:B------:R-:W-:-:S05]  /*f1b0*/  IMAD.IADD R9, R14, 0x1, R9 ;  /* 0x000000010e097824 */ /* 0x000fca00078e0209 */
[----:B------:R-:W-:-:S13]  /*f1c0*/  ISETP.GT.AND P6, PT, R9, R0, PT ;  /* 0x000000000900720c */ /* 0x000fda0003fc4270 */
[----:B------:R-:W-:Y:S05]  /*f1d0*/  @!P6 BRA `(.L_x_2541) ;  /* 0xfffffffc0064e947 */ /* 0x000fea000383ffff */
.L_x_2536:
        /* <DEDUP_REMOVED lines=8> */
.L_x_2663:
[----:B------:R-:W-:Y:S01]  /*f260*/  ISETP.NE.AND P0, PT, R2, RZ, PT ;  /* 0x000000ff0200720c */ /* 0x000fe20003f05270 */
[----:B------:R-:W-:-:S12]  /*f270*/  IMAD.MOV.U32 R14, RZ, RZ, RZ ;  /* 0x000000ffff0e7224 */ /* 0x000fd800078e00ff */
[----:B------:R-:W-:Y:S05]  /*f280*/  @!P0 BRA `(.L_x_2543) ;  /* 0x0000000000108947 */ /* 0x000fea0003800000 */
[----:B------:R-:W-:Y:S01]  /*f290*/  UMOV UR4, 0xffffffff ;  /* 0xffffffff00047882 */ /* 0x000fe20000000000 */
[----:B------:R-:W-:Y:S02]  /*f2a0*/  VIADD R12, R4, 0xffffffff ;  /* 0xffffffff040c7836 */ /* 0x000fe40000000000 */
[----:B------:R-:W-:Y:S05]  /*f2b0*/  BRA.DIV UR4, `(.L_x_2544) ;  /* 0x0000004204287947 */ /* 0x000fea000b800000 */
[----:B------:R3:W4:Y:S02]  /*f2c0*/  SHFL.IDX PT, R14, R6, R12, 0x1f ;  /* 0x00001f0c060e7589 */ /* 0x00072400000e0000 */
.L_x_2543:
[----:B------:R-:W5:Y:S01]  /*f2d0*/  LDC.64 R2, c[0x0][0xc90] ;  /* 0x00032400ff027b82 */ /* 0x000f620000000a00 */
[----:B------:R-:W-:-:S04]  /*f2e0*/  IMAD.IADD R19, R4, 0x1, R19 ;  /* 0x0000000104137824 */ /* 0x000fc800078e0213 */
[----:B-----5:R-:W-:-:S05]  /*f2f0*/  IMAD.WIDE R2, R19, 0x4, R2 ;  /* 0x0000000413027825 */ /* 0x020fca00078e0202 */
[----:B0--3--:R0:W1:Y:S01]  /*f300*/  LDG.E R6, desc[UR36][R2.64] ;  /* 0x0000002402067981 */ /* 0x009062000c1e1900 */
[----:B----4-:R-:W-:Y:S01]  /*f310*/  IMAD R16, R14, R7, R16 ;  /* 0x000000070e107224 */ /* 0x010fe200078e0210 */
[----:B0-----:R-:W-:Y:S01]  /*f320*/  MOV R2, RZ ;  /* 0x000000ff00027202 */ /* 0x001fe20000000f00 */
[----:B-12---:R-:W-:-:S05]  /*f330*/  IMAD R4, R5, R6, RZ ;  /* 0x0000000605047224 */ /* 0x006fca00078e02ff */
        /* <DEDUP_REMOVED lines=34> */
[----:B0-----:R-:W-:-:S06]  /*f560*/  IADD3 R3, R8, 0xffffffe, RZ ;  /* 0x0ffffffe08037810 */ /* 0x001fcc0007ffe0ff */
        /* <DEDUP_REMOVED lines=16> */
[----:B------:R-:W-:-:S05]  /*f670*/  @P0 VIADD R2, R2, 0x1 ;  /* 0x0000000102020836 */ /* 0x000fca0000000000 */
[----:B------:R-:W-:Y:S02]  /*f680*/  @!P2 IADD3 R2, -R2, RZ, RZ ;  /* 0x000000ff0202a210 */ /* 0x000fe40007ffe1ff */
[----:B------:R-:W-:Y:S01]  /*f690*/  @!P1 LOP3.LUT R2, RZ, R6, RZ, 0x33, !PT ;  /* 0x00000006ff029212 */ /* 0x000fe200078e33ff */
[----:B------:R-:W-:-:S04]  /*f6a0*/  IMAD.MOV R6, RZ, RZ, -R6 ;  /* 0x000000ffff067224 */ /* 0x000fc800078e0a06 */
[----:B------:R-:W-:Y:S01]  /*f6b0*/  IMAD R18, R2, R6, R9 ;  /* 0x0000000602127224 */ /* 0x000fe200078e0209 */
[----:B------:R-:W-:-:S05]  /*f6c0*/  LOP3.LUT R2, RZ, R2, RZ, 0x33, !PT ;  /* 0x00000002ff027212 */ /* 0x000fca00078e33ff */
[----:B------:R-:W-:Y:S01]  /*f6d0*/  IMAD.IADD R17, R5, 0x1, R2 ;  /* 0x0000000105117824 */ /* 0x000fe200078e0202 */
[----:B------:R-:W-:Y:S06]  /*f6e0*/  BRA `(.L_x_2545) ;  /* 0x00000000001c7947 */ /* 0x000fec0003800000 */
.L_x_2537:
[----:B------:R-:W-:Y:S01]  /*f6f0*/  UMOV UR4, URZ ;  /* 0x0000003f00047c82 */ /* 0x000fe20008000000 */
[----:B------:R-:W-:Y:S01]  /*f700*/  UMOV UR5, URZ ;  /* 0x0000003f00057c82 */ /* 0x000fe20008000000 */
[----:B------:R-:W-:Y:S01]  /*f710*/  ULDC UR6, c[0x0][0xc3c] ;  /* 0x00030f0000067ab9 */ /* 0x000fe20000000800 */
[----:B------:R-:W-:Y:S02]  /*f720*/  IMAD.MOV.U32 R16, RZ, RZ, R0 ;  /* 0x000000ffff107224 */ /* 0x000fe400078e0000 */
[----:B------:R-:W-:Y:S02]  /*f730*/  IMAD.U32 R17, RZ, RZ, UR4 ;  /* 0x00000004ff117e24 */ /* 0x000fe4000f8e00ff */
[----:B------:R-:W-:Y:S02]  /*f740*/  IMAD.U32 R18, RZ, RZ, UR5 ;  /* 0x00000005ff127e24 */ /* 0x000fe4000f8e00ff */
[----:B------:R-:W-:-:S07]  /*f750*/  IMAD.U32 R19, RZ, RZ, UR6 ;  /* 0x00000006ff137e24 */ /* 0x000fce000f8e00ff */
.L_x_2545:
[----:B------:R-:W1:Y:S01]  /*f760*/  S2R R0, SR_TID.X ;  /* 0x0000000000007919 */ /* 0x000e620000002100 */
        /* <DEDUP_REMOVED lines=9> */
.L_x_2534:
[----:B------:R-:W-:Y:S02]  /*f800*/  ULDC UR4, c[0x0][0xc3c] ;  /* 0x00030f0000047ab9 */ /* 0x000fe40000000800 */
[----:B-1----:R-:W-:-:S13]  /*f810*/  ISETP.GE.AND P0, PT, R19, UR4, PT ;  /* 0x0000000413007c0c */ /* 0x002fda000bf06270 */
[----:B------:R-:W-:Y:S05]  /*f820*/  @!P0 BRA `(.L_x_2546) ;  /* 0xffffffb400f08947 */ /* 0x000fea000383ffff */
[----:B------:R-:W-:Y:S05]  /*f830*/  BSYNC B8 ;  /* 0x0000000000087941 */ /* 0x000fea0003800000 */
.L_x_2483:
[----:B-1----:R-:W3:Y:S01]  /*f840*/  LDL.LU R0, [R1+0x18] ;  /* 0x0000180001007983 */ /* 0x002ee20000300800 */
[----:B------:R-:W-:Y:S01]  /*f850*/  BSSY B0, `(.L_x_2547) ;  /* 0x000000b000007945 */ /* 0x000fe20003800000 */
[----:B------:R-:W1:Y:S01]  /*f860*/  S2R R5, SR_CgaCtaId ;  /* 0x0000000000057919 */ /* 0x000e620000008800 */
[----:B---3--:R-:W-:-:S04]  /*f870*/  IADD3 R0, R0, 0x1, RZ ;  /* 0x0000000100007810 */ /* 0x008fc80007ffe0ff */
        /* <DEDUP_REMOVED lines=8> */
.L_x_2666:
[----:B------:R-:W-:Y:S05]  /*f900*/  BSYNC B0 ;  /* 0x0000000000007941 */ /* 0x000fea0003800000 */
.L_x_2547:
[----:B------:R-:W-:-:S03]  /*f910*/  UMOV UR4, 0xffffffff ;  /* 0xffffffff00047882 */ /* 0x000fc60000000000 */
[----:B------:R-:W-:Y:S05]  /*f920*/  BRA.DIV UR4, `(.L_x_2549) ;  /* 0x0000003a04c47947 */ /* 0x000fea000b800000 */
[----:B-1----:R-:W1:Y:S02]  /*f930*/  S2R R0, SR_TID.X ;  /* 0x0000000000007919 */ /* 0x002e640000002100 */
[----:B-1----:R-:W-:-:S04]  /*f940*/  SHF.R.U32.HI R0, RZ, 0x5, R0 ;  /* 0x00000005ff007819 */ /* 0x002fc80000011600 */
[----:B------:R-:W-:-:S05]  /*f950*/  LOP3.LUT R0, R0, 0x3, RZ, 0xc0, !PT ;  /* 0x0000000300007812 */ /* 0x000fca00078ec0ff */
[----:B------:R1:W3:Y:S02]  /*f960*/  SHFL.IDX PT, R14, R0, RZ, 0x1f ;  /* 0x00001fff000e7589 */ /* 0x0002e400000e0000 */
.L_x_2669:
[----:B---3--:R-:W-:Y:S01]  /*f970*/  ISETP.NE.AND P0, PT, R14, RZ, PT ;  /* 0x000000ff0e00720c */ /* 0x008fe20003f05270 */
[----:B------:R-:W-:-:S12]  /*f980*/  BSSY B0, `(.L_x_2550) ;  /* 0x0000026000007945 */ /* 0x000fd80003800000 */
[----:B------:R-:W-:Y:S05]  /*f990*/  @P0 BRA `(.L_x_2551) ;  /* 0x0000000000900947 */ /* 0x000fea0003800000 */
[----:B------:R-:W-:-:S03]  /*f9a0*/  UMOV UR4, 0xffffffff ;  /* 0xffffffff00047882 */ /* 0x000fc60000000000 */
[----:B------:R-:W-:Y:S05]  /*f9b0*/  BRA.DIV UR4, `(.L_x_2552) ;  /* 0x0000003a04d47947 */ /* 0x000fea000b800000 */
[----:B------:R-:W-:-:S13]  /*f9c0*/  ELECT P6, URZ, PT ;  /* 0x00000000003f782f */ /* 0x000fda00038c0000 */
.L_x_2672:
[----:B------:R-:W-:Y:S05]  /*f9d0*/  @!P6 BRA `(.L_x_2551) ;  /* 0x000000000080e947 */ /* 0x000fea0003800000 */
[----:B-1----:R-:W3:Y:S02]  /*f9e0*/  LDL R0, [R1+0x1c] ;  /* 0x00001c0001007983 */ /* 0x002ee40000100800 */
[----:B---3--:R-:W-:-:S13]  /*f9f0*/  R2UR UR4, R0 ;  /* 0x00000000000472ca */ /* 0x008fda00000e0000 */
[----:B------:R-:W-:-:S06]  /*fa00*/  ULOP3.LUT UR4, UR4, 0x2, URZ, 0xfc, !UPT ;  /* 0x0000000204047892 */ /* 0x000fcc000f8efc3f */
[----:B------:R-:W-:-:S05]  /*fa10*/  IMAD.U32 R0, RZ, RZ, UR4 ;  /* 0x00000004ff007e24 */ /* 0x000fca000f8e00ff */
[----:B------:R-:W-:-:S13]  /*fa20*/  ISETP.NE.AND P0, PT, R0, 0x3, PT ;  /* 0x000000030000780c */ /* 0x000fda0003f05270 */
[----:B------:R-:W-:Y:S05]  /*fa30*/  @!P0 BRA `(.L_x_2553) ;  /* 0x0000000000048947 */ /* 0x000fea0003800000 */
[----:B------:R-:W-:Y:S01]  /*fa40*/  BPT.TRAP 0x1 ;  /* 0x000000040000795c */ /* 0x000fe20000300000 */
.L_x_2553:
[C---:B------:R-:W-:Y:S01]  /*fa50*/  IMAD R5, R27.reuse, 0x8, R4 ;  /* 0x000000081b057824 */ /* 0x040fe200078e0204 */
[----:B------:R-:W-:Y:S01]  /*fa60*/  SHF.L.U32 R0, R28, 0x1f, RZ ;  /* 0x0000001f1c007819 */ /* 0x000fe200000006ff */
[----:B------:R-:W-:-:S03]  /*fa70*/  VIADD R27, R27, 0x1 ;  /* 0x000000011b1b7836 */ /* 0x000fc60000000000 */
[----:B------:R-:W1:Y:S02]  /*fa80*/  SYNCS.PHASECHK.TRANS64.TRYWAIT P1, [R5+URZ+0x2a840], R0 ;  /* 0x02a84000050075a7 */ /* 0x000e64000802017f */
[----:B------:R-:W-:-:S04]  /*fa90*/  ISETP.NE.AND P2, PT, R27, 0x2, PT ;  /* 0x000000021b00780c */ /* 0x000fc80003f45270 */
[----:B------:R-:W-:Y:S01]  /*faa0*/  SEL R3, RZ, 0x1, P2 ;  /* 0x00000001ff037807 */ /* 0x000fe20001000000 */
[----:B-1----:R-:W-:Y:S08]  /*fab0*/  @!P1 BRA `(.L_x_2554) ;  /* 0x0000003800b49947 */ /* 0x002ff00003800000 */
.L_x_2673:
[----:B------:R-:W-:Y:S02]  /*fac0*/  SEL R27, R27, RZ, P2 ;  /* 0x000000ff1b1b7207 */ /* 0x000fe40001000000 */
[----:B------:R-:W-:Y:S01]  /*fad0*/  LOP3.LUT R2, R28, R3, RZ, 0x3c, !PT ;  /* 0x000000031c027212 */ /* 0x000fe200078e3cff */
[----:B------:R-:W-:Y:S06]  /*fae0*/  @!P0 BRA `(.L_x_2555) ;  /* 0x0000000000048947 */ /* 0x000fec0003800000 */
[----:B------:R-:W-:Y:S01]  /*faf0*/  BPT.TRAP 0x1 ;  /* 0x000000040000795c */ /* 0x000fe20000300000 */
.L_x_2555:
[----:B------:R-:W-:Y:S01]  /*fb00*/  IMAD R27, R27, 0x8, R4 ;  /* 0x000000081b1b7824 */ /* 0x000fe200078e0204 */
[----:B------:R-:W-:-:S04]  /*fb10*/  SHF.L.U32 R2, R2, 0x1f, RZ ;  /* 0x0000001f02027819 */ /* 0x000fc800000006ff */
[----:B------:R-:W3:Y:S02]  /*fb20*/  SYNCS.PHASECHK.TRANS64.TRYWAIT P1, [R27+URZ+0x2a840], R2 ;  /* 0x02a840021b0075a7 */ /* 0x000ee4000802017f */
[----:B---3--:R-:W-:Y:S05]  /*fb30*/  @!P1 BRA `(.L_x_2556) ;  /* 0x0000003800a89947 */ /* 0x008fea0003800000 */
.L_x_2674:
[----:B------:R-:W-:Y:S05]  /*fb40*/  @!P0 BRA `(.L_x_2557) ;  /* 0x0000000000048947 */ /* 0x000fea0003800000 */
[----:B------:R-:W-:Y:S01]  /*fb50*/  BPT.TRAP 0x1 ;  /* 0x000000040000795c */ /* 0x000fe20000300000 */
.L_x_2557:
[----:B------:R-:W4:Y:S02]  /*fb60*/  SYNCS.PHASECHK.TRANS64.TRYWAIT P1, [R5+URZ+0x2a860], R0 ;  /* 0x02a86000050075a7 */ /* 0x000f24000802017f */
[----:B----4-:R-:W-:Y:S05]  /*fb70*/  @!P1 BRA `(.L_x_2558) ;  /* 0x0000003800ac9947 */ /* 0x010fea0003800000 */
.L_x_2675:
[----:B------:R-:W-:Y:S05]  /*fb80*/  @!P0 BRA `(.L_x_2559) ;  /* 0x0000000000048947 */ /* 0x000fea0003800000 */
[----:B------:R-:W-:Y:S01]  /*fb90*/  BPT.TRAP 0x1 ;  /* 0x000000040000795c */ /* 0x000fe20000300000 */
.L_x_2559:
[----:B------:R0:W0:Y:S02]  /*fba0*/  SYNCS.PHASECHK.TRANS64.TRYWAIT P0, [R27+URZ+0x2a860], R2 ;  /* 0x02a860021b0075a7 */ /* 0x000024000800017f */
[----:B0-----:R-:W-:Y:S05]  /*fbb0*/  @!P0 NANOSLEEP.SYNCS 0x989680 ;  /* 0x009896800000895d */ /* 0x001fea0003900000 */
[----:B------:R-:W0:Y:S02]  /*fbc0*/  @!P0 SYNCS.PHASECHK.TRANS64 P0, [R27+URZ+0x2a860], R2 ;  /* 0x02a860021b0085a7 */ /* 0x000e24000800007f */
[----:B0-----:R-:W-:Y:S05]  /*fbd0*/  @!P0 BRA `(.L_x_2559) ;  /* 0xfffffffc00f08947 */ /* 0x001fea000383ffff */
.L_x_2551:
[----:B------:R-:W-:Y:S05]  /*fbe0*/  BSYNC B0 ;  /* 0x0000000000007941 */ /* 0x000fea0003800000 */
.L_x_2550:
[----:B------:R-:W-:Y:S05]  /*fbf0*/  EXIT ;  /* 0x000000000000794d */ /* 0x000fea0003800000 */
.L_x_2419:
[----:B0-----:R-:W-:-:S04]  /*fc00*/  IMAD.U32 R3, RZ, RZ, UR39 ;  /* 0x00000027ff037e24 */ /* 0x001fc8000f8e00ff */
[----:B------:R0:W1:Y:S03]  /*fc10*/  SYNCS.PHASECHK.TRANS64.TRYWAIT P1, [R3+URZ+0x2a800], R0 ;  /* 0x02a80000030075a7 */ /* 0x000066000802017f */
[----:B-1----:R-:W-:Y:S05]  /*fc20*/  @!P1 NANOSLEEP.SYNCS 0x989680 ;  /* 0x009896800000995d */ /* 0x002fea0003900000 */
[----:B------:R-:W1:Y:S02]  /*fc30*/  @!P1 SYNCS.PHASECHK.TRANS64 P1, [R3+URZ+0x2a800], R0 ;  /* 0x02a80000030095a7 */ /* 0x000e64000802007f */
[----:B-1----:R-:W-:Y:S05]  /*fc40*/  @!P1 BRA `(.L_x_2419) ;  /* 0xfffffffc00ec9947 */ /* 0x002fea000383ffff */
[----:B------:R-:W-:Y:S05]  /*fc50*/  BRA `(.L_x_2560) ;  /* 0xffffff1800987947 */ /* 0x000fea000383ffff */
.L_x_2423:
[----:B-1----:R1:W2:Y:S02]  /*fc60*/  SYNCS.PHASECHK.TRANS64.TRYWAIT P1, [R0+URZ+0x2a830], R3 ;  /* 0x02a83003000075a7 */ /* 0x0022a4000802017f */
[----:B--2---:R-:W-:Y:S05]  /*fc70*/  @!P1 NANOSLEEP.SYNCS 0x989680 ;  /* 0x009896800000995d */ /* 0x004fea0003900000 */
[----:B------:R-:W2:Y:S02]  /*fc80*/  @!P1 SYNCS.PHASECHK.TRANS64 P1, [R0+URZ+0x2a830], R3 ;  /* 0x02a83003000095a7 */ /* 0x000ea4000802007f */
[----:B--2---:R-:W-:Y:S05]  /*fc90*/  @!P1 BRA `(.L_x_2423) ;  /* 0xfffffffc00f09947 */ /* 0x004fea000383ffff */
[----:B------:R-:W-:Y:S05]  /*fca0*/  BRA `(.L_x_2422) ;  /* 0xffffff1800b47947 */ /* 0x000fea000383ffff */
.L_x_2429:
[----:B-1----:R-:W-:-:S04]  /*fcb0*/  IMAD.U32 R3, RZ, RZ, UR6 ;  /* 0x00000006ff037e24 */ /* 0x002fc8000f8e00ff */
[----:B------:R1:W2:Y:S03]  /*fcc0*/  SYNCS.PHASECHK.TRANS64.TRYWAIT P1, [R3+URZ+0x2a830], R2 ;  /* 0x02a83002030075a7 */ /* 0x0002a6000802017f */
[----:B--2---:R-:W-:Y:S05]  /*fcd0*/  @!P1 NANOSLEEP.SYNCS 0x989680 ;  /* 0x009896800000995d */ /* 0x004fea0003900000 */
[----:B------:R-:W2:Y:S02]  /*fce0*/  @!P1 SYNCS.PHASECHK.TRANS64 P1, [R3+URZ+0x2a830], R2 ;  /* 0x02a83002030095a7 */ /* 0x000ea4000802007f */
[----:B--2---:R-:W-:Y:S05]  /*fcf0*/  @!P1 BRA `(.L_x_2429) ;  /* 0xfffffffc00ec9947 */ /* 0x004fea000383ffff */
[----:B------:R-:W-:Y:S05]  /*fd00*/  BRA `(.L_x_2428) ;  /* 0xffffff3800987947 */ /* 0x000fea000383ffff */
.L_x_2433:
[----:B-1----:R-:W-:-:S04]  /*fd10*/  MOV R3, UR5 ;  /* 0x0000000500037c02 */ /* 0x002fc80008000f00 */
[----:B------:R1:W3:Y:S03]  /*fd20*/  SYNCS.PHASECHK.TRANS64.TRYWAIT P1, [R3+URZ+0x2a850], R0 ;  /* 0x02a85000030075a7 */ /* 0x0002e6000802017f */
[----:B---3--:R-:W-:Y:S05]  /*fd30*/  @!P1 NANOSLEEP.SYNCS 0x989680 ;  /* 0x009896800000995d */ /* 0x008fea0003900000 */
[----:B------:R-:W3:Y:S02]  /*fd40*/  @!P1 SYNCS.PHASECHK.TRANS64 P1, [R3+URZ+0x2a850], R0 ;  /* 0x02a85000030095a7 */ /* 0x000ee4000802007f */
[----:B---3--:R-:W-:Y:S05]  /*fd50*/  @!P1 BRA `(.L_x_2433) ;  /* 0xfffffffc00ec9947 */ /* 0x008fea000383ffff */
[----:B------:R-:W-:Y:S05]  /*fd60*/  BRA `(.L_x_2432) ;  /* 0xffffff4000b07947 */ /* 0x000fea000383ffff */
.L_x_2441:
[----:B-1----:R-:W-:-:S04]  /*fd70*/  IMAD.U32 R3, RZ, RZ, UR5 ;  /* 0x00000005ff037e24 */ /* 0x002fc8000f8e00ff */
[----:B------:R1:W2:Y:S03]  /*fd80*/  SYNCS.PHASECHK.TRANS64.TRYWAIT P1, [R3+URZ+0x2a830], R2 ;  /* 0x02a83002030075a7 */ /* 0x0002a6000802017f */
[----:B--2---:R-:W-:Y:S05]  /*fd90*/  @!P1 NANOSLEEP.SYNCS 0x989680 ;  /* 0x009896800000995d */ /* 0x004fea0003900000 */
[----:B------:R-:W2:Y:S02]  /*fda0*/  @!P1 SYNCS.PHASECHK.TRANS64 P1, [R3+URZ+0x2a830], R2 ;  /* 0x02a83002030095a7 */ /* 0x000ea4000802007f */
[----:B--2---:R-:W-:Y:S05]  /*fdb0*/  @!P1 BRA `(.L_x_2441) ;  /* 0xfffffffc00ec9947 */ /* 0x004fea000383ffff */
[----:B------:R-:W-:Y:S05]  /*fdc0*/  BRA `(.L_x_2440) ;  /* 0xffffff5c00447947 */ /* 0x000fea000383ffff */
.L_x_2445:
[----:B-1----:R-:W-:-:S04]  /*fdd0*/  IMAD.U32 R3, RZ, RZ, UR5 ;  /* 0x00000005ff037e24 */ /* 0x002fc8000f8e00ff */
[----:B------:R1:W3:Y:S03]  /*fde0*/  SYNCS.PHASECHK.TRANS64.TRYWAIT P1, [R3+URZ+0x2a850], R0 ;  /* 0x02a85000030075a7 */ /* 0x0002e6000802017f */
[----:B---3--:R-:W-:Y:S05]  /*fdf0*/  @!P1 NANOSLEEP.SYNCS 0x989680 ;  /* 0x009896800000995d */ /* 0x008fea0003900000 */
[----:B------:R-:W3:Y:S02]  /*fe00*/  @!P1 SYNCS.PHASECHK.TRANS64 P1, [R3+URZ+0x2a850], R0 ;  /* 0x02a85000030095a7 */ /* 0x000ee4000802007f */
[----:B---3--:R-:W-:Y:S05]  /*fe10*/  @!P1 BRA `(.L_x_2445) ;  /* 0xfffffffc00ec9947 */ /* 0x008fea000383ffff */
[----:B------:R-:W-:Y:S05]  /*fe20*/  BRA `(.L_x_2444) ;  /* 0xffffff64005c7947 */ /* 0x000fea000383ffff */
.L_x_2452:
[----:B-1----:R-:W-:-:S04]  /*fe30*/  IMAD.U32 R7, RZ, RZ, UR5 ;  /* 0x00000005ff077e24 */ /* 0x002fc8000f8e00ff */
[----:B------:R1:W2:Y:S03]  /*fe40*/  SYNCS.PHASECHK.TRANS64.TRYWAIT P1, [R7+URZ+0x2a850], R0 ;  /* 0x02a85000070075a7 */ /* 0x0002a6000802017f */
[----:B--2---:R-:W-:Y:S05]  /*fe50*/  @!P1 NANOSLEEP.SYNCS 0x989680 ;  /* 0x009896800000995d */ /* 0x004fea0003900000 */
[----:B------:R-:W2:Y:S02]  /*fe60*/  @!P1 SYNCS.PHASECHK.TRANS64 P1, [R7+URZ+0x2a850], R0 ;  /* 0x02a85000070095a7 */ /* 0x000ea4000802007f */
[----:B--2---:R-:W-:Y:S05]  /*fe70*/  @!P1 BRA `(.L_x_2452) ;  /* 0xfffffffc00ec9947 */ /* 0x004fea000383ffff */
[----:B------:R-:W-:Y:S05]  /*fe80*/  BRA `(.L_x_2451) ;  /* 0xffffff7c00087947 */ /* 0x000fea000383ffff */
.L_x_2495:
[----:B------:R-:W-:Y:S01]  /*fe90*/  SHF.R.U32.HI R9, RZ, 0x5, R21 ;  /* 0x00000005ff097819 */ /* 0x000fe20000011615 */
[----:B------:R-:W-:Y:S01]  /*fea0*/  BSSY B0, `(.L_x_2561) ;  /* 0x0000009000007945 */ /* 0x000fe20003800000 */
[----:B------:R-:W-:Y:S02]  /*feb0*/  IMAD.MOV.U32 R12, RZ, RZ, RZ ;  /* 0x000000ffff0c7224 */ /* 0x000fe400078e00ff */
[----:B------:R-:W-:Y:S01]  /*fec0*/  LOP3.LUT R9, R9, 0x3, RZ, 0xc0, !PT ;  /* 0x0000000309097812 */ /* 0x000fe200078ec0ff */
[----:B------:R-:W-:Y:S02]  /*fed0*/  IMAD.MOV.U32 R11, RZ, RZ, 0x1f ;  /* 0x0000001fff0b7424 */ /* 0x000fe400078e00ff */
[----:B------:R-:W-:Y:S02]  /*fee0*/  IMAD.MOV.U32 R15, RZ, RZ, -0x1 ;  /* 0xffffffffff0f7424 */ /* 0x000fe400078e00ff */
[----:B------:R-:W-:-:S07]  /*fef0*/  IMAD.MOV.U32 R13, RZ, RZ, R9 ;  /* 0x000000ffff0d7224 */ /* 0x000fce00078e0009 */
[----:B-----5:R-:W-:Y:S05]  /*ff00*/  WARPSYNC.COLLECTIVE R15, `(.L_x_2562) ;  /* 0x000000000f087348 */ /* 0x020fea0003c00000 */
[----:B------:R0:W1:Y:S02]  /*ff10*/  SHFL.IDX P6, R14, R13, R12, R11 ;  /* 0x0000000c0d0e7389 */ /* 0x00006400000c000b */
[----:B01---5:R-:W-:Y:S01]  /*ff20*/  ENDCOLLECTIVE ;  /* 0x000000000000791b */ /* 0x023fe20003800000 */
.L_x_2562:
[----:B------:R-:W-:Y:S05]  /*ff30*/  BSYNC B0 ;  /* 0x0000000000007941 */ /* 0x000fea0003800000 */
.L_x_2561:
[----:B------:R-:W-:Y:S05]  /*ff40*/  BRA `(.L_x_2563) ;  /* 0xffffffbc00c87947 */ /* 0x000fea000383ffff */
.L_x_2498:
[----:B0-----:R0:W1:Y:S02]  /*ff50*/  SYNCS.PHASECHK.TRANS64.TRYWAIT P0, [R7+URZ+0x2a840], R2 ;  /* 0x02a84002070075a7 */ /* 0x001064000800017f */
[----:B-1----:R-:W-:Y:S05]  /*ff60*/  @!P0 NANOSLEEP.SYNCS 0x989680 ;  /* 0x009896800000895d */ /* 0x002fea0003900000 */
[----:B------:R-:W1:Y:S02]  /*ff70*/  @!P0 SYNCS.PHASECHK.TRANS64 P0, [R7+URZ+0x2a840], R2 ;  /* 0x02a84002070085a7 */ /* 0x000e64000800007f */
[----:B-1----:R-:W-:Y:S05]  /*ff80*/  @!P0 BRA `(.L_x_2498) ;  /* 0xfffffffc00f08947 */ /* 0x002fea000383ffff */
[----:B------:R-:W-:Y:S05]  /*ff90*/  BRA `(.L_x_2564) ;  /* 0xffffffc0003c7947 */ /* 0x000fea000383ffff */
.L_x_2499:
[----:B------:R-:W-:Y:S01]  /*ffa0*/  BSSY B0, `(.L_x_2565) ;  /* 0x0000008000007945 */ /* 0x000fe20003800000 */
[----:B------:R-:W-:Y:S01]  /*ffb0*/  MOV R13, R0 ;  /* 0x00000000000d7202 */ /* 0x000fe20000000f00 */
[----:B------:R-:W-:Y:S02]  /*ffc0*/  IMAD.MOV.U32 R12, RZ, RZ, RZ ;  /* 0x000000ffff0c7224 */ /* 0x000fe400078e00ff */
[----:B------:R-:W-:Y:S02]  /*ffd0*/  IMAD.MOV.U32 R11, RZ, RZ, 0x181f ;  /* 0x0000181fff0b7424 */ /* 0x000fe400078e00ff */
[----:B------:R-:W-:-:S07]  /*ffe0*/  IMAD.MOV.U32 R15, RZ, RZ, -0x1 ;  /* 0xffffffffff0f7424 */ /* 0x000fce00078e00ff */
[----:B------:R-:W-:Y:S05]  /*fff0*/  WARPSYNC.COLLECTIVE R15, `(.L_x_2566) ;  /* 0x000000000f087348 */ /* 0x000fea0003c00000 */
[----:B------:R0:W1:Y:S02]  /*10000*/  SHFL.IDX P6, R14, R13, R12, R11 ;  /* 0x0000000c0d0e7389 */ /* 0x00006400000c000b */
[----:B01----:R-:W-:Y:S01]  /*10010*/  ENDCOLLECTIVE ;  /* 0x000000000000791b */ /* 0x003fe20003800000 */
.L_x_2566:
[----:B------:R-:W-:Y:S05]  /*10020*/  BSYNC B0 ;  /* 0x0000000000007941 */ /* 0x000fea0003800000 */
.L_x_2565:
        /* <DEDUP_REMOVED lines=9> */
.L_x_2567:
[----:B------:R-:W-:Y:S02]  /*100c0*/  IMAD.MOV.U32 R13, RZ, RZ, R0 ;  /* 0x000000ffff0d7224 */ /* 0x000fe400078e0000 */
[----:B------:R-:W-:Y:S02]  /*100d0*/  IMAD.MOV.U32 R12, RZ, RZ, 0x1 ;  /* 0x00000001ff0c7424 */ /* 0x000fe400078e00ff */
[----:B------:R-:W-:-:S07]  /*100e0*/  IMAD.MOV.U32 R3, RZ, RZ, R14 ;  /* 0x000000ffff037224 */ /* 0x000fce00078e000e */
[----:B------:R-:W-:Y:S05]  /*100f0*/  WARPSYNC.COLLECTIVE R15, `(.L_x_2568) ;  /* 0x000000000f087348 */ /* 0x000fea0003c00000 */
[----:B------:R0:W1:Y:S02]  /*10100*/  SHFL.IDX P6, R14, R13, R12, R11 ;  /* 0x0000000c0d0e7389 */ /* 0x00006400000c000b */
[----:B01----:R-:W-:Y:S01]  /*10110*/  ENDCOLLECTIVE ;  /* 0x000000000000791b */ /* 0x003fe20003800000 */
.L_x_2568:
        /* <DEDUP_REMOVED lines=17> */
.L_x_2569:
[----:B------:R-:W-:Y:S02]  /*10230*/  @P1 IMAD R8, R5, 0x2, R22 ;  /* 0x0000000205081824 */ /* 0x000fe400078e0216 */
[----:B------:R-:W-:Y:S02]  /*10240*/  IMAD.MOV.U32 R13, RZ, RZ, R0 ;  /* 0x000000ffff0d7224 */ /* 0x000fe400078e0000 */
[----:B------:R-:W-:Y:S01]  /*10250*/  IMAD.MOV.U32 R12, RZ, RZ, 0x2 ;  /* 0x00000002ff0c7424 */ /* 0x000fe200078e00ff */
[----:B------:R-:W-:-:S07]  /*10260*/  MOV R3, R14 ;  /* 0x0000000e00037202 */ /* 0x000fce0000000f00 */
[----:B------:R-:W-:Y:S05]  /*10270*/  WARPSYNC.COLLECTIVE R15, `(.L_x_2570) ;  /* 0x000000000f087348 */ /* 0x000fea0003c00000 */
[----:B------:R0:W1:Y:S02]  /*10280*/  SHFL.IDX P6, R14, R13, R12, R11 ;  /* 0x0000000c0d0e7389 */ /* 0x00006400000c000b */
[----:B01----:R-:W-:Y:S01]  /*10290*/  ENDCOLLECTIVE ;  /* 0x000000000000791b */ /* 0x003fe20003800000 */
.L_x_2570:
        /* <DEDUP_REMOVED lines=17> */
.L_x_2571:
[----:B------:R-:W-:Y:S02]  /*103b0*/  @P1 IMAD R8, R5, 0x2, R22 ;  /* 0x0000000205081824 */ /* 0x000fe400078e0216 */
[----:B------:R-:W-:Y:S02]  /*103c0*/  IMAD.MOV.U32 R13, RZ, RZ, R0 ;  /* 0x000000ffff0d7224 */ /* 0x000fe400078e0000 */
[----:B------:R-:W-:Y:S02]  /*103d0*/  IMAD.MOV.U32 R12, RZ, RZ, 0x3 ;  /* 0x00000003ff0c7424 */ /* 0x000fe400078e00ff */
[----:B------:R-:W-:-:S07]  /*103e0*/  IMAD.MOV.U32 R3, RZ, RZ, R14 ;  /* 0x000000ffff037224 */ /* 0x000fce00078e000e */
[----:B------:R-:W-:Y:S05]  /*103f0*/  WARPSYNC.COLLECTIVE R15, `(.L_x_2572) ;  /* 0x000000000f087348 */ /* 0x000fea0003c00000 */
[----:B------:R0:W1:Y:S02]  /*10400*/  SHFL.IDX P6, R14, R13, R12, R11 ;  /* 0x0000000c0d0e7389 */ /* 0x00006400000c000b */
[----:B01----:R-:W-:Y:S01]  /*10410*/  ENDCOLLECTIVE ;  /* 0x000000000000791b */ /* 0x003fe20003800000 */
.L_x_2572:
        /* <DEDUP_REMOVED lines=17> */
.L_x_2573:
[----:B------:R-:W-:Y:S01]  /*10530*/  @P1 LEA R8, R5, R22, 0x1 ;  /* 0x0000001605081211 */ /* 0x000fe200078e08ff */
[----:B------:R-:W-:Y:S02]  /*10540*/  IMAD.MOV.U32 R13, RZ, RZ, R0 ;  /* 0x000000ffff0d7224 */ /* 0x000fe400078e0000 */
[----:B------:R-:W-:Y:S02]  /*10550*/  IMAD.MOV.U32 R12, RZ, RZ, 0x4 ;  /* 0x00000004ff0c7424 */ /* 0x000fe400078e00ff */
[----:B------:R-:W-:-:S07]  /*10560*/  IMAD.MOV.U32 R3, RZ, RZ, R14 ;  /* 0x000000ffff037224 */ /* 0x000fce00078e000e */
[----:B------:R-:W-:Y:S05]  /*10570*/  WARPSYNC.COLLECTIVE R15, `(.L_x_2574) ;  /* 0x000000000f087348 */ /* 0x000fea0003c00000 */
[----:B------:R0:W1:Y:S02]  /*10580*/  SHFL.IDX P6, R14, R13, R12, R11 ;  /* 0x0000000c0d0e7389 */ /* 0x00006400000c000b */
[----:B01----:R-:W-:Y:S01]  /*10590*/  ENDCOLLECTIVE ;  /* 0x000000000000791b */ /* 0x003fe20003800000 */
.L_x_2574:
        /* <DEDUP_REMOVED lines=17> */
.L_x_2575:
[----:B------:R-:W-:Y:S01]  /*106b0*/  @P1 IMAD R8, R5, 0x2, R22 ;  /* 0x0000000205081824 */ /* 0x000fe200078e0216 */
[----:B------:R-:W-:Y:S01]  /*106c0*/  MOV R13, R0 ;  /* 0x00000000000d7202 */ /* 0x000fe20000000f00 */
[----:B------:R-:W-:Y:S02]  /*106d0*/  IMAD.MOV.U32 R12, RZ, RZ, 0x5 ;  /* 0x00000005ff0c7424 */ /* 0x000fe400078e00ff */
[----:B------:R-:W-:-:S07]  /*106e0*/  IMAD.MOV.U32 R3, RZ, RZ, R14 ;  /* 0x000000ffff037224 */ /* 0x000fce00078e000e */
[----:B------:R-:W-:Y:S05]  /*106f0*/  WARPSYNC.COLLECTIVE R15, `(.L_x_2576) ;  /* 0x000000000f087348 */ /* 0x000fea0003c00000 */
[----:B------:R0:W1:Y:S02]  /*10700*/  SHFL.IDX P6, R14, R13, R12, R11 ;  /* 0x0000000c0d0e7389 */ /* 0x00006400000c000b */
[----:B01----:R-:W-:Y:S01]  /*10710*/  ENDCOLLECTIVE ;  /* 0x000000000000791b */ /* 0x003fe20003800000 */
.L_x_2576:
        /* <DEDUP_REMOVED lines=10> */
.L_x_2577:
        /* <DEDUP_REMOVED lines=8> */
.L_x_2504:
[----:B------:R-:W-:Y:S01]  /*10840*/  IMAD.MOV.U32 R13, RZ, RZ, R4 ;  /* 0x000000ffff0d7224 */ /* 0x000fe200078e0004 */
[----:B------:R-:W-:Y:S01]  /*10850*/  MOV R15, 0xffffffff ;  /* 0xffffffff000f7802 */ /* 0x000fe20000000f00 */
[----:B------:R-:W-:Y:S02]  /*10860*/  IMAD.MOV.U32 R12, RZ, RZ, RZ ;  /* 0x000000ffff0c7224 */ /* 0x000fe400078e00ff */
[----:B------:R-:W-:Y:S02]  /*10870*/  IMAD.MOV.U32 R11, RZ, RZ, 0x181f ;  /* 0x0000181fff0b7424 */ /* 0x000fe400078e00ff */
[----:B-----5:R-:W-:Y:S02]  /*10880*/  IMAD R5, R10, R6, RZ ;  /* 0x000000060a057224 */ /* 0x020fe400078e02ff */
[----:B------:R-:W-:-:S07]  /*10890*/  IMAD R17, R17, 0x80, R9 ;  /* 0x0000008011117824 */ /* 0x000fce00078e0209 */
[----:B------:R-:W-:Y:S05]  /*108a0*/  WARPSYNC.COLLECTIVE R15, `(.L_x_2579) ;  /* 0x000000000f087348 */ /* 0x000fea0003c00000 */
[----:B------:R0:W1:Y:S02]  /*108b0*/  SHFL.IDX P6, R14, R13, R12, R11 ;  /* 0x0000000c0d0e7389 */ /* 0x00006400000c000b */
[----:B01----:R-:W-:Y:S01]  /*108c0*/  ENDCOLLECTIVE ;  /* 0x000000000000791b */ /* 0x003fe20003800000 */
.L_x_2579:
[C---:B------:R-:W-:Y:S01]  /*108d0*/  VIADD R6, R17.reuse, 0x10 ;  /* 0x0000001011067836 */ /* 0x040fe20000000000 */
[----:B------:R-:W-:Y:S01]  /*108e0*/  ISETP.GE.AND P1, PT, R17, R5, PT ;  /* 0x000000051100720c */ /* 0x000fe20003f26270 */
[----:B------:R-:W-:Y:S02]  /*108f0*/  IMAD.MOV.U32 R13, RZ, RZ, R0 ;  /* 0x000000ffff0d7224 */ /* 0x000fe400078e0000 */
[----:B------:R-:W-:-:S10]  /*10900*/  IMAD.MOV.U32 R2, RZ, RZ, R14 ;  /* 0x000000ffff027224 */ /* 0x000fd400078e000e */
[----:B------:R-:W-:Y:S05]  /*10910*/  WARPSYNC.COLLECTIVE R15, `(.L_x_2580) ;  /* 0x000000000f087348 */ /* 0x000fea0003c00000 */
[----:B------:R0:W1:Y:S02]  /*10920*/  SHFL.IDX P6, R14, R13, R12, R11 ;  /* 0x0000000c0d0e7389 */ /* 0x00006400000c000b */
[----:B01----:R-:W-:Y:S01]  /*10930*/  ENDCOLLECTIVE ;  /* 0x000000000000791b */ /* 0x003fe20003800000 */
.L_x_2580:
[----:B------:R-:W-:Y:S01]  /*10940*/  IMAD.MOV.U32 R13, RZ, RZ, R4 ;  /* 0x000000ffff0d7224 */ /* 0x000fe200078e0004 */
[----:B------:R-:W-:Y:S02]  /*10950*/  MOV R12, 0x1 ;  /* 0x00000001000c7802 */ /* 0x000fe40000000f00 */
[----:B------:R-:W-:-:S05]  /*10960*/  @!P1 LEA R14, P4, R8, R14, 0x1 ;  /* 0x0000000e080e9211 */ /* 0x000fca00078808ff */
[----:B------:R-:W-:Y:S02]  /*10970*/  @!P1 IMAD.X R3, RZ, RZ, R2, P4 ;  /* 0x000000ffff039224 */ /* 0x000fe400020e0602 */
[----:B------:R-:W-:-:S07]  /*10980*/  @!P1 IMAD.MOV.U32 R2, RZ, RZ, R14 ;  /* 0x000000ffff029224 */ /* 0x000fce00078e000e */
[----:B------:R-:W-:Y:S05]  /*10990*/  WARPSYNC.COLLECTIVE R15, `(.L_x_2581) ;  /* 0x000000000f087348 */ /* 0x000fea0003c00000 */
[----:B------:R0:W1:Y:S02]  /*109a0*/  SHFL.IDX P6, R14, R13, R12, R11 ;  /* 0x0000000c0d0e7389 */ /* 0x00006400000c000b */
[----:B01----:R-:W-:Y:S01]  /*109b0*/  ENDCOLLECTIVE ;  /* 0x000000000000791b */ /* 0x003fe20003800000 */
.L_x_2581:
[----:B------:R-:W-:Y:S01]  /*109c0*/  @!PT LDS RZ, [RZ] ;  /* 0x00000000fffff984 */ /* 0x000fe20000000800 */
[----:B------:R-:W-:Y:S01]  /*109d0*/  @!PT LDS RZ, [RZ] ;  /* 0x00000000fffff984 */ /* 0x000fe20000000800 */
[----:B------:R-:W-:Y:S01]  /*109e0*/  @!PT LDS RZ, [RZ] ;  /* 0x00000000fffff984 */ /* 0x000fe20000000800 */
[----:B------:R-:W-:Y:S04]  /*109f0*/  @!P1 LDGSTS.E.BYPASS.LTC128B.128 [R34+0xc400], desc[UR36][R2.64], !P3 ;  /* 0x0c40000002229fae */ /* 0x000fe8000d901d64 */
[----:B------:R-:W-:Y:S04]  /*10a00*/  @!P1 LDGSTS.E.BYPASS.LTC128B.128 [R34+0x10400], desc[UR36][R2.64+0x80], !P2 ;  /* 0x1040008002229fae */ /* 0x000fe8000d101d64 */
[----:B------:R0:W-:Y:S01]  /*10a10*/  @!P1 LDGSTS.E.BYPASS.LTC128B.128 [R34+0x14400], desc[UR36][R2.64+0x100], !P0 ;  /* 0x1440010002229fae */ /* 0x0001e2000c101d64 */
[----:B------:R-:W-:Y:S01]  /*10a20*/  ISETP.GE.AND P1, PT, R6, R5, PT ;  /* 0x000000050600720c */ /* 0x000fe20003f26270 */
[----:B------:R-:W-:-:S02]  /*10a30*/  IMAD.MOV.U32 R13, RZ, RZ, R0 ;  /* 0x000000ffff0d7224 */ /* 0x000fc400078e0000 */
[----:B------:R-:W-:Y:S02]  /*10a40*/  VIADD R6, R17, 0x20 ;  /* 0x0000002011067836 */ /* 0x000fe40000000000 */
[----:B0-----:R-:W-:-:S08]  /*10a50*/  IMAD.MOV.U32 R2, RZ, RZ, R14 ;  /* 0x000000ffff027224 */ /* 0x001fd000078e000e */
[----:B------:R-:W-:Y:S05]  /*10a60*/  WARPSYNC.COLLECTIVE R15, `(.L_x_2582) ;  /* 0x000000000f087348 */ /* 0x000fea0003c00000 */
[----:B------:R0:W1:Y:S02]  /*10a70*/  SHFL.IDX P6, R14, R13, R12, R11 ;  /* 0x0000000c0d0e7389 */ /* 0x00006400000c000b */
[----:B01----:R-:W-:Y:S01]  /*10a80*/  ENDCOLLECTIVE ;  /* 0x000000000000791b */ /* 0x003fe20003800000 */
.L_x_2582:
        /* <DEDUP_REMOVED lines=8> */
.L_x_2583:
[----:B------:R-:W-:-:S05]  /*10b10*/  @!P1 IMAD.MOV.U32 R3, RZ, RZ, R7 ;  /* 0x000000ffff039224 */ /* 0x000fca00078e0007 */
[----:B------:R-:W-:Y:S01]  /*10b20*/  @!PT LDS RZ, [RZ] ;  /* 0x00000000fffff984 */ /* 0x000fe20000000800 */
[----:B------:R-:W-:Y:S01]  /*10b30*/  @!PT LDS RZ, [RZ] ;  /* 0x00000000fffff984 */ /* 0x000fe20000000800 */
[----:B------:R-:W-:Y:S01]  /*10b40*/  @!PT LDS RZ, [RZ] ;  /* 0x00000000fffff984 */ /* 0x000fe20000000800 */
[----:B------:R-:W-:Y:S04]  /*10b50*/  @!P1 LDGSTS.E.BYPASS.LTC128B.128 [R34+0xcc00], desc[UR36][R2.64], !P3 ;  /* 0x0cc0000002229fae */ /* 0x000fe8000d901d64 */
[----:B------:R-:W-:Y:S01]  /*10b60*/  @!P1 LDGSTS.E.BYPASS.LTC128B.128 [R34+0x10c00], desc[UR36][R2.64+0x80], !P2 ;  /* 0x10c0008002229fae */ /* 0x000fe2000d101d64 */
[----:B------:R-:W-:-:S03]  /*10b70*/  IMAD.MOV.U32 R13, RZ, RZ, R0 ;  /* 0x000000ffff0d7224 */ /* 0x000fc600078e0000 */
[----:B------:R0:W-:Y:S01]  /*10b80*/  @!P1 LDGSTS.E.BYPASS.LTC128B.128 [R34+0x14c00], desc[UR36][R2.64+0x100], !P0 ;  /* 0x14c0010002229fae */ /* 0x0001e2000c101d64 */
[----:B------:R-:W-:Y:S01]  /*10b90*/  ISETP.GE.AND P1, PT, R6, R5, PT ;  /* 0x000000050600720c */ /* 0x000fe20003f26270 */
[----:B------:R-:W-:Y:S02]  /*10ba0*/  VIADD R6, R17, 0x30 ;  /* 0x0000003011067836 */ /* 0x000fe40000000000 */
[----:B0-----:R-:W-:-:S10]  /*10bb0*/  IMAD.MOV.U32 R2, RZ, RZ, R14 ;  /* 0x000000ffff027224 */ /* 0x001fd400078e000e */
[----:B------:R-:W-:Y:S05]  /*10bc0*/  WARPSYNC.COLLECTIVE R15, `(.L_x_2584) ;  /* 0x000000000f087348 */ /* 0x000fea0003c00000 */
[----:B------:R0:W1:Y:S02]  /*10bd0*/  SHFL.IDX P6, R14, R13, R12, R11 ;  /* 0x0000000c0d0e7389 */ /* 0x00006400000c000b */
[----:B01----:R-:W-:Y:S01]  /*10be0*/  ENDCOLLECTIVE ;  /* 0x000000000000791b */ /* 0x003fe20003800000 */
.L_x_2584:
        /* <DEDUP_REMOVED lines=8> */
.L_x_2585:
        /* <DEDUP_REMOVED lines=14> */
.L_x_2586:
        /* <DEDUP_REMOVED lines=8> */
.L_x_2587:
        /* <DEDUP_REMOVED lines=14> */
.L_x_2588:
        /* <DEDUP_REMOVED lines=8> */
.L_x_2589:
        /* <DEDUP_REMOVED lines=14> */
.L_x_2590:
        /* <DEDUP_REMOVED lines=8> */
.L_x_2591:
        /* <DEDUP_REMOVED lines=9> */
[----:B0-----:R-:W-:-:S12]  /*11120*/  IMAD.MOV.U32 R2, RZ, RZ, R14 ;  /* 0x000000ffff027224 */ /* 0x001fd800078e000e */
[----:B------:R-:W-:Y:S05]  /*11130*/  WARPSYNC.COLLECTIVE R15, `(.L_x_2592) ;  /* 0x000000000f087348 */ /* 0x000fea0003c00000 */
[----:B------:R0:W1:Y:S02]  /*11140*/  SHFL.IDX P6, R14, R13, R12, R11 ;  /* 0x0000000c0d0e7389 */ /* 0x00006400000c000b */
[----:B01----:R-:W-:Y:S01]  /*11150*/  ENDCOLLECTIVE ;  /* 0x000000000000791b */ /* 0x003fe20003800000 */
.L_x_2592:
        /* <DEDUP_REMOVED lines=8> */
.L_x_2593:
        /* <DEDUP_REMOVED lines=8> */
[----:B------:R-:W-:-:S07]  /*11260*/  MOV R4, R14 ;  /* 0x0000000e00047202 */ /* 0x000fce0000000f00 */
[----:B0-----:R-:W-:Y:S05]  /*11270*/  WARPSYNC.COLLECTIVE R15, `(.L_x_2594) ;  /* 0x000000000f087348 */ /* 0x001fea0003c00000 */
[----:B------:R1:W2:Y:S02]  /*11280*/  SHFL.IDX P6, R14, R13, R12, R11 ;  /* 0x0000000c0d0e7389 */ /* 0x0002a400000c000b */
[----:B012---:R-:W-:Y:S01]  /*11290*/  ENDCOLLECTIVE ;  /* 0x000000000000791b */ /* 0x007fe20003800000 */
.L_x_2594:
[----:B------:R-:W-:Y:S05]  /*112a0*/  BRA `(.L_x_2595) ;  /* 0xffffffc000187947 */ /* 0x000fea000383ffff */
.L_x_2509:
[----:B0-----:R0:W1:Y:S02]  /*112b0*/  SYNCS.PHASECHK.TRANS64.TRYWAIT P0, [R22+URZ+0x2a820], R3 ;  /* 0x02a82003160075a7 */ /* 0x001064000800017f */
[----:B-1----:R-:W-:Y:S05]  /*112c0*/  @!P0 NANOSLEEP.SYNCS 0x989680 ;  /* 0x009896800000895d */ /* 0x002fea0003900000 */
[----:B------:R-:W1:Y:S02]  /*112d0*/  @!P0 SYNCS.PHASECHK.TRANS64 P0, [R22+URZ+0x2a820], R3 ;  /* 0x02a82003160085a7 */ /* 0x000e64000800007f */
[----:B-1----:R-:W-:Y:S05]  /*112e0*/  @!P0 BRA `(.L_x_2509) ;  /* 0xfffffffc00f08947 */ /* 0x002fea000383ffff */
[----:B------:R-:W-:Y:S05]  /*112f0*/  BRA `(.L_x_2596) ;  /* 0xffffffc000887947 */ /* 0x000fea000383ffff */
.L_x_2514:
[----:B0-----:R0:W1:Y:S02]  /*11300*/  SYNCS.PHASECHK.TRANS64.TRYWAIT P0, [R5+URZ+0x2a840], R0 ;  /* 0x02a84000050075a7 */ /* 0x001064000800017f */
[----:B-1----:R-:W-:Y:S05]  /*11310*/  @!P0 NANOSLEEP.SYNCS 0x989680 ;  /* 0x009896800000895d */ /* 0x002fea0003900000 */
[----:B------:R-:W1:Y:S02]  /*11320*/  @!P0 SYNCS.PHASECHK.TRANS64 P0, [R5+URZ+0x2a840], R0 ;  /* 0x02a84000050085a7 */ /* 0x000e64000800007f */
[----:B-1----:R-:W-:Y:S05]  /*11330*/  @!P0 BRA `(.L_x_2514) ;  /* 0xfffffffc00f08947 */ /* 0x002fea000383ffff */
[----:B------:R-:W-:Y:S05]  /*11340*/  BRA `(.L_x_2597) ;  /* 0xffffffc400547947 */ /* 0x000fea000383ffff */
.L_x_2515:
[----:B------:R-:W-:Y:S01]  /*11350*/  BSSY B1, `(.L_x_2598) ;  /* 0x0000008000017945 */ /* 0x000fe20003800000 */
[----:B------:R-:W-:Y:S02]  /*11360*/  IMAD.MOV.U32 R13, RZ, RZ, R8 ;  /* 0x000000ffff0d7224 */ /* 0x000fe400078e0008 */
[----:B------:R-:W-:Y:S02]  /*11370*/  IMAD.MOV.U32 R12, RZ, RZ, RZ ;  /* 0x000000ffff0c7224 */ /* 0x000fe400078e00ff */
[----:B------:R-:W-:Y:S02]  /*11380*/  IMAD.MOV.U32 R11, RZ, RZ, 0x181f ;  /* 0x0000181fff0b7424 */ /* 0x000fe400078e00ff */
[----:B------:R-:W-:-:S07]  /*11390*/  IMAD.MOV.U32 R15, RZ, RZ, -0x1 ;  /* 0xffffffffff0f7424 */ /* 0x000fce00078e00ff */
[----:B--2---:R-:W-:Y:S05]  /*113a0*/  WARPSYNC.COLLECTIVE R15, `(.L_x_2599) ;  /* 0x000000000f087348 */ /* 0x004fea0003c00000 */
[----:B--2---:R0:W1:Y:S02]  /*113b0*/  SHFL.IDX P6, R14, R13, R12, R11 ;  /* 0x0000000c0d0e7389 */ /* 0x00406400000c000b */
[----:B01----:R-:W-:Y:S01]  /*113c0*/  ENDCOLLECTIVE ;  /* 0x000000000000791b */ /* 0x003fe20003800000 */
.L_x_2599:
[----:B------:R-:W-:Y:S05]  /*113d0*/  BSYNC B1 ;  /* 0x0000000000017941 */ /* 0x000fea0003800000 */
.L_x_2598:
        /* <DEDUP_REMOVED lines=10> */
.L_x_2600:
[----:B------:R-:W-:Y:S01]  /*11480*/  MOV R13, R8 ;  /* 0x00000008000d7202 */ /* 0x000fe20000000f00 */
[----:B------:R-:W-:Y:S02]  /*11490*/  IMAD.MOV.U32 R12, RZ, RZ, 0x1 ;  /* 0x00000001ff0c7424 */ /* 0x000fe400078e00ff */
[----:B------:R-:W-:Y:S02]  /*114a0*/  IMAD.SHL.U32 R35, R35, 0x8, RZ ;  /* 0x0000000823237824 */ /* 0x000fe400078e00ff */
[----:B------:R-:W-:-:S07]  /*114b0*/  IMAD.MOV.U32 R2, RZ, RZ, R14 ;  /* 0x000000ffff027224 */ /* 0x000fce00078e000e */
[----:B------:R-:W-:Y:S05]  /*114c0*/  WARPSYNC.COLLECTIVE R15, `(.L_x_2601) ;  /* 0x000000000f087348 */ /* 0x000fea0003c00000 */
[----:B------:R0:W1:Y:S02]  /*114d0*/  SHFL.IDX P6, R14, R13, R12, R11 ;  /* 0x0000000c0d0e7389 */ /* 0x00006400000c000b */
[----:B01----:R-:W-:Y:S01]  /*114e0*/  ENDCOLLECTIVE ;  /* 0x000000000000791b */ /* 0x003fe20003800000 */
.L_x_2601:
[----:B------:R-:W-:-:S05]  /*114f0*/  LOP3.LUT R35, R35, 0x38, RZ, 0xc0, !PT ;  /* 0x0000003823237812 */ /* 0x000fca00078ec0ff */
[----:B------:R-:W-:-:S05]  /*11500*/  IMAD.SHL.U32 R0, R35, 0x2, RZ ;  /* 0x0000000223007824 */ /* 0x000fca00078e00ff */
[----:B------:R-:W-:Y:S01]  /*11510*/  IADD3 R2, P0, R2, R0, RZ ;  /* 0x0000000002027210 */ /* 0x000fe20007f1e0ff */
[----:B------:R-:W-:-:S04]  /*11520*/  IMAD.MOV.U32 R13, RZ, RZ, R9 ;  /* 0x000000ffff0d7224 */ /* 0x000fc800078e0009 */
[----:B------:R-:W-:-:S05]  /*11530*/  IMAD.X R3, RZ, RZ, R3, P0 ;  /* 0x000000ffff037224 */ /* 0x000fca00000e0603 */
        /* <DEDUP_REMOVED lines=10> */
.L_x_2602:
[----:B------:R-:W-:Y:S02]  /*115e0*/  IMAD.MOV.U32 R13, RZ, RZ, R8 ;  /* 0x000000ffff0d7224 */ /* 0x000fe400078e0008 */
[----:B------:R-:W-:Y:S02]  /*115f0*/  IMAD.MOV.U32 R12, RZ, RZ, 0x2 ;  /* 0x00000002ff0c7424 */ /* 0x000fe400078e00ff */
[----:B------:R-:W-:-:S07]  /*11600*/  IMAD.MOV.U32 R2, RZ, RZ, R14 ;  /* 0x000000ffff027224 */ /* 0x000fce00078e000e */
[----:B------:R-:W-:Y:S05]  /*11610*/  WARPSYNC.COLLECTIVE R15, `(.L_x_2603) ;  /* 0x000000000f087348 */ /* 0x000fea0003c00000 */
[----:B------:R0:W1:Y:S02]  /*11620*/  SHFL.IDX P6, R14, R13, R12, R11 ;  /* 0x0000000c0d0e7389 */ /* 0x00006400000c000b */
[----:B01----:R-:W-:Y:S01]  /*11630*/  ENDCOLLECTIVE ;  /* 0x000000000000791b */ /* 0x003fe20003800000 */
.L_x_2603:
        /* <DEDUP_REMOVED lines=9> */
[----:B------:R-:W-:-:S07]  /*116d0*/  MOV R35, R14 ;  /* 0x0000000e00237202 */ /* 0x000fce0000000f00 */
[----:B0-----:R-:W-:Y:S05]  /*116e0*/  WARPSYNC.COLLECTIVE R15, `(.L_x_2604) ;  /* 0x000000000f087348 */ /* 0x001fea0003c00000 */
[----:B------:R1:W2:Y:S02]  /*116f0*/  SHFL.IDX P6, R14, R13, R12, R11 ;  /* 0x0000000c0d0e7389 */ /* 0x0002a400000c000b */
[----:B012---:R-:W-:Y:S01]  /*11700*/  ENDCOLLECTIVE ;  /* 0x000000000000791b */ /* 0x007fe20003800000 */
.L_x_2604:
[----:B------:R-:W-:Y:S02]  /*11710*/  IMAD.MOV.U32 R13, RZ, RZ, R8 ;  /* 0x000000ffff0d7224 */ /* 0x000fe400078e0008 */
[----:B------:R-:W-:Y:S02]  /*11720*/  IMAD.MOV.U32 R12, RZ, RZ, 0x3 ;  /* 0x00000003ff0c7424 */ /* 0x000fe400078e00ff */
[----:B------:R-:W-:-:S07]  /*11730*/  IMAD.MOV.U32 R2, RZ, RZ, R14 ;  /* 0x000000ffff027224 */ /* 0x000fce00078e000e */
[----:B------:R-:W-:Y:S05]  /*11740*/  WARPSYNC.COLLECTIVE R15, `(.L_x_2605) ;  /* 0x000000000f087348 */ /* 0x000fea0003c00000 */
[----:B------:R0:W1:Y:S02]  /*11750*/  SHFL.IDX P6, R14, R13, R12, R11 ;  /* 0x0000000c0d0e7389 */ /* 0x00006400000c000b */
[----:B01----:R-:W-:Y:S01]  /*11760*/  ENDCOLLECTIVE ;  /* 0x000000000000791b */ /* 0x003fe20003800000 */
.L_x_2605:
        /* <DEDUP_REMOVED lines=13> */
.L_x_2606:
[----:B------:R-:W-:Y:S02]  /*11840*/  IMAD.MOV.U32 R13, RZ, RZ, R8 ;  /* 0x000000ffff0d7224 */ /* 0x000fe400078e0008 */
[----:B------:R-:W-:Y:S01]  /*11850*/  IMAD.MOV.U32 R12, RZ, RZ, 0x4 ;  /* 0x00000004ff0c7424 */ /* 0x000fe200078e00ff */
[----:B------:R-:W-:-:S07]  /*11860*/  MOV R2, R14 ;  /* 0x0000000e00027202 */ /* 0x000fce0000000f00 */
[----:B------:R-:W-:Y:S05]  /*11870*/  WARPSYNC.COLLECTIVE R15, `(.L_x_2607) ;  /* 0x000000000f087348 */ /* 0x000fea0003c00000 */
[----:B------:R0:W1:Y:S02]  /*11880*/  SHFL.IDX P6, R14, R13, R12, R11 ;  /* 0x0000000c0d0e7389 */ /* 0x00006400000c000b */
[----:B01----:R-:W-:Y:S01]  /*11890*/  ENDCOLLECTIVE ;  /* 0x000000000000791b */ /* 0x003fe20003800000 */
.L_x_2607:
        /* <DEDUP_REMOVED lines=13> */
.L_x_2608:
[----:B------:R-:W-:Y:S01]  /*11970*/  MOV R13, R8 ;  /* 0x00000008000d7202 */ /* 0x000fe20000000f00 */
[----:B------:R-:W-:Y:S02]  /*11980*/  IMAD.MOV.U32 R12, RZ, RZ, 0x5 ;  /* 0x00000005ff0c7424 */ /* 0x000fe400078e00ff */
[----:B------:R-:W-:-:S07]  /*11990*/  IMAD.MOV.U32 R2, RZ, RZ, R14 ;  /* 0x000000ffff027224 */ /* 0x000fce00078e000e */
[----:B------:R-:W-:Y:S05]  /*119a0*/  WARPSYNC.COLLECTIVE R15, `(.L_x_2609) ;  /* 0x000000000f087348 */ /* 0x000fea0003c00000 */
[----:B------:R0:W1:Y:S02]  /*119b0*/  SHFL.IDX P6, R14, R13, R12, R11 ;  /* 0x0000000c0d0e7389 */ /* 0x00006400000c000b */
[----:B01----:R-:W-:Y:S01]  /*119c0*/  ENDCOLLECTIVE ;  /* 0x000000000000791b */ /* 0x003fe20003800000 */
.L_x_2609:
        /* <DEDUP_REMOVED lines=13> */
.L_x_2610:
[----:B------:R-:W-:Y:S01]  /*11aa0*/  IMAD.MOV.U32 R2, RZ, RZ, R14 ;  /* 0x000000ffff027224 */ /* 0x000fe200078e000e */
[----:B------:R-:W-:Y:S06]  /*11ab0*/  BRA `(.L_x_2611) ;  /* 0xffffffc0008c7947 */ /* 0x000fec000383ffff */
.L_x_2520:
[----:B-1----:R1:W3:Y:S02]  /*11ac0*/  SYNCS.PHASECHK.TRANS64.TRYWAIT P0, [R5+URZ+0x2a860], R2 ;  /* 0x02a86002050075a7 */ /* 0x0022e4000800017f */
[----:B---3--:R-:W-:Y:S05]  /*11ad0*/  @!P0 NANOSLEEP.SYNCS 0x989680 ;  /* 0x009896800000895d */ /* 0x008fea0003900000 */
[----:B------:R-:W3:Y:S02]  /*11ae0*/  @!P0 SYNCS.PHASECHK.TRANS64 P0, [R5+URZ+0x2a860], R2 ;  /* 0x02a86002050085a7 */ /* 0x000ee4000800007f */
[----:B---3--:R-:W-:Y:S05]  /*11af0*/  @!P0 BRA `(.L_x_2520) ;  /* 0xfffffffc00f08947 */ /* 0x008fea000383ffff */
[----:B------:R-:W-:Y:S05]  /*11b00*/  BRA `(.L_x_2612) ;  /* 0xffffffc000e87947 */ /* 0x000fea000383ffff */
.L_x_2521:
[----:B------:R-:W-:Y:S01]  /*11b10*/  BSSY B1, `(.L_x_2613) ;  /* 0x0000008000017945 */ /* 0x000fe20003800000 */
[----:B------:R-:W-:Y:S01]  /*11b20*/  IMAD.MOV.U32 R13, RZ, RZ, R25 ;  /* 0x000000ffff0d7224 */ /* 0x000fe200078e0019 */
[----:B------:R-:W-:Y:S01]  /*11b30*/  MOV R15, 0xffffffff ;  /* 0xffffffff000f7802 */ /* 0x000fe20000000f00 */
[----:B------:R-:W-:Y:S02]  /*11b40*/  IMAD.MOV.U32 R12, RZ, RZ, RZ ;  /* 0x000000ffff0c7224 */ /* 0x000fe400078e00ff */
[----:B------:R-:W-:-:S07]  /*11b50*/  IMAD.MOV.U32 R11, RZ, RZ, 0x181f ;  /* 0x0000181fff0b7424 */ /* 0x000fce00078e00ff */
[----:B-12---:R-:W-:Y:S05]  /*11b60*/  WARPSYNC.COLLECTIVE R15, `(.L_x_2614) ;  /* 0x000000000f087348 */ /* 0x006fea0003c00000 */
[----:B--2---:R0:W2:Y:S02]  /*11b70*/  SHFL.IDX P6, R14, R13, R12, R11 ;  /* 0x0000000c0d0e7389 */ /* 0x0040a400000c000b */
[----:B012---:R-:W-:Y:S01]  /*11b80*/  ENDCOLLECTIVE ;  /* 0x000000000000791b */ /* 0x007fe20003800000 */
.L_x_2614:
[----:B------:R-:W-:Y:S05]  /*11b90*/  BSYNC B1 ;  /* 0x0000000000017941 */ /* 0x000fea0003800000 */
.L_x_2613:
[----:B------:R-:W-:Y:S01]  /*11ba0*/  IMAD.MOV.U32 R13, RZ, RZ, R24 ;  /* 0x000000ffff0d7224 */ /* 0x000fe200078e0018 */
[----:B------:R-:W-:Y:S01]  /*11bb0*/  LEA R4, R4, R22, 0x1 ;  /* 0x0000001604047211 */ /* 0x000fe200078e08ff */
[----:B------:R-:W-:Y:S02]  /*11bc0*/  IMAD.MOV.U32 R12, RZ, RZ, RZ ;  /* 0x000000ffff0c7224 */ /* 0x000fe400078e00ff */
[----:B------:R-:W-:Y:S02]  /*11bd0*/  IMAD.MOV.U32 R11, RZ, RZ, 0x181f ;  /* 0x0000181fff0b7424 */ /* 0x000fe400078e00ff */
[----:B------:R-:W-:Y:S02]  /*11be0*/  IMAD.MOV.U32 R15, RZ, RZ, -0x1 ;  /* 0xffffffffff0f7424 */ /* 0x000fe400078e00ff */
[----:B------:R-:W-:-:S07]  /*11bf0*/  IMAD.MOV.U32 R3, RZ, RZ, R14 ;  /* 0x000000ffff037224 */ /* 0x000fce00078e000e */
[----:B------:R-:W-:Y:S05]  /*11c00*/  WARPSYNC.COLLECTIVE R15, `(.L_x_2615) ;  /* 0x000000000f087348 */ /* 0x000fea0003c00000 */
[----:B------:R0:W1:Y:S02]  /*11c10*/  SHFL.IDX P6, R14, R13, R12, R11 ;  /* 0x0000000c0d0e7389 */ /* 0x00006400000c000b */
[----:B01----:R-:W-:Y:S01]  /*11c20*/  ENDCOLLECTIVE ;  /* 0x000000000000791b */ /* 0x003fe20003800000 */
.L_x_2615:
[----:B------:R-:W-:Y:S02]  /*11c30*/  IMAD.MOV.U32 R13, RZ, RZ, R25 ;  /* 0x000000ffff0d7224 */ /* 0x000fe400078e0019 */
[----:B------:R-:W-:Y:S02]  /*11c40*/  IMAD.MOV.U32 R12, RZ, RZ, 0x1 ;  /* 0x00000001ff0c7424 */ /* 0x000fe400078e00ff */
[----:B------:R-:W-:-:S07]  /*11c50*/  IMAD.MOV.U32 R2, RZ, RZ, R14 ;  /* 0x000000ffff027224 */ /* 0x000fce00078e000e */
[----:B------:R-:W-:Y:S05]  /*11c60*/  WARPSYNC.COLLECTIVE R15, `(.L_x_2616) ;  /* 0x000000000f087348 */ /* 0x000fea0003c00000 */
[----:B------:R0:W1:Y:S02]  /*11c70*/  SHFL.IDX P6, R14, R13, R12, R11 ;  /* 0x0000000c0d0e7389 */ /* 0x00006400000c000b */
[----:B01----:R-:W-:Y:S01]  /*11c80*/  ENDCOLLECTIVE ;  /* 0x000000000000791b */ /* 0x003fe20003800000 */
.L_x_2616:
        /* <DEDUP_REMOVED lines=15> */
.L_x_2617:
[----:B------:R-:W-:Y:S01]  /*11d80*/  IMAD.MOV.U32 R13, RZ, RZ, R25 ;  /* 0x000000ffff0d7224 */ /* 0x000fe200078e0019 */
[----:B------:R-:W-:Y:S01]  /*11d90*/  MOV R12, 0x2 ;  /* 0x00000002000c7802 */ /* 0x000fe20000000f00 */
[----:B------:R-:W-:-:S07]  /*11da0*/  IMAD.MOV.U32 R2, RZ, RZ, R14 ;  /* 0x000000ffff027224 */ /* 0x000fce00078e000e */
[----:B------:R-:W-:Y:S05]  /*11db0*/  WARPSYNC.COLLECTIVE R15, `(.L_x_2618) ;  /* 0x000000000f087348 */ /* 0x000fea0003c00000 */
[----:B------:R0:W1:Y:S02]  /*11dc0*/  SHFL.IDX P6, R14, R13, R12, R11 ;  /* 0x0000000c0d0e7389 */ /* 0x00006400000c000b */
[----:B01----:R-:W-:Y:S01]  /*11dd0*/  ENDCOLLECTIVE ;  /* 0x000000000000791b */ /* 0x003fe20003800000 */
.L_x_2618:
        /* <DEDUP_REMOVED lines=14> */
.L_x_2619:
[----:B------:R-:W-:Y:S02]  /*11ec0*/  IMAD.MOV.U32 R13, RZ, RZ, R25 ;  /* 0x000000ffff0d7224 */ /* 0x000fe400078e0019 */
[----:B------:R-:W-:Y:S02]  /*11ed0*/  IMAD.MOV.U32 R12, RZ, RZ, 0x3 ;  /* 0x00000003ff0c7424 */ /* 0x000fe400078e00ff */
[----:B------:R-:W-:-:S07]  /*11ee0*/  IMAD.MOV.U32 R2, RZ, RZ, R14 ;  /* 0x000000ffff027224 */ /* 0x000fce00078e000e */
[----:B------:R-:W-:Y:S05]  /*11ef0*/  WARPSYNC.COLLECTIVE R15, `(.L_x_2620) ;  /* 0x000000000f087348 */ /* 0x000fea0003c00000 */
[----:B------:R0:W1:Y:S02]  /*11f00*/  SHFL.IDX P6, R14, R13, R12, R11 ;  /* 0x0000000c0d0e7389 */ /* 0x00006400000c000b */
[----:B01----:R-:W-:Y:S01]  /*11f10*/  ENDCOLLECTIVE ;  /* 0x000000000000791b */ /* 0x003fe20003800000 */
.L_x_2620:
        /* <DEDUP_REMOVED lines=14> */
.L_x_2621:
[----:B------:R-:W-:Y:S02]  /*12000*/  IMAD.MOV.U32 R13, RZ, RZ, R25 ;  /* 0x000000ffff0d7224 */ /* 0x000fe400078e0019 */
[----:B------:R-:W-:Y:S02]  /*12010*/  IMAD.MOV.U32 R12, RZ, RZ, 0x4 ;  /* 0x00000004ff0c7424 */ /* 0x000fe400078e00ff */
[----:B------:R-:W-:-:S07]  /*12020*/  IMAD.MOV.U32 R2, RZ, RZ, R14 ;  /* 0x000000ffff027224 */ /* 0x000fce00078e000e */
[----:B------:R-:W-:Y:S05]  /*12030*/  WARPSYNC.COLLECTIVE R15, `(.L_x_2622) ;  /* 0x000000000f087348 */ /* 0x000fea0003c00000 */
[----:B------:R0:W1:Y:S02]  /*12040*/  SHFL.IDX P6, R14, R13, R12, R11 ;  /* 0x0000000c0d0e7389 */ /* 0x00006400000c000b */
[----:B01----:R-:W-:Y:S01]  /*12050*/  ENDCOLLECTIVE ;  /* 0x000000000000791b */ /* 0x003fe20003800000 */
.L_x_2622:
        /* <DEDUP_REMOVED lines=14> */
.L_x_2623:
[----:B------:R-:W-:Y:S02]  /*12140*/  IMAD.MOV.U32 R13, RZ, RZ, R25 ;  /* 0x000000ffff0d7224 */ /* 0x000fe400078e0019 */
[----:B------:R-:W-:Y:S02]  /*12150*/  IMAD.MOV.U32 R12, RZ, RZ, 0x5 ;  /* 0x00000005ff0c7424 */ /* 0x000fe400078e00ff */
[----:B------:R-:W-:-:S07]  /*12160*/  IMAD.MOV.U32 R2, RZ, RZ, R14 ;  /* 0x000000ffff027224 */ /* 0x000fce00078e000e */
[----:B------:R-:W-:Y:S05]  /*12170*/  WARPSYNC.COLLECTIVE R15, `(.L_x_2624) ;  /* 0x000000000f087348 */ /* 0x000fea0003c00000 */
[----:B------:R0:W1:Y:S02]  /*12180*/  SHFL.IDX P6, R14, R13, R12, R11 ;  /* 0x0000000c0d0e7389 */ /* 0x00006400000c000b */
[----:B01----:R-:W-:Y:S01]  /*12190*/  ENDCOLLECTIVE ;  /* 0x000000000000791b */ /* 0x003fe20003800000 */
.L_x_2624:
[----:B------:R-:W-:-:S04]  /*121a0*/  IADD3 R2, P2, R2, R0, RZ ;  /* 0x0000000002027210 */ /* 0x000fc80007f5e0ff */
[----:B------:R-:W-:Y:S02]  /*121b0*/  IADD3.X R3, RZ, R3, RZ, P2, !PT ;  /* 0x00000003ff037210 */ /* 0x000fe400017fe4ff */
        /* <DEDUP_REMOVED lines=11> */
.L_x_2625:
[----:B------:R-:W-:Y:S01]  /*12270*/  @!PT LDS RZ, [RZ] ;  /* 0x00000000fffff984 */ /* 0x000fe20000000800 */
[----:B------:R-:W-:Y:S01]  /*12280*/  @!PT LDS RZ, [RZ] ;  /* 0x00000000fffff984 */ /* 0x000fe20000000800 */
[----:B------:R-:W-:Y:S01]  /*12290*/  @!PT LDS RZ, [RZ] ;  /* 0x00000000fffff984 */ /* 0x000fe20000000800 */
[----:B------:R1:W-:Y:S01]  /*122a0*/  LDGSTS.E.BYPASS.LTC128B.128 [R4+0x5400], desc[UR36][R2.64+0x80], !P2 ;  /* 0x0540008002047fae */ /* 0x0003e2000d101d64 */
[----:B------:R-:W-:Y:S05]  /*122b0*/  BRA `(.L_x_2626) ;  /* 0xffffffbc00d47947 */ /* 0x000fea000383ffff */
.L_x_2529:
[----:B0-----:R0:W1:Y:S02]  /*122c0*/  SYNCS.PHASECHK.TRANS64.TRYWAIT P0, [R0+URZ+0x2a860], R3 ;  /* 0x02a86003000075a7 */ /* 0x001064000800017f */
[----:B-1----:R-:W-:Y:S05]  /*122d0*/  @!P0 NANOSLEEP.SYNCS 0x989680 ;  /* 0x009896800000895d */ /* 0x002fea0003900000 */
[----:B------:R-:W1:Y:S02]  /*122e0*/  @!P0 SYNCS.PHASECHK.TRANS64 P0, [R0+URZ+0x2a860], R3 ;  /* 0x02a86003000085a7 */ /* 0x000e64000800007f */
[----:B-1----:R-:W-:Y:S05]  /*122f0*/  @!P0 BRA `(.L_x_2529) ;  /* 0xfffffffc00f08947 */ /* 0x002fea000383ffff */
[----:B------:R-:W-:Y:S05]  /*12300*/  BRA `(.L_x_2627) ;  /* 0xffffffc000ec7947 */ /* 0x000fea000383ffff */
.L_x_2530:
[----:B------:R-:W-:Y:S01]  /*12310*/  BSSY B0, `(.L_x_2628) ;  /* 0x0000008000007945 */ /* 0x000fe20003800000 */
[----:B------:R-:W-:Y:S01]  /*12320*/  IMAD.MOV.U32 R13, RZ, RZ, R25 ;  /* 0x000000ffff0d7224 */ /* 0x000fe200078e0019 */
[----:B------:R-:W-:Y:S01]  /*12330*/  MOV R15, 0xffffffff ;  /* 0xffffffff000f7802 */ /* 0x000fe20000000f00 */
[----:B------:R-:W-:Y:S02]  /*12340*/  IMAD.MOV.U32 R12, RZ, RZ, RZ ;  /* 0x000000ffff0c7224 */ /* 0x000fe400078e00ff */
[----:B------:R-:W-:-:S07]  /*12350*/  IMAD.MOV.U32 R11, RZ, RZ, 0x181f ;  /* 0x0000181fff0b7424 */ /* 0x000fce00078e00ff */
[----:B0-2---:R-:W-:Y:S05]  /*12360*/  WARPSYNC.COLLECTIVE R15, `(.L_x_2629) ;  /* 0x000000000f087348 */ /* 0x005fea0003c00000 */
[----:B--2---:R1:W2:Y:S02]  /*12370*/  SHFL.IDX P6, R14, R13, R12, R11 ;  /* 0x0000000c0d0e7389 */ /* 0x0042a400000c000b */
[----:B012---:R-:W-:Y:S01]  /*12380*/  ENDCOLLECTIVE ;  /* 0x000000000000791b */ /* 0x007fe20003800000 */
.L_x_2629:
[----:B------:R-:W-:Y:S05]  /*12390*/  BSYNC B0 ;  /* 0x0000000000007941 */ /* 0x000fea0003800000 */
.L_x_2628:
        /* <DEDUP_REMOVED lines=14> */
.L_x_2630:
        /* <DEDUP_REMOVED lines=10> */
.L_x_2631:
        /* <DEDUP_REMOVED lines=13> */
.L_x_2632:
[----:B------:R-:W-:Y:S01]  /*125f0*/  IMAD.MOV.U32 R13, RZ, RZ, R25 ;  /* 0x000000ffff0d7224 */ /* 0x000fe200078e0019 */
[----:B------:R-:W-:Y:S02]  /*12600*/  MOV R12, 0x2 ;  /* 0x00000002000c7802 */ /* 0x000fe40000000f00 */
[----:B------:R-:W-:-:S13]  /*12610*/  IADD3 R2, P2, R14, R5, RZ ;  /* 0x000000050e027210 */ /* 0x000fda0007f5e0ff */
[----:B------:R-:W-:Y:S05]  /*12620*/  WARPSYNC.COLLECTIVE R15, `(.L_x_2633) ;  /* 0x000000000f087348 */ /* 0x000fea0003c00000 */
[----:B------:R0:W1:Y:S02]  /*12630*/  SHFL.IDX P6, R14, R13, R12, R11 ;  /* 0x0000000c0d0e7389 */ /* 0x00006400000c000b */
[----:B01----:R-:W-:Y:S01]  /*12640*/  ENDCOLLECTIVE ;  /* 0x000000000000791b */ /* 0x003fe20003800000 */
.L_x_2633:
        /* <DEDUP_REMOVED lines=13> */
.L_x_2634:
[----:B------:R-:W-:Y:S02]  /*12720*/  IMAD.MOV.U32 R13, RZ, RZ, R25 ;  /* 0x000000ffff0d7224 */ /* 0x000fe400078e0019 */
[----:B------:R-:W-:Y:S02]  /*12730*/  IMAD.MOV.U32 R12, RZ, RZ, 0x3 ;  /* 0x00000003ff0c7424 */ /* 0x000fe400078e00ff */
[----:B------:R-:W-:-:S07]  /*12740*/  IMAD.MOV.U32 R10, RZ, RZ, R14 ;  /* 0x000000ffff0a7224 */ /* 0x000fce00078e000e */
[----:B------:R-:W-:Y:S05]  /*12750*/  WARPSYNC.COLLECTIVE R15, `(.L_x_2635) ;  /* 0x000000000f087348 */ /* 0x000fea0003c00000 */
[----:B------:R0:W1:Y:S02]  /*12760*/  SHFL.IDX P6, R14, R13, R12, R11 ;  /* 0x0000000c0d0e7389 */ /* 0x00006400000c000b */
[----:B01----:R-:W-:Y:S01]  /*12770*/  ENDCOLLECTIVE ;  /* 0x000000000000791b */ /* 0x003fe20003800000 */
.L_x_2635:
[----:B------:R-:W-:-:S05]  /*12780*/  IADD3 R2, P2, R10, R5, RZ ;  /* 0x000000050a027210 */ /* 0x000fca0007f5e0ff */
[----:B------:R-:W-:-:S05]  /*12790*/  IMAD.X R3, RZ, RZ, R7, P2 ;  /* 0x000000ffff037224 */ /* 0x000fca00010e0607 */
[----:B------:R-:W-:Y:S01]  /*127a0*/  @!PT LDS RZ, [RZ] ;  /* 0x00000000fffff984 */ /* 0x000fe20000000800 */
[----:B------:R-:W-:Y:S01]  /*127b0*/  @!PT LDS RZ, [RZ] ;  /* 0x00000000fffff984 */ /* 0x000fe20000000800 */
[----:B------:R-:W-:Y:S01]  /*127c0*/  @!PT LDS RZ, [RZ] ;  /* 0x00000000fffff984 */ /* 0x000fe20000000800 */
[----:B------:R0:W-:Y:S01]  /*127d0*/  LDGSTS.E.BYPASS.LTC128B.128 [R4+0x1400], desc[UR36][R2.64], !P3 ;  /* 0x0140000002047fae */ /* 0x0001e2000d901d64 */
[----:B------:R-:W-:Y:S02]  /*127e0*/  MOV R13, R24 ;  /* 0x00000018000d7202 */ /* 0x000fe40000000f00 */
[C---:B------:R-:W-:Y:S01]  /*127f0*/  ISETP.LT.OR P3, PT, R6.reuse, 0x31, P1 ;  /* 0x000000310600780c */ /* 0x040fe20000f61670 */
[----:B------:R0:W-:Y:S01]  /*12800*/  LDGSTS.E.BYPASS.LTC128B.128 [R4+0x4400], desc[UR36][R2.64+0x80], !P4 ;  /* 0x0440008002047fae */ /* 0x0001e2000e101d64 */
[----:B------:R-:W-:Y:S01]  /*12810*/  ISETP.LT.OR P4, PT, R6, 0x31, !P0 ;  /* 0x000000310600780c */ /* 0x000fe20004781670 */
[----:B------:R-:W-:-:S12]  /*12820*/  IMAD.MOV.U32 R8, RZ, RZ, R14 ;  /* 0x000000ffff087224 */ /* 0x000fd800078e000e */
[----:B0-----:R-:W-:Y:S05]  /*12830*/  WARPSYNC.COLLECTIVE R15, `(.L_x_2636) ;  /* 0x000000000f087348 */ /* 0x001fea0003c00000 */
[----:B------:R1:W2:Y:S02]  /*12840*/  SHFL.IDX P6, R14, R13, R12, R11 ;  /* 0x0000000c0d0e7389 */ /* 0x0002a400000c000b */
[----:B012---:R-:W-:Y:S01]  /*12850*/  ENDCOLLECTIVE ;  /* 0x000000000000791b */ /* 0x007fe20003800000 */
.L_x_2636:
[----:B------:R-:W-:Y:S02]  /*12860*/  IMAD.MOV.U32 R13, RZ, RZ, R25 ;  /* 0x000000ffff0d7224 */ /* 0x000fe400078e0019 */
[----:B------:R-:W-:Y:S01]  /*12870*/  IMAD.MOV.U32 R12, RZ, RZ, 0x4 ;  /* 0x00000004ff0c7424 */ /* 0x000fe200078e00ff */
[----:B------:R-:W-:-:S13]  /*12880*/  IADD3 R2, P2, R14, R5, RZ ;  /* 0x000000050e027210 */ /* 0x000fda0007f5e0ff */
[----:B------:R-:W-:Y:S05]  /*12890*/  WARPSYNC.COLLECTIVE R15, `(.L_x_2637) ;  /* 0x000000000f087348 */ /* 0x000fea0003c00000 */
[----:B------:R0:W1:Y:S02]  /*128a0*/  SHFL.IDX P6, R14, R13, R12, R11 ;  /* 0x0000000c0d0e7389 */ /* 0x00006400000c000b */
[----:B01----:R-:W-:Y:S01]  /*128b0*/  ENDCOLLECTIVE ;  /* 0x000000000000791b */ /* 0x003fe20003800000 */
.L_x_2637:
        /* <DEDUP_REMOVED lines=13> */
.L_x_2638:
[----:B------:R-:W-:Y:S01]  /*12990*/  MOV R13, R25 ;  /* 0x00000019000d7202 */ /* 0x000fe20000000f00 */
[----:B------:R-:W-:Y:S02]  /*129a0*/  IMAD.MOV.U32 R12, RZ, RZ, 0x5 ;  /* 0x00000005ff0c7424 */ /* 0x000fe400078e00ff */
[----:B------:R-:W-:-:S07]  /*129b0*/  IMAD.MOV.U32 R10, RZ, RZ, R14 ;  /* 0x000000ffff0a7224 */ /* 0x000fce00078e000e */
[----:B------:R-:W-:Y:S05]  /*129c0*/  WARPSYNC.COLLECTIVE R15, `(.L_x_2639) ;  /* 0x000000000f087348 */ /* 0x000fea0003c00000 */
[----:B------:R0:W1:Y:S02]  /*129d0*/  SHFL.IDX P6, R14, R13, R12, R11 ;  /* 0x0000000c0d0e7389 */ /* 0x00006400000c000b */
[----:B01----:R-:W-:Y:S01]  /*129e0*/  ENDCOLLECTIVE ;  /* 0x000000000000791b */ /* 0x003fe20003800000 */
.L_x_2639:
        /* <DEDUP_REMOVED lines=12> */
.L_x_2640:
[----:B------:R-:W-:Y:S05]  /*12ab0*/  BRA `(.L_x_2641) ;  /* 0xffffffbc00e87947 */ /* 0x000fea000383ffff */
.L_x_2535:
        /* <DEDUP_REMOVED lines=8> */
.L_x_2643:
[----:B------:R-:W-:Y:S05]  /*12b40*/  BSYNC B0 ;  /* 0x0000000000007941 */ /* 0x000fea0003800000 */
.L_x_2642:
[----:B------:R-:W-:Y:S01]  /*12b50*/  IMAD.MOV.U32 R13, RZ, RZ, R16 ;  /* 0x000000ffff0d7224 */ /* 0x000fe200078e0010 */
[----:B------:R-:W-:Y:S01]  /*12b60*/  MOV R0, R14 ;  /* 0x0000000e00007202 */ /* 0x000fe20000000f00 */
[----:B------:R-:W-:Y:S02]  /*12b70*/  IMAD.MOV.U32 R12, RZ, RZ, 0x1 ;  /* 0x00000001ff0c7424 */ /* 0x000fe400078e00ff */
[----:B------:R-:W-:Y:S02]  /*12b80*/  IMAD.MOV.U32 R11, RZ, RZ, 0x1f ;  /* 0x0000001fff0b7424 */ /* 0x000fe400078e00ff */
[----:B------:R-:W-:Y:S02]  /*12b90*/  IMAD.MOV.U32 R15, RZ, RZ, -0x1 ;  /* 0xffffffffff0f7424 */ /* 0x000fe400078e00ff */
[----:B------:R-:W-:-:S07]  /*12ba0*/  IMAD.IADD R5, R19, 0x1, R8 ;  /* 0x0000000113057824 */ /* 0x000fce00078e0208 */
[----:B------:R-:W-:Y:S05]  /*12bb0*/  WARPSYNC.COLLECTIVE R15, `(.L_x_2644) ;  /* 0x000000000f087348 */ /* 0x000fea0003c00000 */
[----:B------:R0:W1:Y:S02]  /*12bc0*/  SHFL.IDX P6, R14, R13, R12, R11 ;  /* 0x0000000c0d0e7389 */ /* 0x00006400000c000b */
[----:B01----:R-:W-:Y:S01]  /*12bd0*/  ENDCOLLECTIVE ;  /* 0x000000000000791b */ /* 0x003fe20003800000 */
.L_x_2644:
        /* <DEDUP_REMOVED lines=11> */
[----:B------:R-:W-:Y:S02]  /*12c90*/  ISETP.GE.U32.AND P5, PT, R8, 0x10, PT ;  /* 0x000000100800780c */ /* 0x000fe40003fa6070 */
[----:B--2---:R-:W-:-:S02]  /*12ca0*/  @!P1 MOV R5, R2 ;  /* 0x0000000200059202 */ /* 0x004fc40000000f00 */
[----:B------:R-:W-:-:S03]  /*12cb0*/  ISETP.NE.AND P1, PT, R8, RZ, PT ;  /* 0x000000ff0800720c */ /* 0x000fc60003f25270 */
[----:B------:R-:W-:-:S10]  /*12cc0*/  IMAD.MOV.U32 R13, RZ, RZ, R5 ;  /* 0x000000ffff0d7224 */ /* 0x000fd400078e0005 */
[----:B------:R-:W-:Y:S05]  /*12cd0*/  WARPSYNC.COLLECTIVE R15, `(.L_x_2645) ;  /* 0x000000000f087348 */ /* 0x000fea0003c00000 */
[----:B------:R0:W1:Y:S02]  /*12ce0*/  SHFL.UP P6, R14, R13, R12, R11 ;  /* 0x0400000c0d0e7389 */ /* 0x00006400000c000b */
[----:B01----:R-:W-:Y:S01]  /*12cf0*/  ENDCOLLECTIVE ;  /* 0x000000000000791b */ /* 0x003fe20003800000 */
.L_x_2645:
[----:B------:R-:W-:Y:S01]  /*12d00*/  IMAD.MOV.U32 R12, RZ, RZ, 0x2 ;  /* 0x00000002ff0c7424 */ /* 0x000fe200078e00ff */
[----:B------:R-:W-:-:S05]  /*12d10*/  SEL R6, R14, RZ, P1 ;  /* 0x000000ff0e067207 */ /* 0x000fca0000800000 */
[----:B------:R-:W-:-:S04]  /*12d20*/  IMAD.IADD R6, R5, 0x1, R6 ;  /* 0x0000000105067824 */ /* 0x000fc800078e0206 */
[----:B------:R-:W-:-:S07]  /*12d30*/  IMAD.MOV.U32 R13, RZ, RZ, R6 ;  /* 0x000000ffff0d7224 */ /* 0x000fce00078e0006 */
[----:B------:R-:W-:Y:S05]  /*12d40*/  WARPSYNC.COLLECTIVE R15, `(.L_x_2646) ;  /* 0x000000000f087348 */ /* 0x000fea0003c00000 */
[----:B------:R0:W1:Y:S02]  /*12d50*/  SHFL.UP P6, R14, R13, R12, R11 ;  /* 0x0400000c0d0e7389 */ /* 0x00006400000c000b */
[----:B01----:R-:W-:Y:S01]  /*12d60*/  ENDCOLLECTIVE ;  /* 0x000000000000791b */ /* 0x003fe20003800000 */
.L_x_2646:
[----:B------:R-:W-:Y:S02]  /*12d70*/  MOV R12, 0x4 ;  /* 0x00000004000c7802 */ /* 0x000fe40000000f00 */
[----:B------:R-:W-:-:S05]  /*12d80*/  SEL R7, R14, RZ, P2 ;  /* 0x000000ff0e077207 */ /* 0x000fca0001000000 */
[----:B------:R-:W-:-:S04]  /*12d90*/  IMAD.IADD R7, R6, 0x1, R7 ;  /* 0x0000000106077824 */ /* 0x000fc800078e0207 */
[----:B------:R-:W-:-:S07]  /*12da0*/  IMAD.MOV.U32 R13, RZ, RZ, R7 ;  /* 0x000000ffff0d7224 */ /* 0x000fce00078e0007 */
[----:B------:R-:W-:Y:S05]  /*12db0*/  WARPSYNC.COLLECTIVE R15, `(.L_x_2647) ;  /* 0x000000000f087348 */ /* 0x000fea0003c00000 */
[----:B------:R0:W1:Y:S02]  /*12dc0*/  SHFL.UP P6, R14, R13, R12, R11 ;  /* 0x0400000c0d0e7389 */ /* 0x00006400000c000b */
[----:B01----:R-:W-:Y:S01]  /*12dd0*/  ENDCOLLECTIVE ;  /* 0x000000000000791b */ /* 0x003fe20003800000 */
.L_x_2647:
[----:B------:R-:W-:Y:S01]  /*12de0*/  IMAD.MOV.U32 R12, RZ, RZ, 0x8 ;  /* 0x00000008ff0c7424 */ /* 0x000fe200078e00ff */
[----:B------:R-:W-:-:S05]  /*12df0*/  SEL R2, R14, RZ, P3 ;  /* 0x000000ff0e027207 */ /* 0x000fca0001800000 */
[----:B------:R-:W-:-:S04]  /*12e00*/  IMAD.IADD R2, R7, 0x1, R2 ;  /* 0x0000000107027824 */ /* 0x000fc800078e0202 */
[----:B------:R-:W-:-:S07]  /*12e10*/  IMAD.MOV.U32 R13, RZ, RZ, R2 ;  /* 0x000000ffff0d7224 */ /* 0x000fce00078e0002 */
[----:B------:R-:W-:Y:S05]  /*12e20*/  WARPSYNC.COLLECTIVE R15, `(.L_x_2648) ;  /* 0x000000000f087348 */ /* 0x000fea0003c00000 */
[----:B------:R0:W1:Y:S02]  /*12e30*/  SHFL.UP P6, R14, R13, R12, R11 ;  /* 0x0400000c0d0e7389 */ /* 0x00006400000c000b */
[----:B01----:R-:W-:Y:S01]  /*12e40*/  ENDCOLLECTIVE ;  /* 0x000000000000791b */ /* 0x003fe20003800000 */
.L_x_2648:
[----:B------:R-:W-:Y:S01]  /*12e50*/  IMAD.MOV.U32 R12, RZ, RZ, 0x10 ;  /* 0x00000010ff0c7424 */ /* 0x000fe200078e00ff */
[----:B------:R-:W-:-:S05]  /*12e60*/  SEL R3, R14, RZ, P4 ;  /* 0x000000ff0e037207 */ /* 0x000fca0002000000 */
[----:B------:R-:W-:-:S04]  /*12e70*/  IMAD.IADD R3, R2, 0x1, R3 ;  /* 0x0000000102037824 */ /* 0x000fc800078e0203 */
[----:B------:R-:W-:-:S07]  /*12e80*/  IMAD.MOV.U32 R13, RZ, RZ, R3 ;  /* 0x000000ffff0d7224 */ /* 0x000fce00078e0003 */
[----:B------:R-:W-:Y:S05]  /*12e90*/  WARPSYNC.COLLECTIVE R15, `(.L_x_2649) ;  /* 0x000000000f087348 */ /* 0x000fea0003c00000 */
[----:B------:R0:W1:Y:S02]  /*12ea0*/  SHFL.UP P6, R14, R13, R12, R11 ;  /* 0x0400000c0d0e7389 */ /* 0x00006400000c000b */
[----:B01----:R-:W-:Y:S01]  /*12eb0*/  ENDCOLLECTIVE ;  /* 0x000000000000791b */ /* 0x003fe20003800000 */
.L_x_2649:
        /* <DEDUP_REMOVED lines=8> */
.L_x_2650:
[----:B------:R-:W-:Y:S05]  /*12f40*/  BRA `(.L_x_2651) ;  /* 0xffffffbc00f07947 */ /* 0x000fea000383ffff */
.L_x_2540:
[----:B------:R-:W-:Y:S01]  /*12f50*/  BSSY B0, `(.L_x_2652) ;  /* 0x0000008000007945 */ /* 0x000fe20003800000 */
[----:B-----5:R-:W-:Y:S02]  /*12f60*/  IMAD.MOV.U32 R13, RZ, RZ, R5 ;  /* 0x000000ffff0d7224 */ /* 0x020fe400078e0005 */
[----:B------:R-:W-:Y:S02]  /*12f70*/  IMAD.MOV.U32 R12, RZ, RZ, 0x1 ;  /* 0x00000001ff0c7424 */ /* 0x000fe400078e00ff */
[----:B------:R-:W-:Y:S02]  /*12f80*/  IMAD.MOV.U32 R11, RZ, RZ, RZ ;  /* 0x000000ffff0b7224 */ /* 0x000fe400078e00ff */
[----:B------:R-:W-:-:S07]  /*12f90*/  IMAD.MOV.U32 R15, RZ, RZ, -0x1 ;  /* 0xffffffffff0f7424 */ /* 0x000fce00078e00ff */
[----:B01----:R-:W-:Y:S05]  /*12fa0*/  WARPSYNC.COLLECTIVE R15, `(.L_x_2653) ;  /* 0x000000000f087348 */ /* 0x003fea0003c00000 */
[----:B------:R2:W3:Y:S02]  /*12fb0*/  SHFL.UP P6, R14, R13, R12, R11 ;  /* 0x0400000c0d0e7389 */ /* 0x0004e400000c000b */
[----:B0123--:R-:W-:Y:S01]  /*12fc0*/  ENDCOLLECTIVE ;  /* 0x000000000000791b */ /* 0x00ffe20003800000 */
.L_x_2653:
[----:B------:R-:W-:Y:S05]  /*12fd0*/  BSYNC B0 ;  /* 0x0000000000007941 */ /* 0x000fea0003800000 */
.L_x_2652:
[----:B------:R-:W-:Y:S01]  /*12fe0*/  SEL R14, R14, RZ, P1 ;  /* 0x000000ff0e0e7207 */ /* 0x000fe20000800000 */
[----:B------:R-:W-:Y:S01]  /*12ff0*/  IMAD.MOV.U32 R11, RZ, RZ, RZ ;  /* 0x000000ffff0b7224 */ /* 0x000fe200078e00ff */
[----:B------:R-:W-:Y:S01]  /*13000*/  MOV R12, 0x2 ;  /* 0x00000002000c7802 */ /* 0x000fe20000000f00 */
[----:B------:R-:W-:Y:S02]  /*13010*/  IMAD.MOV.U32 R15, RZ, RZ, -0x1 ;  /* 0xffffffffff0f7424 */ /* 0x000fe400078e00ff */
[----:B------:R-:W-:-:S07]  /*13020*/  IMAD.IADD R13, R5, 0x1, R14 ;  /* 0x00000001050d7824 */ /* 0x000fce00078e020e */
[----:B------:R-:W-:Y:S05]  /*13030*/  WARPSYNC.COLLECTIVE R15, `(.L_x_2654) ;  /* 0x000000000f087348 */ /* 0x000fea0003c00000 */
[----:B------:R0:W1:Y:S02]  /*13040*/  SHFL.UP P6, R14, R13, R12, R11 ;  /* 0x0400000c0d0e7389 */ /* 0x00006400000c000b */
[----:B01----:R-:W-:Y:S01]  /*13050*/  ENDCOLLECTIVE ;  /* 0x000000000000791b */ /* 0x003fe20003800000 */
.L_x_2654:
[----:B------:R-:W-:Y:S01]  /*13060*/  IMAD.MOV.U32 R12, RZ, RZ, 0x4 ;  /* 0x00000004ff0c7424 */ /* 0x000fe200078e00ff */
[----:B------:R-:W-:-:S05]  /*13070*/  SEL R2, R14, RZ, P2 ;  /* 0x000000ff0e027207 */ /* 0x000fca0001000000 */
[----:B------:R-:W-:-:S04]  /*13080*/  IMAD.IADD R2, R13, 0x1, R2 ;  /* 0x000000010d027824 */ /* 0x000fc800078e0202 */
[----:B------:R-:W-:-:S07]  /*13090*/  IMAD.MOV.U32 R13, RZ, RZ, R2 ;  /* 0x000000ffff0d7224 */ /* 0x000fce00078e0002 */
[----:B------:R-:W-:Y:S05]  /*130a0*/  WARPSYNC.COLLECTIVE R15, `(.L_x_2655) ;  /* 0x000000000f087348 */ /* 0x000fea0003c00000 */
[----:B------:R0:W1:Y:S02]  /*130b0*/  SHFL.UP P6, R14, R13, R12, R11 ;  /* 0x0400000c0d0e7389 */ /* 0x00006400000c000b */
[----:B01----:R-:W-:Y:S01]  /*130c0*/  ENDCOLLECTIVE ;  /* 0x000000000000791b */ /* 0x003fe20003800000 */
.L_x_2655:
[----:B------:R-:W-:Y:S02]  /*130d0*/  MOV R12, 0x8 ;  /* 0x00000008000c7802 */ /* 0x000fe40000000f00 */
[----:B------:R-:W-:-:S05]  /*130e0*/  SEL R3, R14, RZ, P3 ;  /* 0x000000ff0e037207 */ /* 0x000fca0001800000 */
[----:B------:R-:W-:-:S04]  /*130f0*/  IMAD.IADD R3, R2, 0x1, R3 ;  /* 0x0000000102037824 */ /* 0x000fc800078e0203 */
[----:B------:R-:W-:-:S07]  /*13100*/  IMAD.MOV.U32 R13, RZ, RZ, R3 ;  /* 0x000000ffff0d7224 */ /* 0x000fce00078e0003 */
[----:B------:R-:W-:Y:S05]  /*13110*/  WARPSYNC.COLLECTIVE R15, `(.L_x_2656) ;  /* 0x000000000f087348 */ /* 0x000fea0003c00000 */
[----:B------:R0:W1:Y:S02]  /*13120*/  SHFL.UP P6, R14, R13, R12, R11 ;  /* 0x0400000c0d0e7389 */ /* 0x00006400000c000b */
[----:B01----:R-:W-:Y:S01]  /*13130*/  ENDCOLLECTIVE ;  /* 0x000000000000791b */ /* 0x003fe20003800000 */
.L_x_2656:
[----:B------:R-:W-:Y:S01]  /*13140*/  IMAD.MOV.U32 R12, RZ, RZ, 0x10 ;  /* 0x00000010ff0c7424 */ /* 0x000fe200078e00ff */
[----:B------:R-:W-:-:S05]  /*13150*/  SEL R4, R14, RZ, P4 ;  /* 0x000000ff0e047207 */ /* 0x000fca0002000000 */
[----:B------:R-:W-:-:S04]  /*13160*/  IMAD.IADD R4, R3, 0x1, R4 ;  /* 0x0000000103047824 */ /* 0x000fc800078e0204 */
[----:B------:R-:W-:-:S07]  /*13170*/  IMAD.MOV.U32 R13, RZ, RZ, R4 ;  /* 0x000000ffff0d7224 */ /* 0x000fce00078e0004 */
[----:B------:R-:W-:Y:S05]  /*13180*/  WARPSYNC.COLLECTIVE R15, `(.L_x_2657) ;  /* 0x000000000f087348 */ /* 0x000fea0003c00000 */
[----:B------:R0:W1:Y:S02]  /*13190*/  SHFL.UP P6, R14, R13, R12, R11 ;  /* 0x0400000c0d0e7389 */ /* 0x00006400000c000b */
[----:B01----:R-:W-:Y:S01]  /*131a0*/  ENDCOLLECTIVE ;  /* 0x000000000000791b */ /* 0x003fe20003800000 */
.L_x_2657:
        /* <DEDUP_REMOVED lines=8> */
.L_x_2658:
[----:B------:R-:W-:Y:S05]  /*13230*/  BRA `(.L_x_2659) ;  /* 0xffffffbc00d07947 */ /* 0x000fea000383ffff */
.L_x_2542:
[----:B------:R-:W-:Y:S01]  /*13240*/  BSSY B0, `(.L_x_2660) ;  /* 0x0000006000007945 */ /* 0x000fe20003800000 */
[----:B------:R-:W-:Y:S02]  /*13250*/  PLOP3.LUT P6, PT, P6, PT, PT, 0x8, 0x0 ;  /* 0x000000000000781c */ /* 0x000fe400037ce170 */
[----:B------:R-:W-:-:S11]  /*13260*/  MOV R15, 0xffffffff ;  /* 0xffffffff000f7802 */ /* 0x000fd60000000f00 */
[----:B0-----:R-:W-:Y:S05]  /*13270*/  WARPSYNC.COLLECTIVE R15, `(.L_x_2661) ;  /* 0x000000000f087348 */ /* 0x001fea0003c00000 */
[----:B------:R-:W-:Y:S01]  /*13280*/  VOTE.ANY R14, PT, P6 ;  /* 0x00000000000e7806 */ /* 0x000fe200030e0100 */
[----:B0-----:R-:W-:Y:S06]  /*13290*/  ENDCOLLECTIVE ;  /* 0x000000000000791b */ /* 0x001fec0003800000 */
.L_x_2661:
[----:B------:R-:W-:Y:S05]  /*132a0*/  BSYNC B0 ;  /* 0x0000000000007941 */ /* 0x000fea0003800000 */
.L_x_2660:
        /* <DEDUP_REMOVED lines=9> */
.L_x_2662:
[----:B------:R-:W-:Y:S01]  /*13340*/  IMAD.MOV.U32 R5, RZ, RZ, R14 ;  /* 0x000000ffff057224 */ /* 0x000fe200078e000e */
[----:B------:R-:W-:Y:S06]  /*13350*/  BRA `(.L_x_2663) ;  /* 0xffffffbc00c07947 */ /* 0x000fec000383ffff */
.L_x_2544:
[----:B------:R-:W-:Y:S01]  /*13360*/  BSSY B0, `(.L_x_2664) ;  /* 0x0000007000007945 */ /* 0x000fe20003800000 */
[----:B------:R-:W-:Y:S01]  /*13370*/  IMAD.MOV.U32 R13, RZ, RZ, R6 ;  /* 0x000000ffff0d7224 */ /* 0x000fe200078e0006 */
[----:B------:R-:W-:Y:S01]  /*13380*/  MOV R11, 0x1f ;  /* 0x0000001f000b7802 */ /* 0x000fe20000000f00 */
[----:B------:R-:W-:-:S07]  /*13390*/  IMAD.MOV.U32 R15, RZ, RZ, -0x1 ;  /* 0xffffffffff0f7424 */ /* 0x000fce00078e00ff */
[----:B012---:R-:W-:Y:S05]  /*133a0*/  WARPSYNC.COLLECTIVE R15, `(.L_x_2665) ;  /* 0x000000000f087348 */ /* 0x007fea0003c00000 */
[----:B------:R3:W4:Y:S02]  /*133b0*/  SHFL.IDX P6, R14, R13, R12, R11 ;  /* 0x0000000c0d0e7389 */ /* 0x00072400000c000b */
[----:B01234-:R-:W-:Y:S01]  /*133c0*/  ENDCOLLECTIVE ;  /* 0x000000000000791b */ /* 0x01ffe20003800000 */
.L_x_2665:
[----:B------:R-:W-:Y:S05]  /*133d0*/  BSYNC B0 ;  /* 0x0000000000007941 */ /* 0x000fea0003800000 */
.L_x_2664:
[----:B------:R-:W-:Y:S05]  /*133e0*/  BRA `(.L_x_2543) ;  /* 0xffffffbc00b87947 */ /* 0x000fea000383ffff */
.L_x_2548:
[----:B-1----:R1:W3:Y:S02]  /*133f0*/  SYNCS.PHASECHK.TRANS64.TRYWAIT P0, [R4+URZ+0x2a820], R0 ;  /* 0x02a82000040075a7 */ /* 0x0022e4000800017f */
[----:B---3--:R-:W-:Y:S05]  /*13400*/  @!P0 NANOSLEEP.SYNCS 0x989680 ;  /* 0x009896800000895d */ /* 0x008fea0003900000 */
[----:B------:R-:W3:Y:S02]  /*13410*/  @!P0 SYNCS.PHASECHK.TRANS64 P0, [R4+URZ+0x2a820], R0 ;  /* 0x02a82000040085a7 */ /* 0x000ee4000800007f */
[----:B---3--:R-:W-:Y:S05]  /*13420*/  @!P0 BRA `(.L_x_2548) ;  /* 0xfffffffc00f08947 */ /* 0x008fea000383ffff */
[----:B------:R-:W-:Y:S05]  /*13430*/  BRA `(.L_x_2666) ;  /* 0xffffffc400307947 */ /* 0x000fea000383ffff */
.L_x_2549:
[----:B------:R-:W3:Y:S01]  /*13440*/  S2R R2, SR_TID.X ;  /* 0x0000000000027919 */ /* 0x000ee20000002100 */
[----:B------:R-:W-:Y:S01]  /*13450*/  BSSY B0, `(.L_x_2667) ;  /* 0x000000a000007945 */ /* 0x000fe20003800000 */
[----:B------:R-:W-:Y:S02]  /*13460*/  IMAD.MOV.U32 R12, RZ, RZ, RZ ;  /* 0x000000ffff0c7224 */ /* 0x000fe400078e00ff */
        /* <DEDUP_REMOVED lines=8> */
.L_x_2668:
[----:B------:R-:W-:Y:S05]  /*134f0*/  BSYNC B0 ;  /* 0x0000000000007941 */ /* 0x000fea0003800000 */
.L_x_2667:
[----:B------:R-:W-:Y:S05]  /*13500*/  BRA `(.L_x_2669) ;  /* 0xffffffc400187947 */ /* 0x000fea000383ffff */
.L_x_2552:
[----:B------:R-:W-:Y:S01]  /*13510*/  BSSY B1, `(.L_x_2670) ;  /* 0x0000006000017945 */ /* 0x000fe20003800000 */
[----:B------:R-:W-:-:S07]  /*13520*/  IMAD.MOV.U32 R15, RZ, RZ, -0x1 ;  /* 0xffffffffff0f7424 */ /* 0x000fce00078e00ff */
[----:B012---:R-:W-:Y:S05]  /*13530*/  WARPSYNC.COLLECTIVE R15, `(.L_x_2671) ;  /* 0x000000000f0c7348 */ /* 0x007fea0003c00000 */
[----:B------:R-:W-:Y:S02]  /*13540*/  ELECT P6, UR62, PT ;  /* 0x00000000003e782f */ /* 0x000fe400038c0000 */
[----:B------:R-:W-:Y:S01]  /*13550*/  MOV R14, UR62 ;  /* 0x0000003e000e7c02 */ /* 0x000fe20008000f00 */
[----:B012---:R-:W-:Y:S10]  /*13560*/  ENDCOLLECTIVE ;  /* 0x000000000000791b */ /* 0x007ff40003800000 */
.L_x_2671:
[----:B------:R-:W-:Y:S05]  /*13570*/  BSYNC B1 ;  /* 0x0000000000017941 */ /* 0x000fea0003800000 */
.L_x_2670:
[----:B------:R-:W-:Y:S05]  /*13580*/  BRA `(.L_x_2672) ;  /* 0xffffffc400107947 */ /* 0x000fea000383ffff */
.L_x_2554:
[----:B-1----:R1:W3:Y:S02]  /*13590*/  SYNCS.PHASECHK.TRANS64.TRYWAIT P1, [R5+URZ+0x2a840], R0 ;  /* 0x02a84000050075a7 */ /* 0x0022e4000802017f */
[----:B---3--:R-:W-:Y:S05]  /*135a0*/  @!P1 NANOSLEEP.SYNCS 0x989680 ;  /* 0x009896800000995d */ /* 0x008fea0003900000 */
[----:B------:R-:W3:Y:S02]  /*135b0*/  @!P1 SYNCS.PHASECHK.TRANS64 P1, [R5+URZ+0x2a840], R0 ;  /* 0x02a84000050095a7 */ /* 0x000ee4000802007f */
[----:B---3--:R-:W-:Y:S05]  /*135c0*/  @!P1 BRA `(.L_x_2554) ;  /* 0xfffffffc00f09947 */ /* 0x008fea000383ffff */
[----:B------:R-:W-:Y:S05]  /*135d0*/  BRA `(.L_x_2673) ;  /* 0xffffffc400387947 */ /* 0x000fea000383ffff */
.L_x_2556:
[----:B---3--:R3:W4:Y:S02]  /*135e0*/  SYNCS.PHASECHK.TRANS64.TRYWAIT P1, [R27+URZ+0x2a840], R2 ;  /* 0x02a840021b0075a7 */ /* 0x008724000802017f */
[----:B----4-:R-:W-:Y:S05]  /*135f0*/  @!P1 NANOSLEEP.SYNCS 0x989680 ;  /* 0x009896800000995d */ /* 0x010fea0003900000 */
[----:B------:R-:W4:Y:S02]  /*13600*/  @!P1 SYNCS.PHASECHK.TRANS64 P1, [R27+URZ+0x2a840], R2 ;  /* 0x02a840021b0095a7 */ /* 0x000f24000802007f */
[----:B----4-:R-:W-:Y:S05]  /*13610*/  @!P1 BRA `(.L_x_2556) ;  /* 0xfffffffc00f09947 */ /* 0x010fea000383ffff */
[----:B------:R-:W-:Y:S05]  /*13620*/  BRA `(.L_x_2674) ;  /* 0xffffffc400447947 */ /* 0x000fea000383ffff */
.L_x_2558:
[----:B----4-:R4:W0:Y:S02]  /*13630*/  SYNCS.PHASECHK.TRANS64.TRYWAIT P1, [R5+URZ+0x2a860], R0 ;  /* 0x02a86000050075a7 */ /* 0x010824000802017f */
[----:B0-----:R-:W-:Y:S05]  /*13640*/  @!P1 NANOSLEEP.SYNCS 0x989680 ;  /* 0x009896800000995d */ /* 0x001fea0003900000 */
[----:B------:R-:W0:Y:S02]  /*13650*/  @!P1 SYNCS.PHASECHK.TRANS64 P1, [R5+URZ+0x2a860], R0 ;  /* 0x02a86000050095a7 */ /* 0x000e24000802007f */
[----:B0-----:R-:W-:Y:S05]  /*13660*/  @!P1 BRA `(.L_x_2558) ;  /* 0xfffffffc00f09947 */ /* 0x001fea000383ffff */
[----:B------:R-:W-:Y:S05]  /*13670*/  BRA `(.L_x_2675) ;  /* 0xffffffc400407947 */ /* 0x000fea000383ffff */
.L_x_2676:
        /* <DEDUP_REMOVED lines=16> */
.L_x_3233:


//--------------------- .text._ZN7cutlass13device_kernelIN5flash11enable_sm90INS1_16FlashAttnFwdSm90INS1_25CollectiveMainloopFwdSm90ILi2EN4cute5tupleIJNS5_1CILi1EEES8_S8_EEENS6_IJNS7_ILi128EEENS7_ILi96EEENS7_ILi192EEEEEELi128ENS_6half_tEfNS_4arch4Sm90ELb1ELb0ELb0ELb1ELb1ELb1ELb0ELb1ELb1ELb1ELb0ELb0EEENS1_21CollectiveEpilogueFwdINS6_IJSA_SA_SB_EEES9_SE_SG_Li256ELb1ELb1ELb0ELb0EEENS1_36VarlenDynamicPersistentTileSchedulerILi128ELi96ELi256ELi128ELb0ELb1ELb1ELb1ELb1ELb1EEEEEEEEEvNT_6ParamsE --------------------------
	.section	.text._ZN7cutlass13device_kernelIN5flash11enable_sm90INS1_16FlashAttnFwdSm90INS1_25CollectiveMainloopFwdSm90ILi2EN4cute5tupleIJNS5_1CILi1EEES8_S8_EEENS6_IJNS7_ILi128EEENS7_ILi96EEENS7_ILi192EEEEEELi128ENS_6half_tEfNS_4arch4Sm90ELb1ELb0ELb0ELb1ELb1ELb1ELb0ELb1ELb1ELb1ELb0ELb0EEENS1_21CollectiveEpilogueFwdINS6_IJSA_SA_SB_EEES9_SE_SG_Li256ELb1ELb1ELb0ELb0EEENS1_36VarlenDynamicPersistentTileSchedulerILi128ELi96ELi256ELi128ELb0ELb1ELb1ELb1ELb1ELb1EEEEEEEEEvNT_6ParamsE,"ax",@progbits
	.align	128
.text._ZN7cutlass13device_kernelIN5flash11enable_sm90INS1_16FlashAttnFwdSm90INS1_25CollectiveMainloopFwdSm90ILi2EN4cute5tupleIJNS5_1CILi1EEES8_S8_EEENS6_IJNS7_ILi128EEENS7_ILi96EEENS7_ILi192EEEEEELi128ENS_6half_tEfNS_4arch4Sm90ELb1ELb0ELb0ELb1ELb1ELb1ELb0ELb1ELb1ELb1ELb0ELb0EEENS1_21CollectiveEpilogueFwdINS6_IJSA_SA_SB_EEES9_SE_SG_Li256ELb1ELb1ELb0ELb0EEENS1_36VarlenDynamicPersistentTileSchedulerILi128ELi96ELi256ELi128ELb0ELb1ELb1ELb1ELb1ELb1EEEEEEEEEvNT_6ParamsE:
        .type           _ZN7cutlass13device_kernelIN5flash11enable_sm90INS1_16FlashAttnFwdSm90INS1_25CollectiveMainloopFwdSm90ILi2EN4cute5tupleIJNS5_1CILi1EEES8_S8_EEENS6_IJNS7_ILi128EEENS7_ILi96EEENS7_ILi192EEEEEELi128ENS_6half_tEfNS_4arch4Sm90ELb1ELb0ELb0ELb1ELb1ELb1ELb0ELb1ELb1ELb1ELb0ELb0EEENS1_21CollectiveEpilogueFwdINS6_IJSA_SA_SB_EEES9_SE_SG_Li256ELb1ELb1ELb0ELb0EEENS1_36VarlenDynamicPersistentTileSchedulerILi128ELi96ELi256ELi128ELb0ELb1ELb1ELb1ELb1ELb1EEEEEEEEEvNT_6ParamsE,@function
        .size           _ZN7cutlass13device_kernelIN5flash11enable_sm90INS1_16FlashAttnFwdSm90INS1_25CollectiveMainloopFwdSm90ILi2EN4cute5tupleIJNS5_1CILi1EEES8_S8_EEENS6_IJNS7_ILi128EEENS7_ILi96EEENS7_ILi192EEEEEELi128ENS_6half_tEfNS_4arch4Sm90ELb1ELb0ELb0ELb1ELb1ELb1ELb0ELb1ELb1ELb1ELb0ELb0EEENS1_21CollectiveEpilogueFwdINS6_IJSA_SA_SB_EEES9_SE_SG_Li256ELb1ELb1ELb0ELb0EEENS1_36VarlenDynamicPersistentTileSchedulerILi128ELi96ELi256ELi128ELb0ELb1ELb1ELb1ELb1ELb1EEEEEEEEEvNT_6ParamsE,(.L_x_3234 - _ZN7cutlass13device_kernelIN5flash11enable_sm90INS1_16FlashAttnFwdSm90INS1_25CollectiveMainloopFwdSm90ILi2EN4cute5tupleIJNS5_1CILi1EEES8_S8_EEENS6_IJNS7_ILi128EEENS7_ILi96EEENS7_ILi192EEEEEELi128ENS_6half_tEfNS_4arch4Sm90ELb1ELb0ELb0ELb1ELb1ELb1ELb0ELb1ELb1ELb1ELb0ELb0EEENS1_21CollectiveEpilogueFwdINS6_IJSA_SA_SB_EEES9_SE_SG_Li256ELb1ELb1ELb0ELb0EEENS1_36VarlenDynamicPersistentTileSchedulerILi128ELi96ELi256ELi128ELb0ELb1ELb1ELb1ELb1ELb1EEEEEEEEEvNT_6ParamsE)
        .other          _ZN7cutlass13device_kernelIN5flash11enable_sm90INS1_16FlashAttnFwdSm90INS1_25CollectiveMainloopFwdSm90ILi2EN4cute5tupleIJNS5_1CILi1EEES8_S8_EEENS6_IJNS7_ILi128EEENS7_ILi96EEENS7_ILi192EEEEEELi128ENS_6half_tEfNS_4arch4Sm90ELb1ELb0ELb0ELb1ELb1ELb1ELb0ELb1ELb1ELb1ELb0ELb0EEENS1_21CollectiveEpilogueFwdINS6_IJSA_SA_SB_EEES9_SE_SG_Li256ELb1ELb1ELb0ELb0EEENS1_36VarlenDynamicPersistentTileSchedulerILi128ELi96ELi256ELi128ELb0ELb1ELb1ELb1ELb1ELb1EEEEEEEEEvNT_6ParamsE,@"STO_CUDA_ENTRY STV_DEFAULT"
_ZN7cutlass13device_kernelIN5flash11enable_sm90INS1_16FlashAttnFwdSm90INS1_25CollectiveMainloopFwdSm90ILi2EN4cute5tupleIJNS5_1CILi1EEES8_S8_EEENS6_IJNS7_ILi128EEENS7_ILi96EEENS7_ILi192EEEEEELi128ENS_6half_tEfNS_4arch4Sm90ELb1ELb0ELb0ELb1ELb1ELb1ELb0ELb1ELb1ELb1ELb0ELb0EEENS1_21CollectiveEpilogueFwdINS6_IJSA_SA_SB_EEES9_SE_SG_Li256ELb1ELb1ELb0ELb0EEENS1_36VarlenDynamicPersistentTileSchedulerILi128ELi96ELi256ELi128ELb0ELb1ELb1ELb1ELb1ELb1EEEEEEEEEvNT_6ParamsE:
        /* <DEDUP_REMOVED lines=18> */
.L_x_2678:
[----:B------:R-:W-:Y:S05]  /*0120*/  BSYNC B0 ;  /* 0x0000000000007941 */ /* 0x000fea0003800000 */
.L_x_2677:
        /* <DEDUP_REMOVED lines=41> */
.L_x_2679:
        /* <DEDUP_REMOVED lines=22> */
.L_x_2680:
        /* <DEDUP_REMOVED lines=18> */
.L_x_2681:
        /* <DEDUP_REMOVED lines=22> */
.L_x_2682:
        /* <DEDUP_REMOVED lines=22> */
.L_x_2683:
        /* <DEDUP_REMOVED lines=10> */
.L_x_2686:
        /* <DEDUP_REMOVED lines=8> */
[----:B-1----:R-:W-:-:S05]  /*0a20*/  MOV R178, UR4 ;  /* 0x0000000400b27c02 */ /* 0x002fca0008000f00 */
        /* <DEDUP_REMOVED lines=13> */
[----:B------:R-:W-:Y:S01]  /*0b00*/  IMAD.MOV.U32 R161, RZ, RZ, RZ ;  /* 0x000000ffffa17224 */ /* 0x000fe200078e00ff */
[----:B------:R-:W-:Y:S02]  /*0b10*/  MOV R168, RZ ;  /* 0x000000ff00a87202 */ /* 0x000fe40000000f00 */
[----:B------:R-:W-:-:S02]  /*0b20*/  LEA.HI R5, R3, R0, RZ, 0x7 ;  /* 0x0000000003057211 */ /* 0x000fc400078f38ff */
[-C--:B------:R-:W-:Y:S02]  /*0b30*/  LEA.HI R10, R3, R0.reuse, RZ, 0x2 ;  /* 0x00000000030a7211 */ /* 0x080fe400078f10ff */
[----:B------:R-:W-:Y:S01]  /*0b40*/  LOP3.LUT R7, R5, 0xffffff80, RZ, 0xc0, !PT ;  /* 0xffffff8005077812 */ /* 0x000fe200078ec0ff */
[----:B------:R-:W-:Y:S01]  /*0b50*/  UIADD3 UR4, UR4, 0xc400, URZ ;  /* 0x0000c40004047890 */ /* 0x000fe2000fffe03f */
[----:B------:R-:W-:Y:S02]  /*0b60*/  SHF.R.S32.HI R222, RZ, 0x7, R5 ;  /* 0x00000007ffde7819 */ /* 0x000fe40000011405 */
[--C-:B------:R-:W-:Y:S01]  /*0b70*/  SHF.R.S32.HI R170, RZ, 0x2, R10.reuse ;  /* 0x00000002ffaa7819 */ /* 0x100fe2000001140a */
[----:B------:R-:W-:Y:S01]  /*0b80*/  IMAD.IADD R214, R0, 0x1, -R7 ;  /* 0x0000000100d67824 */ /* 0x000fe200078e0a07 */
[----:B------:R-:W-:Y:S02]  /*0b90*/  LEA.HI R199, R3, R0, RZ, 0x3 ;  /* 0x0000000003c77211 */ /* 0x000fe400078f18ff */
[----:B------:R-:W-:Y:S01]  /*0ba0*/  SHF.R.S32.HI R13, RZ, 0x1f, R10 ;  /* 0x0000001fff0d7819 */ /* 0x000fe2000001140a */
[----:B------:R-:W-:Y:S01]  /*0bb0*/  VIADD R221, R170, 0x40 ;  /* 0x00000040aadd7836 */ /* 0x000fe20000000000 */
[----:B------:R-:W-:-:S02]  /*0bc0*/  SHF.R.S32.HI R9, RZ, 0x1f, R214 ;  /* 0x0000001fff097819 */ /* 0x000fc400000114d6 */
[----:B------:R-:W-:Y:S01]  /*0bd0*/  LEA.HI R13, R13, R170, RZ, 0x3 ;  /* 0x000000aa0d0d7211 */ /* 0x000fe200078f18ff */
[----:B------:R-:W-:Y:S01]  /*0be0*/  IMAD.SHL.U32 R177, R221, 0x40, RZ ;  /* 0x00000040ddb17824 */ /* 0x000fe200078e00ff */
[CC--:B------:R-:W-:Y:S02]  /*0bf0*/  LEA.HI R6, R9.reuse, R214.reuse, RZ, 0x2 ;  /* 0x000000d609067211 */ /* 0x0c0fe400078f10ff */
[----:B------:R-:W-:Y:S02]  /*0c00*/  LEA.HI R9, R9, R214, RZ, 0x5 ;  /* 0x000000d609097211 */ /* 0x000fe400078f28ff */
[--C-:B------:R-:W-:Y:S02]  /*0c10*/  SHF.R.S32.HI R8, RZ, 0x2, R6.reuse ;  /* 0x00000002ff087819 */ /* 0x100fe40000011406 */
[----:B------:R-:W-:Y:S02]  /*0c20*/  SHF.R.S32.HI R11, RZ, 0x1f, R6 ;  /* 0x0000001fff0b7819 */ /* 0x000fe40000011406 */
[----:B------:R-:W-:-:S02]  /*0c30*/  SHF.R.S32.HI R9, RZ, 0x5, R9 ;  /* 0x00000005ff097819 */ /* 0x000fc40000011409 */
[----:B------:R-:W-:Y:S02]  /*0c40*/  LEA.HI R11, R11, R8, RZ, 0x3 ;  /* 0x000000080b0b7211 */ /* 0x000fe400078f18ff */
[----:B------:R-:W-:Y:S02]  /*0c50*/  LOP3.LUT R13, R13, 0xfffffff8, RZ, 0xc0, !PT ;  /* 0xfffffff80d0d7812 */ /* 0x000fe400078ec0ff */
[----:B------:R-:W-:Y:S02]  /*0c60*/  LOP3.LUT R11, R11, 0xfffffff8, RZ, 0xc0, !PT ;  /* 0xfffffff80b0b7812 */ /* 0x000fe400078ec0ff */
[----:B------:R-:W-:Y:S01]  /*0c70*/  LOP3.LUT R177, R177, 0x1c0, RZ, 0xc0, !PT ;  /* 0x000001c0b1b17812 */ /* 0x000fe200078ec0ff */
[----:B------:R-:W-:Y:S01]  /*0c80*/  IMAD.IADD R206, R170, 0x1, -R13 ;  /* 0x00000001aace7824 */ /* 0x000fe200078e0a0d */
[----:B------:R-:W-:Y:S02]  /*0c90*/  IADD3 R8, R8, -R11, RZ ;  /* 0x8000000b08087210 */ /* 0x000fe40007ffe0ff */
[----:B------:R-:W-:Y:S01]  /*0ca0*/  LOP3.LUT R11, R10, 0xfffffffc, RZ, 0xc0, !PT ;  /* 0xfffffffc0a0b7812 */ /* 0x000fe200078ec0ff */
[----:B------:R-:W-:Y:S01]  /*0cb0*/  IMAD.SHL.U32 R181, R206, 0x40, RZ ;  /* 0x00000040ceb57824 */ /* 0x000fe200078e00ff */
[----:B------:R-:W-:Y:S01]  /*0cc0*/  SHF.R.U32.HI R220, RZ, 0x3, R177 ;  /* 0x00000003ffdc7819 */ /* 0x000fe200000116b1 */
[----:B------:R-:W-:Y:S01]  /*0cd0*/  IMAD R8, R9, 0x10, R8 ;  /* 0x0000001009087824 */ /* 0x000fe200078e0208 */
[----:B------:R-:W-:Y:S01]  /*0ce0*/  LOP3.LUT R189, R6, 0x7ffffffc, RZ, 0xc0, !PT ;  /* 0x7ffffffc06bd7812 */ /* 0x000fe200078ec0ff */
[----:B------:R-:W-:Y:S01]  /*0cf0*/  IMAD.IADD R198, R0, 0x1, -R11 ;  /* 0x0000000100c67824 */ /* 0x000fe200078e0a0b */
[----:B------:R-:W-:-:S03]  /*0d00*/  LOP3.LUT R181, R181, 0x1c0, RZ, 0xc0, !PT ;  /* 0x000001c0b5b57812 */ /* 0x000fc600078ec0ff */
[C---:B------:R-:W-:Y:S01]  /*0d10*/  IMAD.SHL.U32 R16, R198.reuse, 0x8, RZ ;  /* 0x00000008c6107824 */ /* 0x040fe200078e00ff */
[----:B------:R-:W-:Y:S01]  /*0d20*/  SHF.L.U32 R162, R198, 0x2, RZ ;  /* 0x00000002c6a27819 */ /* 0x000fe200000006ff */
[----:B------:R-:W-:Y:S01]  /*0d30*/  IMAD.IADD R189, R214, 0x1, -R189 ;  /* 0x00000001d6bd7824 */ /* 0x000fe200078e0abd */
[----:B------:R-:W-:Y:S01]  /*0d40*/  SHF.R.U32.HI R182, RZ, 0x3, R181 ;  /* 0x00000003ffb67819 */ /* 0x000fe200000116b5 */
[----:B------:R-:W-:Y:S01]  /*0d50*/  VIADD R22, R16, 0x60 ;  /* 0x0000006010167836 */ /* 0x000fe20000000000 */
[C---:B------:R-:W-:Y:S01]  /*0d60*/  IADD3 R173, R162.reuse, 0x20, RZ ;  /* 0x00000020a2ad7810 */ /* 0x040fe20007ffe0ff */
[----:B------:R-:W-:Y:S01]  /*0d70*/  VIADD R172, R162, 0x40 ;  /* 0x00000040a2ac7836 */ /* 0x000fe20000000000 */
[C---:B------:R-:W-:Y:S01]  /*0d80*/  IADD3 R23, R16.reuse, 0x80, RZ ;  /* 0x0000008010177810 */ /* 0x040fe20007ffe0ff */
[----:B------:R-:W-:Y:S01]  /*0d90*/  VIADD R160, R16, 0xa0 ;  /* 0x000000a010a07836 */ /* 0x000fe20000000000 */
[C---:B------:R-:W-:Y:S01]  /*0da0*/  IADD3 R164, R162.reuse, R173, RZ ;  /* 0x000000ada2a47210 */ /* 0x040fe20007ffe0ff */
[C---:B------:R-:W-:Y:S01]  /*0db0*/  IMAD.IADD R165, R162.reuse, 0x1, R172 ;  /* 0x00000001a2a57824 */ /* 0x040fe200078e02ac */
[----:B------:R-:W-:Y:S01]  /*0dc0*/  SHF.R.S32.HI R17, RZ, 0x1f, R16 ;  /* 0x0000001fff117819 */ /* 0x000fe20000011410 */
[C---:B------:R-:W-:Y:S01]  /*0dd0*/  VIADD R175, R162.reuse, 0x10 ;  /* 0x00000010a2af7836 */ /* 0x040fe20000000000 */
[----:B------:R-:W-:Y:S01]  /*0de0*/  SHF.R.S32.HI R169, RZ, 0x1f, R22 ;  /* 0x0000001fffa97819 */ /* 0x000fe20000011416 */
[C---:B------:R-:W-:Y:S01]  /*0df0*/  VIADD R174, R162.reuse, 0x30 ;  /* 0x00000030a2ae7836 */ /* 0x040fe20000000000 */
[----:B------:R-:W-:Y:S01]  /*0e00*/  SHF.R.S32.HI R180, RZ, 0x1f, R23 ;  /* 0x0000001fffb47819 */ /* 0x000fe20000011417 */
[----:B------:R-:W-:Y:S01]  /*0e10*/  VIADD R176, R162, 0x50 ;  /* 0x00000050a2b07836 */ /* 0x000fe20000000000 */
[----:B------:R-:W-:-:S02]  /*0e20*/  SHF.R.S32.HI R179, RZ, 0x1f, R160 ;  /* 0x0000001fffb37819 */ /* 0x000fc400000114a0 */
[----:B------:R-:W-:Y:S02]  /*0e30*/  SHF.R.S32.HI R205, RZ, 0x1f, R175 ;  /* 0x0000001fffcd7819 */ /* 0x000fe400000114af */
[----:B------:R-:W-:Y:S02]  /*0e40*/  SHF.R.S32.HI R204, RZ, 0x1f, R173 ;  /* 0x0000001fffcc7819 */ /* 0x000fe400000114ad */
[----:B------:R-:W-:Y:S02]  /*0e50*/  SHF.R.S32.HI R203, RZ, 0x1f, R174 ;  /* 0x0000001fffcb7819 */ /* 0x000fe400000114ae */
[----:B------:R-:W-:Y:S02]  /*0e60*/  SHF.R.S32.HI R202, RZ, 0x1f, R172 ;  /* 0x0000001fffca7819 */ /* 0x000fe400000114ac */
[----:B------:R-:W-:Y:S02]  /*0e70*/  SHF.R.S32.HI R201, RZ, 0x1f, R176 ;  /* 0x0000001fffc97819 */ /* 0x000fe400000114b0 */
[----:B--2---:R-:W-:-:S02]  /*0e80*/  R2UR UR5, R2 ;  /* 0x00000000020572ca */ /* 0x004fc400000e0000 */
        /* <DEDUP_REMOVED lines=9> */
[----:B------:R-:W-:Y:S02]  /*0f20*/  LOP3.LUT R5, R199, 0xfffffff8, RZ, 0xc0, !PT ;  /* 0xfffffff8c7057812 */ /* 0x000fe400078ec0ff */
[C---:B------:R-:W-:Y:S02]  /*0f30*/  IADD3 R3, R0.reuse, -R3, RZ ;  /* 0x8000000300037210 */ /* 0x040fe40007ffe0ff */
[----:B------:R-:W-:-:S02]  /*0f40*/  IADD3 R192, R0, -R5, RZ ;  /* 0x8000000500c07210 */ /* 0x000fc40007ffe0ff */
[----:B------:R-:W-:Y:S02]  /*0f50*/  SHF.R.S32.HI R0, RZ, 0x1f, R221 ;  /* 0x0000001fff007819 */ /* 0x000fe400000114dd */
[----:B------:R-:W-:Y:S01]  /*0f60*/  SHF.R.S32.HI R4, RZ, 0x5, R4 ;  /* 0x00000005ff047819 */ /* 0x000fe20000011404 */
[----:B------:R-:W-:Y:S01]  /*0f70*/  IMAD.SHL.U32 R188, R192, 0x8, RZ ;  /* 0x00000008c0bc7824 */ /* 0x000fe200078e00ff */
[----:B------:R-:W-:Y:S02]  /*0f80*/  LEA.HI R0, R0, R221, RZ, 0x3 ;  /* 0x000000dd00007211 */ /* 0x000fe400078f18ff */
[----:B------:R-:W-:Y:S01]  /*0f90*/  LOP3.LUT R9, R2, 0x3fffffe, RZ, 0xc0, !PT ;  /* 0x03fffffe02097812 */ /* 0x000fe200078ec0ff */
[----:B------:R-:W-:Y:S01]  /*0fa0*/  IMAD R2, R4, 0x10, R3 ;  /* 0x0000001004027824 */ /* 0x000fe200078e0203 */
[----:B------:R-:W-:Y:S01]  /*0fb0*/  SHF.R.S32.HI R3, RZ, 0x1f, R164 ;  /* 0x0000001fff037819 */ /* 0x000fe200000114a4 */
[----:B------:R-:W-:Y:S01]  /*0fc0*/  IMAD.SHL.U32 R0, R0, 0x40, RZ ;  /* 0x0000004000007824 */ /* 0x000fe200078e00ff */
[----:B------:R-:W-:Y:S01]  /*0fd0*/  IADD3 R191, R188, 0x40, RZ ;  /* 0x00000040bcbf7810 */ /* 0x000fe20007ffe0ff */
[----:B------:R-:W-:Y:S01]  /*0fe0*/  IMAD.SHL.U32 R183, R4, 0x200, RZ ;  /* 0x0000020004b77824 */ /* 0x000fe200078e00ff */
[----:B------:R-:W-:Y:S01]  /*0ff0*/  LEA.HI R166, R3, R164, RZ, 0x3 ;  /* 0x000000a403a67211 */ /* 0x000fe200078f18ff */
[----:B------:R-:W-:Y:S01]  /*1000*/  IMAD.IADD R9, R222, 0x1, -R9 ;  /* 0x00000001de097824 */ /* 0x000fe200078e0a09 */
[----:B------:R-:W-:Y:S01]  /*1010*/  LOP3.LUT R184, R0, 0xfffffe00, RZ, 0xc0, !PT ;  /* 0xfffffe0000b87812 */ /* 0x000fe200078ec0ff */
[----:B------:R-:W-:Y:S01]  /*1020*/  IMAD R225, R2, 0x8, R7 ;  /* 0x0000000802e17824 */ /* 0x000fe200078e0207 */
[----:B------:R-:W-:-:S02]  /*1030*/  SHF.R.S32.HI R0, RZ, 0x1f, R165 ;  /* 0x0000001fff007819 */ /* 0x000fc400000114a5 */
[----:B------:R-:W-:Y:S01]  /*1040*/  LEA.HI R3, R3, R164, RZ, 0x6 ;  /* 0x000000a403037211 */ /* 0x000fe200078f30ff */
[----:B------:R-:W-:Y:S01]  /*1050*/  IMAD.SHL.U32 R225, R225, 0x8, RZ ;  /* 0x00000008e1e17824 */ /* 0x000fe200078e00ff */
[CC--:B------:R-:W-:Y:S02]  /*1060*/  LEA.HI R4, R0.reuse, R165.reuse, RZ, 0x6 ;  /* 0x000000a500047211 */ /* 0x0c0fe400078f30ff */
[----:B------:R-:W-:Y:S02]  /*1070*/  LEA.HI R2, R0, R165, RZ, 0x3 ;  /* 0x000000a500027211 */ /* 0x000fe400078f18ff */
[----:B------:R-:W-:Y:S01]  /*1080*/  SHF.L.U32 R0, R3, 0x7, RZ ;  /* 0x0000000703007819 */ /* 0x000fe200000006ff */
[----:B------:R-:W-:Y:S01]  /*1090*/  IMAD.SHL.U32 R4, R4, 0x80, RZ ;  /* 0x0000008004047824 */ /* 0x000fe200078e00ff */
[----:B------:R-:W-:Y:S02]  /*10a0*/  LEA R224, R9, R8, 0x6 ;  /* 0x0000000809e07211 */ /* 0x000fe400078e30ff */
[----:B------:R-:W-:-:S02]  /*10b0*/  LOP3.LUT R3, R181, 0x38, R166, 0xf8, !PT ;  /* 0x00000038b5037812 */ /* 0x000fc400078ef8a6 */
[----:B------:R-:W-:Y:S02]  /*10c0*/  LOP3.LUT R7, R177, 0x38, R166, 0xf8, !PT ;  /* 0x00000038b1077812 */ /* 0x000fe400078ef8a6 */
[--C-:B------:R-:W-:Y:S02]  /*10d0*/  LOP3.LUT R5, R181, 0x38, R2.reuse, 0xf8, !PT ;  /* 0x00000038b5057812 */ /* 0x100fe400078ef802 */
[----:B------:R-:W-:Y:S02]  /*10e0*/  LOP3.LUT R9, R177, 0x38, R2, 0xf8, !PT ;  /* 0x00000038b1097812 */ /* 0x000fe400078ef802 */
[----:B------:R-:W-:Y:S02]  /*10f0*/  LOP3.LUT R0, R0, 0xffffe000, RZ, 0xc0, !PT ;  /* 0xffffe00000007812 */ /* 0x000fe400078ec0ff */
[----:B------:R-:W-:Y:S02]  /*1100*/  LOP3.LUT R3, R3, R182, RZ, 0x3c, !PT ;  /* 0x000000b603037212 */ /* 0x000fe400078e3cff */
[----:B------:R-:W-:-:S02]  /*1110*/  LOP3.LUT R7, R7, R220, RZ, 0x3c, !PT ;  /* 0x000000dc07077212 */ /* 0x000fc400078e3cff */
[----:B------:R-:W-:Y:S02]  /*1120*/  LOP3.LUT R4, R4, 0xffffe000, RZ, 0xc0, !PT ;  /* 0xffffe00004047812 */ /* 0x000fe400078ec0ff */
[----:B------:R-:W-:Y:S02]  /*1130*/  LOP3.LUT R5, R5, R182, RZ, 0x3c, !PT ;  /* 0x000000b605057212 */ /* 0x000fe400078e3cff */
[----:B------:R-:W-:Y:S02]  /*1140*/  LOP3.LUT R9, R9, R220, RZ, 0x3c, !PT ;  /* 0x000000dc09097212 */ /* 0x000fe400078e3cff */
[-CC-:B------:R-:W-:Y:S02]  /*1150*/  IADD3 R219, R3, R0.reuse, R183.reuse ;  /* 0x0000000003db7210 */ /* 0x180fe40007ffe0b7 */
[----:B------:R-:W-:Y:S01]  /*1160*/  IADD3 R7, R7, R0, R184 ;  /* 0x0000000007077210 */ /* 0x000fe20007ffe0b8 */
[----:B------:R-:W-:Y:S01]  /*1170*/  IMAD.U32 R0, RZ, RZ, UR5 ;  /* 0x00000005ff007e24 */ /* 0x000fe2000f8e00ff */
[----:B------:R-:W-:-:S02]  /*1180*/  IADD3 R217, R5, R4, R183 ;  /* 0x0000000405d97210 */ /* 0x000fc40007ffe0b7 */
[----:B------:R-:W-:Y:S02]  /*1190*/  IADD3 R9, R9, R4, R184 ;  /* 0x0000000409097210 */ /* 0x000fe40007ffe0b8 */
[----:B------:R-:W-:Y:S01]  /*11a0*/  MOV R4, UR4 ;  /* 0x0000000400047c02 */ /* 0x000fe20008000f00 */
[----:B------:R0:W-:Y:S01]  /*11b0*/  STL [R1+0x30], R0 ;  /* 0x0000300001007387 */ /* 0x0001e20000100800 */
[----:B------:R-:W-:Y:S02]  /*11c0*/  LOP3.LUT R5, R177, 0x38, R16, 0xf8, !PT ;  /* 0x00000038b1057812 */ /* 0x000fe400078ef810 */
[----:B------:R-:W-:Y:S01]  /*11d0*/  SHF.R.S32.HI R199, RZ, 0x3, R199 ;  /* 0x00000003ffc77819 */ /* 0x000fe200000114c7 */
[----:B------:R1:W-:Y:S01]  /*11e0*/  STL [R1+0x34], R4 ;  /* 0x0000340401007387 */ /* 0x0003e20000100800 */
[----:B------:R-:W-:Y:S02]  /*11f0*/  LOP3.LUT R5, R184, R5, R220, 0xf6, !PT ;  /* 0x00000005b8057212 */ /* 0x000fe400078ef6dc */
[----:B------:R-:W-:-:S02]  /*1200*/  SHF.R.S32.HI R227, RZ, 0x1f, R188 ;  /* 0x0000001fffe37819 */ /* 0x000fc400000114bc */
[----:B------:R-:W-:Y:S02]  /*1210*/  SHF.R.S32.HI R226, RZ, 0x1f, R191 ;  /* 0x0000001fffe27819 */ /* 0x000fe400000114bf */
[----:B0-----:R-:W-:Y:S02]  /*1220*/  LEA.HI R0, R198, R198, RZ, 0x1 ;  /* 0x000000c6c6007211 */ /* 0x001fe400078f08ff */
[----:B------:R-:W-:Y:S02]  /*1230*/  SHF.R.S32.HI R166, RZ, 0x3, R166 ;  /* 0x00000003ffa67819 */ /* 0x000fe400000114a6 */
[----:B------:R-:W-:Y:S02]  /*1240*/  LOP3.LUT R3, R0, 0x1ffffffe, RZ, 0xc0, !PT ;  /* 0x1ffffffe00037812 */ /* 0x000fe400078ec0ff */
[----:B------:R-:W-:Y:S02]  /*1250*/  SHF.R.S32.HI R167, RZ, 0x3, R2 ;  /* 0x00000003ffa77819 */ /* 0x000fe40000011402 */
[----:B------:R-:W-:-:S02]  /*1260*/  IADD3 R3, R198, -R3, RZ ;  /* 0x80000003c6037210 */ /* 0x000fc40007ffe0ff */
[----:B------:R-:W-:Y:S02]  /*1270*/  LEA R218, R5, UR4, 0x1 ;  /* 0x0000000405da7c11 */ /* 0x000fe4000f8e08ff */
[----:B------:R-:W-:Y:S02]  /*1280*/  LEA R219, R219, UR4, 0x1 ;  /* 0x00000004dbdb7c11 */ /* 0x000fe4000f8e08ff */
[----:B------:R-:W-:Y:S02]  /*1290*/  LEA R216, R7, UR4, 0x1 ;  /* 0x0000000407d87c11 */ /* 0x000fe4000f8e08ff */
[----:B------:R-:W-:Y:S02]  /*12a0*/  LEA R217, R217, UR4, 0x1 ;  /* 0x00000004d9d97c11 */ /* 0x000fe4000f8e08ff */
[----:B------:R-:W-:Y:S02]  /*12b0*/  LEA R215, R9, UR4, 0x1 ;  /* 0x0000000409d77c11 */ /* 0x000fe4000f8e08ff */
[----:B-1----:R-:W-:-:S07]  /*12c0*/  LEA R190, R3, R224, 0x3 ;  /* 0x000000e003be7211 */ /* 0x002fce00078e18ff */
.L_x_2923:
[----:B0-2-4-:R-:W0:Y:S01]  /*12d0*/  LDC.64 R2, c[0x0][0xc88] ;  /* 0x00032200ff027b82 */ /* 0x015e220000000a00 */
[----:B------:R-:W-:Y:S01]  /*12e0*/  ULDC.64 UR4, c[0x0][0xa28] ;  /* 0x00028a0000047ab9 */ /* 0x000fe20000000a00 */
[----:B------:R-:W-:Y:S01]  /*12f0*/  ULDC.64 UR8, c[0x0][0xa18] ;  /* 0x0002860000087ab9 */ /* 0x000fe20000000a00 */
[----:B------:R-:W-:Y:S01]  /*1300*/  ULDC.64 UR6, c[0x0][0xa08] ;  /* 0x0002820000067ab9 */ /* 0x000fe20000000a00 */
[----:B0-----:R-:W-:-:S05]  /*1310*/  IMAD.WIDE R2, R27, 0x4, R2 ;  /* 0x000000041b027825 */ /* 0x001fca00078e0202 */
[----:B------:R-:W2:Y:S01]  /*1320*/  LDG.E R196, desc[UR60][R2.64] ;  /* 0x0000003c02c47981 */ /* 0x000ea2000c1e1900 */
        /* <DEDUP_REMOVED lines=35> */
[----:B0--3--:R-:W-:Y:S06]  /*1560*/  @P1 BRA `(.L_x_2688) ;  /* 0x0000000000241947 */ /* 0x009fec0003800000 */
        /* <DEDUP_REMOVED lines=9> */
.L_x_2688:
[----:B------:R-:W-:Y:S01]  /*1600*/  IMAD.U32 R2, RZ, RZ, UR5 ;  /* 0x00000005ff027e24 */ /* 0x000fe2000f8e00ff */
[----:B------:R-:W-:Y:S01]  /*1610*/  MOV R27, UR4 ;  /* 0x00000004001b7c02 */ /* 0x000fe20008000f00 */
[----:B------:R-:W-:Y:S06]  /*1620*/  @!P2 BRA `(.L_x_2689) ;  /* 0x000000000010a947 */ /* 0x000fec0003800000 */
[----:B------:R-:W-:-:S04]  /*1630*/  IADD3 R4, P0, R194, UR8, RZ ;  /* 0x00000008c2047c10 */ /* 0x000fc8000ff1e0ff */
[----:B------:R-:W-:-:S05]  /*1640*/  IADD3.X R5, R195, UR9, RZ, P0, !PT ;  /* 0x00000009c3057c10 */ /* 0x000fca00087fe4ff */
[----:B------:R0:W5:Y:S01]  /*1650*/  LDG.E R27, desc[UR60][R4.64] ;  /* 0x0000003c041b7981 */ /* 0x000162000c1e1900 */
[----:B------:R-:W-:Y:S05]  /*1660*/  BRA `(.L_x_2690) ;  /* 0x0000000000107947 */ /* 0x000fea0003800000 */
.L_x_2689:
[----:B------:R-:W-:Y:S05]  /*1670*/  @!P0 BRA `(.L_x_2690) ;  /* 0x00000000000c8947 */ /* 0x000fea0003800000 */
[----:B------:R-:W2:Y:S04]  /*1680*/  LDG.E R4, desc[UR60][R6.64] ;  /* 0x0000003c06047981 */ /* 0x000ea8000c1e1900 */
[----:B------:R-:W2:Y:S02]  /*1690*/  LDG.E R27, desc[UR60][R6.64+0x4] ;  /* 0x0000043c061b7981 */ /* 0x000ea4000c1e1900 */
[----:B--2---:R-:W-:-:S07]  /*16a0*/  IMAD.IADD R27, R27, 0x1, -R4 ;  /* 0x000000011b1b7824 */ /* 0x004fce00078e0a04 */
.L_x_2690:
[----:B------:R-:W-:Y:S01]  /*16b0*/  ULDC.64 UR4, c[0x0][0xa10] ;  /* 0x0002840000047ab9 */ /* 0x000fe20000000a00 */
[----:B------:R-:W1:Y:S01]  /*16c0*/  LDC R9, c[0x0][0x448] ;  /* 0x00011200ff097b82 */ /* 0x000e620000000800 */
[----:B------:R-:W-:-:S04]  /*16d0*/  ISETP.NE.U32.AND P0, PT, RZ, UR4, PT ;  /* 0x00000004ff007c0c */ /* 0x000fc8000bf05070 */
[----:B------:R-:W-:Y:S01]  /*16e0*/  ISETP.NE.AND.EX P0, PT, RZ, UR5, PT, P0 ;  /* 0x00000005ff007c0c */ /* 0x000fe2000bf05300 */
[----:B------:R-:W-:-:S12]  /*16f0*/  ULDC.64 UR4, c[0x0][0xa30] ;  /* 0x00028c0000047ab9 */ /* 0x000fd80000000a00 */
[----:B0-----:R-:W0:Y:S02]  /*1700*/  @P0 LDC.64 R4, c[0x0][0xa10] ;  /* 0x00028400ff040b82 */ /* 0x001e240000000a00 */
[----:B0-----:R-:W-:-:S05]  /*1710*/  @P0 IMAD.WIDE R4, R24, 0x4, R4 ;  /* 0x0000000418040825 */ /* 0x001fca00078e0204 */
[----:B------:R-:W2:Y:S04]  /*1720*/  @P0 LDG.E R3, desc[UR60][R4.64] ;  /* 0x0000003c04030981 */ /* 0x000ea8000c1e1900 */
[----:B------:R0:W2:Y:S01]  /*1730*/  @P0 LDG.E R8, desc[UR60][R4.64+0x4] ;  /* 0x0000043c04080981 */ /* 0x0000a2000c1e1900 */
[----:B------:R-:W-:Y:S01]  /*1740*/  ISETP.NE.U32.AND P1, PT, RZ, UR4, PT ;  /* 0x00000004ff007c0c */ /* 0x000fe2000bf25070 */
[----:B-----5:R-:W-:-:S03]  /*1750*/  IMAD.MOV.U32 R141, RZ, RZ, R27 ;  /* 0x000000ffff8d7224 */ /* 0x020fc600078e001b */
[----:B------:R-:W-:-:S13]  /*1760*/  ISETP.NE.AND.EX P1, PT, RZ, UR5, PT, P1 ;  /* 0x00000005ff007c0c */ /* 0x000fda000bf25310 */
[----:B------:R-:W-:-:S04]  /*1770*/  @P1 IADD3 R6, P2, R194, UR4, RZ ;  /* 0x00000004c2061c10 */ /* 0x000fc8000ff5e0ff */
[----:B------:R-:W-:-:S05]  /*1780*/  @P1 IADD3.X R7, R195, UR5, RZ, P2, !PT ;  /* 0x00000005c3071c10 */ /* 0x000fca00097fe4ff */
[----:B------:R3:W5:Y:S01]  /*1790*/  @P1 LDG.E R141, desc[UR60][R6.64] ;  /* 0x0000003c068d1981 */ /* 0x000762000c1e1900 */
[----:B-1----:R-:W-:Y:S02]  /*17a0*/  ISETP.NE.AND P1, PT, R9, 0x1, PT ;  /* 0x000000010900780c */ /* 0x002fe40003f25270 */
[----:B------:R-:W-:Y:S02]  /*17b0*/  SHF.L.U32 R185, R25, 0x7, RZ ;  /* 0x0000000719b97819 */ /* 0x000fe400000006ff */
[----:B------:R-:W-:-:S03]  /*17c0*/  IADD3 R11, R27, -R0, RZ ;  /* 0x800000001b0b7210 */ /* 0x000fc60007ffe0ff */
[----:B0-----:R-:W-:Y:S02]  /*17d0*/  VIADD R4, R185, 0x7f ;  /* 0x0000007fb9047836 */ /* 0x001fe40000000000 */
[----:B------:R-:W-:-:S04]  /*17e0*/  IMAD.MOV R126, RZ, RZ, -R11 ;  /* 0x000000ffff7e7224 */ /* 0x000fc800078e0a0b */
[----:B------:R-:W0:Y:S01]  /*17f0*/  @P1 LDC R9, c[0x0][0x44c] ;  /* 0x00011300ff091b82 */ /* 0x000e220000000800 */
[----:B------:R-:W-:-:S07]  /*1800*/  VIMNMX R126, RZ, R126, !PT ;  /* 0x0000007eff7e7248 */ /* 0x000fce0007fe0100 */
[----:B------:R-:W1:Y:S01]  /*1810*/  @P1 LDC R5, c[0x0][0x450] ;  /* 0x00011400ff051b82 */ /* 0x000e620000000800 */
[----:B0-----:R-:W-:-:S05]  /*1820*/  @P1 IMAD.HI.U32 R0, R4, R9, RZ ;  /* 0x0000000904001227 */ /* 0x001fca00078e00ff */
[----:B-1----:R-:W-:Y:S01]  /*1830*/  @P1 SHF.R.U32.HI R4, RZ, R5, R0 ;  /* 0x00000005ff041219 */ /* 0x002fe20000011600 */
[----:B--2---:R-:W-:-:S04]  /*1840*/  @P0 IMAD.IADD R2, R8, 0x1, -R3 ;  /* 0x0000000108020824 */ /* 0x004fc800078e0a03 */
[----:B------:R-:W-:-:S04]  /*1850*/  IMAD.IADD R187, R11, 0x1, R2 ;  /* 0x000000010bbb7824 */ /* 0x000fc800078e0202 */
[C---:B------:R-:W-:Y:S01]  /*1860*/  VIADD R0, R187.reuse, 0x5f ;  /* 0x0000005fbb007836 */ /* 0x040fe20000000000 */
[----:B------:R-:W-:-:S03]  /*1870*/  IADD3 R142, R187, 0x60, -R186 ;  /* 0x00000060bb8e7810 */ /* 0x000fc60007ffe8ba */
[----:B------:R-:W-:Y:S01]  /*1880*/  IMAD.HI R0, R0, 0x2aaaaaab, RZ ;  /* 0x2aaaaaab00007827 */ /* 0x000fe200078e02ff */
[----:B------:R-:W-:-:S04]  /*1890*/  IADD3 R4, R142, R4, RZ ;  /* 0x000000048e047210 */ /* 0x000fc80007ffe0ff */
[----:B------:R-:W-:Y:S01]  /*18a0*/  SHF.R.U32.HI R143, RZ, 0x1f, R0 ;  /* 0x0000001fff8f7819 */ /* 0x000fe20000011600 */
[----:B------:R-:W-:-:S03]  /*18b0*/  IMAD.HI R4, R4, 0x2aaaaaab, RZ ;  /* 0x2aaaaaab04047827 */ /* 0x000fc600078e02ff */
[----:B------:R-:W-:Y:S02]  /*18c0*/  LEA.HI.SX32 R143, R0, R143, 0x1c ;  /* 0x0000008f008f7211 */ /* 0x000fe400078fe2ff */
[----:B------:R-:W-:-:S04]  /*18d0*/  SHF.R.U32.HI R3, RZ, 0x1f, R4 ;  /* 0x0000001fff037819 */ /* 0x000fc80000011604 */
[----:B------:R-:W-:-:S04]  /*18e0*/  LEA.HI.SX32 R4, R4, R3, 0x1c ;  /* 0x0000000304047211 */ /* 0x000fc800078fe2ff */
[----:B------:R-:W-:-:S05]  /*18f0*/  VIMNMX R4, R143, R4, PT ;  /* 0x000000048f047248 */ /* 0x000fca0003fe0100 */
[----:B------:R-:W-:-:S05]  /*1900*/  IMAD R3, R4, 0x60, -R11 ;  /* 0x0000006004037824 */ /* 0x000fca00078e0a0b */
[----:B------:R-:W-:-:S04]  /*1910*/  VIMNMX R3, R3, R2, PT ;  /* 0x0000000203037248 */ /* 0x000fc80003fe0100 */
[----:B------:R-:W-:Y:S01]  /*1920*/  ISETP.GT.AND P0, PT, R3, R126, PT ;  /* 0x0000007e0300720c */ /* 0x000fe20003f04270 */
[----:B------:R-:W-:-:S05]  /*1930*/  IMAD.WIDE.U32 R126, R126, -0x55555555, RZ ;  /* 0xaaaaaaab7e7e7825 */ /* 0x000fca00078e00ff */
[----:B------:R-:W-:-:S04]  /*1940*/  SHF.R.U32.HI R126, RZ, 0x6, R127 ;  /* 0x00000006ff7e7819 */ /* 0x000fc8000001167f */
[----:B------:R-:W-:-:S03]  /*1950*/  MOV R25, R126 ;  /* 0x0000007e00197202 */ /* 0x000fc60000000f00 */
[----:B------:R-:W-:-:S04]  /*1960*/  @P0 VIADD R0, R3, 0x5f ;  /* 0x0000005f03000836 */ /* 0x000fc80000000000 */
[----:B------:R-:W-:-:S05]  /*1970*/  @P0 IMAD.HI R0, R0, 0x2aaaaaab, RZ ;  /* 0x2aaaaaab00000827 */ /* 0x000fca00078e02ff */
[----:B------:R-:W-:-:S04]  /*1980*/  @P0 SHF.R.U32.HI R3, RZ, 0x1f, R0 ;  /* 0x0000001fff030819 */ /* 0x000fc80000011600 */
[----:B------:R-:W-:Y:S02]  /*1990*/  @P0 LEA.HI.SX32 R25, R0, R3, 0x1c ;  /* 0x0000000300190211 */ /* 0x000fe400078fe2ff */
[----:B------:R-:W-:Y:S02]  /*19a0*/  PLOP3.LUT P0, PT, PT, PT, PT, 0x80, 0x0 ;  /* 0x000000000000781c */ /* 0x000fe40003f0f070 */
[----:B------:R-:W-:-:S13]  /*19b0*/  ISETP.GT.AND P1, PT, R25, R126, PT ;  /* 0x0000007e1900720c */ /* 0x000fda0003f24270 */
[----:B---3--:R-:W-:Y:S05]  /*19c0*/  @!P1 BRA `(.L_x_2691) ;  /* 0x0000008c00d09947 */ /* 0x008fea0003800000 */
        /* <DEDUP_REMOVED lines=11> */
[----:B------:R-:W-:Y:S01]  /*1a80*/  MOV R10, UR6 ;  /* 0x00000006000a7c02 */ /* 0x000fe20008000f00 */
[----:B------:R-:W-:Y:S01]  /*1a90*/  IMAD.U32 R6, RZ, RZ, UR4 ;  /* 0x00000004ff067e24 */ /* 0x000fe2000f8e00ff */
[----:B------:R-:W-:Y:S01]  /*1aa0*/  MOV R12, 0x1 ;  /* 0x00000001000c7802 */ /* 0x000fe20000000f00 */
[----:B------:R-:W-:-:S02]  /*1ab0*/  IMAD.U32 R7, RZ, RZ, UR5 ;  /* 0x00000005ff077e24 */ /* 0x000fc4000f8e00ff */
[----:B------:R-:W-:Y:S02]  /*1ac0*/  IMAD.U32 R11, RZ, RZ, UR7 ;  /* 0x00000007ff0b7e24 */ /* 0x000fe4000f8e00ff */
[----:B------:R-:W-:Y:S02]  /*1ad0*/  IMAD.MOV.U32 R8, RZ, RZ, 0x70 ;  /* 0x00000070ff087424 */ /* 0x000fe400078e00ff */
[----:B0-----:R-:W-:-:S07]  /*1ae0*/  IMAD.MOV.U32 R13, RZ, RZ, RZ ;  /* 0x000000ffff0d7224 */ /* 0x001fce00078e00ff */
[----:B------:R-:W-:-:S07]  /*1af0*/  LEPC R20, `(.L_x_2693) ;  /* 0x000000001014794e */ /* 0x000fce0000000000 */
[----:B-1---5:R-:W-:Y:S05]  /*1b00*/  CALL.ABS.NOINC R14 ;  /* 0x000000000e007343 */ /* 0x022fea0003c00000 */
.L_x_2693:
[----:B------:R-:W-:Y:S05]  /*1b10*/  BSYNC B6 ;  /* 0x0000000000067941 */ /* 0x000fea0003800000 */
.L_x_2692:
        /* <DEDUP_REMOVED lines=20> */
.L_x_2695:
[----:B------:R-:W-:Y:S05]  /*1c60*/  BSYNC B6 ;  /* 0x0000000000067941 */ /* 0x000fea0003800000 */
.L_x_2694:
[----:B------:R-:W-:Y:S01]  /*1c70*/  ULDC.64 UR4, c[0x0][0x9f8] ;  /* 0x00027e0000047ab9 */ /* 0x000fe20000000a00 */
[----:B------:R-:W0:Y:S01]  /*1c80*/  LDC.64 R94, c[0x0][0x3f8] ;  /* 0x0000fe00ff5e7b82 */ /* 0x000e220000000a00 */
[----:B------:R-:W-:-:S04]  /*1c90*/  ISETP.NE.U32.AND P0, PT, RZ, UR4, PT ;  /* 0x00000004ff007c0c */ /* 0x000fc8000bf05070 */
[----:B------:R-:W-:-:S03]  /*1ca0*/  ISETP.NE.AND.EX P0, PT, RZ, UR5, PT, P0 ;  /* 0x00000005ff007c0c */ /* 0x000fc6000bf05300 */
[----:B------:R-:W1:Y:S08]  /*1cb0*/  LDC R125, c[0x0][0x3f4] ;  /* 0x0000fd00ff7d7b82 */ /* 0x000e700000000800 */
[----:B------:R-:W2:Y:S02]  /*1cc0*/  LDC.64 R88, c[0x0][0x408] ;  /* 0x00010200ff587b82 */ /* 0x000ea40000000a00 */
[----:B------:R-:W-:Y:S01]  /*1cd0*/  @P0 IADD3 R4, P1, R194, UR4, RZ ;  /* 0x00000004c2040c10 */ /* 0x000fe2000ff3e0ff */
[----:B------:R-:W-:-:S03]  /*1ce0*/  ULDC UR4, c[0x0][0x2f4] ;  /* 0x0000bd0000047ab9 */ /* 0x000fc60000000800 */
        /* <DEDUP_REMOVED lines=11> */
[----:B------:R-:W-:Y:S02]  /*1da0*/  SHF.L.U32 R3, R3, 0x1, RZ ;  /* 0x0000000103037819 */ /* 0x000fe400000006ff */
[----:B------:R-:W-:-:S02]  /*1db0*/  ISETP.GE.AND P0, PT, R164, UR5, PT ;  /* 0x00000005a4007c0c */ /* 0x000fc4000bf06270 */
[----:B------:R-:W-:Y:S01]  /*1dc0*/  LOP3.LUT R0, R3, 0x2, R0, 0xe2, !PT ;  /* 0x0000000203007812 */ /* 0x000fe200078ee200 */
[----:B--2---:R-:W-:Y:S01]  /*1dd0*/  IMAD.WIDE.U32 R90, R170, R88, R16 ;  /* 0x00000058aa5a7225 */ /* 0x004fe200078e0010 */
[----:B------:R-:W-:Y:S02]  /*1de0*/  SEL R3, RZ, 0xffffffff, P0 ;  /* 0xffffffffff037807 */ /* 0x000fe40000000000 */
[----:B------:R-:W-:Y:S01]  /*1df0*/  ISETP.GE.AND P0, PT, R165, UR4, PT ;  /* 0x00000004a5007c0c */ /* 0x000fe2000bf06270 */
[----:B------:R-:W-:Y:S01]  /*1e00*/  IMAD.SHL.U32 R109, R88, 0x40, RZ ;  /* 0x00000040586d7824 */ /* 0x000fe200078e00ff */
[----:B------:R-:W-:Y:S01]  /*1e10*/  ISETP.GE.AND P1, PT, R22, UR4, PT ;  /* 0x0000000416007c0c */ /* 0x000fe2000bf26270 */
[----:B------:R-:W-:Y:S01]  /*1e20*/  IMAD.SHL.U32 R6, R3, 0x2, RZ ;  /* 0x0000000203067824 */ /* 0x000fe200078e00ff */
[----:B------:R-:W-:Y:S02]  /*1e30*/  SHF.R.S32.HI R7, RZ, 0x1f, R170 ;  /* 0x0000001fff077819 */ /* 0x000fe400000114aa */
[----:B------:R-:W-:-:S02]  /*1e40*/  SEL R3, RZ, 0x4, P0 ;  /* 0x00000004ff037807 */ /* 0x000fc40000000000 */
[----:B---3--:R-:W-:Y:S02]  /*1e50*/  SEL R4, RZ, 0x8, P1 ;  /* 0x00000008ff047807 */ /* 0x008fe40000800000 */
[--C-:B------:R-:W-:Y:S02]  /*1e60*/  SHF.R.S32.HI R163, RZ, 0x1f, R162.reuse ;  /* 0x0000001fffa37819 */ /* 0x100fe400000114a2 */
[----:B------:R-:W-:Y:S01]  /*1e70*/  LOP3.LUT R0, R4, R0, R3, 0xfe, !PT ;  /* 0x0000000004007212 */ /* 0x000fe200078efe03 */
[-C--:B------:R-:W-:Y:S01]  /*1e80*/  IMAD R3, R7, R94.reuse, RZ ;  /* 0x0000005e07037224 */ /* 0x080fe200078e02ff */
[----:B------:R-:W-:Y:S01]  /*1e90*/  ISETP.GE.AND P0, PT, R23, UR4, PT ;  /* 0x0000000417007c0c */ /* 0x000fe2000bf06270 */
[----:B------:R-:W-:Y:S01]  /*1ea0*/  IMAD.WIDE.U32 R98, R170, R94, R162 ;  /* 0x0000005eaa627225 */ /* 0x000fe200078e00a2 */
[----:B------:R-:W-:Y:S02]  /*1eb0*/  ISETP.GE.AND P2, PT, R16, UR5, PT ;  /* 0x0000000510007c0c */ /* 0x000fe4000bf46270 */
[----:B------:R-:W-:Y:S01]  /*1ec0*/  ISETP.GE.AND P1, PT, R165, UR5, PT ;  /* 0x00000005a5007c0c */ /* 0x000fe2000bf26270 */
[----:B------:R-:W-:Y:S01]  /*1ed0*/  IMAD R9, R170, R95, R3 ;  /* 0x0000005faa097224 */ /* 0x000fe200078e0203 */
[----:B------:R-:W-:Y:S01]  /*1ee0*/  SEL R3, RZ, 0x10, P0 ;  /* 0x00000010ff037807 */ /* 0x000fe20000000000 */
[-C--:B------:R-:W-:Y:S01]  /*1ef0*/  IMAD R7, R7, R88.reuse, RZ ;  /* 0x0000005807077224 */ /* 0x080fe200078e02ff */
[-C--:B-1----:R-:W-:Y:S01]  /*1f00*/  ISETP.GE.AND P3, PT, R16, R125.reuse, PT ;  /* 0x0000007d1000720c */ /* 0x082fe20003f66270 */
[----:B------:R-:W-:Y:S01]  /*1f10*/  IMAD.IADD R99, R99, 0x1, R9 ;  /* 0x0000000163637824 */ /* 0x000fe200078e0209 */
[----:B------:R-:W-:Y:S01]  /*1f20*/  SEL R5, RZ, 0x1, P2 ;  /* 0x00000001ff057807 */ /* 0x000fe20001000000 */
[----:B------:R-:W-:Y:S01]  /*1f30*/  IMAD.IADD R97, R9, 0x1, R97 ;  /* 0x0000000109617824 */ /* 0x000fe200078e0261 */
[----:B------:R-:W-:Y:S01]  /*1f40*/  ISETP.GE.AND P2, PT, R164, R125, PT ;  /* 0x0000007da400720c */ /* 0x000fe20003f46270 */
[----:B------:R-:W-:Y:S01]  /*1f50*/  IMAD R11, R170, R89, R7 ;  /* 0x00000059aa0b7224 */ /* 0x000fe200078e0207 */
[----:B------:R-:W-:Y:S01]  /*1f60*/  LOP3.LUT R9, R0, R3, RZ, 0xfc, !PT ;  /* 0x0000000300097212 */ /* 0x000fe200078efcff */
[----:B------:R-:W-:Y:S01]  /*1f70*/  IMAD.WIDE.U32 R92, R170, R88, R162 ;  /* 0x00000058aa5c7225 */ /* 0x000fe200078e00a2 */
[----:B------:R-:W-:-:S02]  /*1f80*/  SEL R4, RZ, 0x4, P1 ;  /* 0x00000004ff047807 */ /* 0x000fc40000800000 */
[----:B------:R-:W-:Y:S01]  /*1f90*/  SEL R3, R125, RZ, P3 ;  /* 0x000000ff7d037207 */ /* 0x000fe20001800000 */
[----:B------:R-:W-:Y:S01]  /*1fa0*/  IMAD.IADD R93, R93, 0x1, R11 ;  /* 0x000000015d5d7824 */ /* 0x000fe200078e020b */
[----:B------:R-:W-:Y:S01]  /*1fb0*/  ISETP.GE.AND P1, PT, R165, R125, PT ;  /* 0x0000007da500720c */ /* 0x000fe20003f26270 */
[----:B-----5:R-:W-:Y:S01]  /*1fc0*/  IMAD.WIDE.U32 R98, R141, R94, R98 ;  /* 0x0000005e8d627225 */ /* 0x020fe200078e0062 */
[C---:B------:R-:W-:Y:S02]  /*1fd0*/  SEL R7, R125.reuse, RZ, P2 ;  /* 0x000000ff7d077207 */ /* 0x040fe40001000000 */
[----:B------:R-:W-:Y:S01]  /*1fe0*/  SEL R0, R125, RZ, P1 ;  /* 0x000000ff7d007207 */ /* 0x000fe20000800000 */
[----:B------:R-:W-:Y:S01]  /*1ff0*/  IMAD.IADD R3, R16, 0x1, R3 ;  /* 0x0000000110037824 */ /* 0x000fe200078e0203 */
[----:B------:R-:W-:Y:S01]  /*2000*/  LOP3.LUT R5, R6, 0x2, R5, 0xe2, !PT ;  /* 0x0000000206057812 */ /* 0x000fe200078ee205 */
[----:B------:R-:W-:Y:S01]  /*2010*/  IMAD.IADD R7, R164, 0x1, R7 ;  /* 0x00000001a4077824 */ /* 0x000fe200078e0207 */
[----:B------:R-:W-:Y:S01]  /*2020*/  IADD3 R8, R165, R0, RZ ;  /* 0x00000000a5087210 */ /* 0x000fe20007ffe0ff */
[----:B------:R-:W-:Y:S01]  /*2030*/  IMAD.WIDE.U32 R96, R141, R94, R96 ;  /* 0x0000005e8d607225 */ /* 0x000fe200078e0060 */
[----:B------:R-:W-:-:S02]  /*2040*/  SHF.R.S32.HI R0, RZ, 0x1f, R3 ;  /* 0x0000001fff007819 */ /* 0x000fc40000011403 */
[----:B------:R-:W-:Y:S01]  /*2050*/  LOP3.LUT R5, R5, R4, RZ, 0xfc, !PT ;  /* 0x0000000405057212 */ /* 0x000fe200078efcff */
[----:B------:R-:W-:Y:S01]  /*2060*/  IMAD.WIDE.U32 R92, R141, R88, R92 ;  /* 0x000000588d5c7225 */ /* 0x000fe200078e005c */
[----:B------:R-:W-:Y:S02]  /*2070*/  SHF.R.S32.HI R4, RZ, 0x1f, R7 ;  /* 0x0000001fff047819 */ /* 0x000fe40000011407 */
[CC--:B------:R-:W-:Y:S01]  /*2080*/  LEA.HI R6, R0.reuse, R3.reuse, RZ, 0x3 ;  /* 0x0000000300067211 */ /* 0x0c0fe200078f18ff */
[----:B------:R-:W-:Y:S01]  /*2090*/  IMAD.SHL.U32 R125, R125, 0x2, RZ ;  /* 0x000000027d7d7824 */ /* 0x000fe200078e00ff */
[----:B------:R-:W-:Y:S02]  /*20a0*/  LEA.HI R0, R0, R3, RZ, 0x6 ;  /* 0x0000000300007211 */ /* 0x000fe400078f30ff */
[CC--:B------:R-:W-:Y:S02]  /*20b0*/  LEA.HI R3, R4.reuse, R7.reuse, RZ, 0x6 ;  /* 0x0000000704037211 */ /* 0x0c0fe400078f30ff */
[----:B------:R-:W-:-:S02]  /*20c0*/  LEA.HI R10, R4, R7, RZ, 0x3 ;  /* 0x00000007040a7211 */ /* 0x000fc400078f18ff */
[----:B------:R-:W-:Y:S02]  /*20d0*/  SHF.R.S32.HI R4, RZ, 0x6, R3 ;  /* 0x00000006ff047819 */ /* 0x000fe40000011403 */
[----:B------:R-:W-:Y:S02]  /*20e0*/  SHF.R.S32.HI R0, RZ, 0x6, R0 ;  /* 0x00000006ff007819 */ /* 0x000fe40000011400 */
[----:B------:R-:W-:Y:S01]  /*20f0*/  LOP3.LUT R3, R181, 0x38, R6, 0xf8, !PT ;  /* 0x00000038b5037812 */ /* 0x000fe200078ef806 */
[--C-:B------:R-:W-:Y:S01]  /*2100*/  IMAD R139, R4, 0x1800, R183.reuse ;  /* 0x00001800048b7824 */ /* 0x100fe200078e02b7 */
[----:B------:R-:W-:Y:S01]  /*2110*/  SHF.R.S32.HI R13, RZ, 0x1f, R8 ;  /* 0x0000001fff0d7819 */ /* 0x000fe20000011408 */
[C---:B------:R-:W-:Y:S01]  /*2120*/  IMAD R140, R0.reuse, 0x1800, R183 ;  /* 0x00001800008c7824 */ /* 0x040fe200078e02b7 */
[----:B------:R-:W-:Y:S01]  /*2130*/  LOP3.LUT R3, R3, R182, RZ, 0x3c, !PT ;  /* 0x000000b603037212 */ /* 0x000fe200078e3cff */
[----:B------:R-:W-:Y:S01]  /*2140*/  IMAD R138, R0, 0x1800, R184 ;  /* 0x00001800008a7824 */ /* 0x000fe200078e02b8 */
[----:B------:R-:W-:Y:S01]  /*2150*/  LOP3.LUT R7, R181, 0x38, R10, 0xf8, !PT ;  /* 0x00000038b5077812 */ /* 0x000fe200078ef80a */
[----:B------:R-:W-:Y:S01]  /*2160*/  IMAD R136, R4, 0x1800, R184 ;  /* 0x0000180004887824 */ /* 0x000fe200078e02b8 */
[CC--:B------:R-:W-:Y:S01]  /*2170*/  LEA.HI R12, R13.reuse, R8.reuse, RZ, 0x3 ;  /* 0x000000080d0c7211 */ /* 0x0c0fe200078f18ff */
[----:B------:R-:W-:Y:S01]  /*2180*/  IMAD.IADD R140, R140, 0x1, R3 ;  /* 0x000000018c8c7824 */ /* 0x000fe200078e0203 */
[----:B------:R-:W-:-:S02]  /*2190*/  LEA.HI R8, R13, R8, RZ, 0x6 ;  /* 0x000000080d087211 */ /* 0x000fc400078f30ff */
[----:B------:R-:W-:Y:S02]  /*21a0*/  LOP3.LUT R0, R7, R182, RZ, 0x3c, !PT ;  /* 0x000000b607007212 */ /* 0x000fe400078e3cff */
[----:B------:R-:W-:Y:S02]  /*21b0*/  SHF.R.S32.HI R13, RZ, 0x1f, R141 ;  /* 0x0000001fff0d7819 */ /* 0x000fe4000001148d */
[----:B------:R-:W-:Y:S02]  /*21c0*/  IADD3 R91, R11, R91, RZ ;  /* 0x0000005b0b5b7210 */ /* 0x000fe40007ffe0ff */
[----:B------:R-:W-:Y:S01]  /*21d0*/  LOP3.LUT R3, R181, 0x38, R12, 0xf8, !PT ;  /* 0x00000038b5037812 */ /* 0x000fe200078ef80c */
[----:B------:R-:W-:Y:S01]  /*21e0*/  IMAD R4, R13, R94, RZ ;  /* 0x0000005e0d047224 */ /* 0x000fe200078e02ff */
[----:B------:R-:W-:Y:S01]  /*21f0*/  LOP3.LUT R11, R177, 0x38, R6, 0xf8, !PT ;  /* 0x00000038b10b7812 */ /* 0x000fe200078ef806 */
[----:B------:R-:W-:Y:S01]  /*2200*/  IMAD.WIDE.U32 R90, R141, R88, R90 ;  /* 0x000000588d5a7225 */ /* 0x000fe200078e005a */
[----:B------:R-:W-:-:S02]  /*2210*/  IADD3 R139, R139, R0, RZ ;  /* 0x000000008b8b7210 */ /* 0x000fc40007ffe0ff */
[----:B------:R-:W-:Y:S01]  /*2220*/  LOP3.LUT R0, R3, R182, RZ, 0x3c, !PT ;  /* 0x000000b603007212 */ /* 0x000fe200078e3cff */
[----:B------:R-:W-:Y:S01]  /*2230*/  IMAD R103, R141, R95, R4 ;  /* 0x0000005f8d677224 */ /* 0x000fe200078e0204 */
[-C--:B------:R-:W-:Y:S02]  /*2240*/  LOP3.LUT R11, R11, R220.reuse, RZ, 0x3c, !PT ;  /* 0x000000dc0b0b7212 */ /* 0x080fe400078e3cff */
[----:B------:R-:W-:Y:S01]  /*2250*/  LOP3.LUT R7, R177, 0x38, R10, 0xf8, !PT ;  /* 0x00000038b1077812 */ /* 0x000fe200078ef80a */
[----:B------:R-:W-:Y:S01]  /*2260*/  IMAD.IADD R105, R99, 0x1, R103 ;  /* 0x0000000163697824 */ /* 0x000fe200078e0267 */
[----:B------:R-:W-:Y:S01]  /*2270*/  LOP3.LUT R3, R181, 0x18, R16, 0xf8, !PT ;  /* 0x00000018b5037812 */ /* 0x000fe200078ef810 */
[----:B------:R-:W-:Y:S01]  /*2280*/  IMAD.IADD R138, R138, 0x1, R11 ;  /* 0x000000018a8a7824 */ /* 0x000fe200078e020b */
[----:B------:R-:W-:Y:S01]  /*2290*/  SHF.R.S32.HI R8, RZ, 0x6, R8 ;  /* 0x00000006ff087819 */ /* 0x000fe20000011408 */
[----:B------:R-:W-:Y:S01]  /*22a0*/  IMAD.IADD R103, R103, 0x1, R97 ;  /* 0x0000000167677824 */ /* 0x000fe200078e0261 */
[----:B------:R-:W-:-:S02]  /*22b0*/  LOP3.LUT R7, R7, R220, RZ, 0x3c, !PT ;  /* 0x000000dc07077212 */ /* 0x000fc400078e3cff */
[----:B------:R-:W-:Y:S01]  /*22c0*/  LOP3.LUT R4, R3, R182, RZ, 0x3c, !PT ;  /* 0x000000b603047212 */ /* 0x000fe200078e3cff */
[----:B------:R-:W-:Y:S01]  /*22d0*/  IMAD R137, R8, 0x1800, R183 ;  /* 0x0000180008897824 */ /* 0x000fe200078e02b7 */
[----:B------:R-:W-:Y:S01]  /*22e0*/  ISETP.GE.AND P4, PT, R22, UR5, PT ;  /* 0x0000000516007c0c */ /* 0x000fe2000bf86270 */
[----:B------:R-:W-:Y:S01]  /*22f0*/  IMAD R134, R8, 0x1800, R184 ;  /* 0x0000180008867824 */ /* 0x000fe200078e02b8 */
[----:B------:R-:W-:Y:S01]  /*2300*/  LOP3.LUT R11, R177, 0x38, R12, 0xf8, !PT ;  /* 0x00000038b10b7812 */ /* 0x000fe200078ef80c */
[----:B------:R-:W-:Y:S01]  /*2310*/  IMAD.IADD R136, R136, 0x1, R7 ;  /* 0x0000000188887824 */ /* 0x000fe200078e0207 */
[----:B------:R-:W-:Y:S01]  /*2320*/  ISETP.GE.AND P0, PT, R160, UR4, PT ;  /* 0x00000004a0007c0c */ /* 0x000fe2000bf06270 */
[----:B------:R-:W-:Y:S01]  /*2330*/  IMAD.IADD R137, R137, 0x1, R0 ;  /* 0x0000000189897824 */ /* 0x000fe200078e0200 */
[----:B------:R-:W-:Y:S01]  /*2340*/  IADD3 R3, R183, R4, RZ ;  /* 0x00000004b7037210 */ /* 0x000fe20007ffe0ff */
[----:B------:R-:W-:Y:S01]  /*2350*/  IMAD R7, R95, 0x60, RZ ;  /* 0x000000605f077824 */ /* 0x000fe200078e02ff */
[----:B------:R-:W-:Y:S01]  /*2360*/  SEL R4, RZ, 0x8, P4 ;  /* 0x00000008ff047807 */ /* 0x000fe20002000000 */
[----:B------:R-:W-:Y:S01]  /*2370*/  IMAD R0, R13, R88, RZ ;  /* 0x000000580d007224 */ /* 0x000fe200078e02ff */
[----:B------:R-:W-:-:S02]  /*2380*/  LOP3.LUT R11, R11, R220, RZ, 0x3c, !PT ;  /* 0x000000dc0b0b7212 */ /* 0x000fc400078e3cff */
[C---:B------:R-:W-:Y:S01]  /*2390*/  SHF.L.U64.HI R106, R94.reuse, 0x6, R95 ;  /* 0x000000065e6a7819 */ /* 0x040fe2000001025f */
[----:B------:R-:W-:Y:S01]  /*23a0*/  IMAD.WIDE.U32 R94, R94, 0x60, RZ ;  /* 0x000000605e5e7825 */ /* 0x000fe200078e00ff */
[----:B------:R-:W-:Y:S02]  /*23b0*/  SEL R8, RZ, 0x20, P0 ;  /* 0x00000020ff087807 */ /* 0x000fe40000000000 */
[----:B------:R-:W-:Y:S01]  /*23c0*/  LOP3.LUT P5, RZ, R206, 0x4, RZ, 0xc0, !PT ;  /* 0x00000004ceff7812 */ /* 0x000fe200078ac0ff */
[----:B------:R-:W-:Y:S01]  /*23d0*/  IMAD R13, R141, R89, R0 ;  /* 0x000000598d0d7224 */ /* 0x000fe200078e0200 */
[----:B------:R-:W-:Y:S01]  /*23e0*/  MOV R127, 0x20 ;  /* 0x00000020007f7802 */ /* 0x000fe20000000f00 */
[----:B------:R-:W-:Y:S01]  /*23f0*/  IMAD.IADD R130, R95, 0x1, R7 ;  /* 0x000000015f827824 */ /* 0x000fe200078e0207 */
[----:B------:R-:W-:Y:S01]  /*2400*/  LOP3.LUT R20, R5, R4, RZ, 0xfc, !PT ;  /* 0x0000000405147212 */ /* 0x000fe200078efcff */
[----:B------:R-:W-:Y:S01]  /*2410*/  IMAD.IADD R102, R13, 0x1, R91 ;  /* 0x000000010d667824 */ /* 0x000fe200078e025b */
[----:B------:R-:W-:Y:S01]  /*2420*/  IADD3 R134, R134, R11, RZ ;  /* 0x0000000b86867210 */ /* 0x000fe20007ffe0ff */
[----:B------:R-:W-:Y:S01]  /*2430*/  IMAD R11, R89, 0x60, RZ ;  /* 0x00000060590b7824 */ /* 0x000fe200078e02ff */
[----:B------:R-:W-:-:S02]  /*2440*/  LOP3.LUT R4, R5, 0x1, RZ, 0xc0, !PT ;  /* 0x0000000105047812 */ /* 0x000fc400078ec0ff */
[C---:B------:R-:W-:Y:S01]  /*2450*/  SHF.L.U64.HI R108, R88.reuse, 0x6, R89 ;  /* 0x00000006586c7819 */ /* 0x040fe20000010259 */
[----:B------:R-:W-:Y:S01]  /*2460*/  IMAD.WIDE.U32 R88, R88, 0x60, RZ ;  /* 0x0000006058587825 */ /* 0x000fe200078e00ff */
[----:B------:R-:W-:Y:S02]  /*2470*/  SHF.R.S32.HI R118, RZ, 0x3, R6 ;  /* 0x00000003ff767819 */ /* 0x000fe40000011406 */
[----:B------:R-:W-:Y:S01]  /*2480*/  LOP3.LUT R5, R6, 0xfffffff8, RZ, 0xc0, !PT ;  /* 0xfffffff806057812 */ /* 0x000fe200078ec0ff */
[----:B------:R-:W-:Y:S01]  /*2490*/  IMAD.IADD R132, R89, 0x1, R11 ;  /* 0x0000000159847824 */ /* 0x000fe200078e020b */
[----:B------:R-:W-:Y:S02]  /*24a0*/  LOP3.LUT R87, R9, R8, RZ, 0xfc, !PT ;  /* 0x0000000809577212 */ /* 0x000fe400078efcff */
[----:B------:R-:W-:Y:S02]  /*24b0*/  SEL R127, R127, 0xffffffe0, !P5 ;  /* 0xffffffe07f7f7807 */ /* 0x000fe40006800000 */
[----:B------:R-:W-:-:S02]  /*24c0*/  LOP3.LUT R6, R10, 0xfffffff8, RZ, 0xc0, !PT ;  /* 0xfffffff80a067812 */ /* 0x000fc400078ec0ff */
[----:B------:R-:W-:Y:S02]  /*24d0*/  LOP3.LUT R7, R12, 0xfffffff8, RZ, 0xc0, !PT ;  /* 0xfffffff80c077812 */ /* 0x000fe400078ec0ff */
[----:B------:R-:W-:Y:S02]  /*24e0*/  IADD3 R129, R28, R27, RZ ;  /* 0x0000001b1c817210 */ /* 0x000fe40007ffe0ff */
[----:B------:R-:W-:Y:S02]  /*24f0*/  SHF.R.S32.HI R115, RZ, 0x3, R10 ;  /* 0x00000003ff737819 */ /* 0x000fe4000001140a */
[----:B------:R-:W-:Y:S02]  /*2500*/  LOP3.LUT R8, R9, 0x1, RZ, 0xc0, !PT ;  /* 0x0000000109087812 */ /* 0x000fe400078ec0ff */
[C---:B------:R-:W-:Y:S02]  /*2510*/  LOP3.LUT R9, R20.reuse, 0x2, RZ, 0xc0, !PT ;  /* 0x0000000214097812 */ /* 0x040fe400078ec0ff */
[----:B------:R-:W-:-:S02]  /*2520*/  LOP3.LUT R10, R20, 0x4, RZ, 0xc0, !PT ;  /* 0x00000004140a7812 */ /* 0x000fc400078ec0ff */
[C---:B------:R-:W-:Y:S02]  /*2530*/  LOP3.LUT R21, R87.reuse, 0x2, RZ, 0xc0, !PT ;  /* 0x0000000257157812 */ /* 0x040fe400078ec0ff */
[C---:B------:R-:W-:Y:S02]  /*2540*/  LOP3.LUT R27, R87.reuse, 0x4, RZ, 0xc0, !PT ;  /* 0x00000004571b7812 */ /* 0x040fe400078ec0ff */
[C---:B------:R-:W-:Y:S02]  /*2550*/  LOP3.LUT R101, R87.reuse, 0x8, RZ, 0xc0, !PT ;  /* 0x0000000857657812 */ /* 0x040fe400078ec0ff */
[----:B------:R-:W-:Y:S02]  /*2560*/  LOP3.LUT R100, R87, 0x10, RZ, 0xc0, !PT ;  /* 0x0000001057647812 */ /* 0x000fe400078ec0ff */
[----:B------:R-:W-:Y:S02]  /*2570*/  SHF.R.S32.HI R0, RZ, 0x1f, R26 ;  /* 0x0000001fff007819 */ /* 0x000fe4000001141a */
[----:B0-----:R-:W-:-:S02]  /*2580*/  LEA.HI R144, R144, 0x8, RZ, 0x19 ;  /* 0x0000000890907811 */ /* 0x001fc400078fc8ff */
[----:B------:R-:W-:Y:S02]  /*2590*/  IADD3 R133, R127, R3, RZ ;  /* 0x000000037f857210 */ /* 0x000fe40007ffe0ff */
[----:B------:R-:W-:Y:S02]  /*25a0*/  IADD3 R104, R93, R13, RZ ;  /* 0x0000000d5d687210 */ /* 0x000fe40007ffe0ff */
[----:B------:R-:W-:Y:S02]  /*25b0*/  SHF.R.S32.HI R114, RZ, 0x3, R12 ;  /* 0x00000003ff727819 */ /* 0x000fe4000001140c */
[----:B------:R-:W-:Y:S02]  /*25c0*/  LOP3.LUT R20, R20, 0x8, RZ, 0xc0, !PT ;  /* 0x0000000814147812 */ /* 0x000fe400078ec0ff */
[----:B------:R-:W-:Y:S02]  /*25d0*/  SHF.R.S32.HI R112, RZ, 0x1f, R5 ;  /* 0x0000001fff707819 */ /* 0x000fe40000011405 */
[----:B------:R-:W-:-:S02]  /*25e0*/  SHF.R.S32.HI R111, RZ, 0x1f, R6 ;  /* 0x0000001fff6f7819 */ /* 0x000fc40000011406 */
[----:B------:R-:W-:Y:S02]  /*25f0*/  SHF.R.S32.HI R110, RZ, 0x1f, R7 ;  /* 0x0000001fff6e7819 */ /* 0x000fe40000011407 */
[----:B------:R-:W-:Y:S02]  /*2600*/  LOP3.LUT R87, R87, 0x20, RZ, 0xc0, !PT ;  /* 0x0000002057577812 */ /* 0x000fe400078ec0ff */
[----:B----4-:R-:W-:-:S07]  /*2610*/  SHF.R.S32.HI R128, RZ, 0x1f, R24 ;  /* 0x0000001fff807819 */ /* 0x010fce0000011418 */
.L_x_2801:
[----:B0-----:R-:W0:Y:S01]  /*2620*/  LDC R81, c[0x0][0x430] ;  /* 0x00010c00ff517b82 */ /* 0x001e220000000800 */
[----:B------:R-:W-:Y:S01]  /*2630*/  VIADD R25, R25, 0xffffffff ;  /* 0xffffffff19197836 */ /* 0x000fe20000000000 */
[----:B------:R-:W-:-:S03]  /*2640*/  MOV R80, RZ ;  /* 0x000000ff00507202 */ /* 0x000fc60000000f00 */
[----:B------:R-:W-:-:S03]  /*2650*/  IMAD R12, R25, 0x60, R113 ;  /* 0x00000060190c7824 */ /* 0x000fc600078e0271 */
[----:B-1----:R-:W1:Y:S02]  /*2660*/  LDC R124, c[0x0][0x3f4] ;  /* 0x0000fd00ff7c7b82 */ /* 0x002e640000000800 */
[----:B------:R-:W-:Y:S02]  /*2670*/  ISETP.GE.AND P0, PT, R12, R2, PT ;  /* 0x000000020c00720c */ /* 0x000fe40003f06270 */
[----:B------:R-:W-:Y:S02]  /*2680*/  IADD3 R32, R129, R12, RZ ;  /* 0x0000000c81207210 */ /* 0x000fe40007ffe0ff */
[----:B------:R-:W-:-:S03]  /*2690*/  ISETP.GT.OR P0, PT, R113, 0x5f, P0 ;  /* 0x0000005f7100780c */ /* 0x000fc60000704670 */
[----:B------:R-:W-:Y:S01]  /*26a0*/  IMAD.MOV.U32 R28, RZ, RZ, R32 ;  /* 0x000000ffff1c7224 */ /* 0x000fe200078e0020 */
        /* <DEDUP_REMOVED lines=16> */
[----:B------:R-:W-:Y:S01]  /*27b0*/  IMAD R11, R19, 0x4800, R133 ;  /* 0x00004800130b7824 */ /* 0x000fe200078e0285 */
[----:B------:R-:W-:Y:S01]  /*27c0*/  ISETP.GT.AND P4, PT, R25, R126, PT ;  /* 0x0000007e1900720c */ /* 0x000fe20003f84270 */
[----:B------:R-:W-:Y:S01]  /*27d0*/  IMAD.MOV R14, RZ, RZ, -R28 ;  /* 0x000000ffff0e7224 */ /* 0x000fe200078e0a1c */
[----:B------:R-:W-:Y:S05]  /*27e0*/  YIELD ;  /* 0x0000000000007946 */ /* 0x000fea0003800000 */
[----:B------:R-:W-:Y:S01]  /*27f0*/  IMAD R29, R19, 0x4800, R3 ;  /* 0x00004800131d7824 */ /* 0x000fe200078e0203 */
[----:B------:R-:W-:Y:S01]  /*2800*/  BSSY B0, `(.L_x_2696) ;  /* 0x000079d000007945 */ /* 0x000fe20003800000 */
[----:B------:R-:W-:Y:S01]  /*2810*/  IMAD R81, R81, R14, R32 ;  /* 0x0000000e51517224 */ /* 0x000fe200078e0220 */
[----:B------:R-:W-:Y:S01]  /*2820*/  P2R R123, PR, RZ, 0x10 ;  /* 0x00000010ff7b7803 */ /* 0x000fe20000000000 */
[----:B------:R-:W-:Y:S01]  /*2830*/  IMAD R29, R29, 0x2, R122 ;  /* 0x000000021d1d7824 */ /* 0x000fe200078e027a */
[----:B------:R-:W-:Y:S01]  /*2840*/  LEA R28, R11, R122, 0x1 ;  /* 0x0000007a0b1c7211 */ /* 0x000fe200078e08ff */
[----:B0-----:R-:W-:Y:S06]  /*2850*/  @!P0 BRA `(.L_x_2697) ;  /* 0x0000007000808947 */ /* 0x001fec0003800000 */
[----:B------:R-:W-:Y:S01]  /*2860*/  SHF.R.S32.HI R82, RZ, 0x1f, R81 ;  /* 0x0000001fff527819 */ /* 0x000fe20000011451 */
[----:B------:R-:W-:Y:S01]  /*2870*/  ULDC.64 UR4, c[0x0][0x300] ;  /* 0x0000c00000047ab9 */ /* 0x000fe20000000a00 */
[----:B-----5:R-:W-:Y:S01]  /*2880*/  SHF.R.S32.HI R83, RZ, 0x1f, R80 ;  /* 0x0000001fff537819 */ /* 0x020fe20000011450 */
[C---:B------:R-:W-:Y:S01]  /*2890*/  IMAD.WIDE.U32 R12, R81.reuse, UR4, RZ ;  /* 0x00000004510c7c25 */ /* 0x040fe2000f8e00ff */
        /* <DEDUP_REMOVED lines=15> */
[C---:B------:R-:W-:Y:S02]  /*2990*/  IMAD R31, R11.reuse, R94, R14 ;  /* 0x0000005e0b1f7224 */ /* 0x040fe400078e020e */
[----:B------:R-:W-:Y:S02]  /*29a0*/  IMAD R33, R11, R88, R30 ;  /* 0x000000580b217224 */ /* 0x000fe400078e021e */
[C---:B------:R-:W-:Y:S02]  /*29b0*/  IMAD R11, R26.reuse, UR5, R15 ;  /* 0x000000051a0b7c24 */ /* 0x040fe4000f8e020f */
[----:B------:R-:W-:Y:S01]  /*29c0*/  IMAD.WIDE.U32 R116, R26, UR4, R12 ;  /* 0x000000041a747c25 */ /* 0x000fe2000f8e000c */
[----:B------:R-:W-:-:S03]  /*29d0*/  ULDC.64 UR4, c[0x0][0x2e8] ;  /* 0x0000ba0000047ab9 */ /* 0x000fc60000000a00 */
[----:B------:R-:W-:Y:S01]  /*29e0*/  IMAD R84, R25, -0x60, R2 ;  /* 0xffffffa019547824 */ /* 0x000fe200078e0202 */
[----:B------:R-:W-:Y:S01]  /*29f0*/  IADD3 R11, R117, R11, RZ ;  /* 0x0000000b750b7210 */ /* 0x000fe20007ffe0ff */
[-C--:B------:R-:W-:Y:S01]  /*2a00*/  IMAD.WIDE.U32 R14, R94, R25.reuse, RZ ;  /* 0x000000195e0e7225 */ /* 0x080fe200078e00ff */
[----:B------:R-:W-:Y:S02]  /*2a10*/  LEA R117, P4, R116, UR4, 0x1 ;  /* 0x0000000474757c11 */ /* 0x000fe4000f8808ff */
[----:B------:R-:W-:Y:S01]  /*2a20*/  VIMNMX R84, R84, 0x60, PT ;  /* 0x0000006054547848 */ /* 0x000fe20003fe0100 */
[----:B------:R-:W-:Y:S01]  /*2a30*/  IMAD.WIDE.U32 R12, R88, R25, RZ ;  /* 0x00000019580c7225 */ /* 0x000fe200078e00ff */
[----:B------:R-:W-:-:S03]  /*2a40*/  LEA.HI.X R116, R116, UR5, R11, 0x1, P4 ;  /* 0x0000000574747c11 */ /* 0x000fc6000a0f0c0b */
        /* <DEDUP_REMOVED lines=59> */
.L_x_2700:
[----:B------:R-:W-:Y:S05]  /*2e00*/  BSYNC B1 ;  /* 0x0000000000017941 */ /* 0x000fea0003800000 */
.L_x_2699:
        /* <DEDUP_REMOVED lines=56> */
.L_x_2702:
[----:B------:R-:W-:Y:S05]  /*3190*/  BSYNC B1 ;  /* 0x0000000000017941 */ /* 0x000fea0003800000 */
.L_x_2701:
        /* <DEDUP_REMOVED lines=10> */
[----:B------:R-:W-:Y:S01]  /*3240*/  PRMT R210, R14, 0x7610, R210 ;  /* 0x000076100ed27816 */ /* 0x000fe200000000d2 */
[----:B------:R-:W-:-:S05]  /*3250*/  IMAD.MOV.U32 R14, RZ, RZ, R61 ;  /* 0x000000ffff0e7224 */ /* 0x000fca00078e003d */
[----:B------:R-:W-:Y:S01]  /*3260*/  PRMT R158, R14, 0x5410, R13 ;  /* 0x000054100e9e7816 */ /* 0x000fe2000000000d */
[----:B------:R-:W-:Y:S02]  /*3270*/  IMAD.MOV.U32 R14, RZ, RZ, R68 ;  /* 0x000000ffff0e7224 */ /* 0x000fe400078e0044 */
[----:B------:R-:W-:-:S03]  /*3280*/  IMAD.MOV.U32 R13, RZ, RZ, R65 ;  /* 0x000000ffff0d7224 */ /* 0x000fc600078e0041 */
[----:B------:R-:W-:Y:S01]  /*3290*/  PRMT R210, R210, 0x5410, R14 ;  /* 0x00005410d2d27816 */ /* 0x000fe2000000000e */
[----:B------:R-:W-:Y:S01]  /*32a0*/  IMAD.MOV.U32 R14, RZ, RZ, R77 ;  /* 0x000000ffff0e7224 */ /* 0x000fe200078e004d */
        /* <DEDUP_REMOVED lines=9> */
[----:B------:R-:W-:Y:S02]  /*3340*/  UISETP.NE.AND UP0, UPT, UR4, 0x3, UPT ;  /* 0x000000030400788c */ /* 0x000fe4000bf05270 */
[----:B------:R-:W-:Y:S02]  /*3350*/  PRMT R159, R159, 0x5410, R13 ;  /* 0x000054109f9f7816 */ /* 0x000fe4000000000d */
[----:B------:R-:W-:Y:S01]  /*3360*/  PRMT R209, R11, 0x5410, R12 ;  /* 0x000054100bd17816 */ /* 0x000fe2000000000c */
[----:B------:R-:W-:Y:S01]  /*3370*/  IMAD.MOV.U32 R11, RZ, RZ, R56 ;  /* 0x000000ffff0b7224 */ /* 0x000fe200078e0038 */
[----:B------:R-:W-:-:S02]  /*3380*/  MOV R12, R57 ;  /* 0x00000039000c7202 */ /* 0x000fc40000000f00 */
[----:B------:R-:W-:Y:S02]  /*3390*/  MOV R13, R76 ;  /* 0x0000004c000d7202 */ /* 0x000fe40000000f00 */
[----:B------:R-:W-:Y:S02]  /*33a0*/  PRMT R156, R11, 0x5410, R12 ;  /* 0x000054100b9c7816 */ /* 0x000fe4000000000c */
[----:B------:R-:W-:Y:S02]  /*33b0*/  MOV R12, R64 ;  /* 0x00000040000c7202 */ /* 0x000fe40000000f00 */
[----:B------:R-:W-:Y:S02]  /*33c0*/  MOV R11, R69 ;  /* 0x00000045000b7202 */ /* 0x000fe40000000f00 */
[----:B------:R-:W-:Y:S01]  /*33d0*/  PRMT R207, R12, 0x7610, R207 ;  /* 0x000076100ccf7816 */ /* 0x000fe200000000cf */
[----:B------:R-:W-:Y:S01]  /*33e0*/  IMAD.MOV.U32 R12, RZ, RZ, R73 ;  /* 0x000000ffff0c7224 */ /* 0x000fe200078e0049 */
[----:B------:R-:W-:Y:S01]  /*33f0*/  PRMT R211, R11, 0x7610, R211 ;  /* 0x000076100bd37816 */ /* 0x000fe200000000d3 */
[----:B------:R-:W-:Y:S01]  /*3400*/  IMAD.MOV.U32 R11, RZ, RZ, R72 ;  /* 0x000000ffff0b7224 */ /* 0x000fe200078e0048 */
[----:B------:R-:W-:-:S02]  /*3410*/  PRMT R152, R152, 0x5410, R13 ;  /* 0x0000541098987816 */ /* 0x000fc4000000000d */
[----:B------:R-:W-:Y:S01]  /*3420*/  PRMT R212, R12, 0x5410, R14 ;  /* 0x000054100cd47816 */ /* 0x000fe2000000000e */
[----:B-----5:R-:W-:Y:S01]  /*3430*/  IMAD.MOV.U32 R12, RZ, RZ, R34 ;  /* 0x000000ffff0c7224 */ /* 0x020fe200078e0022 */
[----:B------:R-:W-:Y:S01]  /*3440*/  PRMT R211, R211, 0x5410, R11 ;  /* 0x00005410d3d37816 */ /* 0x000fe2000000000b */
[----:B------:R-:W-:Y:S01]  /*3450*/  IMAD.MOV.U32 R11, RZ, RZ, R35 ;  /* 0x000000ffff0b7224 */ /* 0x000fe200078e0023 */
[----:B------:R-:W-:Y:S01]  /*3460*/  MOV R13, R31 ;  /* 0x0000001f000d7202 */ /* 0x000fe20000000f00 */
[----:B------:R-:W-:Y:S01]  /*3470*/  IMAD.MOV.U32 R14, RZ, RZ, R30 ;  /* 0x000000ffff0e7224 */ /* 0x000fe200078e001e */
[----:B------:R-:W-:Y:S02]  /*3480*/  PLOP3.LUT P0, PT, PT, PT, UP0, 0x80, 0x0 ;  /* 0x000000000000781c */ /* 0x000fe40003f0f008 */
[----:B------:R-:W-:Y:S01]  /*3490*/  PRMT R121, R12, 0x5410, R11 ;  /* 0x000054100c797816 */ /* 0x000fe2000000000b */
[----:B------:R-:W-:Y:S01]  /*34a0*/  IMAD.MOV.U32 R12, RZ, RZ, R42 ;  /* 0x000000ffff0c7224 */ /* 0x000fe200078e002a */
[----:B------:R-:W-:-:S02]  /*34b0*/  MOV R11, R43 ;  /* 0x0000002b000b7202 */ /* 0x000fc40000000f00 */
[----:B------:R-:W-:Y:S01]  /*34c0*/  PRMT R79, R14, 0x5410, R13 ;  /* 0x000054100e4f7816 */ /* 0x000fe2000000000d */
[----:B------:R-:W-:Y:S01]  /*34d0*/  IMAD.MOV.U32 R13, RZ, RZ, R39 ;  /* 0x000000ffff0d7224 */ /* 0x000fe200078e0027 */
[----:B------:R-:W-:Y:S01]  /*34e0*/  PRMT R146, R12, 0x5410, R11 ;  /* 0x000054100c927816 */ /* 0x000fe2000000000b */
[----:B------:R-:W-:Y:S01]  /*34f0*/  IMAD.MOV.U32 R11, RZ, RZ, R51 ;  /* 0x000000ffff0b7224 */ /* 0x000fe200078e0033 */
[----:B------:R-:W-:Y:S02]  /*3500*/  MOV R12, R50 ;  /* 0x00000032000c7202 */ /* 0x000fe40000000f00 */
[----:B------:R-:W-:Y:S02]  /*3510*/  MOV R14, R38 ;  /* 0x00000026000e7202 */ /* 0x000fe40000000f00 */
[----:B------:R-:W-:Y:S01]  /*3520*/  PRMT R153, R12, 0x5410, R11 ;  /* 0x000054100c997816 */ /* 0x000fe2000000000b */
[----:B------:R-:W-:Y:S01]  /*3530*/  IMAD.MOV.U32 R12, RZ, RZ, R36 ;  /* 0x000000ffff0c7224 */ /* 0x000fe200078e0024 */
[----:B------:R-:W-:Y:S01]  /*3540*/  PRMT R135, R14, 0x5410, R13 ;  /* 0x000054100e877816 */ /* 0x000fe2000000000d */
[----:B------:R-:W-:-:S02]  /*3550*/  IMAD.MOV.U32 R11, RZ, RZ, R37 ;  /* 0x000000ffff0b7224 */ /* 0x000fc400078e0025 */
[----:B------:R-:W-:Y:S02]  /*3560*/  IMAD.MOV.U32 R14, RZ, RZ, R46 ;  /* 0x000000ffff0e7224 */ /* 0x000fe400078e002e */
        /* <DEDUP_REMOVED lines=8> */
[----:B------:R-:W-:-:S02]  /*35f0*/  MOV R11, R45 ;  /* 0x0000002d000b7202 */ /* 0x000fc40000000f00 */
[----:B------:R-:W-:Y:S02]  /*3600*/  MOV R13, R33 ;  /* 0x00000021000d7202 */ /* 0x000fe40000000f00 */
[----:B------:R-:W-:Y:S01]  /*3610*/  PRMT R147, R12, 0x5410, R11 ;  /* 0x000054100c937816 */ /* 0x000fe2000000000b */
[----:B------:R-:W-:Y:S01]  /*3620*/  IMAD.MOV.U32 R12, RZ, RZ, R48 ;  /* 0x000000ffff0c7224 */ /* 0x000fe200078e0030 */
[----:B------:R-:W-:Y:S01]  /*3630*/  PRMT R120, R14, 0x5410, R13 ;  /* 0x000054100e787816 */ /* 0x000fe2000000000d */
[----:B------:R-:W-:-:S05]  /*3640*/  IMAD.MOV.U32 R11, RZ, RZ, R49 ;  /* 0x000000ffff0b7224 */ /* 0x000fca00078e0031 */
[----:B------:R-:W-:Y:S01]  /*3650*/  PRMT R151, R12, 0x5410, R11 ;  /* 0x000054100c977816 */ /* 0x000fe2000000000b */
[----:B------:R-:W-:Y:S01]  /*3660*/  IMAD.MOV.U32 R11, RZ, RZ, R53 ;  /* 0x000000ffff0b7224 */ /* 0x000fe200078e0035 */
[----:B------:R-:W-:-:S04]  /*3670*/  MOV R12, R52 ;  /* 0x00000034000c7202 */ /* 0x000fc80000000f00 */
[----:B------:R-:W-:Y:S01]  /*3680*/  PRMT R154, R12, 0x5410, R11 ;  /* 0x000054100c9a7816 */ /* 0x000fe2000000000b */
[----:B------:R-:W-:Y:S06]  /*3690*/  @!P0 BRA `(.L_x_2703) ;  /* 0x0000000000048947 */ /* 0x000fec0003800000 */
[----:B------:R-:W-:Y:S01]  /*36a0*/  BPT.TRAP 0x1 ;  /* 0x000000040000795c */ /* 0x000fe20000300000 */
.L_x_2703:
[----:B------:R-:W-:Y:S01]  /*36b0*/  IMAD R85, R19, 0x8, R18 ;  /* 0x0000000813557824 */ /* 0x000fe200078e0212 */
[----:B------:R-:W-:Y:S01]  /*36c0*/  SHF.L.U32 R86, R171, 0x1f, RZ ;  /* 0x0000001fab567819 */ /* 0x000fe200000006ff */
[----:B------:R-:W-:Y:S03]  /*36d0*/  BSSY B1, `(.L_x_2704) ;  /* 0x0000003000017945 */ /* 0x000fe60003800000 */
[----:B------:R-:W0:Y:S02]  /*36e0*/  SYNCS.PHASECHK.TRANS64.TRYWAIT P6, [R85+URZ+0x2a890], R86 ;  /* 0x02a89056550075a7 */ /* 0x000e2400080c017f */
[----:B0-----:R-:W-:Y:S05]  /*36f0*/  @!P6 BRA `(.L_x_2705) ;  /* 0x000001e8009ce947 */ /* 0x001fea0003800000 */
.L_x_3046:
[----:B------:R-:W-:Y:S05]  /*3700*/  BSYNC B1 ;  /* 0x0000000000017941 */ /* 0x000fea0003800000 */
.L_x_2704:
[----:B------:R-:W-:-:S03]  /*3710*/  UMOV UR4, 0xffffffff ;  /* 0xffffffff00047882 */ /* 0x000fc60000000000 */
[----:B------:R-:W-:Y:S05]  /*3720*/  BRA.DIV UR4, `(.L_x_2706) ;  /* 0x000001ea04a47947 */ /* 0x000fea000b800000 */
[----:B------:R1:W2:Y:S04]  /*3730*/  SHFL.IDX PT, R78, R116, RZ, 0x1c1f ;  /* 0x001c1fff744e7589 */ /* 0x0002a800000e0000 */
[----:B------:R1:W3:Y:S02]  /*3740*/  SHFL.IDX PT, R11, R117, RZ, 0x1c1f ;  /* 0x001c1fff750b7589 */ /* 0x0002e400000e0000 */
.L_x_3050:
        /* <DEDUP_REMOVED lines=9> */
[----:B------:R-:W-:Y:S02]  /*37e0*/  SHF.R.U64 R149, R76, 0x10, R77 ;  /* 0x000000104c957819 */ /* 0x000fe4000000124d */
        /* <DEDUP_REMOVED lines=22> */
[----:B------:R-:W-:Y:S02]  /*3950*/  HADD2.F32 R76, -RZ, R152.H1_H1 ;  /* 0x30000098ff4c7230 */ /* 0x000fe40000004100 */
[----:B------:R-:W-:Y:S01]  /*3960*/  FFMA.FTZ R13, R13, R75, R15 ;  /* 0x0000004b0d0d7223 */ /* 0x000fe2000001000f */
[----:B------:R-:W-:Y:S01]  /*3970*/  MOV R75, R14 ;  /* 0x0000000e004b7202 */ /* 0x000fe20000000f00 */
[--C-:B------:R-:W-:Y:S02]  /*3980*/  HADD2.F32 R14, -RZ, R74.reuse.H1_H1 ;  /* 0x3000004aff0e7230 */ /* 0x100fe40000004100 */
[----:B------:R-:W-:-:S02]  /*3990*/  HADD2.F32 R15, -RZ, R74.H0_H0 ;  /* 0x2000004aff0f7230 */ /* 0x000fc40000004100 */
[----:B------:R-:W-:Y:S02]  /*39a0*/  HADD2.F32 R74, -RZ, R152.H0_H0 ;  /* 0x20000098ff4a7230 */ /* 0x000fe40000004100 */
[-C--:B------:R-:W-:Y:S01]  /*39b0*/  FMUL.FTZ R77, R14, R76.reuse ;  /* 0x0000004c0e4d7220 */ /* 0x080fe20000410000 */
[----:B------:R-:W-:Y:S02]  /*39c0*/  HADD2.F32 R152, -RZ, R212.H1_H1 ;  /* 0x300000d4ff987230 */ /* 0x000fe40000004100 */
[C---:B------:R-:W-:Y:S01]  /*39d0*/  FMUL.FTZ R76, R15.reuse, R76 ;  /* 0x0000004c0f4c7220 */ /* 0x040fe20000410000 */
[----:B------:R-:W-:-:S03]  /*39e0*/  FFMA.FTZ R15, R15, R74, -R77 ;  /* 0x0000004a0f0f7223 */ /* 0x000fc6000001084d */
[----:B------:R-:W-:Y:S01]  /*39f0*/  FFMA.FTZ R14, R14, R74, R76 ;  /* 0x0000004a0e0e7223 */ /* 0x000fe2000001004c */
[--C-:B------:R-:W-:Y:S02]  /*3a00*/  HADD2.F32 R74, -RZ, R75.reuse.H1_H1 ;  /* 0x3000004bff4a7230 */ /* 0x100fe40000004100 */
[----:B------:R-:W-:Y:S02]  /*3a10*/  HADD2.F32 R76, -RZ, R75.H0_H0 ;  /* 0x2000004bff4c7230 */ /* 0x000fe40000004100 */
[----:B------:R-:W-:Y:S02]  /*3a20*/  HADD2.F32 R75, -RZ, R210.H0_H0 ;  /* 0x200000d2ff4b7230 */ /* 0x000fe40000004100 */
[-C--:B------:R-:W-:Y:S01]  /*3a30*/  FMUL.FTZ R77, R74, R152.reuse ;  /* 0x000000984a4d7220 */ /* 0x080fe20000410000 */
[----:B------:R-:W-:Y:S01]  /*3a40*/  F2FP.F16.F32.PACK_AB R14, R14, R15 ;  /* 0x0000000f0e0e723e */ /* 0x000fe200000000ff */
[C---:B------:R-:W-:Y:S02]  /*3a50*/  FMUL.FTZ R152, R76.reuse, R152 ;  /* 0x000000984c987220 */ /* 0x040fe40000410000 */
[----:B------:R-:W-:-:S02]  /*3a60*/  FFMA.FTZ R77, R76, R75, -R77 ;  /* 0x0000004b4c4d7223 */ /* 0x000fc4000001084d */
[----:B------:R-:W-:Y:S01]  /*3a70*/  FFMA.FTZ R152, R74, R75, R152 ;  /* 0x0000004b4a987223 */ /* 0x000fe20000010098 */
[----:B------:R-:W-:Y:S01]  /*3a80*/  F2FP.F16.F32.PACK_AB R74, R13, R12 ;  /* 0x0000000c0d4a723e */ /* 0x000fe200000000ff */
[----:B------:R-:W-:Y:S02]  /*3a90*/  IMAD.MOV.U32 R12, RZ, RZ, R14 ;  /* 0x000000ffff0c7224 */ /* 0x000fe400078e000e */
[----:B------:R-:W-:Y:S01]  /*3aa0*/  IMAD.MOV.U32 R13, RZ, RZ, R149 ;  /* 0x000000ffff0d7224 */ /* 0x000fe200078e0095 */
[----:B------:R-:W-:Y:S01]  /*3ab0*/  F2FP.F16.F32.PACK_AB R77, R152, R77 ;  /* 0x0000004d984d723e */ /* 0x000fe200000000ff */
[----:B------:R-:W-:-:S03]  /*3ac0*/  IMAD.MOV.U32 R15, RZ, RZ, R74 ;  /* 0x000000ffff0f7224 */ /* 0x000fc600078e004a */
[----:B------:R-:W-:-:S07]  /*3ad0*/  MOV R14, R77 ;  /* 0x0000004d000e7202 */ /* 0x000fce0000000f00 */
.L_x_2712:
[----:B------:R-:W-:Y:S05]  /*3ae0*/  BSYNC B3 ;  /* 0x0000000000037941 */ /* 0x000fea0003800000 */
.L_x_2711:
[----:B---3--:R-:W-:-:S04]  /*3af0*/  LEA R74, P4, R16, R11, 0x1 ;  /* 0x0000000b104a7211 */ /* 0x008fc800078808ff */
[----:B--2---:R-:W-:-:S05]  /*3b00*/  LEA.HI.X R75, R16, R78, R17, 0x1, P4 ;  /* 0x0000004e104b7211 */ /* 0x004fca00020f0c11 */
[----:B0-----:R4:W-:Y:S04]  /*3b10*/  ST.E.128 desc[UR60][R74.64], R12 ;  /* 0x0000000c4a007985 */ /* 0x0019e8000c101d3c */
.L_x_2710:
[----:B------:R-:W-:Y:S05]  /*3b20*/  BSYNC B2 ;  /* 0x0000000000027941 */ /* 0x000fea0003800000 */
.L_x_2709:
        /* <DEDUP_REMOVED lines=55> */
.L_x_2716:
[----:B------:R-:W-:Y:S05]  /*3ea0*/  BSYNC B3 ;  /* 0x0000000000037941 */ /* 0x000fea0003800000 */
.L_x_2715:
[----:B--2---:R-:W-:Y:S01]  /*3eb0*/  MOV R71, R78 ;  /* 0x0000004e00477202 */ /* 0x004fe20000000f00 */
[----:B------:R-:W-:Y:S02]  /*3ec0*/  IMAD.SHL.U32 R72, R166, 0x8, RZ ;  /* 0x00000008a6487824 */ /* 0x000fe400078e00ff */
[----:B---3--:R-:W-:-:S04]  /*3ed0*/  IMAD.MOV.U32 R70, RZ, RZ, R11 ;  /* 0x000000ffff467224 */ /* 0x008fc800078e000b */
[----:B------:R-:W-:-:S05]  /*3ee0*/  IMAD.WIDE R70, R72, 0x2, R70 ;  /* 0x0000000248467825 */ /* 0x000fca00078e0246 */
[----:B0-----:R0:W-:Y:S02]  /*3ef0*/  ST.E.128 desc[UR60][R70.64], R12 ;  /* 0x0000000c46007985 */ /* 0x0011e4000c101d3c */
.L_x_2714:
[----:B------:R-:W-:Y:S05]  /*3f00*/  BSYNC B2 ;  /* 0x0000000000027941 */ /* 0x000fea0003800000 */
.L_x_2713:
[----:B------:R-:W-:Y:S01]  /*3f10*/  ISETP.NE.AND P4, PT, R27, RZ, PT ;  /* 0x000000ff1b00720c */ /* 0x000fe20003f85270 */
[----:B------:R-:W-:-:S12]  /*3f20*/  BSSY B2, `(.L_x_2717) ;  /* 0x000003b000027945 */ /* 0x000fd80003800000 */
[----:B------:R-:W-:Y:S05]  /*3f30*/  @!P4 BRA `(.L_x_2718) ;  /* 0x0000000000e4c947 */ /* 0x000fea0003800000 */
[----:B0---4-:R0:W4:Y:S01]  /*3f40*/  LDS.128 R12, [R29+0x3000] ;  /* 0x003000001d0c7984 */ /* 0x0111220000000c00 */
[----:B------:R-:W-:Y:S01]  /*3f50*/  ISETP.GE.AND P4, PT, R173, R124, PT ;  /* 0x0000007cad00720c */ /* 0x000fe20003f86270 */
[----:B------:R-:W-:Y:S01]  /*3f60*/  IMAD.SHL.U32 R72, R167, 0x8, RZ ;  /* 0x00000008a7487824 */ /* 0x000fe200078e00ff */
[----:B--2---:R-:W-:Y:S01]  /*3f70*/  MOV R71, R78 ;  /* 0x0000004e00477202 */ /* 0x004fe20000000f00 */
[----:B---3--:R-:W-:Y:S01]  /*3f80*/  IMAD.MOV.U32 R70, RZ, RZ, R11 ;  /* 0x000000ffff467224 */ /* 0x008fe200078e000b */
[----:B------:R-:W-:Y:S03]  /*3f90*/  BSSY B3, `(.L_x_2719) ;  /* 0x0000032000037945 */ /* 0x000fe60003800000 */
[----:B------:R-:W-:-:S06]  /*3fa0*/  IMAD.WIDE R70, R72, 0x2, R70 ;  /* 0x0000000248467825 */ /* 0x000fcc00078e0246 */
        /* <DEDUP_REMOVED lines=24> */
[----:B------:R-:W-:Y:S02]  /*4130*/  HADD2.F32 R68, -RZ, R66.H0_H0 ;  /* 0x20000042ff447230 */ /* 0x000fe40000004100 */
        /* <DEDUP_REMOVED lines=8> */
[----:B------:R-:W-:Y:S02]  /*41c0*/  HADD2.F32 R68, -RZ, R211.H0_H0 ;  /* 0x200000d3ff447230 */ /* 0x000fe40000004100 */
[--C-:B------:R-:W-:Y:S02]  /*41d0*/  HADD2.F32 R67, -RZ, R14.reuse.H1_H1 ;  /* 0x3000000eff437230 */ /* 0x100fe40000004100 */
[----:B------:R-:W-:Y:S01]  /*41e0*/  HADD2.F32 R69, -RZ, R14.H0_H0 ;  /* 0x2000000eff457230 */ /* 0x000fe20000004100 */
[----:B------:R-:W-:Y:S01]  /*41f0*/  F2FP.F16.F32.PACK_AB R15, R66, R15 ;  /* 0x0000000f420f723e */ /* 0x000fe200000000ff */
[----:B------:R-:W-:Y:S02]  /*4200*/  HADD2.F32 R14, -RZ, R208.H1_H1 ;  /* 0x300000d0ff0e7230 */ /* 0x000fe40000004100 */
        /* <DEDUP_REMOVED lines=10> */
.L_x_2720:
[----:B------:R-:W-:Y:S05]  /*42b0*/  BSYNC B3 ;  /* 0x0000000000037941 */ /* 0x000fea0003800000 */
.L_x_2719:
[----:B----4-:R0:W-:Y:S02]  /*42c0*/  ST.E.128 desc[UR60][R70.64], R12 ;  /* 0x0000000c46007985 */ /* 0x0101e4000c101d3c */
.L_x_2718:
[----:B------:R-:W-:Y:S05]  /*42d0*/  BSYNC B2 ;  /* 0x0000000000027941 */ /* 0x000fea0003800000 */
.L_x_2717:
        /* <DEDUP_REMOVED lines=10> */
[--C-:B----4-:R-:W-:Y:S01]  /*4380*/  HADD2.F32 R69, -RZ, R15.reuse.H0_H0 ;  /* 0x2000000fff457230 */ /* 0x110fe20000004100 */
[----:B------:R-:W-:Y:S02]  /*4390*/  SHF.R.U64 R64, R64, 0x10, R65 ;  /* 0x0000001040407819 */ /* 0x000fe40000001241 */
[----:B------:R-:W-:Y:S01]  /*43a0*/  SHF.R.U32.HI R62, RZ, 0x10, R63 ;  /* 0x00000010ff3e7819 */ /* 0x000fe2000001163f */
[----:B------:R-:W-:Y:S01]  /*43b0*/  IMAD.MOV.U32 R63, RZ, RZ, R13 ;  /* 0x000000ffff3f7224 */ /* 0x000fe200078e000d */
[----:B------:R-:W-:Y:S01]  /*43c0*/  SHF.R.U32.HI R65, RZ, 0x10, R65 ;  /* 0x00000010ff417819 */ /* 0x000fe20000011641 */
[----:B------:R-:W-:Y:S01]  /*43d0*/  HADD2.F32 R71, -RZ, R64.H0_H0 ;  /* 0x20000040ff477230 */ /* 0x000fe20000004100 */
[----:B------:R-:W-:Y:S01]  /*43e0*/  MOV R13, R14 ;  /* 0x0000000e000d7202 */ /* 0x000fe20000000f00 */
[----:B------:R-:W-:Y:S02]  /*43f0*/  HADD2.F32 R64, -RZ, R15.H1_H1 ;  /* 0x3000000fff407230 */ /* 0x000fe40000004100 */
[----:B------:R-:W-:-:S02]  /*4400*/  HADD2.F32 R14, -RZ, R65.H0_H0 ;  /* 0x20000041ff0e7230 */ /* 0x000fc40000004100 */
[--C-:B------:R-:W-:Y:S02]  /*4410*/  HADD2.F32 R65, -RZ, R63.reuse.H1_H1 ;  /* 0x3000003fff417230 */ /* 0x100fe40000004100 */
[----:B------:R-:W-:Y:S02]  /*4420*/  HADD2.F32 R70, -RZ, R63.H0_H0 ;  /* 0x2000003fff467230 */ /* 0x000fe40000004100 */
[----:B------:R-:W-:Y:S02]  /*4430*/  HADD2.F32 R68, -RZ, R68.H0_H0 ;  /* 0x20000044ff447230 */ /* 0x000fe40000004100 */
[-C--:B------:R-:W-:Y:S01]  /*4440*/  FMUL.FTZ R15, R65, R71.reuse ;  /* 0x00000047410f7220 */ /* 0x080fe20000410000 */
[----:B------:R-:W-:Y:S02]  /*4450*/  HADD2.F32 R63, -RZ, R62.H0_H0 ;  /* 0x2000003eff3f7230 */ /* 0x000fe40000004100 */
[----:B------:R-:W-:Y:S01]  /*4460*/  FMUL.FTZ R72, R70, R71 ;  /* 0x0000004746487220 */ /* 0x000fe20000410000 */
[-C--:B------:R-:W-:Y:S01]  /*4470*/  FMUL.FTZ R62, R64, R14.reuse ;  /* 0x0000000e403e7220 */ /* 0x080fe20000410000 */
[----:B------:R-:W-:Y:S01]  /*4480*/  FMUL.FTZ R71, R69, R14 ;  /* 0x0000000e45477220 */ /* 0x000fe20000410000 */
[-C--:B------:R-:W-:Y:S01]  /*4490*/  FFMA.FTZ R14, R70, R68.reuse, -R15 ;  /* 0x00000044460e7223 */ /* 0x080fe2000001080f */
[----:B------:R-:W-:Y:S01]  /*44a0*/  FFMA.FTZ R15, R65, R68, R72 ;  /* 0x00000044410f7223 */ /* 0x000fe20000010048 */
[----:B------:R-:W-:Y:S01]  /*44b0*/  FFMA.FTZ R62, R69, R63, -R62 ;  /* 0x0000003f453e7223 */ /* 0x000fe2000001083e */
[----:B------:R-:W-:-:S02]  /*44c0*/  HADD2.F32 R65, -RZ, R207.H0_H0 ;  /* 0x200000cfff417230 */ /* 0x000fc40000004100 */
[----:B------:R-:W-:Y:S01]  /*44d0*/  FFMA.FTZ R64, R64, R63, R71 ;  /* 0x0000003f40407223 */ /* 0x000fe20000010047 */
[--C-:B------:R-:W-:Y:S01]  /*44e0*/  HADD2.F32 R69, -RZ, R12.reuse.H1_H1 ;  /* 0x3000000cff457230 */ /* 0x100fe20000004100 */
[----:B------:R-:W-:Y:S01]  /*44f0*/  F2FP.F16.F32.PACK_AB R14, R15, R14 ;  /* 0x0000000e0f0e723e */ /* 0x000fe200000000ff */
[----:B------:R-:W-:Y:S02]  /*4500*/  HADD2.F32 R70, -RZ, R12.H0_H0 ;  /* 0x2000000cff467230 */ /* 0x000fe40000004100 */
[----:B------:R-:W-:Y:S01]  /*4510*/  HADD2.F32 R63, -RZ, R159.H1_H1 ;  /* 0x3000009fff3f7230 */ /* 0x000fe20000004100 */
[----:B------:R-:W-:Y:S01]  /*4520*/  F2FP.F16.F32.PACK_AB R62, R64, R62 ;  /* 0x0000003e403e723e */ /* 0x000fe200000000ff */
[--C-:B------:R-:W-:Y:S02]  /*4530*/  HADD2.F32 R12, -RZ, R13.reuse.H1_H1 ;  /* 0x3000000dff0c7230 */ /* 0x100fe40000004100 */
[----:B------:R-:W-:Y:S01]  /*4540*/  FMUL.FTZ R73, R70, R65 ;  /* 0x0000004146497220 */ /* 0x000fe20000410000 */
[----:B------:R-:W-:-:S02]  /*4550*/  HADD2.F32 R72, -RZ, R13.H0_H0 ;  /* 0x2000000dff487230 */ /* 0x000fc40000004100 */
[C---:B------:R-:W-:Y:S01]  /*4560*/  FMUL.FTZ R13, R69.reuse, R65 ;  /* 0x00000041450d7220 */ /* 0x040fe20000410000 */
[----:B------:R-:W-:Y:S02]  /*4570*/  HADD2.F32 R68, -RZ, R207.H1_H1 ;  /* 0x300000cfff447230 */ /* 0x000fe40000004100 */
[-C--:B------:R-:W-:Y:S01]  /*4580*/  FMUL.FTZ R65, R12, R63.reuse ;  /* 0x0000003f0c417220 */ /* 0x080fe20000410000 */
[----:B------:R-:W-:Y:S02]  /*4590*/  HADD2.F32 R71, -RZ, R159.H0_H0 ;  /* 0x2000009fff477230 */ /* 0x000fe40000004100 */
[----:B------:R-:W-:Y:S01]  /*45a0*/  FMUL.FTZ R63, R72, R63 ;  /* 0x0000003f483f7220 */ /* 0x000fe20000410000 */
[----:B------:R-:W-:Y:S02]  /*45b0*/  IMAD.MOV.U32 R15, RZ, RZ, R62 ;  /* 0x000000ffff0f7224 */ /* 0x000fe400078e003e */
[-C--:B------:R-:W-:Y:S01]  /*45c0*/  FFMA.FTZ R13, R70, R68.reuse, -R13 ;  /* 0x00000044460d7223 */ /* 0x080fe2000001080d */
[----:B------:R-:W-:Y:S01]  /*45d0*/  FFMA.FTZ R73, R69, R68, R73 ;  /* 0x0000004445497223 */ /* 0x000fe20000010049 */
[-C--:B------:R-:W-:Y:S01]  /*45e0*/  FFMA.FTZ R65, R72, R71.reuse, -R65 ;  /* 0x0000004748417223 */ /* 0x080fe20000010841 */
[----:B------:R-:W-:-:S03]  /*45f0*/  FFMA.FTZ R63, R12, R71, R63 ;  /* 0x000000470c3f7223 */ /* 0x000fc6000001003f */
[----:B------:R-:W-:Y:S02]  /*4600*/  F2FP.F16.F32.PACK_AB R13, R73, R13 ;  /* 0x0000000d490d723e */ /* 0x000fe400000000ff */
[----:B------:R-:W-:-:S03]  /*4610*/  F2FP.F16.F32.PACK_AB R63, R63, R65 ;  /* 0x000000413f3f723e */ /* 0x000fc600000000ff */
[----:B------:R-:W-:Y:S02]  /*4620*/  IMAD.MOV.U32 R12, RZ, RZ, R13 ;  /* 0x000000ffff0c7224 */ /* 0x000fe400078e000d */
[----:B------:R-:W-:Y:S01]  /*4630*/  IMAD.MOV.U32 R13, RZ, RZ, R14 ;  /* 0x000000ffff0d7224 */ /* 0x000fe200078e000e */
[----:B------:R-:W-:-:S07]  /*4640*/  MOV R14, R63 ;  /* 0x0000003f000e7202 */ /* 0x000fce0000000f00 */
.L_x_2724:
[----:B------:R-:W-:Y:S05]  /*4650*/  BSYNC B3 ;  /* 0x0000000000037941 */ /* 0x000fea0003800000 */
.L_x_2723:
[----:B----4-:R0:W-:Y:S02]  /*4660*/  ST.E.128 desc[UR60][R66.64], R12 ;  /* 0x0000000c42007985 */ /* 0x0101e4000c101d3c */
.L_x_2722:
[----:B------:R-:W-:Y:S05]  /*4670*/  BSYNC B2 ;  /* 0x0000000000027941 */ /* 0x000fea0003800000 */
.L_x_2721:
        /* <DEDUP_REMOVED lines=50> */
.L_x_2728:
[----:B------:R-:W-:Y:S05]  /*49a0*/  BSYNC B3 ;  /* 0x0000000000037941 */ /* 0x000fea0003800000 */
.L_x_2727:
[----:B----4-:R0:W-:Y:S02]  /*49b0*/  ST.E.128 desc[UR60][R62.64], R12 ;  /* 0x0000000c3e007985 */ /* 0x0101e4000c101d3c */
.L_x_2726:
[----:B------:R-:W-:Y:S05]  /*49c0*/  BSYNC B2 ;  /* 0x0000000000027941 */ /* 0x000fea0003800000 */
.L_x_2725:
        /* <DEDUP_REMOVED lines=8> */
[----:B------:R-:W-:Y:S02]  /*4a50*/  SHF.R.U64 R11, R54, 0x10, R55 ;  /* 0x00000010360b7819 */ /* 0x000fe40000001237 */
[----:B------:R-:W-:Y:S02]  /*4a60*/  SHF.R.U64 R60, R56, 0x10, R57 ;  /* 0x00000010383c7819 */ /* 0x000fe40000001239 */
[----:B------:R-:W-:Y:S01]  /*4a70*/  SHF.R.U32.HI R54, RZ, 0x10, R55 ;  /* 0x00000010ff367819 */ /* 0x000fe20000011637 */
[----:B------:R-:W-:Y:S01]  /*4a80*/  HADD2.F32 R56, -RZ, R11.H0_H0 ;  /* 0x2000000bff387230 */ /* 0x000fe20000004100 */
[----:B------:R-:W-:Y:S01]  /*4a90*/  SHF.R.U32.HI R57, RZ, 0x10, R57 ;  /* 0x00000010ff397819 */ /* 0x000fe20000011639 */
[----:B------:R-:W-:Y:S01]  /*4aa0*/  HADD2.F32 R62, -RZ, R60.H0_H0 ;  /* 0x2000003cff3e7230 */ /* 0x000fe20000004100 */
[----:B----4-:R-:W-:Y:S01]  /*4ab0*/  MOV R55, R13 ;  /* 0x0000000d00377202 */ /* 0x010fe20000000f00 */
        /* <DEDUP_REMOVED lines=12> */
[-C--:B------:R-:W-:Y:S01]  /*4b80*/  FFMA.FTZ R55, R55, R54.reuse, -R62 ;  /* 0x0000003637377223 */ /* 0x080fe2000001083e */
[----:B------:R-:W-:Y:S01]  /*4b90*/  FFMA.FTZ R54, R11, R54, R60 ;  /* 0x000000360b367223 */ /* 0x000fe2000001003c */
[----:B------:R-:W-:-:S02]  /*4ba0*/  HADD2.F32 R13, -RZ, R156.H0_H0 ;  /* 0x2000009cff0d7230 */ /* 0x000fc40000004100 */
[--C-:B------:R-:W-:Y:S02]  /*4bb0*/  HADD2.F32 R60, -RZ, R12.reuse.H1_H1 ;  /* 0x3000000cff3c7230 */ /* 0x100fe40000004100 */
        /* <DEDUP_REMOVED lines=14> */
[----:B------:R-:W-:Y:S01]  /*4ca0*/  F2FP.F16.F32.PACK_AB R15, R54, R55 ;  /* 0x00000037360f723e */ /* 0x000fe200000000ff */
[----:B------:R-:W-:Y:S01]  /*4cb0*/  FFMA.FTZ R12, R12, R155, R57 ;  /* 0x0000009b0c0c7223 */ /* 0x000fe20000010039 */
[----:B------:R-:W-:-:S04]  /*4cc0*/  F2FP.F16.F32.PACK_AB R60, R60, R61 ;  /* 0x0000003d3c3c723e */ /* 0x000fc800000000ff */
[----:B------:R-:W-:Y:S01]  /*4cd0*/  F2FP.F16.F32.PACK_AB R14, R12, R63 ;  /* 0x0000003f0c0e723e */ /* 0x000fe200000000ff */
[----:B------:R-:W-:-:S07]  /*4ce0*/  IMAD.MOV.U32 R12, RZ, RZ, R60 ;  /* 0x000000ffff0c7224 */ /* 0x000fce00078e003c */
.L_x_2730:
[----:B------:R-:W-:Y:S05]  /*4cf0*/  BSYNC B2 ;  /* 0x0000000000027941 */ /* 0x000fea0003800000 */
.L_x_2729:
[----:B----4-:R0:W-:Y:S02]  /*4d00*/  ST.E.128 desc[UR60][R58.64], R12 ;  /* 0x0000000c3a007985 */ /* 0x0101e4000c101d3c */
.L_x_2708:
[----:B------:R-:W-:Y:S05]  /*4d10*/  BSYNC B1 ;  /* 0x0000000000017941 */ /* 0x000fea0003800000 */
.L_x_2707:
[----:B------:R-:W-:-:S03]  /*4d20*/  UMOV UR4, 0xffffffff ;  /* 0xffffffff00047882 */ /* 0x000fc60000000000 */
[----:B------:R-:W-:Y:S05]  /*4d30*/  BRA.DIV UR4, `(.L_x_2731) ;  /* 0x000001d6046c7947 */ /* 0x000fea000b800000 */
[----:B-1----:R-:W1:Y:S04]  /*4d40*/  SHFL.IDX PT, R116, R116, 0x1, 0x1c1f ;  /* 0x003c1f0074747f89 */ /* 0x002e6800000e0000 */
[----:B------:R-:W0:Y:S02]  /*4d50*/  SHFL.IDX PT, R117, R117, 0x1, 0x1c1f ;  /* 0x003c1f0075757f89 */ /* 0x000e2400000e0000 */
.L_x_3054:
        /* <DEDUP_REMOVED lines=10> */
[----:B------:R-:W-:Y:S02]  /*4e00*/  SHF.R.U64 R50, R50, 0x10, R51 ;  /* 0x0000001032327819 */ /* 0x000fe40000001233 */
[--C-:B---3--:R-:W-:Y:S01]  /*4e10*/  SHF.R.U64 R11, R52, 0x10, R53.reuse ;  /* 0x00000010340b7819 */ /* 0x108fe20000001235 */
[----:B----4-:R-:W-:Y:S01]  /*4e20*/  HADD2.F32 R52, -RZ, R15.H1_H1 ;  /* 0x3000000fff347230 */ /* 0x010fe20000004100 */
[----:B------:R-:W-:Y:S02]  /*4e30*/  SHF.R.U32.HI R56, RZ, 0x10, R53 ;  /* 0x00000010ff387819 */ /* 0x000fe40000011635 */
[----:B------:R-:W-:Y:S01]  /*4e40*/  SHF.R.U32.HI R57, RZ, 0x10, R51 ;  /* 0x00000010ff397819 */ /* 0x000fe20000011633 */
[----:B------:R-:W-:Y:S02]  /*4e50*/  HADD2.F32 R51, -RZ, R50.H0_H0 ;  /* 0x20000032ff337230 */ /* 0x000fe40000004100 */
[----:B------:R-:W-:Y:S02]  /*4e60*/  HADD2.F32 R53, -RZ, R11.H0_H0 ;  /* 0x2000000bff357230 */ /* 0x000fe40000004100 */
[----:B------:R-:W-:-:S02]  /*4e70*/  HADD2.F32 R50, -RZ, R13.H1_H1 ;  /* 0x3000000dff327230 */ /* 0x000fc40000004100 */
[----:B------:R-:W-:Y:S02]  /*4e80*/  HADD2.F32 R11, -RZ, R13.H0_H0 ;  /* 0x2000000dff0b7230 */ /* 0x000fe40000004100 */
[----:B------:R-:W-:Y:S02]  /*4e90*/  HADD2.F32 R56, -RZ, R56.H0_H0 ;  /* 0x20000038ff387230 */ /* 0x000fe40000004100 */
[-C--:B------:R-:W-:Y:S01]  /*4ea0*/  FMUL.FTZ R58, R50, R53.reuse ;  /* 0x00000035323a7220 */ /* 0x080fe20000410000 */
[----:B------:R-:W-:Y:S02]  /*4eb0*/  HADD2.F32 R13, -RZ, R15.H0_H0 ;  /* 0x2000000fff0d7230 */ /* 0x000fe40000004100 */
[C---:B------:R-:W-:Y:S01]  /*4ec0*/  FMUL.FTZ R53, R11.reuse, R53 ;  /* 0x000000350b357220 */ /* 0x040fe20000410000 */
[----:B------:R-:W-:Y:S02]  /*4ed0*/  HADD2.F32 R15, -RZ, R57.H0_H0 ;  /* 0x20000039ff0f7230 */ /* 0x000fe40000004100 */
[-C--:B------:R-:W-:Y:S01]  /*4ee0*/  FMUL.FTZ R60, R52, R56.reuse ;  /* 0x00000038343c7220 */ /* 0x080fe20000410000 */
[-C--:B------:R-:W-:Y:S01]  /*4ef0*/  FFMA.FTZ R11, R11, R51.reuse, -R58 ;  /* 0x000000330b0b7223 */ /* 0x080fe2000001083a */
[C---:B------:R-:W-:Y:S01]  /*4f00*/  FMUL.FTZ R57, R13.reuse, R56 ;  /* 0x000000380d397220 */ /* 0x040fe20000410000 */
[----:B------:R-:W-:Y:S01]  /*4f10*/  FFMA.FTZ R50, R50, R51, R53 ;  /* 0x0000003332327223 */ /* 0x000fe20000010035 */
[----:B------:R-:W-:Y:S01]  /*4f20*/  FFMA.FTZ R13, R13, R15, -R60 ;  /* 0x0000000f0d0d7223 */ /* 0x000fe2000001083c */
[----:B------:R-:W-:-:S02]  /*4f30*/  HADD2.F32 R56, -RZ, R154.H0_H0 ;  /* 0x2000009aff387230 */ /* 0x000fc40000004100 */
[----:B------:R-:W-:Y:S01]  /*4f40*/  FFMA.FTZ R52, R52, R15, R57 ;  /* 0x0000000f34347223 */ /* 0x000fe20000010039 */
[----:B------:R-:W-:Y:S01]  /*4f50*/  HADD2.F32 R154, -RZ, R154.H1_H1 ;  /* 0x3000009aff9a7230 */ /* 0x000fe20000004100 */
[----:B------:R-:W-:Y:S01]  /*4f60*/  F2FP.F16.F32.PACK_AB R11, R50, R11 ;  /* 0x0000000b320b723e */ /* 0x000fe200000000ff */
        /* <DEDUP_REMOVED lines=18> */
.L_x_2736:
[----:B------:R-:W-:Y:S05]  /*5090*/  BSYNC B2 ;  /* 0x0000000000027941 */ /* 0x000fea0003800000 */
.L_x_2735:
[----:B----4-:R0:W-:Y:S02]  /*50a0*/  ST.E.128 desc[UR60][R54.64], R12 ;  /* 0x0000000c36007985 */ /* 0x0101e4000c101d3c */
.L_x_2734:
[----:B------:R-:W-:Y:S05]  /*50b0*/  BSYNC B1 ;  /* 0x0000000000017941 */ /* 0x000fea0003800000 */
.L_x_2733:
        /* <DEDUP_REMOVED lines=51> */
.L_x_2740:
[----:B------:R-:W-:Y:S05]  /*53f0*/  BSYNC B2 ;  /* 0x0000000000027941 */ /* 0x000fea0003800000 */
.L_x_2739:
[----:B----4-:R0:W-:Y:S02]  /*5400*/  ST.E.128 desc[UR60][R50.64], R12 ;  /* 0x0000000c32007985 */ /* 0x0101e4000c101d3c */
.L_x_2738:
[----:B------:R-:W-:Y:S05]  /*5410*/  BSYNC B1 ;  /* 0x0000000000017941 */ /* 0x000fea0003800000 */
.L_x_2737:
        /* <DEDUP_REMOVED lines=51> */
.L_x_2744:
[----:B------:R-:W-:Y:S05]  /*5750*/  BSYNC B2 ;  /* 0x0000000000027941 */ /* 0x000fea0003800000 */
.L_x_2743:
[----:B----4-:R0:W-:Y:S02]  /*5760*/  ST.E.128 desc[UR60][R46.64], R12 ;  /* 0x0000000c2e007985 */ /* 0x0101e4000c101d3c */
.L_x_2742:
[----:B------:R-:W-:Y:S05]  /*5770*/  BSYNC B1 ;  /* 0x0000000000017941 */ /* 0x000fea0003800000 */
.L_x_2741:
        /* <DEDUP_REMOVED lines=49> */
.L_x_2748:
[----:B------:R-:W-:Y:S05]  /*5a90*/  BSYNC B2 ;  /* 0x0000000000027941 */ /* 0x000fea0003800000 */
.L_x_2747:
[----:B----4-:R0:W-:Y:S02]  /*5aa0*/  ST.E.128 desc[UR60][R42.64], R12 ;  /* 0x0000000c2a007985 */ /* 0x0101e4000c101d3c */
.L_x_2746:
[----:B------:R-:W-:Y:S05]  /*5ab0*/  BSYNC B1 ;  /* 0x0000000000017941 */ /* 0x000fea0003800000 */
.L_x_2745:
        /* <DEDUP_REMOVED lines=49> */
.L_x_2752:
[----:B------:R-:W-:Y:S05]  /*5dd0*/  BSYNC B2 ;  /* 0x0000000000027941 */ /* 0x000fea0003800000 */
.L_x_2751:
[----:B----4-:R0:W-:Y:S02]  /*5de0*/  ST.E.128 desc[UR60][R38.64], R12 ;  /* 0x0000000c26007985 */ /* 0x0101e4000c101d3c */
.L_x_2750:
[----:B------:R-:W-:Y:S05]  /*5df0*/  BSYNC B1 ;  /* 0x0000000000017941 */ /* 0x000fea0003800000 */
.L_x_2749:
        /* <DEDUP_REMOVED lines=48> */
.L_x_2754:
[----:B------:R-:W-:Y:S05]  /*6100*/  BSYNC B1 ;  /* 0x0000000000017941 */ /* 0x000fea0003800000 */
.L_x_2753:
[----:B----4-:R0:W-:Y:S01]  /*6110*/  ST.E.128 desc[UR60][R34.64], R12 ;  /* 0x0000000c22007985 */ /* 0x0101e2000c101d3c */
[----:B------:R-:W-:Y:S05]  /*6120*/  BRA `(.L_x_2732) ;  /* 0x0000004000287947 */ /* 0x000fea0003800000 */
.L_x_2698:
        /* <DEDUP_REMOVED lines=47> */
.L_x_2756:
[----:B------:R-:W-:Y:S05]  /*6420*/  BSYNC B1 ;  /* 0x0000000000017941 */ /* 0x000fea0003800000 */
.L_x_2755:
        /* <DEDUP_REMOVED lines=47> */
.L_x_2758:
[----:B------:R-:W-:Y:S05]  /*6720*/  BSYNC B1 ;  /* 0x0000000000017941 */ /* 0x000fea0003800000 */
.L_x_2757:
[----:B------:R-:W2:Y:S01]  /*6730*/  LDL R11, [R1+0x30] ;  /* 0x00003000010b7983 */ /* 0x000ea20000100800 */
[----:B0-----:R-:W-:Y:S01]  /*6740*/  IMAD.MOV.U32 R12, RZ, RZ, R29 ;  /* 0x000000ffff0c7224 */ /* 0x001fe200078e001d */
[----:B------:R-:W-:Y:S01]  /*6750*/  MOV R14, R33 ;  /* 0x00000021000e7202 */ /* 0x000fe20000000f00 */
[----:B------:R-:W-:Y:S01]  /*6760*/  IMAD.MOV.U32 R13, RZ, RZ, R32 ;  /* 0x000000ffff0d7224 */ /* 0x000fe200078e0020 */
[----:B------:R-:W-:-:S04]  /*6770*/  PRMT R210, R76, 0x5410, R77 ;  /* 0x000054104cd27816 */ /* 0x000fc8000000004d */
[----:B------:R-:W-:Y:S02]  /*6780*/  PRMT R228, R13, 0x7610, R228 ;  /* 0x000076100de47816 */ /* 0x000fe400000000e4 */
        /* <DEDUP_REMOVED lines=11> */
[----:B------:R-:W-:Y:S01]  /*6840*/  IMAD.MOV.U32 R14, RZ, RZ, R37 ;  /* 0x000000ffff0e7224 */ /* 0x000fe200078e0025 */
[----:B------:R0:W-:Y:S04]  /*6850*/  STL.S16 [R1+0x38], R11 ;  /* 0x0000380b01007387 */ /* 0x0001e80000100600 */
[----:B------:R1:W-:Y:S01]  /*6860*/  STL.S16 [R1+0x3a], R12 ;  /* 0x00003a0c01007387 */ /* 0x0003e20000100600 */
[----:B------:R-:W-:Y:S01]  /*6870*/  PRMT R156, R14, 0x7610, R156 ;  /* 0x000076100e9c7816 */ /* 0x000fe2000000009c */
[----:B------:R-:W-:Y:S01]  /*6880*/  IMAD.MOV.U32 R14, RZ, RZ, R41 ;  /* 0x000000ffff0e7224 */ /* 0x000fe200078e0029 */
[----:B------:R-:W-:Y:S01]  /*6890*/  PLOP3.LUT P0, PT, PT, PT, UP0, 0x80, 0x0 ;  /* 0x000000000000781c */ /* 0x000fe20003f0f008 */
[----:B------:R2:W-:Y:S01]  /*68a0*/  STL.S16 [R1+0x3c], R13 ;  /* 0x00003c0d01007387 */ /* 0x0005e20000100600 */
[----:B0-----:R-:W-:Y:S01]  /*68b0*/  IMAD.MOV.U32 R11, RZ, RZ, R42 ;  /* 0x000000ffff0b7224 */ /* 0x001fe200078e002a */
[----:B-1----:R-:W-:Y:S01]  /*68c0*/  MOV R12, R43 ;  /* 0x0000002b000c7202 */ /* 0x002fe20000000f00 */
[----:B--2---:R-:W-:-:S03]  /*68d0*/  IMAD.MOV.U32 R13, RZ, RZ, R40 ;  /* 0x000000ffff0d7224 */ /* 0x004fc600078e0028 */
[----:B------:R-:W-:Y:S01]  /*68e0*/  PRMT R212, R11, 0x5410, R12 ;  /* 0x000054100bd47816 */ /* 0x000fe2000000000c */
[----:B------:R-:W-:Y:S01]  /*68f0*/  IMAD.MOV.U32 R12, RZ, RZ, R47 ;  /* 0x000000ffff0c7224 */ /* 0x000fe200078e002f */
[----:B------:R-:W-:Y:S02]  /*6900*/  MOV R11, R46 ;  /* 0x0000002e000b7202 */ /* 0x000fe40000000f00 */
[----:B------:R-:W-:Y:S01]  /*6910*/  PRMT R213, R13, 0x5410, R14 ;  /* 0x000054100dd57816 */ /* 0x000fe2000000000e */
[----:B------:R-:W-:Y:S01]  /*6920*/  IMAD.MOV.U32 R13, RZ, RZ, R44 ;  /* 0x000000ffff0d7224 */ /* 0x000fe200078e002c */
[----:B------:R-:W-:Y:S01]  /*6930*/  MOV R14, R45 ;  /* 0x0000002d000e7202 */ /* 0x000fe20000000f00 */
[----:B------:R0:W-:Y:S01]  /*6940*/  STL.S16 [R1+0x3e], R12 ;  /* 0x00003e0c01007387 */ /* 0x0001e20000100600 */
[----:B------:R-:W-:Y:S01]  /*6950*/  PRMT R223, R223, 0x5410, R11 ;  /* 0x00005410dfdf7816 */ /* 0x000fe2000000000b */
[----:B------:R-:W-:Y:S01]  /*6960*/  IMAD.MOV.U32 R11, RZ, RZ, R49 ;  /* 0x000000ffff0b7224 */ /* 0x000fe200078e0031 */
[----:B------:R-:W-:Y:S01]  /*6970*/  PRMT R228, R228, 0x5410, R13 ;  /* 0x00005410e4e47816 */ /* 0x000fe2000000000d */
[----:B------:R1:W-:Y:S01]  /*6980*/  STL.S16 [R1+0x44], R14 ;  /* 0x0000440e01007387 */ /* 0x0003e20000100600 */
[----:B------:R-:W-:-:S02]  /*6990*/  IMAD.MOV.U32 R13, RZ, RZ, R51 ;  /* 0x000000ffff0d7224 */ /* 0x000fc400078e0033 */
[----:B------:R-:W-:Y:S01]  /*69a0*/  PRMT R155, R11, 0x7610, R155 ;  /* 0x000076100b9b7816 */ /* 0x000fe2000000009b */
[----:B-----5:R-:W-:Y:S01]  /*69b0*/  IMAD.MOV.U32 R11, RZ, RZ, R53 ;  /* 0x000000ffff0b7224 */ /* 0x020fe200078e0035 */
[----:B0-----:R-:W-:Y:S01]  /*69c0*/  MOV R12, R48 ;  /* 0x00000030000c7202 */ /* 0x001fe20000000f00 */
[----:B-1----:R-:W-:-:S05]  /*69d0*/  IMAD.MOV.U32 R14, RZ, RZ, R50 ;  /* 0x000000ffff0e7224 */ /* 0x002fca00078e0032 */
[----:B------:R0:W-:Y:S04]  /*69e0*/  STL.S16 [R1+0x46], R14 ;  /* 0x0000460e01007387 */ /* 0x0001e80000100600 */
[----:B------:R1:W-:Y:S04]  /*69f0*/  STL.S16 [R1+0x48], R13 ;  /* 0x0000480d01007387 */ /* 0x0003e80000100600 */
        /* <DEDUP_REMOVED lines=36> */
[----:B------:R-:W-:Y:S06]  /*6c40*/  @!P0 BRA `(.L_x_2759) ;  /* 0x0000000000048947 */ /* 0x000fec0003800000 */
[----:B------:R-:W-:Y:S01]  /*6c50*/  BPT.TRAP 0x1 ;  /* 0x000000040000795c */ /* 0x000fe20000300000 */
.L_x_2759:
[----:B------:R-:W-:Y:S01]  /*6c60*/  IMAD R85, R19, 0x8, R18 ;  /* 0x0000000813557824 */ /* 0x000fe200078e0212 */
[----:B------:R-:W-:Y:S01]  /*6c70*/  SHF.L.U32 R86, R171, 0x1f, RZ ;  /* 0x0000001fab567819 */ /* 0x000fe200000006ff */
[----:B------:R-:W0:Y:S01]  /*6c80*/  LDC R131, c[0x0][0x2f4] ;  /* 0x0000bd00ff837b82 */ /* 0x000e220000000800 */
[----:B------:R-:W-:Y:S02]  /*6c90*/  BSSY B1, `(.L_x_2760) ;  /* 0x0000003000017945 */ /* 0x000fe40003800000 */
[----:B------:R-:W1:Y:S02]  /*6ca0*/  SYNCS.PHASECHK.TRANS64.TRYWAIT P6, [R85+URZ+0x2a890], R86 ;  /* 0x02a89056550075a7 */ /* 0x000e6400080c017f */
[----:B-1----:R-:W-:Y:S05]  /*6cb0*/  @!P6 BRA `(.L_x_2761) ;  /* 0x000001b400d8e947 */ /* 0x002fea0003800000 */
.L_x_3055:
[----:B------:R-:W-:Y:S05]  /*6cc0*/  BSYNC B1 ;  /* 0x0000000000017941 */ /* 0x000fea0003800000 */
.L_x_2760:
[----:B------:R-:W-:Y:S01]  /*6cd0*/  UMOV UR4, 0xffffffff ;  /* 0xffffffff00047882 */ /* 0x000fe20000000000 */
[----:B0-----:R-:W-:Y:S02]  /*6ce0*/  IADD3 R135, -R125, R131, RZ ;  /* 0x000000837d877210 */ /* 0x001fe40007ffe1ff */
[----:B------:R-:W-:Y:S05]  /*6cf0*/  BRA.DIV UR4, `(.L_x_2762) ;  /* 0x000001b604dc7947 */ /* 0x000fea000b800000 */
[----:B------:R0:W2:Y:S04]  /*6d00*/  SHFL.IDX PT, R121, R116, RZ, 0x1c1f ;  /* 0x001c1fff74797589 */ /* 0x0000a800000e0000 */
[----:B------:R0:W3:Y:S02]  /*6d10*/  SHFL.IDX PT, R11, R117, RZ, 0x1c1f ;  /* 0x001c1fff750b7589 */ /* 0x0000e400000e0000 */
.L_x_3059:
        /* <DEDUP_REMOVED lines=60> */
[----:B------:R-:W4:Y:S01]  /*70e0*/  LDL.S16 R154, [R1+0x3c] ;  /* 0x00003c00019a7983 */ /* 0x000f220000100600 */
        /* <DEDUP_REMOVED lines=28> */
[----:B------:R-:W4:Y:S01]  /*72b0*/  LDL.LU.S16 R50, [R1+0x38] ;  /* 0x0000380001327983 */ /* 0x000f220000300600 */
        /* <DEDUP_REMOVED lines=32> */
.L_x_2768:
[----:B------:R-:W-:Y:S05]  /*74c0*/  BSYNC B3 ;  /* 0x0000000000037941 */ /* 0x000fea0003800000 */
.L_x_2767:
[----:B------:R-:W-:-:S04]  /*74d0*/  LEA R36, P4, R5, R11, 0x1 ;  /* 0x0000000b05247211 */ /* 0x000fc800078808ff */
[----:B--2---:R-:W-:Y:S02]  /*74e0*/  LEA.HI.X R37, R5, R121, R112, 0x1, P4 ;  /* 0x0000007905257211 */ /* 0x004fe400020f0c70 */
[----:B------:R-:W-:-:S03]  /*74f0*/  ISETP.GE.AND P4, PT, R152, R131, PT ;  /* 0x000000839800720c */ /* 0x000fc60003f86270 */
[----:B----4-:R2:W-:Y:S10]  /*7500*/  ST.E.128 desc[UR60][R36.64], R12 ;  /* 0x0000000c24007985 */ /* 0x0105f4000c101d3c */
[----:B--2---:R-:W-:-:S05]  /*7510*/  @!P4 IMAD.WIDE R12, R152, 0x2, R120 ;  /* 0x00000002980cc825 */ /* 0x004fca00078e0278 */
[----:B---3--:R3:W-:Y:S02]  /*7520*/  @!P4 ST.E.128 desc[UR60][R12.64], R76 ;  /* 0x0000004c0c00c985 */ /* 0x0087e4000c101d3c */
.L_x_2766:
[----:B------:R-:W-:Y:S05]  /*7530*/  BSYNC B2 ;  /* 0x0000000000027941 */ /* 0x000fea0003800000 */
.L_x_2765:
        /* <DEDUP_REMOVED lines=16> */
[----:B------:R-:W-:Y:S02]  /*7640*/  IMAD.IADD R13, R13, 0x1, R12 ;  /* 0x000000010d0d7824 */ /* 0x000fe400078e020c */
[C---:B------:R-:W-:Y:S02]  /*7650*/  IMAD R12, R19.reuse, 0x4800, R139 ;  /* 0x00004800130c7824 */ /* 0x040fe400078e028b */
[----:B------:R-:W-:Y:S02]  /*7660*/  IMAD R36, R19, 0x4800, R13 ;  /* 0x0000480013247824 */ /* 0x000fe400078e020d */
[----:B------:R-:W-:-:S03]  /*7670*/  IMAD R12, R12, 0x2, R18 ;  /* 0x000000020c0c7824 */ /* 0x000fc600078e0212 */
[----:B------:R-:W-:-:S03]  /*7680*/  LEA R36, R36, R18, 0x1 ;  /* 0x0000001224247211 */ /* 0x000fc600078e08ff */
[----:B------:R-:W3:Y:S04]  /*7690*/  LDS.128 R12, [R12+0x18400] ;  /* 0x018400000c0c7984 */ /* 0x000ee80000000c00 */
[----:B------:R-:W4:Y:S01]  /*76a0*/  LDS.128 R36, [R36+0x18400] ;  /* 0x0184000024247984 */ /* 0x000f220000000c00 */
[----:B------:R-:W-:Y:S05]  /*76b0*/  @P4 BRA `(.L_x_2772) ;  /* 0x0000000400704947 */ /* 0x000fea0003800000 */
[----:B------:R-:W5:Y:S04]  /*76c0*/  LDL.LU.S16 R49, [R1+0x44] ;  /* 0x0000440001317983 */ /* 0x000f680000300600 */
[----:B------:R-:W2:Y:S01]  /*76d0*/  LDL.LU.S16 R78, [R1+0x3e] ;  /* 0x00003e00014e7983 */ /* 0x000ea20000300600 */
[----:B----4-:R-:W-:Y:S01]  /*76e0*/  IMAD.MOV.U32 R51, RZ, RZ, R37 ;  /* 0x000000ffff337224 */ /* 0x010fe200078e0025 */
[----:B------:R-:W-:Y:S01]  /*76f0*/  SHF.R.U64 R44, R44, 0x10, R45 ;  /* 0x000000102c2c7819 */ /* 0x000fe2000000122d */
[----:B---3--:R-:W-:Y:S01]  /*7700*/  IMAD.MOV.U32 R37, RZ, RZ, R13 ;  /* 0x000000ffff257224 */ /* 0x008fe200078e000d */
[----:B------:R-:W-:Y:S01]  /*7710*/  SHF.R.U64 R32, R32, 0x10, R33 ;  /* 0x0000001020207819 */ /* 0x000fe20000001221 */
[----:B------:R-:W-:Y:S01]  /*7720*/  HADD2.F32 R13, -RZ, R229.H1_H1 ;  /* 0x300000e5ff0d7230 */ /* 0x000fe20000004100 */
[----:B------:R-:W-:Y:S01]  /*7730*/  SHF.R.U64 R46, R46, 0x10, R47 ;  /* 0x000000102e2e7819 */ /* 0x000fe2000000122f */
[----:B------:R-:W-:Y:S01]  /*7740*/  HADD2.F32 R152, -RZ, R228.H1_H1 ;  /* 0x300000e4ff987230 */ /* 0x000fe20000004100 */
[----:B------:R-:W-:Y:S01]  /*7750*/  SHF.R.U64 R34, R34, 0x10, R35 ;  /* 0x0000001022227819 */ /* 0x000fe20000001223 */
[----:B------:R-:W-:-:S02]  /*7760*/  HADD2.F32 R50, -RZ, R37.H0_H0 ;  /* 0x20000025ff327230 */ /* 0x000fc40000004100 */
[----:B------:R-:W-:Y:S02]  /*7770*/  HADD2.F32 R37, -RZ, R37.H1_H1 ;  /* 0x30000025ff257230 */ /* 0x000fe40000004100 */
[----:B------:R-:W-:Y:S02]  /*7780*/  HADD2.F32 R44, -RZ, R44.H0_H0 ;  /* 0x2000002cff2c7230 */ /* 0x000fe40000004100 */
[----:B------:R-:W-:Y:S02]  /*7790*/  HADD2.F32 R32, -RZ, R32.H0_H0 ;  /* 0x20000020ff207230 */ /* 0x000fe40000004100 */
[----:B------:R-:W-:Y:S02]  /*77a0*/  HADD2.F32 R46, -RZ, R46.H0_H0 ;  /* 0x2000002eff2e7230 */ /* 0x000fe40000004100 */
[----:B------:R-:W-:Y:S02]  /*77b0*/  HADD2.F32 R34, -RZ, R34.H0_H0 ;  /* 0x20000022ff227230 */ /* 0x000fe40000004100 */
[----:B-----5:R-:W-:-:S02]  /*77c0*/  HADD2.F32 R76, -RZ, R49.H0_H0 ;  /* 0x20000031ff4c7230 */ /* 0x020fc40000004100 */
[----:B------:R-:W-:Y:S02]  /*77d0*/  HADD2.F32 R49, -RZ, R51.H0_H0 ;  /* 0x20000033ff317230 */ /* 0x000fe40000004100 */
[----:B--2---:R-:W-:-:S03]  /*77e0*/  HADD2.F32 R78, -RZ, R78.H0_H0 ;  /* 0x2000004eff4e7230 */ /* 0x004fc60000004100 */
        /* <DEDUP_REMOVED lines=16> */
[----:B------:R-:W-:Y:S01]  /*78f0*/  MOV R51, R39 ;  /* 0x0000002700337202 */ /* 0x000fe20000000f00 */
[----:B------:R-:W-:Y:S02]  /*7900*/  HADD2.F32 R39, -RZ, R15.H0_H0 ;  /* 0x2000000fff277230 */ /* 0x000fe40000004100 */
[----:B------:R-:W-:Y:S01]  /*7910*/  HADD2.F32 R77, -RZ, R229.H0_H0 ;  /* 0x200000e5ff4d7230 */ /* 0x000fe20000004100 */
[----:B------:R-:W-:Y:S01]  /*7920*/  F2FP.F16.F32.PACK_AB R37, R37, R50 ;  /* 0x000000322525723e */ /* 0x000fe200000000ff */
[--C-:B------:R-:W-:Y:S01]  /*7930*/  HADD2.F32 R76, -RZ, R51.reuse.H0_H0 ;  /* 0x20000033ff4c7230 */ /* 0x100fe20000004100 */
[----:B------:R-:W-:Y:S01]  /*7940*/  F2FP.F16.F32.PACK_AB R49, R13, R49 ;  /* 0x000000310d31723e */ /* 0x000fe200000000ff */
[----:B------:R-:W-:-:S02]  /*7950*/  HADD2.F32 R51, -RZ, R51.H1_H1 ;  /* 0x30000033ff337230 */ /* 0x000fc40000004100 */
        /* <DEDUP_REMOVED lines=48> */
[----:B------:R-:W-:Y:S01]  /*7c60*/  IMAD.MOV.U32 R39, RZ, RZ, R76 ;  /* 0x000000ffff277224 */ /* 0x000fe200078e004c */
[----:B------:R-:W-:-:S07]  /*7c70*/  MOV R38, R45 ;  /* 0x0000002d00267202 */ /* 0x000fce0000000f00 */
.L_x_2772:
[----:B------:R-:W-:Y:S05]  /*7c80*/  BSYNC B3 ;  /* 0x0000000000037941 */ /* 0x000fea0003800000 */
.L_x_2771:
[----:B------:R-:W-:-:S04]  /*7c90*/  LEA R32, P4, R6, R11, 0x1 ;  /* 0x0000000b06207211 */ /* 0x000fc800078808ff */
[----:B--2---:R-:W-:Y:S02]  /*7ca0*/  LEA.HI.X R33, R6, R121, R111, 0x1, P4 ;  /* 0x0000007906217211 */ /* 0x004fe400020f0c6f */
[----:B------:R-:W-:-:S03]  /*7cb0*/  ISETP.GE.AND P4, PT, R48, R131, PT ;  /* 0x000000833000720c */ /* 0x000fc60003f86270 */
[----:B---3--:R2:W-:Y:S10]  /*7cc0*/  ST.E.128 desc[UR60][R32.64], R12 ;  /* 0x0000000c20007985 */ /* 0x0085f4000c101d3c */
[----:B------:R-:W-:-:S05]  /*7cd0*/  @!P4 IMAD.WIDE R34, R48, 0x2, R120 ;  /* 0x000000023022c825 */ /* 0x000fca00078e0278 */
[----:B----4-:R2:W-:Y:S02]  /*7ce0*/  @!P4 ST.E.128 desc[UR60][R34.64], R36 ;  /* 0x000000242200c985 */ /* 0x0105e4000c101d3c */
.L_x_2770:
[----:B------:R-:W-:Y:S05]  /*7cf0*/  BSYNC B2 ;  /* 0x0000000000027941 */ /* 0x000fea0003800000 */
.L_x_2769:
[----:B------:R-:W-:-:S13]  /*7d00*/  ISETP.NE.AND P4, PT, R27, RZ, PT ;  /* 0x000000ff1b00720c */ /* 0x000fda0003f85270 */
[----:B------:R-:W-:Y:S05]  /*7d10*/  @!P4 BRA `(.L_x_2764) ;  /* 0x0000000400c0c947 */ /* 0x000fea0003800000 */
[----:B--23--:R-:W-:Y:S01]  /*7d20*/  SEL R12, R125, R135, !P1 ;  /* 0x000000877d0c7207 */ /* 0x00cfe20004800000 */
[----:B------:R-:W-:Y:S01]  /*7d30*/  BSSY B2, `(.L_x_2773) ;  /* 0x000006c000027945 */ /* 0x000fe20003800000 */
[C---:B------:R-:W-:Y:S02]  /*7d40*/  LEA R36, P4, R7.reuse, R11, 0x1 ;  /* 0x0000000b07247211 */ /* 0x040fe400078808ff */
[----:B------:R-:W-:Y:S02]  /*7d50*/  SHF.R.S32.HI R13, RZ, 0x1f, R12 ;  /* 0x0000001fff0d7819 */ /* 0x000fe4000001140c */
[----:B------:R-:W-:Y:S02]  /*7d60*/  LEA.HI.X R37, R7, R121, R110, 0x1, P4 ;  /* 0x0000007907257211 */ /* 0x000fe400020f0c6e */
        /* <DEDUP_REMOVED lines=21> */
[----:B---3--:R-:W-:Y:S01]  /*7ec0*/  HADD2.F32 R44, -RZ, R33.H1_H1 ;  /* 0x30000021ff2c7230 */ /* 0x008fe20000004100 */
        /* <DEDUP_REMOVED lines=27> */
[----:B------:R-:W-:Y:S01]  /*8080*/  HADD2.F32 R35, -RZ, R15.H0_H0 ;  /* 0x2000000fff237230 */ /* 0x000fe20000004100 */
[----:B------:R-:W-:Y:S01]  /*8090*/  F2FP.F16.F32.PACK_AB R29, R41, R29 ;  /* 0x0000001d291d723e */ /* 0x000fe200000000ff */
        /* <DEDUP_REMOVED lines=19> */
[-C--:B------:R-:W-:Y:S01]  /*81d0*/  FMUL.FTZ R11, R15, R213.reuse ;  /* 0x000000d50f0b7220 */ /* 0x080fe20000410000 */
[----:B------:R-:W-:Y:S02]  /*81e0*/  HADD2.F32 R12, -RZ, R12.H1_H1 ;  /* 0x3000000cff0c7230 */ /* 0x000fe40000004100 */
[----:B------:R-:W-:Y:S01]  /*81f0*/  FMUL.FTZ R39, R32, R28 ;  /* 0x0000001c20277220 */ /* 0x000fe20000410000 */
[C---:B------:R-:W-:Y:S01]  /*8200*/  FMUL.FTZ R213, R13.reuse, R213 ;  /* 0x000000d50dd57220 */ /* 0x040fe20000410000 */
[----:B------:R-:W-:Y:S01]  /*8210*/  FFMA.FTZ R11, R13, R211, -R11 ;  /* 0x000000d30d0b7223 */ /* 0x000fe2000001080b */
[----:B------:R-:W-:-:S02]  /*8220*/  HADD2.F32 R13, -RZ, R34.H0_H0 ;  /* 0x20000022ff0d7230 */ /* 0x000fc40000004100 */
[C---:B------:R-:W-:Y:S01]  /*8230*/  FMUL.FTZ R28, R12.reuse, R28 ;  /* 0x0000001c0c1c7220 */ /* 0x040fe20000410000 */
[----:B------:R-:W-:Y:S01]  /*8240*/  FFMA.FTZ R39, R12, R35, -R39 ;  /* 0x000000230c277223 */ /* 0x000fe20000010827 */
        /* <DEDUP_REMOVED lines=20> */
[----:B------:R-:W-:Y:S02]  /*8390*/  MOV R13, R29 ;  /* 0x0000001d000d7202 */ /* 0x000fe40000000f00 */
[----:B------:R-:W-:Y:S01]  /*83a0*/  F2FP.F16.F32.PACK_AB R14, R32, R15 ;  /* 0x0000000f200e723e */ /* 0x000fe200000000ff */
[----:B------:R-:W-:Y:S01]  /*83b0*/  IMAD.MOV.U32 R32, RZ, RZ, R28 ;  /* 0x000000ffff207224 */ /* 0x000fe200078e001c */
[----:B------:R-:W-:Y:S01]  /*83c0*/  F2FP.F16.F32.PACK_AB R34, R38, R212 ;  /* 0x000000d42622723e */ /* 0x000fe200000000ff */
[----:B------:R-:W-:Y:S01]  /*83d0*/  IMAD.MOV.U32 R15, RZ, RZ, R31 ;  /* 0x000000ffff0f7224 */ /* 0x000fe200078e001f */
[----:B------:R-:W-:-:S07]  /*83e0*/  MOV R35, R42 ;  /* 0x0000002a00237202 */ /* 0x000fce0000000f00 */
.L_x_2774:
[----:B------:R-:W-:Y:S05]  /*83f0*/  BSYNC B2 ;  /* 0x0000000000027941 */ /* 0x000fea0003800000 */
.L_x_2773:
[----:B--2---:R4:W-:Y:S04]  /*8400*/  ST.E.128 desc[UR60][R36.64], R12 ;  /* 0x0000000c24007985 */ /* 0x0049e8000c101d3c */
[----:B---3--:R4:W-:Y:S02]  /*8410*/  @!P4 ST.E.128 desc[UR60][R120.64], R32 ;  /* 0x000000207800c985 */ /* 0x0089e4000c101d3c */
.L_x_2764:
[----:B------:R-:W-:Y:S05]  /*8420*/  BSYNC B1 ;  /* 0x0000000000017941 */ /* 0x000fea0003800000 */
.L_x_2763:
[----:B------:R-:W-:-:S03]  /*8430*/  UMOV UR4, 0xffffffff ;  /* 0xffffffff00047882 */ /* 0x000fc60000000000 */
[----:B------:R-:W-:Y:S05]  /*8440*/  BRA.DIV UR4, `(.L_x_2775) ;  /* 0x000001a204547947 */ /* 0x000fea000b800000 */
[----:B0-----:R-:W0:Y:S04]  /*8450*/  SHFL.IDX PT, R116, R116, 0x1, 0x1c1f ;  /* 0x003c1f0074747f89 */ /* 0x001e2800000e0000 */
[----:B------:R-:W0:Y:S02]  /*8460*/  SHFL.IDX PT, R117, R117, 0x1, 0x1c1f ;  /* 0x003c1f0075757f89 */ /* 0x000e2400000e0000 */
.L_x_3063:
[----:B------:R-:W-:Y:S05]  /*8470*/  @P5 BRA `(.L_x_2732) ;  /* 0x0000001c00545947 */ /* 0x000fea0003800000 */
[----:B------:R-:W-:Y:S01]  /*8480*/  ISETP.NE.AND P4, PT, R8, RZ, PT ;  /* 0x000000ff0800720c */ /* 0x000fe20003f85270 */
[----:B------:R-:W-:Y:S01]  /*8490*/  BSSY B1, `(.L_x_2776) ;  /* 0x0000070000017945 */ /* 0x000fe20003800000 */
[----:B0-2-4-:R-:W-:Y:S02]  /*84a0*/  IMAD.MOV.U32 R32, RZ, RZ, R117 ;  /* 0x000000ffff207224 */ /* 0x015fe400078e0075 */
[----:B------:R-:W-:-:S09]  /*84b0*/  IMAD.MOV.U32 R33, RZ, RZ, R116 ;  /* 0x000000ffff217224 */ /* 0x000fd200078e0074 */
        /* <DEDUP_REMOVED lines=9> */
[----:B------:R-:W-:Y:S02]  /*8550*/  SHF.R.S32.HI R12, RZ, 0x1f, R11 ;  /* 0x0000001fff0c7819 */ /* 0x000fe4000001140b */
[----:B------:R-:W-:Y:S02]  /*8560*/  SHF.L.U32 R36, R11, 0x3, RZ ;  /* 0x000000030b247819 */ /* 0x000fe400000006ff */
[----:B------:R-:W-:Y:S02]  /*8570*/  LEA.HI R12, R12, R11, RZ, 0x3 ;  /* 0x0000000b0c0c7211 */ /* 0x000fe400078f18ff */
[----:B------:R-:W-:Y:S02]  /*8580*/  LOP3.LUT R11, R177, 0x38, R36, 0xf8, !PT ;  /* 0x00000038b10b7812 */ /* 0x000fe400078ef824 */
[----:B------:R-:W-:Y:S02]  /*8590*/  SHF.R.S32.HI R13, RZ, 0x3, R12 ;  /* 0x00000003ff0d7819 */ /* 0x000fe4000001140c */
[----:B------:R-:W-:-:S02]  /*85a0*/  LOP3.LUT R11, R11, R220, RZ, 0x3c, !PT ;  /* 0x000000dc0b0b7212 */ /* 0x000fc400078e3cff */
[----:B------:R-:W-:Y:S01]  /*85b0*/  ISETP.GE.AND P4, PT, R36, R131, PT ;  /* 0x000000832400720c */ /* 0x000fe20003f86270 */
[----:B------:R-:W-:-:S04]  /*85c0*/  IMAD R12, R13, 0x1800, R184 ;  /* 0x000018000d0c7824 */ /* 0x000fc800078e02b8 */
[----:B------:R-:W-:Y:S02]  /*85d0*/  IMAD.IADD R12, R12, 0x1, R11 ;  /* 0x000000010c0c7824 */ /* 0x000fe400078e020b */
[C---:B------:R-:W-:Y:S02]  /*85e0*/  IMAD R11, R19.reuse, 0x4800, R138 ;  /* 0x00004800130b7824 */ /* 0x040fe400078e028a */
[----:B------:R-:W-:Y:S02]  /*85f0*/  IMAD R13, R19, 0x4800, R12 ;  /* 0x00004800130d7824 */ /* 0x000fe400078e020c */
[----:B------:R-:W-:Y:S02]  /*8600*/  IMAD R11, R11, 0x2, R18 ;  /* 0x000000020b0b7824 */ /* 0x000fe400078e0212 */
[----:B------:R-:W-:Y:S01]  /*8610*/  @!P4 IMAD.WIDE R36, R36, 0x2, R32 ;  /* 0x000000022424c825 */ /* 0x000fe200078e0220 */
[----:B------:R-:W-:Y:S02]  /*8620*/  LEA R28, R13, R18, 0x1 ;  /* 0x000000120d1c7211 */ /* 0x000fe400078e08ff */
[----:B------:R0:W2:Y:S04]  /*8630*/  LDS.128 R12, [R11+0x18400] ;  /* 0x018400000b0c7984 */ /* 0x0000a80000000c00 */
[----:B------:R-:W3:Y:S01]  /*8640*/  LDS.128 R28, [R28+0x18400] ;  /* 0x018400001c1c7984 */ /* 0x000ee20000000c00 */
[----:B------:R-:W-:Y:S05]  /*8650*/  @P5 BRA `(.L_x_2779) ;  /* 0x0000000400405947 */ /* 0x000fea0003800000 */
[--C-:B------:R-:W-:Y:S01]  /*8660*/  SHF.R.U64 R38, R72, 0x10, R73.reuse ;  /* 0x0000001048267819 */ /* 0x100fe20000001249 */
[----:B------:R-:W-:Y:S01]  /*8670*/  HADD2.F32 R47, -RZ, R209.H1_H1 ;  /* 0x300000d1ff2f7230 */ /* 0x000fe20000004100 */
[----:B------:R-:W-:Y:S01]  /*8680*/  SHF.R.U32.HI R72, RZ, 0x10, R73 ;  /* 0x00000010ff487819 */ /* 0x000fe20000011649 */
[----:B--2---:R-:W-:Y:S01]  /*8690*/  HADD2.F32 R44, -RZ, R13.H0_H0 ;  /* 0x2000000dff2c7230 */ /* 0x004fe20000004100 */
[--C-:B0-----:R-:W-:Y:S01]  /*86a0*/  SHF.R.U64 R11, R60, 0x10, R61.reuse ;  /* 0x000000103c0b7819 */ /* 0x101fe2000000123d */
[--C-:B---3--:R-:W-:Y:S01]  /*86b0*/  HADD2.F32 R42, -RZ, R29.reuse.H0_H0 ;  /* 0x2000001dff2a7230 */ /* 0x108fe20000004100 */
[----:B------:R-:W-:Y:S01]  /*86c0*/  SHF.R.U32.HI R60, RZ, 0x10, R61 ;  /* 0x00000010ff3c7819 */ /* 0x000fe2000001163d */
[----:B------:R-:W-:Y:S02]  /*86d0*/  HADD2.F32 R43, -RZ, R29.H1_H1 ;  /* 0x3000001dff2b7230 */ /* 0x000fe40000004100 */
[----:B------:R-:W-:Y:S01]  /*86e0*/  FMUL.FTZ R29, R44, R47 ;  /* 0x0000002f2c1d7220 */ /* 0x000fe20000410000 */
[----:B------:R-:W-:Y:S01]  /*86f0*/  HADD2.F32 R72, -RZ, R72.H0_H0 ;  /* 0x20000048ff487230 */ /* 0x000fe20000004100 */
[--C-:B------:R-:W-:Y:S01]  /*8700*/  SHF.R.U64 R40, R74, 0x10, R75.reuse ;  /* 0x000000104a287819 */ /* 0x100fe2000000124b */
[----:B------:R-:W-:Y:S01]  /*8710*/  HADD2.F32 R41, -RZ, R207.H1_H1 ;  /* 0x300000cfff297230 */ /* 0x000fe20000004100 */
[----:B------:R-:W-:Y:S01]  /*8720*/  SHF.R.U32.HI R74, RZ, 0x10, R75 ;  /* 0x00000010ff4a7819 */ /* 0x000fe2000001164b */
[----:B------:R-:W-:-:S02]  /*8730*/  HADD2.F32 R45, -RZ, R13.H1_H1 ;  /* 0x3000000dff2d7230 */ /* 0x000fc40000004100 */
[C---:B------:R-:W-:Y:S01]  /*8740*/  FMUL.FTZ R13, R42.reuse, R47 ;  /* 0x0000002f2a0d7220 */ /* 0x040fe20000410000 */
[----:B------:R-:W-:Y:S02]  /*8750*/  HADD2.F32 R60, -RZ, R60.H0_H0 ;  /* 0x2000003cff3c7230 */ /* 0x000fe40000004100 */
[-C--:B------:R-:W-:Y:S01]  /*8760*/  FMUL.FTZ R46, R43, R72.reuse ;  /* 0x000000482b2e7220 */ /* 0x080fe20000410000 */
[-C--:B------:R-:W-:Y:S01]  /*8770*/  FFMA.FTZ R29, R42, R41.reuse, R29 ;  /* 0x000000292a1d7223 */ /* 0x080fe2000001001d */
[C---:B------:R-:W-:Y:S01]  /*8780*/  FMUL.FTZ R72, R45.reuse, R72 ;  /* 0x000000482d487220 */ /* 0x040fe20000410000 */
[----:B------:R-:W-:Y:S01]  /*8790*/  FFMA.FTZ R13, R44, R41, -R13 ;  /* 0x000000292c0d7223 */ /* 0x000fe2000001080d */
[----:B------:R-:W-:Y:S01]  /*87a0*/  FFMA.FTZ R42, R45, R60, -R46 ;  /* 0x0000003c2d2a7223 */ /* 0x000fe2000001082e */
[--C-:B------:R-:W-:Y:S01]  /*87b0*/  SHF.R.U64 R39, R62, 0x10, R63.reuse ;  /* 0x000000103e277819 */ /* 0x100fe2000000123f */
[----:B------:R-:W-:Y:S01]  /*87c0*/  HADD2.F32 R45, -RZ, R208.H1_H1 ;  /* 0x300000d0ff2d7230 */ /* 0x000fe20000004100 */
[----:B------:R-:W-:Y:S01]  /*87d0*/  SHF.R.U32.HI R62, RZ, 0x10, R63 ;  /* 0x00000010ff3e7819 */ /* 0x000fe2000001163f */
[----:B------:R-:W-:-:S02]  /*87e0*/  HADD2.F32 R44, -RZ, R31.H0_H0 ;  /* 0x2000001fff2c7230 */ /* 0x000fc40000004100 */
[----:B------:R-:W-:Y:S01]  /*87f0*/  FFMA.FTZ R60, R43, R60, R72 ;  /* 0x0000003c2b3c7223 */ /* 0x000fe20000010048 */
[----:B------:R-:W-:Y:S01]  /*8800*/  HADD2.F32 R46, -RZ, R31.H1_H1 ;  /* 0x3000001fff2e7230 */ /* 0x000fe20000004100 */
[----:B------:R-:W-:Y:S01]  /*8810*/  F2FP.F16.F32.PACK_AB R13, R42, R13 ;  /* 0x0000000d2a0d723e */ /* 0x000fe200000000ff */
[--C-:B------:R-:W-:Y:S02]  /*8820*/  HADD2.F32 R50, -RZ, R15.reuse.H0_H0 ;  /* 0x2000000fff327230 */ /* 0x100fe40000004100 */
[----:B------:R-:W-:Y:S01]  /*8830*/  HADD2.F32 R31, -RZ, R74.H0_H0 ;  /* 0x2000004aff1f7230 */ /* 0x000fe20000004100 */
[----:B------:R-:W-:Y:S01]  /*8840*/  F2FP.F16.F32.PACK_AB R29, R60, R29 ;  /* 0x0000001d3c1d723e */ /* 0x000fe200000000ff */
[----:B------:R-:W-:Y:S02]  /*8850*/  HADD2.F32 R48, -RZ, R15.H1_H1 ;  /* 0x3000000fff307230 */ /* 0x000fe40000004100 */
[----:B------:R-:W-:Y:S01]  /*8860*/  FMUL.FTZ R15, R44, R45 ;  /* 0x0000002d2c0f7220 */ /* 0x000fe20000410000 */
[----:B------:R-:W-:-:S02]  /*8870*/  HADD2.F32 R41, -RZ, R159.H1_H1 ;  /* 0x3000009fff297230 */ /* 0x000fc40000004100 */
[----:B------:R-:W-:Y:S01]  /*8880*/  FMUL.FTZ R45, R50, R45 ;  /* 0x0000002d322d7220 */ /* 0x000fe20000410000 */
[----:B------:R-:W-:Y:S02]  /*8890*/  HADD2.F32 R43, -RZ, R62.H0_H0 ;  /* 0x2000003eff2b7230 */ /* 0x000fe40000004100 */
[-C--:B------:R-:W-:Y:S01]  /*88a0*/  FMUL.FTZ R47, R46, R31.reuse ;  /* 0x0000001f2e2f7220 */ /* 0x080fe20000410000 */
[----:B------:R-:W-:Y:S01]  /*88b0*/  FMUL.FTZ R49, R48, R31 ;  /* 0x0000001f30317220 */ /* 0x000fe20000410000 */
[----:B------:R-:W-:Y:S01]  /*88c0*/  FFMA.FTZ R31, R44, R41, R45 ;  /* 0x000000292c1f7223 */ /* 0x000fe2000001002d */
[----:B------:R-:W-:Y:S02]  /*88d0*/  HADD2.F32 R209, -RZ, R209.H0_H0 ;  /* 0x200000d1ffd17230 */ /* 0x000fe40000004100 */
[-C--:B------:R-:W-:Y:S01]  /*88e0*/  FFMA.FTZ R44, R48, R43.reuse, -R47 ;  /* 0x0000002b302c7223 */ /* 0x080fe2000001082f */
[----:B------:R-:W-:Y:S01]  /*88f0*/  FFMA.FTZ R46, R46, R43, R49 ;  /* 0x0000002b2e2e7223 */ /* 0x000fe20000010031 */
[----:B------:R-:W-:-:S02]  /*8900*/  HADD2.F32 R43, -RZ, R38.H0_H0 ;  /* 0x20000026ff2b7230 */ /* 0x000fc40000004100 */
[----:B------:R-:W-:Y:S01]  /*8910*/  FFMA.FTZ R15, R50, R41, -R15 ;  /* 0x00000029320f7223 */ /* 0x000fe2000001080f */
[----:B------:R-:W-:Y:S02]  /*8920*/  HADD2.F32 R48, -RZ, R28.H0_H0 ;  /* 0x2000001cff307230 */ /* 0x000fe40000004100 */
[----:B------:R-:W-:Y:S01]  /*8930*/  HADD2.F32 R38, -RZ, R12.H0_H0 ;  /* 0x2000000cff267230 */ /* 0x000fe20000004100 */
[----:B------:R-:W-:Y:S01]  /*8940*/  F2FP.F16.F32.PACK_AB R31, R46, R31 ;  /* 0x0000001f2e1f723e */ /* 0x000fe200000000ff */
[----:B------:R-:W-:Y:S01]  /*8950*/  HADD2.F32 R28, -RZ, R28.H1_H1 ;  /* 0x3000001cff1c7230 */ /* 0x000fe20000004100 */
[----:B------:R-:W-:Y:S01]  /*8960*/  F2FP.F16.F32.PACK_AB R15, R44, R15 ;  /* 0x0000000f2c0f723e */ /* 0x000fe200000000ff */
[----:B------:R-:W-:Y:S02]  /*8970*/  HADD2.F32 R12, -RZ, R12.H1_H1 ;  /* 0x3000000cff0c7230 */ /* 0x000fe40000004100 */
[----:B------:R-:W-:Y:S02]  /*8980*/  HADD2.F32 R41, -RZ, R11.H0_H0 ;  /* 0x2000000bff297230 */ /* 0x000fe40000004100 */
[----:B------:R-:W-:Y:S01]  /*8990*/  FMUL.FTZ R45, R28, R43 ;  /* 0x0000002b1c2d7220 */ /* 0x000fe20000410000 */
[----:B------:R-:W-:-:S02]  /*89a0*/  HADD2.F32 R207, -RZ, R207.H0_H0 ;  /* 0x200000cfffcf7230 */ /* 0x000fc40000004100 */
[----:B------:R-:W-:Y:S01]  /*89b0*/  FMUL.FTZ R43, R12, R43 ;  /* 0x0000002b0c2b7220 */ /* 0x000fe20000410000 */
[-C--:B------:R-:W-:Y:S01]  /*89c0*/  FMUL.FTZ R11, R48, R209.reuse ;  /* 0x000000d1300b7220 */ /* 0x080fe20000410000 */
[----:B------:R-:W-:Y:S01]  /*89d0*/  FMUL.FTZ R209, R38, R209 ;  /* 0x000000d126d17220 */ /* 0x000fe20000410000 */
[-C--:B------:R-:W-:Y:S01]  /*89e0*/  FFMA.FTZ R12, R12, R41.reuse, -R45 ;  /* 0x000000290c0c7223 */ /* 0x080fe2000001082d */
[----:B------:R-:W-:Y:S01]  /*89f0*/  FFMA.FTZ R28, R28, R41, R43 ;  /* 0x000000291c1c7223 */ /* 0x000fe2000001002b */
[----:B------:R-:W-:Y:S02]  /*8a00*/  HADD2.F32 R43, -RZ, R40.H0_H0 ;  /* 0x20000028ff2b7230 */ /* 0x000fe40000004100 */
[-C--:B------:R-:W-:Y:S01]  /*8a10*/  FFMA.FTZ R11, R38, R207.reuse, -R11 ;  /* 0x000000cf260b7223 */ /* 0x080fe2000001080b */
[----:B------:R-:W-:Y:S02]  /*8a20*/  HADD2.F32 R40, -RZ, R30.H0_H0 ;  /* 0x2000001eff287230 */ /* 0x000fe40000004100 */
[----:B------:R-:W-:Y:S01]  /*8a30*/  FFMA.FTZ R207, R48, R207, R209 ;  /* 0x000000cf30cf7223 */ /* 0x000fe200000100d1 */
        /* <DEDUP_REMOVED lines=10> */
[----:B------:R-:W-:Y:S01]  /*8ae0*/  FMUL.FTZ R43, R14, R43 ;  /* 0x0000002b0e2b7220 */ /* 0x000fe20000410000 */
[----:B------:R-:W-:Y:S01]  /*8af0*/  F2FP.F16.F32.PACK_AB R28, R28, R207 ;  /* 0x000000cf1c1c723e */ /* 0x000fe200000000ff */
[-C--:B------:R-:W-:Y:S01]  /*8b00*/  FFMA.FTZ R45, R38, R159.reuse, -R45 ;  /* 0x0000009f262d7223 */ /* 0x080fe2000001082d */
[----:B------:R-:W-:Y:S01]  /*8b10*/  FFMA.FTZ R41, R40, R159, R41 ;  /* 0x0000009f28297223 */ /* 0x000fe20000010029 */
[-C--:B------:R-:W-:Y:S01]  /*8b20*/  FFMA.FTZ R14, R14, R39.reuse, -R47 ;  /* 0x000000270e0e7223 */ /* 0x080fe2000001082f */
[----:B------:R-:W-:-:S04]  /*8b30*/  FFMA.FTZ R30, R30, R39, R43 ;  /* 0x000000271e1e7223 */ /* 0x000fc8000001002b */
[----:B------:R-:W-:Y:S02]  /*8b40*/  F2FP.F16.F32.PACK_AB R14, R14, R45 ;  /* 0x0000002d0e0e723e */ /* 0x000fe400000000ff */
[----:B------:R-:W-:-:S07]  /*8b50*/  F2FP.F16.F32.PACK_AB R30, R30, R41 ;  /* 0x000000291e1e723e */ /* 0x000fce00000000ff */
.L_x_2779:
[----:B------:R-:W-:Y:S05]  /*8b60*/  BSYNC B2 ;  /* 0x0000000000027941 */ /* 0x000fea0003800000 */
.L_x_2778:
[----:B--2---:R2:W-:Y:S04]  /*8b70*/  ST.E.128 desc[UR60][R34.64], R12 ;  /* 0x0000000c22007985 */ /* 0x0045e8000c101d3c */
[----:B---3--:R2:W-:Y:S02]  /*8b80*/  @!P4 ST.E.128 desc[UR60][R36.64], R28 ;  /* 0x0000001c2400c985 */ /* 0x0085e4000c101d3c */
.L_x_2777:
[----:B------:R-:W-:Y:S05]  /*8b90*/  BSYNC B1 ;  /* 0x0000000000017941 */ /* 0x000fea0003800000 */
.L_x_2776:
        /* <DEDUP_REMOVED lines=93> */
[-C--:B------:R-:W-:Y:S01]  /*9170*/  FMUL.FTZ R28, R12, R151.reuse ;  /* 0x000000970c1c7220 */ /* 0x080fe20000410000 */
[----:B------:R-:W-:Y:S01]  /*9180*/  HADD2.F32 R30, -RZ, R30.H1_H1 ;  /* 0x3000001eff1e7230 */ /* 0x000fe20000004100 */
[----:B------:R-:W-:Y:S01]  /*9190*/  F2FP.F16.F32.PACK_AB R158, R43, R158 ;  /* 0x0000009e2b9e723e */ /* 0x000fe200000000ff */
[----:B------:R-:W-:Y:S02]  /*91a0*/  HADD2.F32 R14, -RZ, R14.H1_H1 ;  /* 0x3000000eff0e7230 */ /* 0x000fe40000004100 */
[C---:B------:R-:W-:Y:S01]  /*91b0*/  FMUL.FTZ R151, R11.reuse, R151 ;  /* 0x000000970b977220 */ /* 0x040fe20000410000 */
        /* <DEDUP_REMOVED lines=13> */
[----:B------:R-:W-:Y:S02]  /*9290*/  F2FP.F16.F32.PACK_AB R30, R30, R151 ;  /* 0x000000971e1e723e */ /* 0x000fe400000000ff */
[----:B------:R-:W-:-:S07]  /*92a0*/  MOV R15, R46 ;  /* 0x0000002e000f7202 */ /* 0x000fce0000000f00 */
.L_x_2783:
[----:B------:R-:W-:Y:S05]  /*92b0*/  BSYNC B2 ;  /* 0x0000000000027941 */ /* 0x000fea0003800000 */
.L_x_2782:
[----:B--2---:R4:W-:Y:S04]  /*92c0*/  ST.E.128 desc[UR60][R34.64], R12 ;  /* 0x0000000c22007985 */ /* 0x0049e8000c101d3c */
[----:B---3--:R4:W-:Y:S02]  /*92d0*/  @!P4 ST.E.128 desc[UR60][R36.64], R28 ;  /* 0x0000001c2400c985 */ /* 0x0089e4000c101d3c */
.L_x_2781:
[----:B------:R-:W-:Y:S05]  /*92e0*/  BSYNC B1 ;  /* 0x0000000000017941 */ /* 0x000fea0003800000 */
.L_x_2780:
        /* <DEDUP_REMOVED lines=12> */
[----:B------:R-:W-:Y:S02]  /*93b0*/  LEA.HI R12, R12, R135, RZ, 0x3 ;  /* 0x000000870c0c7211 */ /* 0x000fe400078f18ff */
[----:B0-----:R-:W-:Y:S02]  /*93c0*/  LOP3.LUT R11, R177, 0x38, R36, 0xf8, !PT ;  /* 0x00000038b10b7812 */ /* 0x001fe400078ef824 */
[----:B------:R-:W-:Y:S02]  /*93d0*/  SHF.R.S32.HI R13, RZ, 0x3, R12 ;  /* 0x00000003ff0d7819 */ /* 0x000fe4000001140c */
[----:B------:R-:W-:-:S03]  /*93e0*/  LOP3.LUT R11, R11, R220, RZ, 0x3c, !PT ;  /* 0x000000dc0b0b7212 */ /* 0x000fc600078e3cff */
[----:B------:R-:W-:-:S04]  /*93f0*/  IMAD R12, R13, 0x1800, R184 ;  /* 0x000018000d0c7824 */ /* 0x000fc800078e02b8 */
        /* <DEDUP_REMOVED lines=41> */
[----:B------:R-:W-:Y:S01]  /*9690*/  HADD2.F32 R31, -RZ, R29.H0_H0 ;  /* 0x2000001dff1f7230 */ /* 0x000fe20000004100 */
[----:B------:R-:W-:Y:S01]  /*96a0*/  SHF.R.U64 R37, R66, 0x10, R67 ;  /* 0x0000001042257819 */ /* 0x000fe20000001243 */
        /* <DEDUP_REMOVED lines=30> */
[----:B------:R-:W-:Y:S02]  /*9890*/  HADD2.F32 R29, -RZ, R14.H0_H0 ;  /* 0x2000000eff1d7230 */ /* 0x000fe40000004100 */
[----:B------:R-:W-:Y:S01]  /*98a0*/  FMUL.FTZ R44, R31, R40 ;  /* 0x000000281f2c7220 */ /* 0x000fe20000410000 */
[----:B------:R-:W-:Y:S01]  /*98b0*/  HADD2.F32 R30, -RZ, R30.H1_H1 ;  /* 0x3000001eff1e7230 */ /* 0x000fe20000004100 */
[----:B------:R-:W-:Y:S01]  /*98c0*/  F2FP.F16.F32.PACK_AB R47, R47, R48 ;  /* 0x000000302f2f723e */ /* 0x000fe200000000ff */
[----:B------:R-:W-:Y:S02]  /*98d0*/  HADD2.F32 R14, -RZ, R14.H1_H1 ;  /* 0x3000000eff0e7230 */ /* 0x000fe40000004100 */
[----:B------:R-:W-:Y:S01]  /*98e0*/  FMUL.FTZ R40, R29, R40 ;  /* 0x000000281d287220 */ /* 0x000fe20000410000 */
[----:B------:R-:W-:-:S02]  /*98f0*/  HADD2.F32 R38, -RZ, R145.H0_H0 ;  /* 0x20000091ff267230 */ /* 0x000fc40000004100 */
[-C--:B------:R-:W-:Y:S01]  /*9900*/  FMUL.FTZ R39, R30, R37.reuse ;  /* 0x000000251e277220 */ /* 0x080fe20000410000 */
[----:B------:R-:W-:Y:S02]  /*9910*/  HADD2.F32 R11, -RZ, R11.H0_H0 ;  /* 0x2000000bff0b7230 */ /* 0x000fe40000004100 */
[C---:B------:R-:W-:Y:S01]  /*9920*/  FMUL.FTZ R37, R14.reuse, R37 ;  /* 0x000000250e257220 */ /* 0x040fe20000410000 */
[----:B------:R-:W-:Y:S01]  /*9930*/  F2FP.F16.F32.PACK_AB R12, R43, R42 ;  /* 0x0000002a2b0c723e */ /* 0x000fe200000000ff */
        /* <DEDUP_REMOVED lines=11> */
.L_x_2785:
[----:B------:R-:W-:Y:S05]  /*99f0*/  BSYNC B1 ;  /* 0x0000000000017941 */ /* 0x000fea0003800000 */
.L_x_2784:
[----:B--2---:R2:W-:Y:S01]  /*9a00*/  ST.E.128 desc[UR60][R34.64], R12 ;  /* 0x0000000c22007985 */ /* 0x0045e2000c101d3c */
[----:B------:R-:W-:-:S13]  /*9a10*/  ISETP.GE.AND P4, PT, R36, R131, PT ;  /* 0x000000832400720c */ /* 0x000fda0003f86270 */
[----:B------:R-:W-:Y:S05]  /*9a20*/  @P4 BRA `(.L_x_2732) ;  /* 0x0000000400e84947 */ /* 0x000fea0003800000 */
[----:B------:R-:W-:-:S05]  /*9a30*/  IMAD.WIDE R32, R36, 0x2, R32 ;  /* 0x0000000224207825 */ /* 0x000fca00078e0220 */
[----:B---3--:R3:W-:Y:S01]  /*9a40*/  ST.E.128 desc[UR60][R32.64], R28 ;  /* 0x0000001c20007985 */ /* 0x0087e2000c101d3c */
[----:B------:R-:W-:Y:S05]  /*9a50*/  BRA `(.L_x_2732) ;  /* 0x0000000400dc7947 */ /* 0x000fea0003800000 */
.L_x_2697:
[----:B------:R-:W2:Y:S02]  /*9a60*/  LDL R11, [R1+0x30] ;  /* 0x00003000010b7983 */ /* 0x000ea40000100800 */
[----:B--2---:R-:W-:-:S13]  /*9a70*/  R2UR UR4, R11 ;  /* 0x000000000b0472ca */ /* 0x004fda00000e0000 */
[----:B------:R-:W-:-:S06]  /*9a80*/  UISETP.NE.AND UP0, UPT, UR4, 0x3, UPT ;  /* 0x000000030400788c */ /* 0x000fcc000bf05270 */
[----:B------:R-:W-:-:S13]  /*9a90*/  PLOP3.LUT P0, PT, PT, PT, UP0, 0x80, 0x0 ;  /* 0x000000000000781c */ /* 0x000fda0003f0f008 */
[----:B------:R-:W-:Y:S05]  /*9aa0*/  @!P0 BRA `(.L_x_2786) ;  /* 0x0000000000048947 */ /* 0x000fea0003800000 */
[----:B------:R-:W-:Y:S01]  /*9ab0*/  BPT.TRAP 0x1 ;  /* 0x000000040000795c */ /* 0x000fe20000300000 */
.L_x_2786:
[----:B------:R-:W-:Y:S01]  /*9ac0*/  LEA R85, R19, R18, 0x3 ;  /* 0x0000001213557211 */ /* 0x000fe200078e18ff */
[----:B------:R-:W-:Y:S01]  /*9ad0*/  BSSY B1, `(.L_x_2787) ;  /* 0x0000005000017945 */ /* 0x000fe20003800000 */
[----:B------:R-:W-:Y:S02]  /*9ae0*/  SHF.L.U32 R86, R171, 0x1f, RZ ;  /* 0x0000001fab567819 */ /* 0x000fe400000006ff */
[----:B------:R-:W-:Y:S02]  /*9af0*/  SHF.R.S32.HI R82, RZ, 0x1f, R81 ;  /* 0x0000001fff527819 */ /* 0x000fe40000011451 */
[----:B------:R-:W0:Y:S02]  /*9b00*/  SYNCS.PHASECHK.TRANS64.TRYWAIT P4, [R85+URZ+0x2a890], R86 ;  /* 0x02a89056550075a7 */ /* 0x000e24000808017f */
[----:B0-----:R-:W-:Y:S05]  /*9b10*/  @!P4 BRA `(.L_x_2788) ;  /* 0x0000018800ecc947 */ /* 0x001fea0003800000 */
.L_x_3064:
[----:B------:R-:W-:Y:S05]  /*9b20*/  BSYNC B1 ;  /* 0x0000000000017941 */ /* 0x000fea0003800000 */
.L_x_2787:
        /* <DEDUP_REMOVED lines=27> */
.L_x_3068:
        /* <DEDUP_REMOVED lines=37> */
.L_x_2791:
[----:B------:R-:W-:Y:S05]  /*9f30*/  BSYNC B1 ;  /* 0x0000000000017941 */ /* 0x000fea0003800000 */
.L_x_2790:
[----:B------:R-:W-:-:S03]  /*9f40*/  UMOV UR4, 0xffffffff ;  /* 0xffffffff00047882 */ /* 0x000fc60000000000 */
[----:B------:R-:W-:Y:S05]  /*9f50*/  BRA.DIV UR4, `(.L_x_2792) ;  /* 0x0000018a043c7947 */ /* 0x000fea000b800000 */
[----:B--2---:R2:W0:Y:S04]  /*9f60*/  SHFL.IDX PT, R33, R35, 0x1, 0x1c1f ;  /* 0x003c1f0023217f89 */ /* 0x00442800000e0000 */
[----:B---3--:R2:W3:Y:S02]  /*9f70*/  SHFL.IDX PT, R32, R34, 0x1, 0x1c1f ;  /* 0x003c1f0022207f89 */ /* 0x0084e400000e0000 */
.L_x_3072:
        /* <DEDUP_REMOVED lines=37> */
.L_x_2732:
[----:B------:R-:W-:Y:S05]  /*a1d0*/  BSYNC B0 ;  /* 0x0000000000007941 */ /* 0x000fea0003800000 */
.L_x_2696:
        /* <DEDUP_REMOVED lines=17> */
.L_x_2794:
[----:B------:R-:W-:Y:S05]  /*a2f0*/  BSYNC B0 ;  /* 0x0000000000007941 */ /* 0x000fea0003800000 */
.L_x_2793:
[----:B------:R-:W3:Y:S01]  /*a300*/  SYNCS.PHASECHK.TRANS64.TRYWAIT P0, [R85+URZ+0x2a8b0], R86 ;  /* 0x02a8b056550075a7 */ /* 0x000ee2000800017f */
[----:B------:R-:W-:Y:S04]  /*a310*/  BSSY B0, `(.L_x_2795) ;  /* 0x0000002000007945 */ /* 0x000fe80003800000 */
[----:B---3--:R-:W-:Y:S05]  /*a320*/  @!P0 BRA `(.L_x_2796) ;  /* 0x0000018400948947 */ /* 0x008fea0003800000 */
.L_x_3073:
[----:B------:R-:W-:Y:S05]  /*a330*/  BSYNC B0 ;  /* 0x0000000000007941 */ /* 0x000fea0003800000 */
.L_x_2795:
        /* <DEDUP_REMOVED lines=12> */
[C---:B------:R-:W-:Y:S02]  /*a400*/  IMAD R83, R80.reuse, UR5, R83 ;  /* 0x0000000550537c24 */ /* 0x040fe4000f8e0253 */
[----:B------:R-:W-:Y:S01]  /*a410*/  IMAD.WIDE.U32 R12, R80, UR4, R12 ;  /* 0x00000004500c7c25 */ /* 0x000fe2000f8e000c */
[----:B------:R-:W-:Y:S01]  /*a420*/  ULDC.64 UR4, c[0x0][0x330] ;  /* 0x0000cc0000047ab9 */ /* 0x000fe20000000a00 */
[----:B-1----:R-:W-:-:S02]  /*a430*/  LEA R34, R28, R119, 0x1 ;  /* 0x000000771c227211 */ /* 0x002fc400078e08ff */
[----:B0-----:R-:W-:Y:S02]  /*a440*/  IMAD R11, R0, UR4, RZ ;  /* 0x00000004000b7c24 */ /* 0x001fe4000f8e02ff */
        /* <DEDUP_REMOVED lines=8> */
[----:B------:R0:W1:Y:S04]  /*a4d0*/  SHFL.IDX PT, R28, R32, RZ, 0x1c1f ;  /* 0x001c1fff201c7589 */ /* 0x00006800000e0000 */
[----:B------:R0:W2:Y:S01]  /*a4e0*/  SHFL.IDX PT, R29, R11, RZ, 0x1c1f ;  /* 0x001c1fff0b1d7589 */ /* 0x0000a200000e0000 */
[----:B------:R-:W-:Y:S05]  /*a4f0*/  @!P0 BRA `(.L_x_2798) ;  /* 0x0000000000508947 */ /* 0x000fea0003800000 */
[----:B------:R-:W-:-:S13]  /*a500*/  ISETP.NE.AND P5, PT, R4, RZ, PT ;  /* 0x000000ff0400720c */ /* 0x000fda0003fa5270 */
[----:B------:R-:W4:Y:S01]  /*a510*/  @P5 LDS.128 R12, [R33] ;  /* 0x00000000210c5984 */ /* 0x000f220000000c00 */
[----:B-1----:R-:W-:-:S04]  /*a520*/  @P5 LEA R30, P0, R16, R28, 0x1 ;  /* 0x0000001c101e5211 */ /* 0x002fc800078008ff */
[----:B--2---:R-:W-:Y:S02]  /*a530*/  @P5 LEA.HI.X R31, R16, R29, R17, 0x1, P0 ;  /* 0x0000001d101f5211 */ /* 0x004fe400000f0c11 */
[----:B------:R-:W-:-:S13]  /*a540*/  ISETP.NE.AND P0, PT, R9, RZ, PT ;  /* 0x000000ff0900720c */ /* 0x000fda0003f05270 */
[----:B------:R-:W-:Y:S01]  /*a550*/  @P0 IMAD.SHL.U32 R35, R166, 0x8, RZ ;  /* 0x00000008a6230824 */ /* 0x000fe200078e00ff */
[----:B----4-:R1:W-:Y:S01]  /*a560*/  @P5 ST.E.128 desc[UR60][R30.64], R12 ;  /* 0x0000000c1e005985 */ /* 0x0103e2000c101d3c */
        /* <DEDUP_REMOVED lines=13> */
.L_x_2798:
[----:B------:R-:W-:Y:S05]  /*a640*/  BSYNC B0 ;  /* 0x0000000000007941 */ /* 0x000fea0003800000 */
.L_x_2797:
[----:B------:R-:W-:Y:S01]  /*a650*/  ISETP.GE.AND P0, PT, R84, 0x41, PT ;  /* 0x000000415400780c */ /* 0x000fe20003f06270 */
[----:B--2-4-:R2:W4:Y:S01]  /*a660*/  SHFL.IDX PT, R29, R11, 0x1, 0x1c1f ;  /* 0x003c1f000b1d7f89 */ /* 0x01452200000e0000 */
[----:B------:R-:W-:Y:S03]  /*a670*/  BSSY B0, `(.L_x_2799) ;  /* 0x0000017000007945 */ /* 0x000fe60003800000 */
[----:B-1----:R2:W1:Y:S08]  /*a680*/  SHFL.IDX PT, R28, R32, 0x1, 0x1c1f ;  /* 0x003c1f00201c7f89 */ /* 0x00247000000e0000 */
[----:B--2---:R-:W-:Y:S05]  /*a690*/  @!P0 BRA `(.L_x_2800) ;  /* 0x0000000000508947 */ /* 0x004fea0003800000 */
[----:B------:R-:W-:-:S13]  /*a6a0*/  ISETP.NE.AND P5, PT, R4, RZ, PT ;  /* 0x000000ff0400720c */ /* 0x000fda0003fa5270 */
[----:B------:R-:W2:Y:S01]  /*a6b0*/  @P5 LDS.128 R12, [R33+0x2000] ;  /* 0x00200000210c5984 */ /* 0x000ea20000000c00 */
[----:B-1----:R-:W-:-:S04]  /*a6c0*/  @P5 LEA R30, P0, R16, R28, 0x1 ;  /* 0x0000001c101e5211 */ /* 0x002fc800078008ff */
[----:B----4-:R-:W-:Y:S02]  /*a6d0*/  @P5 LEA.HI.X R31, R16, R29, R17, 0x1, P0 ;  /* 0x0000001d101f5211 */ /* 0x010fe400000f0c11 */
[----:B------:R-:W-:-:S13]  /*a6e0*/  ISETP.NE.AND P0, PT, R9, RZ, PT ;  /* 0x000000ff0900720c */ /* 0x000fda0003f05270 */
[----:B0-----:R-:W-:Y:S01]  /*a6f0*/  @P0 SHF.L.U32 R11, R166, 0x3, RZ ;  /* 0x00000003a60b0819 */ /* 0x001fe200000006ff */
[----:B--2---:R0:W-:Y:S01]  /*a700*/  @P5 ST.E.128 desc[UR60][R30.64], R12 ;  /* 0x0000000c1e005985 */ /* 0x0041e2000c101d3c */
        /* <DEDUP_REMOVED lines=13> */
.L_x_2800:
[----:B------:R-:W-:Y:S05]  /*a7e0*/  BSYNC B0 ;  /* 0x0000000000007941 */ /* 0x000fea0003800000 */
.L_x_2799:
        /* <DEDUP_REMOVED lines=14> */
[----:B--2---:R-:W-:Y:S02]  /*a8d0*/  SEL R12, RZ, 0x1, P4 ;  /* 0x00000001ff0c7807 */ /* 0x004fe40002000000 */
[----:B------:R-:W-:Y:S02]  /*a8e0*/  SEL R19, R19, RZ, P4 ;  /* 0x000000ff13137207 */ /* 0x000fe40002000000 */
[----:B------:R-:W-:Y:S01]  /*a8f0*/  LOP3.LUT R171, R171, R12, RZ, 0x3c, !PT ;  /* 0x0000000cabab7212 */ /* 0x000fe200078e3cff */
[----:B---3--:R-:W-:Y:S06]  /*a900*/  @P5 BRA `(.L_x_2801) ;  /* 0xffffff7c00445947 */ /* 0x008fec000383ffff */
.L_x_2691:
[----:B------:R-:W2:Y:S01]  /*a910*/  LDC R0, c[0x0][0x448] ;  /* 0x00011200ff007b82 */ /* 0x000ea20000000800 */
[----:B------:R-:W-:Y:S01]  /*a920*/  VIADD R3, R185, 0x7f ;  /* 0x0000007fb9037836 */ /* 0x000fe20000000000 */
        /* <DEDUP_REMOVED lines=16> */
[----:B0-----:R-:W-:Y:S02]  /*aa30*/  CS2R R32, SRZ ;  /* 0x0000000000207805 */ /* 0x001fe4000001ff00 */
[----:B------:R-:W-:Y:S02]  /*aa40*/  CS2R R62, SRZ ;  /* 0x00000000003e7805 */ /* 0x000fe4000001ff00 */
[----:B------:R-:W-:-:S02]  /*aa50*/  CS2R R60, SRZ ;  /* 0x00000000003c7805 */ /* 0x000fc4000001ff00 */
[----:B------:R-:W-:Y:S02]  /*aa60*/  CS2R R58, SRZ ;  /* 0x00000000003a7805 */ /* 0x000fe4000001ff00 */
[----:B------:R-:W-:Y:S02]  /*aa70*/  CS2R R56, SRZ ;  /* 0x0000000000387805 */ /* 0x000fe4000001ff00 */
[----:B------:R-:W-:Y:S02]  /*aa80*/  CS2R R54, SRZ ;  /* 0x0000000000367805 */ /* 0x000fe4000001ff00 */
[----:B--2---:R-:W-:Y:S02]  /*aa90*/  ISETP.NE.AND P1, PT, R0, 0x1, PT ;  /* 0x000000010000780c */ /* 0x004fe40003f25270 */
        /* <DEDUP_REMOVED lines=8> */
[----:B------:R-:W-:Y:S01]  /*ab20*/  CS2R R94, SRZ ;  /* 0x00000000005e7805 */ /* 0x000fe2000001ff00 */
[----:B------:R-:W-:Y:S01]  /*ab30*/  IMAD.MOV.U32 R30, RZ, RZ, RZ ;  /* 0x000000ffff1e7224 */ /* 0x000fe200078e00ff */
[----:B------:R-:W-:Y:S01]  /*ab40*/  MOV R10, RZ ;  /* 0x000000ff000a7202 */ /* 0x000fe20000000f00 */
[----:B-1----:R-:W-:Y:S01]  /*ab50*/  IMAD.MOV.U32 R28, RZ, RZ, RZ ;  /* 0x000000ffff1c7224 */ /* 0x002fe200078e00ff */
[----:B------:R-:W0:Y:S01]  /*ab60*/  @P1 LDC R0, c[0x0][0x44c] ;  /* 0x00011300ff001b82 */ /* 0x000e220000000800 */
[----:B------:R-:W-:-:S07]  /*ab70*/  IMAD.MOV.U32 R99, RZ, RZ, RZ ;  /* 0x000000ffff637224 */ /* 0x000fce00078e00ff */
[----:B------:R-:W1:Y:S01]  /*ab80*/  @P1 LDC R5, c[0x0][0x450] ;  /* 0x00011400ff051b82 */ /* 0x000e620000000800 */
[----:B0-----:R-:W-:-:S05]  /*ab90*/  @P1 IMAD.HI.U32 R0, R3, R0, RZ ;  /* 0x0000000003001227 */ /* 0x001fca00078e00ff */
[----:B-1----:R-:W-:Y:S02]  /*aba0*/  @P1 SHF.R.U32.HI R3, RZ, R5, R0 ;  /* 0x00000005ff031219 */ /* 0x002fe40000011600 */
[----:B------:R-:W-:-:S03]  /*abb0*/  PLOP3.LUT P1, PT, PT, PT, PT, 0x80, 0x0 ;  /* 0x000000000000781c */ /* 0x000fc60003f2f070 */
[----:B------:R-:W-:-:S04]  /*abc0*/  IMAD.IADD R3, R142, 0x1, R3 ;  /* 0x000000018e037824 */ /* 0x000fc800078e0203 */
[----:B------:R-:W-:-:S05]  /*abd0*/  IMAD.HI R3, R3, 0x2aaaaaab, RZ ;  /* 0x2aaaaaab03037827 */ /* 0x000fca00078e02ff */
[----:B------:R-:W-:-:S04]  /*abe0*/  SHF.R.U32.HI R0, RZ, 0x1f, R3 ;  /* 0x0000001fff007819 */ /* 0x000fc80000011603 */
[----:B------:R-:W-:Y:S02]  /*abf0*/  LEA.HI.SX32 R72, R3, R0, 0x1c ;  /* 0x0000000003487211 */ /* 0x000fe400078fe2ff */
[----:B------:R-:W-:Y:S02]  /*ac00*/  MOV R0, RZ ;  /* 0x000000ff00007202 */ /* 0x000fe40000000f00 */
[----:B------:R-:W-:-:S04]  /*ac10*/  VIMNMX R72, R143, R72, PT ;  /* 0x000000488f487248 */ /* 0x000fc80003fe0100 */
[----:B------:R-:W-:Y:S01]  /*ac20*/  ISETP.GE.AND P2, PT, R72, 0x1, PT ;  /* 0x000000014800780c */ /* 0x000fe20003f46270 */
[----:B------:R-:W-:-:S12]  /*ac30*/  @P0 BRA `(.L_x_2803) ;  /* 0x0000000000080947 */ /* 0x000fd80003800000 */
[----:B------:R-:W0:Y:S02]  /*ac40*/  FENCE.VIEW.ASYNC.G ;  /* 0x00000000000073c6 */ /* 0x000e240000000100 */
[----:B0-----:R-:W-:Y:S06]  /*ac50*/  BAR.ARV 0xc, 0x180 ;  /* 0x0306000000007b1d */ /* 0x001fec0000002000 */
.L_x_2803:
[----:B------:R-:W-:Y:S05]  /*ac60*/  BSYNC B0 ;  /* 0x0000000000007941 */ /* 0x000fea0003800000 */
.L_x_2802:
[----:B------:R-:W-:Y:S01]  /*ac70*/  MOV R20, RZ ;  /* 0x000000ff00147202 */ /* 0x000fe20000000f00 */
[----:B------:R-:W-:Y:S01]  /*ac80*/  IMAD.MOV.U32 R11, RZ, RZ, RZ ;  /* 0x000000ffff0b7224 */ /* 0x000fe200078e00ff */
[----:B------:R-:W-:Y:S06]  /*ac90*/  @!P2 BRA `(.L_x_2804) ;  /* 0x000000e400c4a947 */ /* 0x000fec0003800000 */
[----:B------:R-:W2:Y:S04]  /*aca0*/  LDL R2, [R1+0x34] ;  /* 0x0000340001027983 */ /* 0x000ea80000100800 */
[----:B------:R-:W0:Y:S01]  /*acb0*/  SHFL.IDX PT, R0, R222, RZ, 0x1f ;  /* 0x00001fffde007589 */ /* 0x000e2200000e0000 */
[----:B--2---:R-:W-:Y:S02]  /*acc0*/  R2UR UR4, R2 ;  /* 0x00000000020472ca */ /* 0x004fe400000e0000 */
[----:B0-----:R-:W-:-:S04]  /*acd0*/  LEA.HI R2, R0, R0, RZ, 0x1 ;  /* 0x0000000000027211 */ /* 0x001fc800078f08ff */
[----:B------:R-:W-:-:S05]  /*ace0*/  LOP3.LUT R3, R2, 0x1e, RZ, 0xc0, !PT ;  /* 0x0000001e02037812 */ /* 0x000fca00078ec0ff */
[----:B------:R-:W-:Y:S02]  /*acf0*/  IMAD.IADD R3, R0, 0x1, -R3 ;  /* 0x0000000100037824 */ /* 0x000fe400078e0a03 */
[----:B------:R-:W-:-:S03]  /*ad00*/  ULOP3.LUT UP0, URZ, UR4, 0x1bf, URZ, 0xc0, !UPT ;  /* 0x000001bf043f7892 */ /* 0x000fc6000f80c03f */
[----:B------:R-:W-:-:S03]  /*ad10*/  LEA R3, R3, UR4, 0xd ;  /* 0x0000000403037c11 */ /* 0x000fc6000f8e68ff */
[----:B------:R-:W-:Y:S02]  /*ad20*/  PLOP3.LUT P0, PT, PT, PT, UP0, 0x80, 0x0 ;  /* 0x000000000000781c */ /* 0x000fe40003f0f008 */
[----:B------:R-:W-:-:S04]  /*ad30*/  SHF.R.U32.HI R2, RZ, 0x4, R3 ;  /* 0x00000004ff027819 */ /* 0x000fc80000011603 */
[----:B------:R-:W-:-:S07]  /*ad40*/  LOP3.LUT R2, R2, 0x3fff, RZ, 0xc0, !PT ;  /* 0x00003fff02027812 */ /* 0x000fce00078ec0ff */
        /* <DEDUP_REMOVED lines=17> */
.L_x_2805:
        /* <DEDUP_REMOVED lines=12> */
.L_x_2809:
[----:B-1----:R1:W2:Y:S02]  /*af20*/  SYNCS.PHASECHK.TRANS64.TRYWAIT P0, [R18+URZ+0x2a800], R3 ;  /* 0x02a80003120075a7 */ /* 0x0022a4000800017f */
[----:B--2---:R-:W-:Y:S05]  /*af30*/  @!P0 NANOSLEEP.SYNCS 0x989680 ;  /* 0x009896800000895d */ /* 0x004fea0003900000 */
[----:B------:R-:W2:Y:S02]  /*af40*/  @!P0 SYNCS.PHASECHK.TRANS64 P0, [R18+URZ+0x2a800], R3 ;  /* 0x02a80003120085a7 */ /* 0x000ea4000800007f */
[----:B--2---:R-:W-:Y:S05]  /*af50*/  @!P0 BRA `(.L_x_2809) ;  /* 0xfffffffc00f08947 */ /* 0x004fea000383ffff */
.L_x_2808:
[----:B------:R-:W-:Y:S05]  /*af60*/  BSYNC B0 ;  /* 0x0000000000007941 */ /* 0x000fea0003800000 */
.L_x_2807:
[----:B------:R-:W-:Y:S05]  /*af70*/  BRA `(.L_x_2810) ;  /* 0x0000006c001c7947 */ /* 0x000fea0003800000 */
.L_x_2806:
        /* <DEDUP_REMOVED lines=12> */
[----:B------:R-:W-:Y:S02]  /*b040*/  IMAD R31, R141, UR7, R0 ;  /* 0x000000078d1f7c24 */ /* 0x000fe4000f8e0200 */
[----:B------:R-:W-:Y:S02]  /*b050*/  IMAD.IADD R29, R29, 0x1, R27 ;  /* 0x000000011d1d7824 */ /* 0x000fe400078e021b */
[----:B------:R-:W-:Y:S01]  /*b060*/  IMAD.IADD R31, R31, 0x1, R25 ;  /* 0x000000011f1f7824 */ /* 0x000fe200078e0219 */
[----:B------:R-:W-:Y:S06]  /*b070*/  @!P0 BRA `(.L_x_2811) ;  /* 0x0000000000408947 */ /* 0x000fec0003800000 */
        /* <DEDUP_REMOVED lines=16> */
.L_x_2811:
[----:B------:R-:W-:Y:S01]  /*b180*/  ULDC.U8 UR4, c[0x0][0x410] ;  /* 0x0001040000047ab9 */ /* 0x000fe20000000000 */
[----:B------:R-:W-:Y:S01]  /*b190*/  BSSY B0, `(.L_x_2812) ;  /* 0x000069d000007945 */ /* 0x000fe20003800000 */
[----:B------:R-:W-:Y:S02]  /*b1a0*/  ISETP.NE.AND P0, PT, RZ, UR4, PT ;  /* 0x00000004ff007c0c */ /* 0x000fe4000bf05270 */
[----:B------:R-:W-:-:S11]  /*b1b0*/  IADD3 R9, R170, R185, RZ ;  /* 0x000000b9aa097210 */ /* 0x000fd60007ffe0ff */
[----:B------:R-:W-:Y:S05]  /*b1c0*/  @!P0 BRA `(.L_x_2813) ;  /* 0x0000003400648947 */ /* 0x000fea0003800000 */
[----:B------:R-:W0:Y:S01]  /*b1d0*/  LDC R21, c[0x0][0x448] ;  /* 0x00011200ff157b82 */ /* 0x000e220000000800 */
[----:B------:R-:W-:Y:S01]  /*b1e0*/  IMAD R3, R198, 0x40, R9 ;  /* 0x00000040c6037824 */ /* 0x000fe200078e0209 */
[----:B------:R-:W-:Y:S01]  /*b1f0*/  ULDC.64 UR4, c[0x0][0x3f8] ;  /* 0x0000fe0000047ab9 */ /* 0x000fe20000000a00 */
[----:B------:R-:W-:Y:S01]  /*b200*/  MOV R11, R29 ;  /* 0x0000001d000b7202 */ /* 0x000fe20000000f00 */
        /* <DEDUP_REMOVED lines=30> */
.L_x_3079:
        /* <DEDUP_REMOVED lines=26> */
[C---:B------:R-:W-:Y:S02]  /*b590*/  @!P2 SHF.L.U32 R31, R173.reuse, 0x1, RZ ;  /* 0x00000001ad1fa819 */ /* 0x040fe400000006ff */
[----:B------:R-:W-:Y:S01]  /*b5a0*/  @!P1 IMAD.SHL.U32 R33, R174, 0x2, RZ ;  /* 0x00000002ae219824 */ /* 0x000fe200078e00ff */
[-C--:B--2---:R-:W-:Y:S01]  /*b5b0*/  @!P3 IADD3 R26, P6, R0, R29.reuse, RZ ;  /* 0x0000001d001ab210 */ /* 0x084fe20007fde0ff */
[----:B------:R-:W-:Y:S01]  /*b5c0*/  @!P0 IMAD.SHL.U32 R41, R172, 0x2, RZ ;  /* 0x00000002ac298824 */ /* 0x000fe200078e00ff */
[----:B----4-:R-:W-:Y:S01]  /*b5d0*/  @!P3 IADD3 R28, P5, R14, R29, RZ ;  /* 0x0000001d0e1cb210 */ /* 0x010fe20007fbe0ff */
[----:B---3--:R-:W-:Y:S01]  /*b5e0*/  @!P4 IMAD.MOV.U32 R15, RZ, RZ, R5 ;  /* 0x000000ffff0fc224 */ /* 0x008fe200078e0005 */
[----:B------:R-:W-:Y:S01]  /*b5f0*/  @!P2 SHF.L.U64.HI R20, R173, 0x1, R204 ;  /* 0x00000001ad14a819 */ /* 0x000fe200000102cc */
[----:B-1----:R-:W-:Y:S01]  /*b600*/  @!P3 IMAD.X R27, R3, 0x1, R10, P6 ;  /* 0x00000001031bb824 */ /* 0x002fe200030e060a */
[----:B------:R-:W-:Y:S02]  /*b610*/  @!P2 IADD3 R12, P6, R0, R31, RZ ;  /* 0x0000001f000ca210 */ /* 0x000fe40007fde0ff */
[----:B------:R-:W-:-:S02]  /*b620*/  @!P3 IADD3.X R29, R5, R10, RZ, P5, !PT ;  /* 0x0000000a051db210 */ /* 0x000fc40002ffe4ff */
[----:B------:R-:W-:Y:S01]  /*b630*/  @!P2 IADD3 R30, P5, R14, R31, RZ ;  /* 0x0000001f0e1ea210 */ /* 0x000fe20007fbe0ff */
[--C-:B------:R-:W-:Y:S01]  /*b640*/  @!P2 IMAD.X R13, R3, 0x1, R20.reuse, P6 ;  /* 0x00000001030da824 */ /* 0x100fe200030e0614 */
[----:B------:R-:W-:Y:S02]  /*b650*/  @!P1 SHF.L.U64.HI R24, R174, 0x1, R203 ;  /* 0x00000001ae189819 */ /* 0x000fe400000102cb */
[-C--:B------:R-:W-:Y:S01]  /*b660*/  @!P1 IADD3 R10, P6, R0, R33.reuse, RZ ;  /* 0x00000021000a9210 */ /* 0x080fe20007fde0ff */
[----:B------:R-:W-:Y:S01]  /*b670*/  @!P2 IMAD.X R31, R5, 0x1, R20, P5 ;  /* 0x00000001051fa824 */ /* 0x000fe200028e0614 */
[----:B------:R-:W-:Y:S01]  /*b680*/  ISETP.GE.AND P5, PT, R176, UR4, PT ;  /* 0x00000004b0007c0c */ /* 0x000fe2000bfa6270 */
[----:B------:R-:W-:Y:S01]  /*b690*/  @!P4 IMAD.MOV.U32 R20, RZ, RZ, R0 ;  /* 0x000000ffff14c224 */ /* 0x000fe200078e0000 */
[----:B------:R-:W-:Y:S02]  /*b6a0*/  @!P1 IADD3.X R11, R3, R24, RZ, P6, !PT ;  /* 0x00000018030b9210 */ /* 0x000fe400037fe4ff */
[----:B------:R-:W-:-:S02]  /*b6b0*/  @!P1 IADD3 R32, P6, R14, R33, RZ ;  /* 0x000000210e209210 */ /* 0x000fc40007fde0ff */
[----:B------:R-:W-:Y:S02]  /*b6c0*/  @!P0 SHF.L.U64.HI R38, R172, 0x1, R202 ;  /* 0x00000001ac268819 */ /* 0x000fe400000102ca */
[----:B------:R-:W-:Y:S01]  /*b6d0*/  @!P4 MOV R21, R3 ;  /* 0x000000030015c202 */ /* 0x000fe20000000f00 */
[----:B------:R-:W-:Y:S01]  /*b6e0*/  @!P1 IMAD.X R33, R5, 0x1, R24, P6 ;  /* 0x0000000105219824 */ /* 0x000fe200030e0618 */
[----:B------:R-:W-:Y:S01]  /*b6f0*/  @!P0 IADD3 R34, P6, R0, R41, RZ ;  /* 0x0000002900228210 */ /* 0x000fe20007fde0ff */
[----:B------:R-:W-:-:S03]  /*b700*/  @!P4 IMAD.WIDE R24, R162, 0x2, R14 ;  /* 0x00000002a218c825 */ /* 0x000fc600078e020e */
[----:B------:R-:W-:Y:S01]  /*b710*/  @!P0 IADD3.X R35, R3, R38, RZ, P6, !PT ;  /* 0x0000002603238210 */ /* 0x000fe200037fe4ff */
[----:B------:R-:W-:Y:S01]  /*b720*/  @!P4 IMAD.WIDE R20, R162, 0x2, R20 ;  /* 0x00000002a214c825 */ /* 0x000fe200078e0214 */
[----:B------:R-:W-:Y:S01]  /*b730*/  @!P0 IADD3 R40, P6, R14, R41, RZ ;  /* 0x000000290e288210 */ /* 0x000fe20007fde0ff */
[----:B------:R1:W5:Y:S02]  /*b740*/  @!P4 LD.E.64 R60, desc[UR60][R24.64] ;  /* 0x0000003c183cc980 */ /* 0x000364000c101b00 */
[C---:B------:R-:W-:Y:S01]  /*b750*/  @!P5 IMAD.SHL.U32 R15, R176.reuse, 0x2, RZ ;  /* 0x00000002b00fd824 */ /* 0x040fe200078e00ff */
[----:B------:R-:W-:Y:S01]  /*b760*/  @!P5 SHF.L.U64.HI R36, R176, 0x1, R201 ;  /* 0x00000001b024d819 */ /* 0x000fe200000102c9 */
[----:B------:R-:W-:Y:S01]  /*b770*/  @!P0 IMAD.X R41, R5, 0x1, R38, P6 ;  /* 0x0000000105298824 */ /* 0x000fe200030e0626 */
[----:B------:R1:W5:Y:S02]  /*b780*/  @!P4 LD.E.64 R58, desc[UR60][R20.64] ;  /* 0x0000003c143ac980 */ /* 0x000364000c101b00 */
[----:B------:R-:W-:-:S02]  /*b790*/  @!P5 IADD3 R14, P6, R14, R15, RZ ;  /* 0x0000000f0e0ed210 */ /* 0x000fc40007fde0ff */
[----:B------:R-:W-:Y:S02]  /*b7a0*/  @!P5 IADD3 R62, P4, R0, R15, RZ ;  /* 0x0000000f003ed210 */ /* 0x000fe40007f9e0ff */
[----:B------:R-:W-:Y:S02]  /*b7b0*/  CS2R R54, SRZ ;  /* 0x0000000000367805 */ /* 0x000fe4000001ff00 */
[----:B------:R-:W-:Y:S01]  /*b7c0*/  CS2R R56, SRZ ;  /* 0x0000000000387805 */ /* 0x000fe2000001ff00 */
[----:B------:R-:W-:Y:S01]  /*b7d0*/  @!P5 IMAD.X R15, R5, 0x1, R36, P6 ;  /* 0x00000001050fd824 */ /* 0x000fe200030e0624 */
[----:B------:R-:W-:Y:S02]  /*b7e0*/  @!P5 IADD3.X R63, R3, R36, RZ, P4, !PT ;  /* 0x00000024033fd210 */ /* 0x000fe400027fe4ff */
        /* <DEDUP_REMOVED lines=18> */
.L_x_2816:
[----:B------:R-:W-:Y:S05]  /*b910*/  BSYNC B1 ;  /* 0x0000000000017941 */ /* 0x000fea0003800000 */
.L_x_2815:
[----:B---3-5:R-:W-:Y:S01]  /*b920*/  IMAD.MOV.U32 R5, RZ, RZ, R56 ;  /* 0x000000ffff057224 */ /* 0x028fe200078e0038 */
[----:B-1----:R-:W-:Y:S01]  /*b930*/  MOV R3, R61 ;  /* 0x0000003d00037202 */ /* 0x002fe20000000f00 */
[----:B------:R-:W-:Y:S01]  /*b940*/  IMAD.MOV.U32 R10, RZ, RZ, R57 ;  /* 0x000000ffff0a7224 */ /* 0x000fe200078e0039 */
[----:B------:R-:W-:Y:S01]  /*b950*/  UMOV UR4, 0xffffffff ;  /* 0xffffffff00047882 */ /* 0x000fe20000000000 */
[----:B--2---:R-:W-:Y:S01]  /*b960*/  IMAD.MOV.U32 R0, RZ, RZ, R60 ;  /* 0x000000ffff007224 */ /* 0x004fe200078e003c */
[----:B------:R-:W-:Y:S01]  /*b970*/  PRMT R88, R88, 0x5410, R3 ;  /* 0x0000541058587816 */ /* 0x000fe20000000003 */
[----:B------:R-:W-:Y:S01]  /*b980*/  IMAD.MOV.U32 R3, RZ, RZ, R51 ;  /* 0x000000ffff037224 */ /* 0x000fe200078e0033 */
[----:B------:R-:W-:Y:S01]  /*b990*/  PRMT R86, R5, 0x5410, R10 ;  /* 0x0000541005567816 */ /* 0x000fe2000000000a */
[----:B------:R-:W-:Y:S01]  /*b9a0*/  IMAD.MOV.U32 R5, RZ, RZ, R46 ;  /* 0x000000ffff057224 */ /* 0x000fe200078e002e */
[----:B------:R-:W-:Y:S02]  /*b9b0*/  PRMT R89, R0, 0x7610, R89 ;  /* 0x0000761000597816 */ /* 0x000fe40000000059 */
[----:B------:R-:W-:-:S02]  /*b9c0*/  CS2R R30, SRZ ;  /* 0x00000000001e7805 */ /* 0x000fc4000001ff00 */
[----:B------:R-:W-:Y:S02]  /*b9d0*/  MOV R10, R47 ;  /* 0x0000002f000a7202 */ /* 0x000fe40000000f00 */
        /* <DEDUP_REMOVED lines=17> */
[----:B------:R-:W-:Y:S02]  /*baf0*/  PRMT R89, R89, 0x5410, R0 ;  /* 0x0000541059597816 */ /* 0x000fe40000000000 */
        /* <DEDUP_REMOVED lines=15> */
.L_x_3085:
        /* <DEDUP_REMOVED lines=11> */
[----:B------:R-:W-:Y:S02]  /*bca0*/  IADD3 R7, R183, R6, RZ ;  /* 0x00000006b7077210 */ /* 0x000fe40007ffe0ff */
[----:B------:R-:W-:Y:S02]  /*bcb0*/  CS2R R40, SRZ ;  /* 0x0000000000287805 */ /* 0x000fe4000001ff00 */
[----:B------:R-:W-:-:S02]  /*bcc0*/  CS2R R34, SRZ ;  /* 0x0000000000227805 */ /* 0x000fc4000001ff00 */
[----:B------:R-:W-:Y:S02]  /*bcd0*/  CS2R R28, SRZ ;  /* 0x00000000001c7805 */ /* 0x000fe4000001ff00 */
        /* <DEDUP_REMOVED lines=12> */
[C---:B------:R-:W-:Y:S01]  /*bda0*/  @!P4 IMAD.SHL.U32 R9, R175.reuse, 0x2, RZ ;  /* 0x00000002af09c824 */ /* 0x040fe200078e00ff */
[----:B------:R-:W-:-:S03]  /*bdb0*/  @!P4 SHF.L.U64.HI R6, R175, 0x1, R205 ;  /* 0x00000001af06c819 */ /* 0x000fc600000102cd */
[C---:B------:R-:W-:Y:S02]  /*bdc0*/  @!P3 SHF.L.U32 R71, R173.reuse, 0x1, RZ ;  /* 0x00000001ad47b819 */ /* 0x040fe400000006ff */
[----:B------:R-:W-:Y:S01]  /*bdd0*/  @!P2 IMAD.SHL.U32 R67, R174, 0x2, RZ ;  /* 0x00000002ae43a824 */ /* 0x000fe200078e00ff */
[-C--:B---3--:R-:W-:Y:S01]  /*bde0*/  @!P4 IADD3 R10, P5, R0, R9.reuse, RZ ;  /* 0x00000009000ac210 */ /* 0x088fe20007fbe0ff */
[----:B------:R-:W-:Y:S01]  /*bdf0*/  @!P1 IMAD.SHL.U32 R7, R172, 0x2, RZ ;  /* 0x00000002ac079824 */ /* 0x000fe200078e00ff */
[----:B------:R-:W-:Y:S02]  /*be00*/  @!P3 SHF.L.U64.HI R12, R173, 0x1, R204 ;  /* 0x00000001ad0cb819 */ /* 0x000fe400000102cc */
[----:B0-----:R-:W-:Y:S01]  /*be10*/  @!P4 IADD3 R8, P6, R4, R9, RZ ;  /* 0x000000090408c210 */ /* 0x001fe20007fde0ff */
[----:B--2---:R-:W-:Y:S01]  /*be20*/  @!P4 IMAD.X R11, R3, 0x1, R6, P5 ;  /* 0x00000001030bc824 */ /* 0x004fe200028e0606 */
[----:B------:R-:W-:Y:S02]  /*be30*/  @!P3 IADD3 R76, P5, R0, R71, RZ ;  /* 0x00000047004cb210 */ /* 0x000fe40007fbe0ff */
[----:B------:R-:W-:-:S02]  /*be40*/  @!P4 IADD3.X R9, R5, R6, RZ, P6, !PT ;  /* 0x000000060509c210 */ /* 0x000fc400037fe4ff */
[----:B------:R-:W-:Y:S01]  /*be50*/  @!P2 SHF.L.U64.HI R14, R174, 0x1, R203 ;  /* 0x00000001ae0ea819 */ /* 0x000fe200000102cb */
[----:B------:R-:W-:Y:S01]  /*be60*/  @!P3 IMAD.X R77, R3, 0x1, R12, P5 ;  /* 0x00000001034db824 */ /* 0x000fe200028e060c */
[----:B------:R-:W-:Y:S02]  /*be70*/  @!P3 IADD3 R70, P6, R4, R71, RZ ;  /* 0x000000470446b210 */ /* 0x000fe40007fde0ff */
[-C--:B------:R-:W-:Y:S02]  /*be80*/  @!P2 IADD3 R68, P5, R0, R67.reuse, RZ ;  /* 0x000000430044a210 */ /* 0x080fe40007fbe0ff */
[----:B------:R-:W-:Y:S02]  /*be90*/  @!P3 IADD3.X R71, R5, R12, RZ, P6, !PT ;  /* 0x0000000c0547b210 */ /* 0x000fe400037fe4ff */
[----:B------:R-:W-:Y:S01]  /*bea0*/  @!P2 IADD3 R66, P6, R4, R67, RZ ;  /* 0x000000430442a210 */ /* 0x000fe20007fde0ff */
[----:B------:R-:W-:Y:S01]  /*beb0*/  @!P2 IMAD.X R69, R3, 0x1, R14, P5 ;  /* 0x000000010345a824 */ /* 0x000fe200028e060e */
[----:B------:R-:W-:-:S02]  /*bec0*/  @!P1 SHF.L.U64.HI R20, R172, 0x1, R202 ;  /* 0x00000001ac149819 */ /* 0x000fc400000102ca */
[-C--:B------:R-:W-:Y:S01]  /*bed0*/  @!P1 IADD3 R64, P5, R0, R7.reuse, RZ ;  /* 0x0000000700409210 */ /* 0x080fe20007fbe0ff */
[----:B------:R-:W-:Y:S01]  /*bee0*/  @!P2 IMAD.X R67, R5, 0x1, R14, P6 ;  /* 0x000000010543a824 */ /* 0x000fe200030e060e */
[----:B------:R-:W-:Y:S02]  /*bef0*/  ISETP.GE.AND P6, PT, R162, UR4, PT ;  /* 0x00000004a2007c0c */ /* 0x000fe4000bfc6270 */
[----:B------:R-:W-:Y:S02]  /*bf00*/  @!P1 IADD3.X R65, R3, R20, RZ, P5, !PT ;  /* 0x0000001403419210 */ /* 0x000fe40002ffe4ff */
[----:B------:R-:W-:-:S05]  /*bf10*/  @!P1 IADD3 R6, P5, R4, R7, RZ ;  /* 0x0000000704069210 */ /* 0x000fca0007fbe0ff */
[----:B------:R-:W-:Y:S01]  /*bf20*/  @!P1 IMAD.X R7, R5, 0x1, R20, P5 ;  /* 0x0000000105079824 */ /* 0x000fe200028e0614 */
[----:B------:R-:W-:-:S03]  /*bf30*/  ISETP.GE.AND P5, PT, R176, UR4, PT ;  /* 0x00000004b0007c0c */ /* 0x000fc6000bfa6270 */
[----:B------:R-:W-:Y:S01]  /*bf40*/  @!P6 MOV R13, R3 ;  /* 0x00000003000de202 */ /* 0x000fe20000000f00 */
        /* <DEDUP_REMOVED lines=9> */
[----:B------:R-:W-:Y:S01]  /*bfe0*/  CS2R R32, SRZ ;  /* 0x0000000000207805 */ /* 0x000fe2000001ff00 */
[----:B------:R-:W-:Y:S01]  /*bff0*/  @!P5 IMAD.X R75, R3, 0x1, R20, P6 ;  /* 0x00000001034bd824 */ /* 0x000fe200030e0614 */
[----:B------:R-:W-:Y:S02]  /*c000*/  @!P5 IADD3 R4, P6, R4, R21, RZ ;  /* 0x000000150404d210 */ /* 0x000fe40007fde0ff */
[----:B------:R2:W5:Y:S01]  /*c010*/  @!P4 LD.E.64 R34, desc[UR60][R10.64] ;  /* 0x0000003c0a22c980 */ /* 0x000562000c101b00 */
[----:B------:R-:W-:Y:S02]  /*c020*/  CS2R R28, SRZ ;  /* 0x00000000001c7805 */ /* 0x000fe4000001ff00 */
[----:B------:R-:W-:-:S02]  /*c030*/  CS2R R26, SRZ ;  /* 0x00000000001a7805 */ /* 0x000fc4000001ff00 */
[----:B------:R-:W-:Y:S01]  /*c040*/  @!P5 IADD3.X R5, R5, R20, RZ, P6, !PT ;  /* 0x000000140505d210 */ /* 0x000fe200037fe4ff */
[----:B------:R3:W5:Y:S01]  /*c050*/  @!P4 LD.E.64 R32, desc[UR60][R8.64] ;  /* 0x0000003c0820c980 */ /* 0x000762000c101b00 */
[----:B------:R-:W-:Y:S02]  /*c060*/  CS2R R24, SRZ ;  /* 0x0000000000187805 */ /* 0x000fe4000001ff00 */
        /* <DEDUP_REMOVED lines=13> */
.L_x_2819:
[----:B------:R-:W-:Y:S05]  /*c140*/  BSYNC B1 ;  /* 0x0000000000017941 */ /* 0x000fea0003800000 */
.L_x_2818:
[----:B01---5:R-:W-:Y:S01]  /*c150*/  MOV R4, R30 ;  /* 0x0000001e00047202 */ /* 0x023fe20000000f00 */
[C---:B------:R-:W-:Y:S01]  /*c160*/  VIADD R5, R62.reuse, 0xc400 ;  /* 0x0000c4003e057836 */ /* 0x040fe20000000000 */
[----:B--2---:R-:W-:Y:S01]  /*c170*/  LEA.HI R3, R197, R197, RZ, 0x1 ;  /* 0x000000c5c5037211 */ /* 0x004fe200078f08ff */
[----:B---3--:R-:W-:Y:S01]  /*c180*/  VIADD R0, R62, 0xc440 ;  /* 0x0000c4403e007836 */ /* 0x008fe20000000000 */
[----:B------:R-:W-:Y:S01]  /*c190*/  PRMT R75, R4, 0x7610, R75 ;  /* 0x00007610044b7816 */ /* 0x000fe2000000004b */
[----:B------:R-:W-:Y:S01]  /*c1a0*/  @P0 VIADD R0, R5, 0xffffffc0 ;  /* 0xffffffc005000836 */ /* 0x000fe20000000000 */
[----:B------:R-:W-:Y:S01]  /*c1b0*/  LOP3.LUT R4, R3, 0xfffffffe, RZ, 0xc0, !PT ;  /* 0xfffffffe03047812 */ /* 0x000fe200078ec0ff */
[----:B------:R-:W-:Y:S01]  /*c1c0*/  IMAD.MOV.U32 R5, RZ, RZ, R31 ;  /* 0x000000ffff057224 */ /* 0x000fe200078e001f */
[----:B------:R-:W-:Y:S01]  /*c1d0*/  MOV R6, R32 ;  /* 0x0000002000067202 */ /* 0x000fe20000000f00 */
        /* <DEDUP_REMOVED lines=14> */
[----:B------:R-:W-:Y:S01]  /*c2c0*/  PRMT R66, R7, 0x7610, R66 ;  /* 0x0000761007427816 */ /* 0x000fe20000000042 */
[----:B------:R-:W-:Y:S01]  /*c2d0*/  IMAD.MOV.U32 R63, RZ, RZ, R15 ;  /* 0x000000ffff3f7224 */ /* 0x000fe200078e000f */
[----:B------:R-:W-:Y:S01]  /*c2e0*/  MOV R3, R21 ;  /* 0x0000001500037202 */ /* 0x000fe20000000f00 */
[----:B------:R-:W-:Y:S01]  /*c2f0*/  BSSY B1, `(.L_x_2820) ;  /* 0x0000019000017945 */ /* 0x000fe20003800000 */
[----:B------:R-:W-:-:S02]  /*c300*/  MOV R7, R8 ;  /* 0x0000000800077202 */ /* 0x000fc40000000f00 */
[----:B------:R-:W-:Y:S01]  /*c310*/  PRMT R64, R4, 0x5410, R6 ;  /* 0x0000541004407816 */ /* 0x000fe20000000006 */
[----:B------:R-:W-:Y:S01]  /*c320*/  IMAD.MOV.U32 R4, RZ, RZ, R9 ;  /* 0x000000ffff047224 */ /* 0x000fe200078e0009 */
[--C-:B------:R-:W-:Y:S01]  /*c330*/  PRMT R66, R66, 0x5410, R3.reuse ;  /* 0x0000541042427816 */ /* 0x100fe20000000003 */
[----:B------:R-:W-:Y:S01]  /*c340*/  IMAD.MOV.U32 R6, RZ, RZ, R40 ;  /* 0x000000ffff067224 */ /* 0x000fe200078e0028 */
[----:B------:R-:W-:Y:S02]  /*c350*/  PRMT R3, R7, 0x7610, R3 ;  /* 0x0000761007037816 */ /* 0x000fe40000000003 */
[----:B------:R-:W-:Y:S02]  /*c360*/  MOV R7, R41 ;  /* 0x0000002900077202 */ /* 0x000fe40000000f00 */
        /* <DEDUP_REMOVED lines=10> */
[----:B------:R-:W-:Y:S02]  /*c410*/  VIADDMNMX R69, R84, -R185, 0x80, PT ;  /* 0x0000008054457446 */ /* 0x000fe400038009b9 */
[----:B------:R-:W-:Y:S01]  /*c420*/  PRMT R67, R4, 0x5410, R6 ;  /* 0x0000541004437816 */ /* 0x000fe20000000006 */
[----:B------:R-:W-:Y:S01]  /*c430*/  IMAD.MOV.U32 R6, RZ, RZ, R11 ;  /* 0x000000ffff067224 */ /* 0x000fe200078e000b */
[----:B------:R-:W-:-:S02]  /*c440*/  ISETP.GE.AND P1, PT, R170, R69, PT ;  /* 0x00000045aa00720c */ /* 0x000fc40003f26270 */
[----:B------:R-:W-:Y:S02]  /*c450*/  PRMT R65, R7, 0x5410, R63 ;  /* 0x0000541007417816 */ /* 0x000fe4000000003f */
[----:B------:R-:W-:Y:S01]  /*c460*/  MOV R4, R10 ;  /* 0x0000000a00047202 */ /* 0x000fe20000000f00 */
[----:B0-----:R-:W-:Y:S08]  /*c470*/  @!P0 BRA `(.L_x_2821) ;  /* 0x0000016800388947 */ /* 0x001ff00003800000 */
.L_x_3086:
[----:B------:R-:W-:Y:S05]  /*c480*/  BSYNC B1 ;  /* 0x0000000000017941 */ /* 0x000fea0003800000 */
.L_x_2820:
        /* <DEDUP_REMOVED lines=54> */
.L_x_2825:
[----:B------:R-:W-:Y:S05]  /*c7f0*/  BSYNC B2 ;  /* 0x0000000000027941 */ /* 0x000fea0003800000 */
.L_x_2824:
        /* <DEDUP_REMOVED lines=44> */
.L_x_2827:
[----:B------:R-:W-:Y:S05]  /*cac0*/  BSYNC B2 ;  /* 0x0000000000027941 */ /* 0x000fea0003800000 */
.L_x_2826:
        /* <DEDUP_REMOVED lines=44> */
.L_x_2829:
[----:B------:R-:W-:Y:S05]  /*cd90*/  BSYNC B2 ;  /* 0x0000000000027941 */ /* 0x000fea0003800000 */
.L_x_2828:
[----:B------:R-:W-:Y:S04]  /*cda0*/  BSSY B2, `(.L_x_2830) ;  /* 0x000002c000027945 */ /* 0x000fe80003800000 */
[----:B------:R-:W-:Y:S05]  /*cdb0*/  @P3 BRA `(.L_x_2831) ;  /* 0x0000000000a83947 */ /* 0x000fea0003800000 */
[----:B012---:R-:W0:Y:S01]  /*cdc0*/  LDS.128 R4, [R0+0x4000] ;  /* 0x0040000000047984 */ /* 0x007e220000000c00 */
[----:B------:R-:W-:Y:S01]  /*cdd0*/  SHF.R.U32.HI R51, RZ, 0x10, R49 ;  /* 0x00000010ff337819 */ /* 0x000fe20000011631 */
[----:B------:R-:W-:Y:S01]  /*cde0*/  HADD2.F32 R50, -RZ, R82.H0_H0 ;  /* 0x20000052ff327230 */ /* 0x000fe20000004100 */
[----:B------:R-:W-:Y:S01]  /*cdf0*/  SHF.R.U32.HI R53, RZ, 0x10, R47 ;  /* 0x00000010ff357819 */ /* 0x000fe2000001162f */
[----:B------:R-:W-:Y:S01]  /*ce00*/  HADD2.F32 R52, -RZ, R81.H1_H1 ;  /* 0x30000051ff347230 */ /* 0x000fe20000004100 */
[----:B------:R-:W-:Y:S01]  /*ce10*/  SHF.R.U64 R59, R48, 0x10, R49 ;  /* 0x00000010303b7819 */ /* 0x000fe20000001231 */
[----:B------:R-:W-:Y:S01]  /*ce20*/  HADD2.F32 R51, -RZ, R51.H0_H0 ;  /* 0x20000033ff337230 */ /* 0x000fe20000004100 */
        /* <DEDUP_REMOVED lines=35> */
.L_x_2831:
[----:B------:R-:W-:Y:S05]  /*d060*/  BSYNC B2 ;  /* 0x0000000000027941 */ /* 0x000fea0003800000 */
.L_x_2830:
[----:B------:R-:W-:Y:S04]  /*d070*/  BSSY B2, `(.L_x_2832) ;  /* 0x000002c000027945 */ /* 0x000fe80003800000 */
[----:B------:R-:W-:Y:S05]  /*d080*/  @P4 BRA `(.L_x_2833) ;  /* 0x0000000000a84947 */ /* 0x000fea0003800000 */
[----:B0123--:R-:W0:Y:S01]  /*d090*/  LDS.128 R4, [R62+0x14400] ;  /* 0x014400003e047984 */ /* 0x00fe220000000c00 */
        /* <DEDUP_REMOVED lines=41> */
.L_x_2833:
[----:B------:R-:W-:Y:S05]  /*d330*/  BSYNC B2 ;  /* 0x0000000000027941 */ /* 0x000fea0003800000 */
.L_x_2832:
        /* <DEDUP_REMOVED lines=43> */
.L_x_2823:
[----:B------:R-:W-:Y:S05]  /*d5f0*/  BSYNC B1 ;  /* 0x0000000000017941 */ /* 0x000fea0003800000 */
.L_x_2822:
        /* <DEDUP_REMOVED lines=53> */
.L_x_2836:
[----:B------:R-:W-:Y:S05]  /*d950*/  BSYNC B1 ;  /* 0x0000000000017941 */ /* 0x000fea0003800000 */
.L_x_2835:
        /* <DEDUP_REMOVED lines=44> */
.L_x_2838:
[----:B------:R-:W-:Y:S05]  /*dc20*/  BSYNC B1 ;  /* 0x0000000000017941 */ /* 0x000fea0003800000 */
.L_x_2837:
        /* <DEDUP_REMOVED lines=44> */
.L_x_2840:
[----:B------:R-:W-:Y:S05]  /*def0*/  BSYNC B1 ;  /* 0x0000000000017941 */ /* 0x000fea0003800000 */
.L_x_2839:
        /* <DEDUP_REMOVED lines=44> */
.L_x_2842:
[----:B------:R-:W-:Y:S05]  /*e1c0*/  BSYNC B1 ;  /* 0x0000000000017941 */ /* 0x000fea0003800000 */
.L_x_2841:
        /* <DEDUP_REMOVED lines=44> */
.L_x_2844:
[----:B------:R-:W-:Y:S05]  /*e490*/  BSYNC B1 ;  /* 0x0000000000017941 */ /* 0x000fea0003800000 */
.L_x_2843:
        /* <DEDUP_REMOVED lines=44> */
.L_x_2813:
[----:B------:R-:W0:Y:S01]  /*e760*/  LDC R25, c[0x0][0x448] ;  /* 0x00011200ff197b82 */ /* 0x000e220000000800 */
[----:B------:R-:W-:Y:S01]  /*e770*/  IMAD R3, R198, 0x40, R9 ;  /* 0x00000040c6037824 */ /* 0x000fe200078e0209 */
[----:B------:R-:W-:Y:S01]  /*e780*/  ULDC.64 UR4, c[0x0][0x3f8] ;  /* 0x0000fe0000047ab9 */ /* 0x000fe20000000a00 */
[----:B------:R-:W-:Y:S01]  /*e790*/  ULDC.64 UR6, c[0x0][0x408] ;  /* 0x0001020000067ab9 */ /* 0x000fe20000000a00 */
[----:B------:R-:W-:Y:S01]  /*e7a0*/  MOV R4, R26 ;  /* 0x0000001a00047202 */ /* 0x000fe20000000f00 */
[----:B------:R-:W-:Y:S01]  /*e7b0*/  IMAD.MOV.U32 R10, RZ, RZ, R24 ;  /* 0x000000ffff0a7224 */ /* 0x000fe200078e0018 */
[----:B------:R-:W-:Y:S02]  /*e7c0*/  MOV R11, R31 ;  /* 0x0000001f000b7202 */ /* 0x000fe40000000f00 */
        /* <DEDUP_REMOVED lines=18> */
[----:B------:R-:W-:Y:S01]  /*e8f0*/  LEA R20, P1, R10, UR6, 0x1 ;  /* 0x000000060a147c11 */ /* 0x000fe2000f8208ff */
[----:B------:R-:W-:-:S03]  /*e900*/  IMAD.IADD R21, R11, 0x1, R21 ;  /* 0x000000010b157824 */ /* 0x000fc600078e0215 */
[----:B------:R-:W-:Y:S02]  /*e910*/  LEA.HI.X R7, R4, UR5, R7, 0x1, P0 ;  /* 0x0000000504077c11 */ /* 0x000fe400080f0c07 */
[----:B------:R-:W-:Y:S01]  /*e920*/  LEA.HI.X R21, R10, UR7, R21, 0x1, P1 ;  /* 0x000000070a157c11 */ /* 0x000fe200088f0c15 */
[----:B------:R-:W-:Y:S06]  /*e930*/  BRA.DIV UR4, `(.L_x_2845) ;  /* 0x00000146041c7947 */ /* 0x000fec000b800000 */
[----:B------:R0:W1:Y:S04]  /*e940*/  SHFL.IDX PT, R3, R7, RZ, 0x1c1f ;  /* 0x001c1fff07037589 */ /* 0x00006800000e0000 */
[----:B------:R0:W2:Y:S04]  /*e950*/  SHFL.IDX PT, R0, R6, RZ, 0x1c1f ;  /* 0x001c1fff06007589 */ /* 0x0000a800000e0000 */
[----:B------:R0:W3:Y:S04]  /*e960*/  SHFL.IDX PT, R5, R21, RZ, 0x1c1f ;  /* 0x001c1fff15057589 */ /* 0x0000e800000e0000 */
[----:B------:R0:W4:Y:S02]  /*e970*/  SHFL.IDX PT, R14, R20, RZ, 0x1c1f ;  /* 0x001c1fff140e7589 */ /* 0x00012400000e0000 */
.L_x_3092:
        /* <DEDUP_REMOVED lines=22> */
[----:B------:R-:W-:Y:S02]  /*eae0*/  ISETP.GE.AND P4, PT, R165, UR4, PT ;  /* 0x00000004a5007c0c */ /* 0x000fe4000bf86270 */
[----:B------:R-:W-:Y:S02]  /*eaf0*/  CS2R R28, SRZ ;  /* 0x00000000001c7805 */ /* 0x000fe4000001ff00 */
[----:B---3--:R-:W-:-:S02]  /*eb00*/  MOV R25, R5 ;  /* 0x0000000500197202 */ /* 0x008fc40000000f00 */
[----:B------:R-:W-:Y:S02]  /*eb10*/  CS2R R30, SRZ ;  /* 0x00000000001e7805 */ /* 0x000fe4000001ff00 */
[----:B------:R-:W-:Y:S02]  /*eb20*/  CS2R R40, SRZ ;  /* 0x0000000000287805 */ /* 0x000fe4000001ff00 */
[----:B------:R-:W-:Y:S02]  /*eb30*/  CS2R R42, SRZ ;  /* 0x00000000002a7805 */ /* 0x000fe4000001ff00 */
[----:B------:R-:W-:Y:S02]  /*eb40*/  @!P2 SHF.L.U32 R11, R16, 0x1, RZ ;  /* 0x00000001100ba819 */ /* 0x000fe400000006ff */
[----:B------:R-:W-:Y:S01]  /*eb50*/  @!P3 SHF.L.U32 R27, R166, 0x3, RZ ;  /* 0x00000003a61bb819 */ /* 0x000fe200000006ff */
[----:B------:R-:W-:Y:S01]  /*eb60*/  @!P4 IMAD.SHL.U32 R49, R167, 0x8, RZ ;  /* 0x00000008a731c824 */ /* 0x000fe200078e00ff */
[----:B------:R-:W-:-:S02]  /*eb70*/  @!P2 IADD3 R50, P0, R0, R11, RZ ;  /* 0x0000000b0032a210 */ /* 0x000fc40007f1e0ff */
[----:B------:R-:W-:Y:S01]  /*eb80*/  @!P2 IADD3 R4, P1, R14, R11, RZ ;  /* 0x0000000b0e04a210 */ /* 0x000fe20007f3e0ff */
[----:B------:R-:W-:Y:S01]  /*eb90*/  @!P3 IMAD.WIDE R10, R27, 0x2, R12 ;  /* 0x000000021b0ab825 */ /* 0x000fe200078e020c */
[----:B------:R-:W-:Y:S02]  /*eba0*/  @!P2 SHF.L.U64.HI R0, R16, 0x1, R17 ;  /* 0x000000011000a819 */ /* 0x000fe40000010211 */
[----:B------:R-:W-:Y:S01]  /*ebb0*/  CS2R R36, SRZ ;  /* 0x0000000000247805 */ /* 0x000fe2000001ff00 */
[----:B------:R-:W-:Y:S01]  /*ebc0*/  @!P4 IMAD.WIDE R14, R49, 0x2, R12 ;  /* 0x00000002310ec825 */ /* 0x000fe200078e020c */
[----:B------:R-:W-:Y:S02]  /*ebd0*/  CS2R R38, SRZ ;  /* 0x0000000000267805 */ /* 0x000fe4000001ff00 */
[----:B------:R-:W-:Y:S02]  /*ebe0*/  CS2R R32, SRZ ;  /* 0x0000000000207805 */ /* 0x000fe4000001ff00 */
[----:B------:R-:W-:Y:S01]  /*ebf0*/  CS2R R34, SRZ ;  /* 0x0000000000227805 */ /* 0x000fe2000001ff00 */
[----:B------:R-:W-:Y:S01]  /*ec00*/  @!P3 IMAD.WIDE R12, R27, 0x2, R24 ;  /* 0x000000021b0cb825 */ /* 0x000fe200078e0218 */
[----:B------:R-:W-:-:S02]  /*ec10*/  CS2R R26, SRZ ;  /* 0x00000000001a7805 */ /* 0x000fc4000001ff00 */
[----:B------:R-:W-:Y:S02]  /*ec20*/  CS2R R44, SRZ ;  /* 0x00000000002c7805 */ /* 0x000fe4000001ff00 */
[----:B------:R-:W-:Y:S01]  /*ec30*/  CS2R R46, SRZ ;  /* 0x00000000002e7805 */ /* 0x000fe2000001ff00 */
[----:B------:R-:W-:Y:S01]  /*ec40*/  @!P4 IMAD.WIDE R48, R49, 0x2, R24 ;  /* 0x000000023130c825 */ /* 0x000fe200078e0218 */
[----:B------:R-:W-:Y:S01]  /*ec50*/  CS2R R24, SRZ ;  /* 0x0000000000187805 */ /* 0x000fe2000001ff00 */
[----:B------:R1:W5:Y:S02]  /*ec60*/  @!P3 LD.E.128 R28, desc[UR60][R10.64] ;  /* 0x0000003c0a1cb980 */ /* 0x000364000c101d00 */
[--C-:B------:R-:W-:Y:S02]  /*ec70*/  @!P2 IMAD.X R51, R3, 0x1, R0.reuse, P0 ;  /* 0x000000010333a824 */ /* 0x100fe400000e0600 */
[----:B------:R-:W-:Y:S01]  /*ec80*/  @!P2 IMAD.X R5, R5, 0x1, R0, P1 ;  /* 0x000000010505a824 */ /* 0x000fe200008e0600 */
[----:B------:R1:W5:Y:S04]  /*ec90*/  @!P3 LD.E.128 R40, desc[UR60][R12.64] ;  /* 0x0000003c0c28b980 */ /* 0x000368000c101d00 */
[----:B------:R1:W5:Y:S04]  /*eca0*/  @!P4 LD.E.128 R24, desc[UR60][R14.64] ;  /* 0x0000003c0e18c980 */ /* 0x000368000c101d00 */
[----:B------:R1:W5:Y:S04]  /*ecb0*/  @!P4 LD.E.128 R36, desc[UR60][R48.64] ;  /* 0x0000003c3024c980 */ /* 0x000368000c101d00 */
[----:B------:R1:W5:Y:S04]  /*ecc0*/  @!P2 LD.E.128 R32, desc[UR60][R50.64] ;  /* 0x0000003c3220a980 */ /* 0x000368000c101d00 */
[----:B------:R1:W5:Y:S02]  /*ecd0*/  @!P2 LD.E.128 R44, desc[UR60][R4.64] ;  /* 0x0000003c042ca980 */ /* 0x000364000c101d00 */
.L_x_2847:
[----:B------:R-:W-:Y:S05]  /*ece0*/  BSYNC B1 ;  /* 0x0000000000017941 */ /* 0x000fea0003800000 */
.L_x_2846:
[----:B-1---5:R-:W-:Y:S01]  /*ecf0*/  IMAD.MOV.U32 R3, RZ, RZ, R45 ;  /* 0x000000ffff037224 */ /* 0x022fe200078e002d */
[----:B--2---:R-:W-:Y:S01]  /*ed00*/  MOV R0, R44 ;  /* 0x0000002c00007202 */ /* 0x004fe20000000f00 */
[----:B------:R-:W-:Y:S01]  /*ed10*/  IMAD.MOV.U32 R4, RZ, RZ, R46 ;  /* 0x000000ffff047224 */ /* 0x000fe200078e002e */
[----:B---3--:R-:W-:Y:S01]  /*ed20*/  MOV R5, R47 ;  /* 0x0000002f00057202 */ /* 0x008fe20000000f00 */
[----:B------:R-:W-:Y:S01]  /*ed30*/  UMOV UR4, 0xffffffff ;  /* 0xffffffff00047882 */ /* 0x000fe20000000000 */
        /* <DEDUP_REMOVED lines=35> */
[----:B------:R-:W-:Y:S02]  /*ef70*/  PRMT R76, R4, 0x5410, R5 ;  /* 0x00005410044c7816 */ /* 0x000fe40000000005 */
[----:B------:R-:W-:Y:S01]  /*ef80*/  CS2R R4, SRZ ;  /* 0x0000000000047805 */ /* 0x000fe2000001ff00 */
[----:B------:R-:W-:Y:S06]  /*ef90*/  BRA.DIV UR4, `(.L_x_2848) ;  /* 0x0000013e04f47947 */ /* 0x000fec000b800000 */
[----:B------:R1:W2:Y:S04]  /*efa0*/  SHFL.IDX PT, R3, R7, 0x1, 0x1c1f ;  /* 0x003c1f0007037f89 */ /* 0x0002a800000e0000 */
[----:B------:R1:W3:Y:S04]  /*efb0*/  SHFL.IDX PT, R0, R6, 0x1, 0x1c1f ;  /* 0x003c1f0006007f89 */ /* 0x0002e800000e0000 */
[----:B0-----:R-:W0:Y:S04]  /*efc0*/  SHFL.IDX PT, R21, R21, 0x1, 0x1c1f ;  /* 0x003c1f0015157f89 */ /* 0x001e2800000e0000 */
[----:B-1----:R-:W0:Y:S02]  /*efd0*/  SHFL.IDX PT, R20, R20, 0x1, 0x1c1f ;  /* 0x003c1f0014147f89 */ /* 0x002e2400000e0000 */
.L_x_3098:
        /* <DEDUP_REMOVED lines=16> */
[----:B--2---:R-:W-:Y:S01]  /*f0e0*/  MOV R5, R3 ;  /* 0x0000000300057202 */ /* 0x004fe20000000f00 */
[----:B---3--:R-:W-:Y:S01]  /*f0f0*/  IMAD.MOV.U32 R4, RZ, RZ, R0 ;  /* 0x000000ffff047224 */ /* 0x008fe200078e0000 */
[----:B------:R-:W-:Y:S02]  /*f100*/  ISETP.GE.AND P2, PT, R16, UR4, PT ;  /* 0x0000000410007c0c */ /* 0x000fe4000bf46270 */
[----:B------:R-:W-:Y:S02]  /*f110*/  CS2R R52, SRZ ;  /* 0x0000000000347805 */ /* 0x000fe4000001ff00 */
[----:B------:R-:W-:Y:S02]  /*f120*/  ISETP.GE.AND P3, PT, R164, UR4, PT ;  /* 0x00000004a4007c0c */ /* 0x000fe4000bf66270 */
[----:B------:R-:W-:Y:S02]  /*f130*/  CS2R R54, SRZ ;  /* 0x0000000000367805 */ /* 0x000fe4000001ff00 */
[----:B------:R-:W-:-:S02]  /*f140*/  ISETP.GE.AND P4, PT, R165, UR4, PT ;  /* 0x00000004a5007c0c */ /* 0x000fc4000bf86270 */
[----:B------:R-:W-:Y:S02]  /*f150*/  CS2R R8, SRZ ;  /* 0x0000000000087805 */ /* 0x000fe4000001ff00 */
[----:B------:R-:W-:Y:S02]  /*f160*/  CS2R R10, SRZ ;  /* 0x00000000000a7805 */ /* 0x000fe4000001ff00 */
[----:B------:R-:W-:Y:S02]  /*f170*/  CS2R R56, SRZ ;  /* 0x0000000000387805 */ /* 0x000fe4000001ff00 */
[----:B------:R-:W-:Y:S01]  /*f180*/  CS2R R58, SRZ ;  /* 0x00000000003a7805 */ /* 0x000fe2000001ff00 */
[----:B------:R-:W-:Y:S02]  /*f190*/  @!P2 IMAD.SHL.U32 R63, R16, 0x2, RZ ;  /* 0x00000002103fa824 */ /* 0x000fe400078e00ff */
[----:B------:R-:W-:Y:S02]  /*f1a0*/  @!P3 IMAD.SHL.U32 R71, R166, 0x8, RZ ;  /* 0x00000008a647b824 */ /* 0x000fe400078e00ff */
[----:B------:R-:W-:Y:S01]  /*f1b0*/  @!P4 IMAD.SHL.U32 R65, R167, 0x8, RZ ;  /* 0x00000008a741c824 */ /* 0x000fe200078e00ff */
[-C--:B------:R-:W-:Y:S01]  /*f1c0*/  @!P2 IADD3 R60, P0, R0, R63.reuse, RZ ;  /* 0x0000003f003ca210 */ /* 0x080fe20007f1e0ff */
[----:B------:R-:W-:Y:S01]  /*f1d0*/  @!P3 IMAD.WIDE R66, R71, 0x2, R4 ;  /* 0x000000024742b825 */ /* 0x000fe200078e0204 */
[----:B0-----:R-:W-:-:S02]  /*f1e0*/  @!P2 IADD3 R62, P1, R20, R63, RZ ;  /* 0x0000003f143ea210 */ /* 0x001fc40007f3e0ff */
[----:B------:R-:W-:Y:S01]  /*f1f0*/  @!P2 SHF.L.U64.HI R0, R16, 0x1, R17 ;  /* 0x000000011000a819 */ /* 0x000fe20000010211 */
[----:B------:R-:W-:Y:S01]  /*f200*/  @!P4 IMAD.WIDE R68, R65, 0x2, R4 ;  /* 0x000000024144c825 */ /* 0x000fe200078e0204 */
[----:B------:R-:W-:Y:S02]  /*f210*/  CS2R R12, SRZ ;  /* 0x00000000000c7805 */ /* 0x000fe4000001ff00 */
[----:B------:R-:W-:Y:S02]  /*f220*/  CS2R R14, SRZ ;  /* 0x00000000000e7805 */ /* 0x000fe4000001ff00 */
[----:B------:R-:W-:Y:S02]  /*f230*/  CS2R R48, SRZ ;  /* 0x0000000000307805 */ /* 0x000fe4000001ff00 */
[----:B------:R-:W-:Y:S02]  /*f240*/  CS2R R50, SRZ ;  /* 0x0000000000327805 */ /* 0x000fe4000001ff00 */
[----:B------:R-:W-:-:S02]  /*f250*/  CS2R R4, SRZ ;  /* 0x0000000000047805 */ /* 0x000fc4000001ff00 */
[----:B------:R-:W-:Y:S01]  /*f260*/  CS2R R6, SRZ ;  /* 0x0000000000067805 */ /* 0x000fe2000001ff00 */
[--C-:B------:R-:W-:Y:S01]  /*f270*/  @!P3 IMAD.WIDE R70, R71, 0x2, R20.reuse ;  /* 0x000000024746b825 */ /* 0x100fe200078e0214 */
[----:B------:R-:W-:Y:S01]  /*f280*/  @!P2 IADD3.X R61, R3, R0, RZ, P0, !PT ;  /* 0x00000000033da210 */ /* 0x000fe200007fe4ff */
[----:B------:R1:W5:Y:S02]  /*f290*/  @!P3 LD.E.128 R52, desc[UR60][R66.64] ;  /* 0x0000003c4234b980 */ /* 0x000364000c101d00 */
[----:B------:R-:W-:Y:S02]  /*f2a0*/  @!P4 IMAD.WIDE R64, R65, 0x2, R20 ;  /* 0x000000024140c825 */ /* 0x000fe400078e0214 */
[----:B------:R1:W5:Y:S02]  /*f2b0*/  @!P3 LD.E.128 R8, desc[UR60][R70.64] ;  /* 0x0000003c4608b980 */ /* 0x000364000c101d00 */
[----:B------:R-:W-:Y:S02]  /*f2c0*/  @!P2 IMAD.X R63, R21, 0x1, R0, P1 ;  /* 0x00000001153fa824 */ /* 0x000fe400008e0600 */
[----:B------:R1:W5:Y:S04]  /*f2d0*/  @!P4 LD.E.128 R56, desc[UR60][R68.64] ;  /* 0x0000003c4438c980 */ /* 0x000368000c101d00 */
[----:B------:R1:W5:Y:S04]  /*f2e0*/  @!P4 LD.E.128 R12, desc[UR60][R64.64] ;  /* 0x0000003c400cc980 */ /* 0x000368000c101d00 */
[----:B------:R1:W5:Y:S04]  /*f2f0*/  @!P2 LD.E.128 R48, desc[UR60][R60.64] ;  /* 0x0000003c3c30a980 */ /* 0x000368000c101d00 */
[----:B------:R1:W5:Y:S02]  /*f300*/  @!P2 LD.E.128 R4, desc[UR60][R62.64] ;  /* 0x0000003c3e04a980 */ /* 0x000364000c101d00 */
.L_x_2850:
[----:B------:R-:W-:Y:S05]  /*f310*/  BSYNC B1 ;  /* 0x0000000000017941 */ /* 0x000fea0003800000 */
.L_x_2849:
[----:B--2--5:R-:W-:Y:S01]  /*f320*/  IMAD.MOV.U32 R3, RZ, RZ, R4 ;  /* 0x000000ffff037224 */ /* 0x024fe200078e0004 */
[----:B---3--:R-:W-:Y:S01]  /*f330*/  LEA.HI R0, R197, R197, RZ, 0x1 ;  /* 0x000000c5c5007211 */ /* 0x008fe200078f08ff */
[----:B0-----:R-:W-:Y:S01]  /*f340*/  IMAD.MOV.U32 R21, RZ, RZ, R7 ;  /* 0x000000ffff157224 */ /* 0x001fe200078e0007 */
[----:B------:R-:W-:Y:S01]  /*f350*/  MOV R20, R5 ;  /* 0x0000000500147202 */ /* 0x000fe20000000f00 */
[----:B-1----:R-:W-:Y:S01]  /*f360*/  IMAD.MOV.U32 R61, RZ, RZ, R49 ;  /* 0x000000ffff3d7224 */ /* 0x002fe200078e0031 */
[----:B------:R-:W-:Y:S01]  /*f370*/  LOP3.LUT R0, R0, 0xfffffffe, RZ, 0xc0, !PT ;  /* 0xfffffffe00007812 */ /* 0x000fe200078ec0ff */
[----:B------:R-:W-:Y:S01]  /*f380*/  IMAD.MOV.U32 R62, RZ, RZ, R50 ;  /* 0x000000ffff3e7224 */ /* 0x000fe200078e0032 */
[----:B------:R-:W-:Y:S01]  /*f390*/  PRMT R78, R3, 0x5410, R20 ;  /* 0x00005410034e7816 */ /* 0x000fe20000000014 */
[----:B------:R-:W-:Y:S01]  /*f3a0*/  IMAD.MOV.U32 R3, RZ, RZ, R6 ;  /* 0x000000ffff037224 */ /* 0x000fe200078e0006 */
[----:B------:R-:W-:Y:S01]  /*f3b0*/  IADD3 R0, R197, -R0, RZ ;  /* 0x80000000c5007210 */ /* 0x000fe20007ffe0ff */
[----:B------:R-:W-:Y:S01]  /*f3c0*/  IMAD.MOV.U32 R20, RZ, RZ, R9 ;  /* 0x000000ffff147224 */ /* 0x000fe200078e0009 */
[----:B------:R-:W-:Y:S01]  /*f3d0*/  MOV R60, R10 ;  /* 0x0000000a003c7202 */ /* 0x000fe20000000f00 */
[----:B------:R-:W-:Y:S01]  /*f3e0*/  BSSY B1, `(.L_x_2851) ;  /* 0x0000023000017945 */ /* 0x000fe20003800000 */
        /* <DEDUP_REMOVED lines=9> */
[----:B------:R-:W-:-:S02]  /*f480*/  MOV R20, R13 ;  /* 0x0000000d00147202 */ /* 0x000fc40000000f00 */
[----:B------:R-:W-:Y:S02]  /*f490*/  PRMT R69, R69, 0x5410, R0 ;  /* 0x0000541045457816 */ /* 0x000fe40000000000 */
[----:B------:R-:W-:Y:S02]  /*f4a0*/  PRMT R0, R0, 0x5410, R60 ;  /* 0x0000541000007816 */ /* 0x000fe4000000003c */
[----:B------:R-:W-:Y:S01]  /*f4b0*/  PRMT R3, R20, 0x5410, R3 ;  /* 0x0000541014037816 */ /* 0x000fe20000000003 */
[----:B------:R-:W-:Y:S01]  /*f4c0*/  IMAD.MOV.U32 R20, RZ, RZ, R15 ;  /* 0x000000ffff147224 */ /* 0x000fe200078e000f */
[----:B------:R-:W-:Y:S02]  /*f4d0*/  MOV R60, R48 ;  /* 0x00000030003c7202 */ /* 0x000fe40000000f00 */
[----:B------:R-:W-:Y:S02]  /*f4e0*/  PRMT R81, R62, 0x7610, R81 ;  /* 0x000076103e517816 */ /* 0x000fe40000000051 */
        /* <DEDUP_REMOVED lines=14> */
[----:B------:R-:W-:Y:S01]  /*f5d0*/  PRMT R20, R61, 0x5410, R62 ;  /* 0x000054103d147816 */ /* 0x000fe2000000003e */
[----:B------:R-:W-:Y:S01]  /*f5e0*/  IMAD.MOV.U32 R61, RZ, RZ, R59 ;  /* 0x000000ffff3d7224 */ /* 0x000fe200078e003b */
[----:B------:R-:W-:Y:S01]  /*f5f0*/  ISETP.GE.AND P1, PT, R170, R77, PT ;  /* 0x0000004daa00720c */ /* 0x000fe20003f26270 */
[----:B0-----:R-:W-:-:S12]  /*f600*/  @!P0 BRA `(.L_x_2852) ;  /* 0x0000013800cc8947 */ /* 0x001fd80003800000 */
.L_x_3099:
[----:B------:R-:W-:Y:S05]  /*f610*/  BSYNC B1 ;  /* 0x0000000000017941 */ /* 0x000fea0003800000 */
.L_x_2851:
        /* <DEDUP_REMOVED lines=13> */
[----:B------:R-:W-:Y:S02]  /*f6f0*/  SHF.R.S32.HI R63, RZ, 0x1f, R62 ;  /* 0x0000001fff3f7819 */ /* 0x000fe4000001143e */
[----:B------:R-:W-:Y:S02]  /*f700*/  SHF.L.U32 R64, R62, 0x3, RZ ;  /* 0x000000033e407819 */ /* 0x000fe400000006ff */
[----:B------:R-:W-:Y:S02]  /*f710*/  LEA.HI R62, R63, R62, RZ, 0x3 ;  /* 0x0000003e3f3e7211 */ /* 0x000fe400078f18ff */
[----:B------:R-:W-:-:S02]  /*f720*/  LOP3.LUT R63, R181, 0x38, R64, 0xf8, !PT ;  /* 0x00000038b53f7812 */ /* 0x000fc400078ef840 */
[-C--:B------:R-:W-:Y:S01]  /*f730*/  LOP3.LUT R60, R61, R182.reuse, RZ, 0x3c, !PT ;  /* 0x000000b63d3c7212 */ /* 0x080fe200078e3cff */
[----:B------:R-:W-:Y:S01]  /*f740*/  IMAD.SHL.U32 R62, R62, 0x400, RZ ;  /* 0x000004003e3e7824 */ /* 0x000fe200078e00ff */
[----:B------:R-:W-:Y:S02]  /*f750*/  LOP3.LUT R65, R63, R182, RZ, 0x3c, !PT ;  /* 0x000000b63f417212 */ /* 0x000fe400078e3cff */
[----:B------:R-:W-:Y:S01]  /*f760*/  SHF.R.U32.HI R102, RZ, 0x10, R33 ;  /* 0x00000010ff667819 */ /* 0x000fe20000011621 */
[----:B------:R-:W-:Y:S01]  /*f770*/  IMAD.IADD R61, R183, 0x1, R60 ;  /* 0x00000001b73d7824 */ /* 0x000fe200078e023c */
[----:B------:R-:W-:Y:S02]  /*f780*/  LOP3.LUT R64, R62, 0x7fffe000, RZ, 0xc0, !PT ;  /* 0x7fffe0003e407812 */ /* 0x000fe400078ec0ff */
[----:B------:R-:W-:Y:S02]  /*f790*/  SHF.R.U32.HI R103, RZ, 0x10, R45 ;  /* 0x00000010ff677819 */ /* 0x000fe4000001162d */
[----:B------:R-:W-:-:S02]  /*f7a0*/  IADD3 R65, R65, R64, R183 ;  /* 0x0000004041417210 */ /* 0x000fc40007ffe0b7 */
[----:B------:R-:W-:Y:S01]  /*f7b0*/  LEA R90, R61, R18, 0x1 ;  /* 0x000000123d5a7211 */ /* 0x000fe200078e08ff */
[----:B------:R-:W-:Y:S01]  /*f7c0*/  HADD2.F32 R103, -RZ, R103.H0_H0 ;  /* 0x20000067ff677230 */ /* 0x000fe20000004100 */
[----:B------:R-:W-:Y:S01]  /*f7d0*/  SHF.R.U64 R32, R32, 0x10, R33 ;  /* 0x0000001020207819 */ /* 0x000fe20000001221 */
[----:B------:R-:W-:Y:S01]  /*f7e0*/  IMAD R91, R65, 0x2, R18 ;  /* 0x00000002415b7824 */ /* 0x000fe200078e0212 */
[----:B------:R-:W-:Y:S01]  /*f7f0*/  SHF.R.U64 R44, R44, 0x10, R45 ;  /* 0x000000102c2c7819 */ /* 0x000fe2000000122d */
[----:B------:R-:W0:Y:S01]  /*f800*/  LDS.128 R60, [R90+0xc400] ;  /* 0x00c400005a3c7984 */ /* 0x000e220000000c00 */
[----:B------:R-:W-:Y:S02]  /*f810*/  SHF.R.U64 R33, R34, 0x10, R35 ;  /* 0x0000001022217819 */ /* 0x000fe40000001223 */
[--C-:B------:R-:W-:Y:S01]  /*f820*/  SHF.R.U64 R34, R46, 0x10, R47.reuse ;  /* 0x000000102e227819 */ /* 0x100fe2000000122f */
[----:B------:R-:W1:Y:S01]  /*f830*/  LDS.128 R64, [R91+0xc400] ;  /* 0x00c400005b407984 */ /* 0x000e620000000c00 */
[----:B------:R-:W-:Y:S01]  /*f840*/  SHF.R.U32.HI R46, RZ, 0x10, R47 ;  /* 0x00000010ff2e7819 */ /* 0x000fe2000001162f */
[----:B------:R-:W-:Y:S01]  /*f850*/  HADD2.F32 R33, -RZ, R33.H0_H0 ;  /* 0x20000021ff217230 */ /* 0x000fe20000004100 */
[----:B------:R-:W-:Y:S01]  /*f860*/  SHF.R.U32.HI R35, RZ, 0x10, R35 ;  /* 0x00000010ff237819 */ /* 0x000fe20000011623 */
[----:B0-----:R-:W-:-:S02]  /*f870*/  HADD2.F32 R94, -RZ, R61.H0_H0 ;  /* 0x2000003dff5e7230 */ /* 0x001fc40000004100 */
[----:B------:R-:W-:Y:S02]  /*f880*/  HADD2.F32 R96, -RZ, R61.H1_H1 ;  /* 0x3000003dff607230 */ /* 0x000fe40000004100 */
[--C-:B-1----:R-:W-:Y:S02]  /*f890*/  HADD2.F32 R61, -RZ, R65.reuse.H0_H0 ;  /* 0x20000041ff3d7230 */ /* 0x102fe40000004100 */
[----:B------:R-:W-:Y:S02]  /*f8a0*/  HADD2.F32 R92, -RZ, R65.H1_H1 ;  /* 0x30000041ff5c7230 */ /* 0x000fe40000004100 */
[--C-:B------:R-:W-:Y:S02]  /*f8b0*/  HADD2.F32 R99, -RZ, R67.reuse.H0_H0 ;  /* 0x20000043ff637230 */ /* 0x100fe40000004100 */
[C---:B------:R-:W-:Y:S01]  /*f8c0*/  FMUL.FTZ R65, R61.reuse, R101 ;  /* 0x000000653d417220 */ /* 0x040fe20000410000 */
[----:B------:R-:W-:Y:S02]  /*f8d0*/  HADD2.F32 R93, -RZ, R67.H1_H1 ;  /* 0x30000043ff5d7230 */ /* 0x000fe40000004100 */
[----:B------:R-:W-:Y:S01]  /*f8e0*/  FMUL.FTZ R105, R61, R100 ;  /* 0x000000643d697220 */ /* 0x000fe20000410000 */
[----:B------:R-:W-:-:S02]  /*f8f0*/  HADD2.F32 R67, -RZ, R102.H0_H0 ;  /* 0x20000066ff437230 */ /* 0x000fc40000004100 */
[C---:B------:R-:W-:Y:S01]  /*f900*/  FFMA.FTZ R61, R94.reuse, R100, -R65 ;  /* 0x000000645e3d7223 */ /* 0x040fe20000010841 */
[----:B------:R-:W-:Y:S02]  /*f910*/  HADD2.F32 R97, -RZ, R64.H0_H0 ;  /* 0x20000040ff617230 */ /* 0x000fe40000004100 */
[----:B------:R-:W-:Y:S01]  /*f920*/  FFMA.FTZ R65, R94, R101, R105 ;  /* 0x000000655e417223 */ /* 0x000fe20000010069 */
[--C-:B------:R-:W-:Y:S02]  /*f930*/  HADD2.F32 R102, -RZ, R89.reuse.H1_H1 ;  /* 0x30000059ff667230 */ /* 0x100fe40000004100 */
[C---:B------:R-:W-:Y:S01]  /*f940*/  FMUL.FTZ R107, R92.reuse, R103 ;  /* 0x000000675c6b7220 */ /* 0x040fe20000410000 */
[----:B------:R-:W-:Y:S02]  /*f950*/  HADD2.F32 R95, -RZ, R60.H0_H0 ;  /* 0x2000003cff5f7230 */ /* 0x000fe40000004100 */
[----:B------:R-:W-:Y:S01]  /*f960*/  FMUL.FTZ R101, R92, R67 ;  /* 0x000000435c657220 */ /* 0x000fe20000410000 */
[----:B------:R-:W-:-:S02]  /*f970*/  HADD2.F32 R100, -RZ, R89.H0_H0 ;  /* 0x20000059ff647230 */ /* 0x000fc40000004100 */
[C---:B------:R-:W-:Y:S01]  /*f980*/  FMUL.FTZ R104, R97.reuse, R102 ;  /* 0x0000006661687220 */ /* 0x040fe20000410000 */
[----:B------:R-:W-:Y:S02]  /*f990*/  HADD2.F32 R98, -RZ, R66.H0_H0 ;  /* 0x20000042ff627230 */ /* 0x000fe40000004100 */
[C---:B------:R-:W-:Y:S01]  /*f9a0*/  FFMA.FTZ R92, R96.reuse, R67, -R107 ;  /* 0x00000043605c7223 */ /* 0x040fe2000001086b */
[----:B------:R-:W-:Y:S02]  /*f9b0*/  HADD2.F32 R89, -RZ, R88.H1_H1 ;  /* 0x30000058ff597230 */ /* 0x000fe40000004100 */
[----:B------:R-:W-:Y:S01]  /*f9c0*/  FFMA.FTZ R94, R96, R103, R101 ;  /* 0x00000067605e7223 */ /* 0x000fe20000010065 */
[----:B------:R-:W-:Y:S02]  /*f9d0*/  HADD2.F32 R45, -RZ, R62.H0_H0 ;  /* 0x2000003eff2d7230 */ /* 0x000fe40000004100 */
        /* <DEDUP_REMOVED lines=10> */
[----:B------:R-:W-:-:S02]  /*fa80*/  HADD2.F32 R88, -RZ, R46.H0_H0 ;  /* 0x2000002eff587230 */ /* 0x000fc40000004100 */
[C---:B------:R-:W-:Y:S01]  /*fa90*/  FMUL.FTZ R102, R99.reuse, R86 ;  /* 0x0000005663667220 */ /* 0x040fe20000410000 */
[----:B------:R-:W-:Y:S02]  /*faa0*/  HADD2.F32 R46, -RZ, R35.H0_H0 ;  /* 0x20000023ff2e7230 */ /* 0x000fe40000004100 */
[-C--:B------:R-:W-:Y:S01]  /*fab0*/  FMUL.FTZ R99, R99, R96.reuse ;  /* 0x0000006063637220 */ /* 0x080fe20000410000 */
[----:B------:R-:W-:Y:S02]  /*fac0*/  HADD2.F32 R63, -RZ, R63.H1_H1 ;  /* 0x3000003fff3f7230 */ /* 0x000fe40000004100 */
[----:B------:R-:W-:Y:S01]  /*fad0*/  FFMA.FTZ R98, R45, R89, R98 ;  /* 0x000000592d627223 */ /* 0x000fe20000010062 */
[C---:B------:R-:W-:Y:S01]  /*fae0*/  FFMA.FTZ R102, R47.reuse, R96, -R102 ;  /* 0x000000602f667223 */ /* 0x040fe20000010866 */
        /* <DEDUP_REMOVED lines=10> */
[----:B------:R-:W-:Y:S01]  /*fb90*/  FMUL.FTZ R63, R64, R45 ;  /* 0x0000002d403f7220 */ /* 0x000fe20000410000 */
[----:B------:R-:W-:-:S02]  /*fba0*/  HADD2.F32 R60, -RZ, R60.H1_H1 ;  /* 0x3000003cff3c7230 */ /* 0x000fc40000004100 */
[----:B------:R-:W-:Y:S01]  /*fbb0*/  FMUL.FTZ R89, R66, R47 ;  /* 0x0000002f42597220 */ /* 0x000fe20000410000 */
[----:B------:R-:W-:Y:S02]  /*fbc0*/  HADD2.F32 R62, -RZ, R62.H1_H1 ;  /* 0x3000003eff3e7230 */ /* 0x000fe40000004100 */
[----:B------:R-:W-:Y:S01]  /*fbd0*/  FMUL.FTZ R64, R64, R35 ;  /* 0x0000002340407220 */ /* 0x000fe20000410000 */
[----:B------:R-:W-:Y:S01]  /*fbe0*/  FMUL.FTZ R66, R66, R33 ;  /* 0x0000002142427220 */ /* 0x000fe20000410000 */
[----:B------:R-:W-:Y:S01]  /*fbf0*/  FFMA.FTZ R32, R60, R35, -R63 ;  /* 0x000000233c207223 */ /* 0x000fe2000001083f */
        /* <DEDUP_REMOVED lines=13> */
.L_x_2856:
[----:B------:R-:W-:Y:S05]  /*fcd0*/  BSYNC B2 ;  /* 0x0000000000027941 */ /* 0x000fea0003800000 */
.L_x_2855:
        /* <DEDUP_REMOVED lines=21> */
[--C-:B------:R-:W-:Y:S01]  /*fe30*/  SHF.R.U64 R29, R30, 0x10, R31.reuse ;  /* 0x000000101e1d7819 */ /* 0x100fe2000000121f */
[----:B------:R-:W-:Y:S01]  /*fe40*/  IMAD R60, R45, 0x2, R18 ;  /* 0x000000022d3c7824 */ /* 0x000fe200078e0212 */
[----:B------:R-:W-:-:S02]  /*fe50*/  SHF.R.U32.HI R91, RZ, 0x10, R31 ;  /* 0x00000010ff5b7819 */ /* 0x000fc4000001161f */
[--C-:B------:R-:W-:Y:S01]  /*fe60*/  SHF.R.U32.HI R89, RZ, 0x10, R43.reuse ;  /* 0x00000010ff597819 */ /* 0x100fe2000001162b */
[----:B------:R-:W-:Y:S01]  /*fe70*/  HADD2.F32 R29, -RZ, R29.H0_H0 ;  /* 0x2000001dff1d7230 */ /* 0x000fe20000004100 */
[----:B------:R-:W1:Y:S01]  /*fe80*/  LDS.128 R44, [R60+0xc400] ;  /* 0x00c400003c2c7984 */ /* 0x000e620000000c00 */
[----:B------:R-:W-:Y:S01]  /*fe90*/  SHF.R.U64 R30, R42, 0x10, R43 ;  /* 0x000000102a1e7819 */ /* 0x000fe2000000122b */
[--C-:B0-----:R-:W-:Y:S02]  /*fea0*/  HADD2.F32 R41, -RZ, R33.reuse.H0_H0 ;  /* 0x20000021ff297230 */ /* 0x101fe40000004100 */
[----:B------:R-:W-:Y:S02]  /*feb0*/  HADD2.F32 R33, -RZ, R33.H1_H1 ;  /* 0x30000021ff217230 */ /* 0x000fe40000004100 */
[----:B------:R-:W-:Y:S02]  /*fec0*/  HADD2.F32 R31, -RZ, R32.H0_H0 ;  /* 0x20000020ff1f7230 */ /* 0x000fe40000004100 */
[----:B------:R-:W-:-:S02]  /*fed0*/  HADD2.F32 R42, -RZ, R34.H0_H0 ;  /* 0x20000022ff2a7230 */ /* 0x000fc40000004100 */
[--C-:B------:R-:W-:Y:S02]  /*fee0*/  HADD2.F32 R43, -RZ, R35.reuse.H0_H0 ;  /* 0x20000023ff2b7230 */ /* 0x100fe40000004100 */
[----:B------:R-:W-:Y:S02]  /*fef0*/  HADD2.F32 R35, -RZ, R35.H1_H1 ;  /* 0x30000023ff237230 */ /* 0x000fe40000004100 */
[----:B------:R-:W-:Y:S02]  /*ff00*/  HADD2.F32 R32, -RZ, R32.H1_H1 ;  /* 0x30000020ff207230 */ /* 0x000fe40000004100 */
[--C-:B-1----:R-:W-:Y:S02]  /*ff10*/  HADD2.F32 R61, -RZ, R45.reuse.H0_H0 ;  /* 0x2000002dff3d7230 */ /* 0x102fe40000004100 */
[----:B------:R-:W-:Y:S02]  /*ff20*/  HADD2.F32 R62, -RZ, R45.H1_H1 ;  /* 0x3000002dff3e7230 */ /* 0x000fe40000004100 */
[----:B------:R-:W-:-:S02]  /*ff30*/  HADD2.F32 R45, -RZ, R44.H0_H0 ;  /* 0x2000002cff2d7230 */ /* 0x000fc40000004100 */
[C---:B------:R-:W-:Y:S01]  /*ff40*/  FMUL.FTZ R88, R61.reuse, R86 ;  /* 0x000000563d587220 */ /* 0x040fe20000410000 */
[-C--:B------:R-:W-:Y:S01]  /*ff50*/  FMUL.FTZ R90, R61, R66.reuse ;  /* 0x000000423d5a7220 */ /* 0x080fe20000410000 */
[----:B------:R-:W-:Y:S02]  /*ff60*/  HADD2.F32 R61, -RZ, R67.H0_H0 ;  /* 0x20000043ff3d7230 */ /* 0x000fe40000004100 */
        /* <DEDUP_REMOVED lines=8> */
[----:B------:R-:W-:-:S02]  /*fff0*/  HADD2.F32 R41, -RZ, R83.H0_H0 ;  /* 0x20000053ff297230 */ /* 0x000fc40000004100 */
[-C--:B------:R-:W-:Y:S01]  /*10000*/  FMUL.FTZ R45, R45, R84.reuse ;  /* 0x000000542d2d7220 */ /* 0x080fe20000410000 */
[----:B------:R-:W-:Y:S02]  /*10010*/  HADD2.F32 R33, -RZ, R85.H0_H0 ;  /* 0x20000055ff217230 */ /* 0x000fe40000004100 */
[C---:B------:R-:W-:Y:S01]  /*10020*/  FFMA.FTZ R84, R31.reuse, R84, -R62 ;  /* 0x000000541f547223 */ /* 0x040fe2000001083e */
[----:B------:R-:W-:Y:S02]  /*10030*/  HADD2.F32 R64, -RZ, R47.H0_H0 ;  /* 0x2000002fff407230 */ /* 0x000fe40000004100 */
[----:B------:R-:W-:Y:S01]  /*10040*/  FFMA.FTZ R45, R31, R82, R45 ;  /* 0x000000521f2d7223 */ /* 0x000fe2000001002d */
[----:B------:R-:W-:Y:S02]  /*10050*/  HADD2.F32 R83, -RZ, R83.H1_H1 ;  /* 0x30000053ff537230 */ /* 0x000fe40000004100 */
[----:B------:R-:W-:Y:S01]  /*10060*/  FMUL.FTZ R31, R63, R41 ;  /* 0x000000293f1f7220 */ /* 0x000fe20000410000 */
[----:B------:R-:W-:-:S02]  /*10070*/  HADD2.F32 R85, -RZ, R85.H1_H1 ;  /* 0x30000055ff557230 */ /* 0x000fc40000004100 */
[----:B------:R-:W-:Y:S01]  /*10080*/  FMUL.FTZ R67, R63, R33 ;  /* 0x000000213f437220 */ /* 0x000fe20000410000 */
[----:B------:R-:W-:Y:S02]  /*10090*/  HADD2.F32 R47, -RZ, R47.H1_H1 ;  /* 0x3000002fff2f7230 */ /* 0x000fe40000004100 */
[----:B------:R-:W-:Y:S01]  /*100a0*/  FMUL.FTZ R82, R64, R83 ;  /* 0x0000005340527220 */ /* 0x000fe20000410000 */
[----:B------:R-:W-:Y:S02]  /*100b0*/  HADD2.F32 R66, -RZ, R89.H0_H0 ;  /* 0x20000059ff427230 */ /* 0x000fe40000004100 */
[----:B------:R-:W-:Y:S01]  /*100c0*/  FFMA.FTZ R63, R42, R33, -R31 ;  /* 0x000000212a3f7223 */ /* 0x000fe2000001081f */
[----:B------:R-:W-:Y:S02]  /*100d0*/  HADD2.F32 R62, -RZ, R91.H0_H0 ;  /* 0x2000005bff3e7230 */ /* 0x000fe40000004100 */
[----:B------:R-:W-:Y:S01]  /*100e0*/  FMUL.FTZ R64, R64, R85 ;  /* 0x0000005540407220 */ /* 0x000fe20000410000 */
[----:B------:R-:W-:Y:S01]  /*100f0*/  FFMA.FTZ R67, R42, R41, R67 ;  /* 0x000000292a437223 */ /* 0x000fe20000010043 */
[----:B------:R-:W-:-:S02]  /*10100*/  HADD2.F32 R44, -RZ, R44.H1_H1 ;  /* 0x3000002cff2c7230 */ /* 0x000fc40000004100 */
[C---:B------:R-:W-:Y:S01]  /*10110*/  FMUL.FTZ R42, R47.reuse, R66 ;  /* 0x000000422f2a7220 */ /* 0x040fe20000410000 */
[----:B------:R-:W-:Y:S02]  /*10120*/  HADD2.F32 R46, -RZ, R46.H1_H1 ;  /* 0x3000002eff2e7230 */ /* 0x000fe40000004100 */
[----:B------:R-:W-:Y:S01]  /*10130*/  FMUL.FTZ R86, R47, R62 ;  /* 0x0000003e2f567220 */ /* 0x000fe20000410000 */
[----:B------:R-:W-:Y:S02]  /*10140*/  HADD2.F32 R33, -RZ, R40.H0_H0 ;  /* 0x20000028ff217230 */ /* 0x000fe40000004100 */
[C---:B------:R-:W-:Y:S01]  /*10150*/  FFMA.FTZ R82, R43.reuse, R85, -R82 ;  /* 0x000000552b527223 */ /* 0x040fe20000010852 */
[----:B------:R-:W-:Y:S02]  /*10160*/  HADD2.F32 R41, -RZ, R30.H0_H0 ;  /* 0x2000001eff297230 */ /* 0x000fe40000004100 */
[----:B------:R-:W-:Y:S01]  /*10170*/  FFMA.FTZ R64, R43, R83, R64 ;  /* 0x000000532b407223 */ /* 0x000fe20000010040 */
[----:B------:R-:W-:-:S02]  /*10180*/  HADD2.F32 R31, -RZ, R28.H0_H0 ;  /* 0x2000001cff1f7230 */ /* 0x000fc40000004100 */
[C---:B------:R-:W-:Y:S01]  /*10190*/  FFMA.FTZ R83, R35.reuse, R62, -R42 ;  /* 0x0000003e23537223 */ /* 0x040fe2000001082a */
[----:B------:R-:W-:Y:S02]  /*101a0*/  HADD2.F32 R34, -RZ, R34.H1_H1 ;  /* 0x30000022ff227230 */ /* 0x000fe40000004100 */
[----:B------:R-:W-:Y:S01]  /*101b0*/  FFMA.FTZ R85, R35, R66, R86 ;  /* 0x0000004223557223 */ /* 0x000fe20000010056 */
        /* <DEDUP_REMOVED lines=18> */
.L_x_2858:
[----:B------:R-:W-:Y:S05]  /*102e0*/  BSYNC B2 ;  /* 0x0000000000027941 */ /* 0x000fea0003800000 */
.L_x_2857:
[----:B------:R-:W-:Y:S05]  /*102f0*/  @P2 BRA `(.L_x_2854) ;  /* 0x0000000400782947 */ /* 0x000fea0003800000 */
[----:B------:R-:W-:Y:S01]  /*10300*/  LEA.HI R87, R87, R167, RZ, 0x1d ;  /* 0x000000a757577211 */ /* 0x000fe200078fe8ff */
[----:B------:R-:W-:Y:S01]  /*10310*/  HADD2.F32 R41, -RZ, R75.H1_H1 ;  /* 0x3000004bff297230 */ /* 0x000fe20000004100 */
[----:B0-----:R-:W-:Y:S01]  /*10320*/  SHF.R.U32.HI R44, RZ, 0x10, R37 ;  /* 0x00000010ff2c7819 */ /* 0x001fe20000011625 */
[--C-:B------:R-:W-:Y:S01]  /*10330*/  HADD2.F32 R42, -RZ, R73.reuse.H1_H1 ;  /* 0x30000049ff2a7230 */ /* 0x100fe20000004100 */
[----:B-1----:R-:W-:Y:S01]  /*10340*/  SHF.R.S32.HI R30, RZ, 0x1f, R87 ;  /* 0x0000001fff1e7819 */ /* 0x002fe20000011457 */
[----:B------:R-:W-:Y:S01]  /*10350*/  IMAD.SHL.U32 R28, R87, 0x8, RZ ;  /* 0x00000008571c7824 */ /* 0x000fe200078e00ff */
[----:B------:R-:W-:Y:S01]  /*10360*/  SHF.R.U64 R61, R36, 0x10, R37 ;  /* 0x00000010243d7819 */ /* 0x000fe20000001225 */
        /* <DEDUP_REMOVED lines=9> */
[----:B------:R-:W-:Y:S02]  /*10400*/  SHF.R.U32.HI R43, RZ, 0x10, R25 ;  /* 0x00000010ff2b7819 */ /* 0x000fe40000011619 */
[----:B------:R-:W-:Y:S02]  /*10410*/  IADD3 R33, R33, R32, R183 ;  /* 0x0000002021217210 */ /* 0x000fe40007ffe0b7 */
[----:B------:R-:W-:Y:S02]  /*10420*/  SHF.R.U64 R65, R24, 0x10, R25 ;  /* 0x0000001018417819 */ /* 0x000fe40000001219 */
[--C-:B------:R-:W-:Y:S01]  /*10430*/  SHF.R.U64 R47, R38, 0x10, R39.reuse ;  /* 0x00000010262f7819 */ /* 0x100fe20000001227 */
[----:B------:R-:W-:Y:S01]  /*10440*/  IMAD R40, R33, 0x2, R18 ;  /* 0x0000000221287824 */ /* 0x000fe200078e0212 */
[----:B------:R-:W-:-:S02]  /*10450*/  SHF.R.U32.HI R45, RZ, 0x10, R39 ;  /* 0x00000010ff2d7819 */ /* 0x000fc40000011627 */
[--C-:B------:R-:W-:Y:S02]  /*10460*/  SHF.R.U32.HI R63, RZ, 0x10, R27.reuse ;  /* 0x00000010ff3f7819 */ /* 0x100fe4000001161b */
        /* <DEDUP_REMOVED lines=15> */
[----:B------:R-:W-:Y:S01]  /*10560*/  FMUL.FTZ R62, R37, R44 ;  /* 0x0000002c253e7220 */ /* 0x000fe20000410000 */
[C---:B------:R-:W-:Y:S01]  /*10570*/  FFMA.FTZ R46, R25.reuse, R41, -R46 ;  /* 0x00000029192e7223 */ /* 0x040fe2000001082e */
[----:B------:R-:W-:Y:S01]  /*10580*/  FFMA.FTZ R60, R25, R42, R60 ;  /* 0x0000002a193c7223 */ /* 0x000fe2000001003c */
[----:B------:R-:W-:Y:S01]  /*10590*/  FMUL.FTZ R25, R33, R73 ;  /* 0x0000004921197220 */ /* 0x000fe20000410000 */
[-C--:B------:R-:W-:Y:S01]  /*105a0*/  FMUL.FTZ R42, R37, R36.reuse ;  /* 0x00000024252a7220 */ /* 0x080fe20000410000 */
[----:B------:R-:W-:Y:S01]  /*105b0*/  FFMA.FTZ R41, R29, R36, -R62 ;  /* 0x000000241d297223 */ /* 0x000fe2000001083e */
[----:B------:R-:W-:Y:S01]  /*105c0*/  FMUL.FTZ R36, R33, R75 ;  /* 0x0000004b21247220 */ /* 0x000fe20000410000 */
[----:B------:R-:W-:-:S02]  /*105d0*/  HADD2.F32 R37, -RZ, R74.H0_H0 ;  /* 0x2000004aff257230 */ /* 0x000fc40000004100 */
[C---:B------:R-:W-:Y:S01]  /*105e0*/  FFMA.FTZ R75, R24.reuse, R75, -R25 ;  /* 0x0000004b184b7223 */ /* 0x040fe20000010819 */
[----:B------:R-:W-:Y:S02]  /*105f0*/  HADD2.F32 R38, -RZ, R34.H0_H0 ;  /* 0x20000022ff267230 */ /* 0x000fe40000004100 */
[----:B------:R-:W-:Y:S01]  /*10600*/  FFMA.FTZ R43, R29, R44, R42 ;  /* 0x0000002c1d2b7223 */ /* 0x000fe2000001002a */
[----:B------:R-:W-:Y:S02]  /*10610*/  HADD2.F32 R39, -RZ, R35.H0_H0 ;  /* 0x20000023ff277230 */ /* 0x000fe40000004100 */
[----:B------:R-:W-:Y:S01]  /*10620*/  FFMA.FTZ R73, R24, R73, R36 ;  /* 0x0000004918497223 */ /* 0x000fe20000010024 */
[----:B------:R-:W-:Y:S02]  /*10630*/  HADD2.F32 R25, -RZ, R76.H0_H0 ;  /* 0x2000004cff197230 */ /* 0x000fe40000004100 */
[----:B------:R-:W-:Y:S01]  /*10640*/  FMUL.FTZ R29, R38, R37 ;  /* 0x00000025261d7220 */ /* 0x000fe20000410000 */
[----:B------:R-:W-:-:S02]  /*10650*/  HADD2.F32 R74, -RZ, R74.H1_H1 ;  /* 0x3000004aff4a7230 */ /* 0x000fc40000004100 */
[----:B------:R-:W-:Y:S02]  /*10660*/  HADD2.F32 R76, -RZ, R76.H1_H1 ;  /* 0x3000004cff4c7230 */ /* 0x000fe40000004100 */
[-C--:B------:R-:W-:Y:S01]  /*10670*/  FMUL.FTZ R33, R38, R25.reuse ;  /* 0x0000001926217220 */ /* 0x080fe20000410000 */
[----:B------:R-:W-:Y:S02]  /*10680*/  HADD2.F32 R35, -RZ, R35.H1_H1 ;  /* 0x30000023ff237230 */ /* 0x000fe40000004100 */
[C---:B------:R-:W-:Y:S01]  /*10690*/  FMUL.FTZ R42, R39.reuse, R74 ;  /* 0x0000004a272a7220 */ /* 0x040fe20000410000 */
[----:B------:R-:W-:Y:S02]  /*106a0*/  HADD2.F32 R36, -RZ, R45.H0_H0 ;  /* 0x2000002dff247230 */ /* 0x000fe40000004100 */
[----:B------:R-:W-:Y:S01]  /*106b0*/  FMUL.FTZ R39, R39, R76 ;  /* 0x0000004c27277220 */ /* 0x000fe20000410000 */
[----:B------:R-:W-:Y:S02]  /*106c0*/  HADD2.F32 R24, -RZ, R63.H0_H0 ;  /* 0x2000003fff187230 */ /* 0x000fe40000004100 */
[C---:B------:R-:W-:Y:S01]  /*106d0*/  FFMA.FTZ R38, R26.reuse, R25, -R29 ;  /* 0x000000191a267223 */ /* 0x040fe2000001081d */
[----:B------:R-:W-:Y:S01]  /*106e0*/  FFMA.FTZ R37, R26, R37, R33 ;  /* 0x000000251a257223 */ /* 0x000fe20000010021 */
[----:B------:R-:W-:-:S02]  /*106f0*/  HADD2.F32 R32, -RZ, R32.H1_H1 ;  /* 0x30000020ff207230 */ /* 0x000fc40000004100 */
[----:B------:R-:W-:Y:S01]  /*10700*/  FMUL.FTZ R26, R35, R36 ;  /* 0x00000024231a7220 */ /* 0x000fe20000410000 */
[----:B------:R-:W-:Y:S02]  /*10710*/  HADD2.F32 R34, -RZ, R34.H1_H1 ;  /* 0x30000022ff227230 */ /* 0x000fe40000004100 */
[C---:B------:R-:W-:Y:S01]  /*10720*/  FFMA.FTZ R42, R27.reuse, R76, -R42 ;  /* 0x0000004c1b2a7223 */ /* 0x040fe2000001082a */
        /* <DEDUP_REMOVED lines=27> */
.L_x_2854:
[----:B------:R-:W-:Y:S05]  /*108e0*/  BSYNC B1 ;  /* 0x0000000000017941 */ /* 0x000fea0003800000 */
.L_x_2853:
        /* <DEDUP_REMOVED lines=102> */
.L_x_2860:
[----:B------:R-:W-:Y:S05]  /*10f50*/  BSYNC B1 ;  /* 0x0000000000017941 */ /* 0x000fea0003800000 */
.L_x_2859:
        /* <DEDUP_REMOVED lines=15> */
[----:B--2---:R-:W-:Y:S02]  /*11050*/  LOP3.LUT R25, R5, R220, RZ, 0x3c, !PT ;  /* 0x000000dc05197212 */ /* 0x004fe400078e3cff */
[----:B------:R-:W-:Y:S02]  /*11060*/  LOP3.LUT R24, R4, 0x7fffe000, RZ, 0xc0, !PT ;  /* 0x7fffe00004187812 */ /* 0x000fe400078ec0ff */
[----:B------:R-:W0:Y:S01]  /*11070*/  LDS.128 R4, [R216] ;  /* 0x00000000d8047984 */ /* 0x000e220000000c00 */
[----:B------:R-:W-:Y:S02]  /*11080*/  SHF.R.U64 R44, R8, 0x10, R9 ;  /* 0x00000010082c7819 */ /* 0x000fe40000001209 */
[----:B------:R-:W-:Y:S02]  /*11090*/  IADD3 R25, R25, R24, R184 ;  /* 0x0000001819197210 */ /* 0x000fe40007ffe0b8 */
[----:B------:R-:W-:Y:S02]  /*110a0*/  SHF.R.U32.HI R52, RZ, 0x10, R53 ;  /* 0x00000010ff347819 */ /* 0x000fe40000011635 */
[--C-:B------:R-:W-:Y:S01]  /*110b0*/  SHF.R.U64 R43, R10, 0x10, R11.reuse ;  /* 0x000000100a2b7819 */ /* 0x100fe2000000120b */
[----:B------:R-:W-:Y:S01]  /*110c0*/  IMAD R28, R25, 0x2, R18 ;  /* 0x00000002191c7824 */ /* 0x000fe200078e0212 */
[----:B------:R-:W-:-:S02]  /*110d0*/  SHF.R.U32.HI R38, RZ, 0x10, R11 ;  /* 0x00000010ff267819 */ /* 0x000fc4000001160b */
[--C-:B------:R-:W-:Y:S02]  /*110e0*/  SHF.R.U64 R45, R54, 0x10, R55.reuse ;  /* 0x00000010362d7819 */ /* 0x100fe40000001237 */
[----:B------:R-:W1:Y:S01]  /*110f0*/  LDS.128 R24, [R28+0xc400] ;  /* 0x00c400001c187984 */ /* 0x000e620000000c00 */
[----:B------:R-:W-:Y:S01]  /*11100*/  SHF.R.U32.HI R54, RZ, 0x10, R55 ;  /* 0x00000010ff367819 */ /* 0x000fe20000011637 */
        /* <DEDUP_REMOVED lines=13> */
[----:B------:R-:W-:Y:S01]  /*111e0*/  FFMA.FTZ R37, R8, R34, -R37 ;  /* 0x0000002208257223 */ /* 0x000fe20000010825 */
[----:B------:R-:W-:Y:S01]  /*111f0*/  FMUL.FTZ R34, R30, R36 ;  /* 0x000000241e227220 */ /* 0x000fe20000410000 */
[----:B------:R-:W-:Y:S01]  /*11200*/  FFMA.FTZ R39, R8, R35, R39 ;  /* 0x0000002308277223 */ /* 0x000fe20000010027 */
[----:B------:R-:W-:Y:S01]  /*11210*/  FMUL.FTZ R8, R25, R68 ;  /* 0x0000004419087220 */ /* 0x000fe20000410000 */
[-C--:B------:R-:W-:Y:S01]  /*11220*/  FMUL.FTZ R30, R30, R29.reuse ;  /* 0x0000001d1e1e7220 */ /* 0x080fe20000410000 */
[----:B------:R-:W-:Y:S01]  /*11230*/  FFMA.FTZ R34, R9, R29, -R34 ;  /* 0x0000001d09227223 */ /* 0x000fe20000010822 */
[----:B------:R-:W-:-:S02]  /*11240*/  HADD2.F32 R31, -RZ, R26.H0_H0 ;  /* 0x2000001aff1f7230 */ /* 0x000fc40000004100 */
        /* <DEDUP_REMOVED lines=8> */
[----:B------:R-:W-:Y:S01]  /*112d0*/  FFMA.FTZ R36, R9, R36, R30 ;  /* 0x0000002409247223 */ /* 0x000fe2000001001e */
[----:B------:R-:W-:Y:S02]  /*112e0*/  HADD2.F32 R71, -RZ, R71.H1_H1 ;  /* 0x30000047ff477230 */ /* 0x000fe40000004100 */
[-C--:B------:R-:W-:Y:S01]  /*112f0*/  FMUL.FTZ R9, R31, R8.reuse ;  /* 0x000000081f097220 */ /* 0x080fe20000410000 */
[----:B------:R-:W-:Y:S02]  /*11300*/  HADD2.F32 R30, -RZ, R38.H0_H0 ;  /* 0x20000026ff1e7230 */ /* 0x000fe40000004100 */
[----:B------:R-:W-:Y:S01]  /*11310*/  FFMA.FTZ R31, R10, R8, -R5 ;  /* 0x000000080a1f7223 */ /* 0x000fe20000010805 */
[C---:B------:R-:W-:Y:S01]  /*11320*/  FMUL.FTZ R38, R32.reuse, R69 ;  /* 0x0000004520267220 */ /* 0x040fe20000410000 */
[----:B------:R-:W-:Y:S02]  /*11330*/  HADD2.F32 R27, -RZ, R27.H1_H1 ;  /* 0x3000001bff1b7230 */ /* 0x000fe40000004100 */
[----:B------:R-:W-:Y:S01]  /*11340*/  FMUL.FTZ R32, R32, R71 ;  /* 0x0000004720207220 */ /* 0x000fe20000410000 */
[----:B------:R-:W-:-:S02]  /*11350*/  HADD2.F32 R8, -RZ, R54.H0_H0 ;  /* 0x20000036ff087230 */ /* 0x000fc40000004100 */
[C---:B------:R-:W-:Y:S01]  /*11360*/  FFMA.FTZ R38, R11.reuse, R71, -R38 ;  /* 0x000000470b267223 */ /* 0x040fe20000010826 */
[----:B------:R-:W-:Y:S02]  /*11370*/  HADD2.F32 R24, -RZ, R24.H1_H1 ;  /* 0x30000018ff187230 */ /* 0x000fe40000004100 */
[----:B------:R-:W-:Y:S01]  /*11380*/  FFMA.FTZ R32, R11, R69, R32 ;  /* 0x000000450b207223 */ /* 0x000fe20000010020 */
        /* <DEDUP_REMOVED lines=29> */
.L_x_2862:
[----:B------:R-:W-:Y:S05]  /*11560*/  BSYNC B1 ;  /* 0x0000000000017941 */ /* 0x000fea0003800000 */
.L_x_2861:
[----:B------:R-:W-:Y:S05]  /*11570*/  @P2 BRA `(.L_x_2834) ;  /* 0x0000000400782947 */ /* 0x000fea0003800000 */
[----:B------:R-:W-:Y:S01]  /*11580*/  LEA.HI R33, R33, R167, RZ, 0x1d ;  /* 0x000000a721217211 */ /* 0x000fe200078fe8ff */
[--C-:B--2---:R-:W-:Y:S01]  /*11590*/  HADD2.F32 R29, -RZ, R20.reuse.H1_H1 ;  /* 0x30000014ff1d7230 */ /* 0x104fe20000004100 */
[----:B------:R-:W-:Y:S01]  /*115a0*/  SHF.R.U64 R41, R56, 0x10, R57 ;  /* 0x0000001038297819 */ /* 0x000fe20000001239 */
[--C-:B------:R-:W-:Y:S01]  /*115b0*/  HADD2.F32 R31, -RZ, R3.reuse.H0_H0 ;  /* 0x20000003ff1f7230 */ /* 0x100fe20000004100 */
[----:B01----:R-:W-:Y:S01]  /*115c0*/  SHF.R.S32.HI R6, RZ, 0x1f, R33 ;  /* 0x0000001fff067819 */ /* 0x003fe20000011421 */
[----:B------:R-:W-:Y:S01]  /*115d0*/  IMAD.SHL.U32 R4, R33, 0x8, RZ ;  /* 0x0000000821047824 */ /* 0x000fe200078e00ff */
[----:B------:R-:W-:Y:S01]  /*115e0*/  SHF.R.U32.HI R56, RZ, 0x10, R57 ;  /* 0x00000010ff387819 */ /* 0x000fe20000011639 */
[----:B------:R-:W-:Y:S01]  /*115f0*/  HADD2.F32 R30, -RZ, R3.H1_H1 ;  /* 0x30000003ff1e7230 */ /* 0x000fe20000004100 */
[----:B------:R-:W-:Y:S01]  /*11600*/  LEA.HI R6, R6, R33, RZ, 0x3 ;  /* 0x0000002106067211 */ /* 0x000fe200078f18ff */
[----:B------:R-:W-:Y:S01]  /*11610*/  HADD2.F32 R20, -RZ, R20.H0_H0 ;  /* 0x20000014ff147230 */ /* 0x000fe20000004100 */
[----:B------:R-:W-:Y:S01]  /*11620*/  LOP3.LUT R5, R177, 0x38, R4, 0xf8, !PT ;  /* 0x00000038b1057812 */ /* 0x000fe200078ef804 */
[--C-:B------:R-:W-:Y:S01]  /*11630*/  HADD2.F32 R3, -RZ, R21.reuse.H0_H0 ;  /* 0x20000015ff037230 */ /* 0x100fe20000004100 */
[----:B------:R-:W-:Y:S01]  /*11640*/  SHF.L.U32 R6, R6, 0xa, RZ ;  /* 0x0000000a06067819 */ /* 0x000fe200000006ff */
[----:B------:R-:W-:Y:S01]  /*11650*/  HADD2.F32 R21, -RZ, R21.H1_H1 ;  /* 0x30000015ff157230 */ /* 0x000fe20000004100 */
[----:B------:R-:W-:-:S02]  /*11660*/  LOP3.LUT R9, R5, R220, RZ, 0x3c, !PT ;  /* 0x000000dc05097212 */ /* 0x000fc400078e3cff */
[----:B------:R-:W-:Y:S02]  /*11670*/  LOP3.LUT R8, R6, 0x7fffe000, RZ, 0xc0, !PT ;  /* 0x7fffe00006087812 */ /* 0x000fe400078ec0ff */
[----:B------:R-:W0:Y:S01]  /*11680*/  LDS.128 R4, [R215] ;  /* 0x00000000d7047984 */ /* 0x000e220000000c00 */
[--C-:B------:R-:W-:Y:S02]  /*11690*/  SHF.R.U32.HI R32, RZ, 0x10, R13.reuse ;  /* 0x00000010ff207819 */ /* 0x100fe4000001160d */
[----:B------:R-:W-:Y:S02]  /*116a0*/  IADD3 R9, R9, R8, R184 ;  /* 0x0000000809097210 */ /* 0x000fe40007ffe0b8 */
[----:B------:R-:W-:Y:S01]  /*116b0*/  SHF.R.U64 R39, R12, 0x10, R13 ;  /* 0x000000100c277819 */ /* 0x000fe2000000120d */
[----:B------:R-:W-:Y:S01]  /*116c0*/  HADD2.F32 R32, -RZ, R32.H0_H0 ;  /* 0x20000020ff207230 */ /* 0x000fe20000004100 */
        /* <DEDUP_REMOVED lines=22> */
[----:B------:R-:W-:Y:S02]  /*11830*/  HADD2.F32 R27, -RZ, R10.H0_H0 ;  /* 0x2000000aff1b7230 */ /* 0x000fe40000004100 */
[----:B------:R-:W-:Y:S01]  /*11840*/  FMUL.FTZ R36, R26, R25 ;  /* 0x000000191a247220 */ /* 0x000fe20000410000 */
[C---:B------:R-:W-:Y:S01]  /*11850*/  FMUL.FTZ R26, R9.reuse, R30 ;  /* 0x0000001e091a7220 */ /* 0x040fe20000410000 */
[----:B------:R-:W-:Y:S01]  /*11860*/  FMUL.FTZ R9, R9, R20 ;  /* 0x0000001409097220 */ /* 0x000fe20000410000 */
[----:B------:R-:W-:-:S02]  /*11870*/  HADD2.F32 R12, -RZ, R0.H1_H1 ;  /* 0x30000000ff0c7230 */ /* 0x000fc40000004100 */
[----:B------:R-:W-:Y:S01]  /*11880*/  FFMA.FTZ R36, R13, R32, R36 ;  /* 0x000000200d247223 */ /* 0x000fe20000010024 */
[C---:B------:R-:W-:Y:S01]  /*11890*/  FFMA.FTZ R26, R5.reuse, R20, -R26 ;  /* 0x00000014051a7223 */ /* 0x040fe2000001081a */
[----:B------:R-:W-:Y:S01]  /*118a0*/  FFMA.FTZ R30, R5, R30, R9 ;  /* 0x0000001e051e7223 */ /* 0x000fe20000010009 */
[--C-:B------:R-:W-:Y:S02]  /*118b0*/  HADD2.F32 R28, -RZ, R11.reuse.H0_H0 ;  /* 0x2000000bff1c7230 */ /* 0x100fe40000004100 */
[C---:B------:R-:W-:Y:S01]  /*118c0*/  FMUL.FTZ R9, R27.reuse, R12 ;  /* 0x0000000c1b097220 */ /* 0x040fe20000410000 */
[----:B------:R-:W-:Y:S02]  /*118d0*/  HADD2.F32 R5, -RZ, R0.H0_H0 ;  /* 0x20000000ff057230 */ /* 0x000fe40000004100 */
[----:B------:R-:W-:Y:S01]  /*118e0*/  FMUL.FTZ R27, R27, R3 ;  /* 0x000000031b1b7220 */ /* 0x000fe20000410000 */
[----:B------:R-:W-:Y:S02]  /*118f0*/  HADD2.F32 R11, -RZ, R11.H1_H1 ;  /* 0x3000000bff0b7230 */ /* 0x000fe40000004100 */
[----:B------:R-:W-:Y:S01]  /*11900*/  FFMA.FTZ R34, R13, R25, -R34 ;  /* 0x000000190d227223 */ /* 0x000fe20000010822 */
[----:B------:R-:W-:-:S02]  /*11910*/  HADD2.F32 R20, -RZ, R37.H0_H0 ;  /* 0x20000025ff147230 */ /* 0x000fc40000004100 */
[C---:B------:R-:W-:Y:S01]  /*11920*/  FMUL.FTZ R32, R28.reuse, R5 ;  /* 0x000000051c207220 */ /* 0x040fe20000410000 */
[----:B------:R-:W-:Y:S02]  /*11930*/  HADD2.F32 R0, -RZ, R58.H0_H0 ;  /* 0x2000003aff007230 */ /* 0x000fe40000004100 */
[----:B------:R-:W-:Y:S01]  /*11940*/  FMUL.FTZ R28, R28, R21 ;  /* 0x000000151c1c7220 */ /* 0x000fe20000410000 */
[C---:B------:R-:W-:Y:S01]  /*11950*/  FFMA.FTZ R25, R14.reuse, R3, -R9 ;  /* 0x000000030e197223 */ /* 0x040fe20000010809 */
[----:B------:R-:W-:Y:S01]  /*11960*/  FFMA.FTZ R27, R14, R12, R27 ;  /* 0x0000000c0e1b7223 */ /* 0x000fe2000001001b */
[C---:B------:R-:W-:Y:S01]  /*11970*/  FMUL.FTZ R12, R11.reuse, R20 ;  /* 0x000000140b0c7220 */ /* 0x040fe20000410000 */
[----:B------:R-:W-:Y:S01]  /*11980*/  FMUL.FTZ R14, R11, R0 ;  /* 0x000000000b0e7220 */ /* 0x000fe20000410000 */
[----:B------:R-:W-:Y:S02]  /*11990*/  HADD2.F32 R8, -RZ, R8.H1_H1 ;  /* 0x30000008ff087230 */ /* 0x000fe40000004100 */
[----:B------:R-:W-:Y:S01]  /*119a0*/  FFMA.FTZ R28, R15, R5, R28 ;  /* 0x000000050f1c7223 */ /* 0x000fe2000001001c */
[----:B------:R-:W-:-:S02]  /*119b0*/  HADD2.F32 R10, -RZ, R10.H1_H1 ;  /* 0x3000000aff0a7230 */ /* 0x000fc40000004100 */
[----:B------:R-:W-:Y:S01]  /*119c0*/  FFMA.FTZ R32, R15, R21, -R32 ;  /* 0x000000150f207223 */ /* 0x000fe20000010820 */
        /* <DEDUP_REMOVED lines=25> */
.L_x_2834:
[----:B------:R-:W-:Y:S05]  /*11b60*/  BSYNC B0 ;  /* 0x0000000000007941 */ /* 0x000fea0003800000 */
.L_x_2812:
        /* <DEDUP_REMOVED lines=8> */
.L_x_2810:
[----:B01-3--:R-:W3:Y:S02]  /*11bf0*/  LDL R0, [R1+0x30] ;  /* 0x0000300001007983 */ /* 0x00bee40000100800 */
[----:B---3--:R-:W-:-:S13]  /*11c00*/  R2UR UR4, R0 ;  /* 0x00000000000472ca */ /* 0x008fda00000e0000 */
[----:B------:R-:W-:-:S05]  /*11c10*/  IMAD.U32 R0, RZ, RZ, UR4 ;  /* 0x00000004ff007e24 */ /* 0x000fca000f8e00ff */
[----:B------:R-:W-:-:S13]  /*11c20*/  ISETP.NE.AND P0, PT, R0, 0x3, PT ;  /* 0x000000030000780c */ /* 0x000fda0003f05270 */
[----:B------:R-:W-:Y:S05]  /*11c30*/  @!P0 BRA `(.L_x_2863) ;  /* 0x0000000000048947 */ /* 0x000fea0003800000 */
[----:B------:R-:W-:Y:S01]  /*11c40*/  BPT.TRAP 0x1 ;  /* 0x000000040000795c */ /* 0x000fe20000300000 */
.L_x_2863:
[----:B------:R-:W-:Y:S02]  /*11c50*/  LEA R0, R161, R18, 0x3 ;  /* 0x00000012a1007211 */ /* 0x000fe400078e18ff */
[----:B------:R-:W-:-:S04]  /*11c60*/  SHF.L.U32 R3, R168, 0x1f, RZ ;  /* 0x0000001fa8037819 */ /* 0x000fc800000006ff */
[----:B------:R0:W1:Y:S01]  /*11c70*/  SYNCS.PHASECHK.TRANS64.TRYWAIT P1, [R0+URZ+0x2a830], R3 ;  /* 0x02a83003000075a7 */ /* 0x000062000802017f */
[----:B------:R-:W-:Y:S05]  /*11c80*/  @!P0 BRA `(.L_x_2864) ;  /* 0x0000000000048947 */ /* 0x000fea0003800000 */
[----:B------:R-:W-:Y:S01]  /*11c90*/  BPT.TRAP 0x1 ;  /* 0x000000040000795c */ /* 0x000fe20000300000 */
.L_x_2864:
[----:B-1----:R-:W-:Y:S05]  /*11ca0*/  @P1 BRA `(.L_x_2865) ;  /* 0x0000000000081947 */ /* 0x002fea0003800000 */
[----:B------:R-:W1:Y:S02]  /*11cb0*/  SYNCS.PHASECHK.TRANS64.TRYWAIT P1, [R0+URZ+0x2a830], R3 ;  /* 0x02a83003000075a7 */ /* 0x000e64000802017f */
[----:B-1----:R-:W-:Y:S05]  /*11cc0*/  @!P1 BRA `(.L_x_2866) ;  /* 0x0000011400309947 */ /* 0x002fea0003800000 */
.L_x_2865:
[----:B------:R-:W-:Y:S05]  /*11cd0*/  WARPSYNC.ALL ;  /* 0x0000000000007948 */ /* 0x000fea0003800000 */
[----:B01----:R-:W-:Y:S01]  /*11ce0*/  VIADD R3, R18, 0x18400 ;  /* 0x0001840012037836 */ /* 0x003fe20000000000 */
[----:B------:R-:W-:Y:S01]  /*11cf0*/  R2UR UR4, R2 ;  /* 0x00000000020472ca */ /* 0x000fe200000e0000 */
[----:B--2-4-:R-:W-:Y:S01]  /*11d00*/  WARPGROUP.ARRIVE ;  /* 0x00000000000079c5 */ /* 0x014fe20000000000 */
[----:B------:R-:W-:Y:S01]  /*11d10*/  UMOV UR9, 0x40000040 ;  /* 0x4000004000097882 */ /* 0x000fe20000000000 */
[----:B------:R-:W-:Y:S01]  /*11d20*/  MOV R5, 0x40000040 ;  /* 0x4000004000057802 */ /* 0x000fe20000000f00 */
[----:B------:R-:W-:Y:S01]  /*11d30*/  IMAD.U32 R7, RZ, RZ, UR9 ;  /* 0x00000009ff077e24 */ /* 0x000fe2000f8e00ff */
[----:B------:R-:W-:Y:S01]  /*11d40*/  SHF.R.U32.HI R3, RZ, 0x4, R3 ;  /* 0x00000004ff037819 */ /* 0x000fe20000011603 */
[----:B------:R-:W-:Y:S01]  /*11d50*/  UMOV UR57, 0x40000040 ;  /* 0x4000004000397882 */ /* 0x000fe20000000000 */
[----:B------:R-:W-:Y:S01]  /*11d60*/  UMOV UR53, 0x40000040 ;  /* 0x4000004000357882 */ /* 0x000fe20000000000 */
[----:B------:R-:W-:Y:S01]  /*11d70*/  UMOV UR49, 0x40000040 ;  /* 0x4000004000317882 */ /* 0x000fe20000000000 */
[----:B------:R-:W-:Y:S01]  /*11d80*/  LOP3.LUT R3, R3, 0x3fff, RZ, 0xc0, !PT ;  /* 0x00003fff03037812 */ /* 0x000fe200078ec0ff */
[----:B------:R-:W-:Y:S01]  /*11d90*/  UMOV UR45, 0x40000040 ;  /* 0x40000040002d7882 */ /* 0x000fe20000000000 */
[----:B------:R-:W-:Y:S01]  /*11da0*/  UMOV UR41, 0x40000040 ;  /* 0x4000004000297882 */ /* 0x000fe20000000000 */
[----:B------:R-:W-:Y:S01]  /*11db0*/  UMOV UR37, 0x40000040 ;  /* 0x4000004000257882 */ /* 0x000fe20000000000 */
[----:B------:R-:W-:Y:S01]  /*11dc0*/  LOP3.LUT R8, R3, 0x10000, RZ, 0xfc, !PT ;  /* 0x0001000003087812 */ /* 0x000fe200078efcff */
[----:B------:R-:W-:Y:S01]  /*11dd0*/  IMAD.MOV.U32 R3, RZ, RZ, 0x40000040 ;  /* 0x40000040ff037424 */ /* 0x000fe200078e00ff */
[----:B------:R-:W-:-:S03]  /*11de0*/  ULOP3.LUT UR4, UR4, 0x10000, URZ, 0xfc, !UPT ;  /* 0x0001000004047892 */ /* 0x000fc6000f8efc3f */
[----:B------:R-:W-:Y:S01]  /*11df0*/  IMAD R2, R161, 0x900, R8 ;  /* 0x00000900a1027824 */ /* 0x000fe200078e0208 */
[----:B------:R-:W-:Y:S01]  /*11e00*/  R2UR UR11, R3 ;  /* 0x00000000030b72ca */ /* 0x000fe200000e0000 */
[----:B------:R-:W-:Y:S01]  /*11e10*/  UIADD3 UR5, UR4, 0x2, URZ ;  /* 0x0000000204057890 */ /* 0x000fe2000fffe03f */
[----:B------:R-:W-:Y:S01]  /*11e20*/  MOV R3, 0x40000040 ;  /* 0x4000004000037802 */ /* 0x000fe20000000f00 */
[----:B------:R-:W-:Y:S01]  /*11e30*/  UMOV UR8, UR4 ;  /* 0x0000000400087c82 */ /* 0x000fe20008000000 */
[C---:B------:R-:W-:Y:S01]  /*11e40*/  R2UR UR10, R2.reuse ;  /* 0x00000000020a72ca */ /* 0x040fe200000e0000 */
[----:B------:R-:W-:Y:S01]  /*11e50*/  VIADD R4, R2, 0x2 ;  /* 0x0000000202047836 */ /* 0x000fe20000000000 */
[----:B------:R-:W-:Y:S01]  /*11e60*/  MOV R6, UR8 ;  /* 0x0000000800067c02 */ /* 0x000fe20008000f00 */
[----:B------:R-:W-:Y:S01]  /*11e70*/  UIADD3 UR56, UR4, 0x404, URZ ;  /* 0x0000040404387890 */ /* 0x000fe2000fffe03f */
[----:B------:R-:W-:Y:S01]  /*11e80*/  R2UR UR39, R3 ;  /* 0x00000000032772ca */ /* 0x000fe200000e0000 */
[----:B------:R-:W-:-:S02]  /*11e90*/  UIADD3 UR52, UR4, 0x406, URZ ;  /* 0x0000040604347890 */ /* 0x000fc4000fffe03f */
[----:B------:R0:W-:Y:S01]  /*11ea0*/  STL.64 [R1+0x28], R6 ;  /* 0x0000280601007387 */ /* 0x0001e20000100a00 */
[----:B------:R-:W-:Y:S02]  /*11eb0*/  UIADD3 UR48, UR4, 0x800, URZ ;  /* 0x0000080004307890 */ /* 0x000fe4000fffe03f */
[----:B------:R-:W-:Y:S02]  /*11ec0*/  UIADD3 UR44, UR4, 0x802, URZ ;  /* 0x00000802042c7890 */ /* 0x000fe4000fffe03f */
[----:B------:R-:W-:Y:S01]  /*11ed0*/  UIADD3 UR40, UR4, 0x804, URZ ;  /* 0x0000080404287890 */ /* 0x000fe2000fffe03f */
[----:B------:R-:W-:Y:S01]  /*11ee0*/  HGMMA.64x96x16.F32 R24, gdesc[UR8], RZ, !UPT, gsb0 ;  /* 0x01600000081879f0 */ /* 0x000fe2000c0008ff */
[----:B------:R-:W-:Y:S01]  /*11ef0*/  R2UR UR10, R4 ;  /* 0x00000000040a72ca */ /* 0x000fe200000e0000 */
[----:B------:R-:W-:Y:S01]  /*11f00*/  UMOV UR8, UR5 ;  /* 0x0000000500087c82 */ /* 0x000fe20008000000 */
[----:B------:R-:W-:Y:S01]  /*11f10*/  R2UR UR11, R5 ;  /* 0x00000000050b72ca */ /* 0x000fe200000e0000 */
[----:B------:R-:W-:Y:S01]  /*11f20*/  UMOV UR9, 0x40000040 ;  /* 0x4000004000097882 */ /* 0x000fe20000000000 */
[----:B------:R-:W-:Y:S01]  /*11f30*/  IMAD.MOV.U32 R5, RZ, RZ, 0x40000040 ;  /* 0x40000040ff057424 */ /* 0x000fe200078e00ff */
[----:B------:R-:W-:Y:S01]  /*11f40*/  IADD3 R4, R2, 0x4, RZ ;  /* 0x0000000402047810 */ /* 0x000fe20007ffe0ff */
[----:B------:R-:W-:Y:S01]  /*11f50*/  UIADD3 UR5, UR4, 0x4, URZ ;  /* 0x0000000404057890 */ /* 0x000fe2000fffe03f */
[----:B0-----:R-:W-:Y:S01]  /*11f60*/  IMAD.U32 R6, RZ, RZ, UR8 ;  /* 0x00000008ff067e24 */ /* 0x001fe2000f8e00ff */
[----:B------:R-:W-:Y:S01]  /*11f70*/  UIADD3 UR36, UR4, 0x806, URZ ;  /* 0x0000080604247890 */ /* 0x000fe2000fffe03f */
        /* <DEDUP_REMOVED lines=49> */
[----:B0-----:R-:W-:Y:S01]  /*12290*/  MOV R7, UR9 ;  /* 0x0000000900077c02 */ /* 0x001fe20008000f00 */
[----:B------:R-:W-:Y:S02]  /*122a0*/  IMAD.MOV.U32 R5, RZ, RZ, 0x40000040 ;  /* 0x40000040ff057424 */ /* 0x000fe400078e00ff */
[----:B------:R-:W-:Y:S01]  /*122b0*/  IMAD.U32 R6, RZ, RZ, UR8 ;  /* 0x00000008ff067e24 */ /* 0x000fe2000f8e00ff */
[----:B------:R-:W-:-:S02]  /*122c0*/  R2UR UR58, R4 ;  /* 0x00000000043a72ca */ /* 0x000fc400000e0000 */
[----:B------:R-:W-:Y:S01]  /*122d0*/  R2UR UR59, R5 ;  /* 0x00000000053b72ca */ /* 0x000fe200000e0000 */
[----:B------:R-:W-:Y:S01]  /*122e0*/  IMAD.MOV.U32 R5, RZ, RZ, 0x40000040 ;  /* 0x40000040ff057424 */ /* 0x000fe200078e00ff */
[----:B------:R-:W-:Y:S01]  /*122f0*/  IADD3 R4, R2, 0x306, RZ ;  /* 0x0000030602047810 */ /* 0x000fe20007ffe0ff */
[----:B------:R0:W-:Y:S03]  /*12300*/  STL.64 [R1], R6 ;  /* 0x0000000601007387 */ /* 0x0001e60000100a00 */
[----:B------:R-:W-:Y:S01]  /*12310*/  R2UR UR54, R4 ;  /* 0x00000000043672ca */ /* 0x000fe200000e0000 */
[----:B------:R-:W-:Y:S01]  /*12320*/  VIADD R4, R2, 0x600 ;  /* 0x0000060002047836 */ /* 0x000fe20000000000 */
[----:B------:R-:W-:Y:S02]  /*12330*/  R2UR UR55, R5 ;  /* 0x00000000053772ca */ /* 0x000fe400000e0000 */
[----:B------:R-:W-:-:S02]  /*12340*/  MOV R5, 0x40000040 ;  /* 0x4000004000057802 */ /* 0x000fc40000000f00 */
[----:B------:R-:W-:Y:S01]  /*12350*/  R2UR UR50, R4 ;  /* 0x00000000043272ca */ /* 0x000fe200000e0000 */
[----:B------:R-:W-:Y:S01]  /*12360*/  VIADD R4, R2, 0x602 ;  /* 0x0000060202047836 */ /* 0x000fe20000000000 */
[----:B------:R-:W-:Y:S01]  /*12370*/  R2UR UR51, R5 ;  /* 0x00000000053372ca */ /* 0x000fe200000e0000 */
[----:B------:R-:W-:-:S03]  /*12380*/  IMAD.MOV.U32 R5, RZ, RZ, 0x40000040 ;  /* 0x40000040ff057424 */ /* 0x000fc600078e00ff */
[----:B------:R-:W-:Y:S02]  /*12390*/  R2UR UR46, R4 ;  /* 0x00000000042e72ca */ /* 0x000fe400000e0000 */
[----:B------:R-:W-:Y:S01]  /*123a0*/  R2UR UR47, R5 ;  /* 0x00000000052f72ca */ /* 0x000fe200000e0000 */
[----:B------:R-:W-:Y:S01]  /*123b0*/  IMAD.MOV.U32 R5, RZ, RZ, 0x40000040 ;  /* 0x40000040ff057424 */ /* 0x000fe200078e00ff */
[C---:B------:R-:W-:Y:S01]  /*123c0*/  IADD3 R4, R2.reuse, 0x604, RZ ;  /* 0x0000060402047810 */ /* 0x040fe20007ffe0ff */
[----:B------:R-:W-:-:S03]  /*123d0*/  VIADD R2, R2, 0x606 ;  /* 0x0000060602027836 */ /* 0x000fc60000000000 */
[----:B------:R-:W-:Y:S02]  /*123e0*/  R2UR UR42, R4 ;  /* 0x00000000042a72ca */ /* 0x000fe400000e0000 */
[----:B------:R-:W-:Y:S02]  /*123f0*/  R2UR UR43, R5 ;  /* 0x00000000052b72ca */ /* 0x000fe400000e0000 */
[----:B------:R-:W-:Y:S01]  /*12400*/  R2UR UR38, R2 ;  /* 0x00000000022672ca */ /* 0x000fe200000e0000 */
        /* <DEDUP_REMOVED lines=24> */
.L_x_2867:
[----:B------:R-:W0:Y:S01]  /*12590*/  LDC R2, c[0x0][0x448] ;  /* 0x00011200ff027b82 */ /* 0x000e220000000800 */
[----:B------:R-:W-:Y:S01]  /*125a0*/  IMAD.MOV.U32 R7, RZ, RZ, -0x60 ;  /* 0xffffffa0ff077424 */ /* 0x000fe200078e00ff */
[----:B------:R-:W-:Y:S01]  /*125b0*/  ULDC UR4, c[0x0][0x988] ;  /* 0x0002620000047ab9 */ /* 0x000fe20000000800 */
[----:B------:R-:W-:Y:S01]  /*125c0*/  ULDC UR38, c[0x0][0x988] ;  /* 0x0002620000267ab9 */ /* 0x000fe20000000800 */
[----:B------:R-:W-:Y:S01]  /*125d0*/  ULDC UR39, c[0x0][0x988] ;  /* 0x0002620000277ab9 */ /* 0x000fe20000000800 */
[----:B------:R-:W-:Y:S01]  /*125e0*/  IMAD R6, R72, R7, 0x61 ;  /* 0x0000006148067424 */ /* 0x000fe200078e0207 */
[----:B------:R-:W-:Y:S01]  /*125f0*/  BSSY B0, `(.L_x_2868) ;  /* 0x00003f9000007945 */ /* 0x000fe20003800000 */
[----:B------:R-:W-:Y:S02]  /*12600*/  CS2R R86, SRZ ;  /* 0x0000000000567805 */ /* 0x000fe4000001ff00 */
[----:B------:R-:W-:-:S05]  /*12610*/  IMAD R6, R189, -0x2, R6 ;  /* 0xfffffffebd067824 */ /* 0x000fca00078e0206 */
[----:B------:R-:W-:Y:S02]  /*12620*/  IADD3 R6, -R186, R6, R187 ;  /* 0x00000006ba067210 */ /* 0x000fe40007ffe1bb */
[----:B0-----:R-:W-:Y:S01]  /*12630*/  ISETP.NE.AND P1, PT, R2, 0x1, PT ;  /* 0x000000010200780c */ /* 0x001fe20003f25270 */
[----:B------:R-:W-:-:S12]  /*12640*/  IMAD.IADD R2, R190, 0x1, R185 ;  /* 0x00000001be027824 */ /* 0x000fd800078e02b9 */
[----:B------:R-:W0:Y:S08]  /*12650*/  @P1 LDC R3, c[0x0][0x44c] ;  /* 0x00011300ff031b82 */ /* 0x000e300000000800 */
[----:B------:R-:W1:Y:S01]  /*12660*/  @P1 LDC R4, c[0x0][0x450] ;  /* 0x00011400ff041b82 */ /* 0x000e620000000800 */
[----:B0-----:R-:W-:-:S05]  /*12670*/  @P1 IMAD.HI.U32 R3, R2, R3, RZ ;  /* 0x0000000302031227 */ /* 0x001fca00078e00ff */
[----:B-1----:R-:W-:Y:S01]  /*12680*/  @P1 SHF.R.U32.HI R2, RZ, R4, R3 ;  /* 0x00000004ff021219 */ /* 0x002fe20000011603 */
[----:B------:R-:W-:-:S04]  /*12690*/  IMAD R3, R72, -0x60, R187 ;  /* 0xffffffa048037824 */ /* 0x000fc800078e02bb */
[----:B------:R-:W0:Y:S01]  /*126a0*/  SHFL.IDX PT, R5, R2, 0x1, 0x1c1f ;  /* 0x003c1f0002057f89 */ /* 0x000e2200000e0000 */
[----:B------:R-:W-:-:S03]  /*126b0*/  IADD3 R4, R3, 0x60, RZ ;  /* 0x0000006003047810 */ /* 0x000fc60007ffe0ff */
[----:B------:R-:W1:Y:S02]  /*126c0*/  SHFL.IDX PT, R2, R2, RZ, 0x1c1f ;  /* 0x001c1fff02027589 */ /* 0x000e6400000e0000 */
[----:B------:R-:W-:-:S05]  /*126d0*/  IMAD R3, R189, -0x2, R4 ;  /* 0xfffffffebd037824 */ /* 0x000fca00078e0204 */
        /* <DEDUP_REMOVED lines=89> */
[----:B0-----:R-:W-:Y:S02]  /*12c70*/  FMNMX.FTZ R11, R10, R11, !PT ;  /* 0x0000000b0a0b7209 */ /* 0x001fe40007810000 */
[----:B------:R-:W-:Y:S02]  /*12c80*/  ISETP.GT.AND P4, PT, R34, 0x18, PT ;  /* 0x000000182200780c */ /* 0x000fe40003f84270 */
[----:B------:R-:W-:Y:S01]  /*12c90*/  FSEL R33, R33, -INF , P2 ;  /* 0xff80000021217808 */ /* 0x000fe20001000000 */
[----:B------:R-:W0:Y:S01]  /*12ca0*/  SHFL.BFLY PT, R42, R11, 0x1, 0x1f ;  /* 0x0c201f000b2a7f89 */ /* 0x000e2200000e0000 */
[----:B------:R-:W-:-:S02]  /*12cb0*/  FMNMX.FTZ R6, R13, R6, !PT ;  /* 0x000000060d067209 */ /* 0x000fc40007810000 */
[----:B------:R-:W-:Y:S02]  /*12cc0*/  ISETP.GT.AND P2, PT, R34, 0x19, PT ;  /* 0x000000192200780c */ /* 0x000fe40003f44270 */
[----:B------:R-:W-:Y:S02]  /*12cd0*/  FSEL R15, R36, -INF , P4 ;  /* 0xff800000240f7808 */ /* 0x000fe40002000000 */
[----:B------:R-:W-:Y:S02]  /*12ce0*/  FMNMX.FTZ R6, R33, R6, !PT ;  /* 0x0000000621067209 */ /* 0x000fe40007810000 */
[----:B------:R-:W-:Y:S02]  /*12cf0*/  FSEL R37, R37, -INF , P2 ;  /* 0xff80000025257808 */ /* 0x000fe40001000000 */
[----:B------:R-:W-:Y:S02]  /*12d00*/  FMNMX.FTZ R6, R15, R6, !PT ;  /* 0x000000060f067209 */ /* 0x000fe40007810000 */
[----:B------:R-:W-:-:S02]  /*12d10*/  ISETP.GT.AND P2, PT, R34, 0x21, PT ;  /* 0x000000212200780c */ /* 0x000fc40003f44270 */
[----:B------:R-:W-:Y:S02]  /*12d20*/  FMNMX.FTZ R6, R37, R6, !PT ;  /* 0x0000000625067209 */ /* 0x000fe40007810000 */
[----:B------:R-:W-:Y:S02]  /*12d30*/  FSEL R41, R41, -INF , P2 ;  /* 0xff80000029297808 */ /* 0x000fe40001000000 */
[----:B------:R-:W-:-:S04]  /*12d40*/  ISETP.GT.AND P2, PT, R34, 0x29, PT ;  /* 0x000000292200780c */ /* 0x000fc80003f44270 */
[----:B------:R-:W-:Y:S02]  /*12d50*/  FSEL R45, R45, -INF , P2 ;  /* 0xff8000002d2d7808 */ /* 0x000fe40001000000 */
[----:B0-----:R-:W-:Y:S02]  /*12d60*/  FMNMX.FTZ R3, R11, R42, !PT ;  /* 0x0000002a0b037209 */ /* 0x001fe40007810000 */
[C---:B------:R-:W-:Y:S02]  /*12d70*/  ISETP.GT.AND P2, PT, R34.reuse, 0x31, PT ;  /* 0x000000312200780c */ /* 0x040fe40003f44270 */
[C---:B------:R-:W-:Y:S01]  /*12d80*/  FSETP.NEU.FTZ.AND P3, PT, R3.reuse, -INF , PT ;  /* 0xff8000000300780b */ /* 0x040fe20003f7d000 */
[----:B------:R-:W-:Y:S01]  /*12d90*/  FMUL.FTZ R11, R3, R2 ;  /* 0x00000002030b7220 */ /* 0x000fe20000410000 */
[----:B------:R-:W-:Y:S02]  /*12da0*/  FSEL R51, R49, -INF , P2 ;  /* 0xff80000031337808 */ /* 0x000fe40001000000 */
[----:B------:R-:W-:-:S02]  /*12db0*/  ISETP.GT.AND P2, PT, R34, 0x39, PT ;  /* 0x000000392200780c */ /* 0x000fc40003f44270 */
[----:B------:R-:W-:Y:S02]  /*12dc0*/  FSEL R11, R11, RZ, P3 ;  /* 0x000000ff0b0b7208 */ /* 0x000fe40001800000 */
[----:B------:R-:W-:Y:S02]  /*12dd0*/  ISETP.GT.AND P3, PT, R34, 0x20, PT ;  /* 0x000000202200780c */ /* 0x000fe40003f64270 */
[----:B------:R-:W-:Y:S01]  /*12de0*/  FSEL R53, R53, -INF , P2 ;  /* 0xff80000035357808 */ /* 0x000fe20001000000 */
[-CC-:B------:R-:W-:Y:S01]  /*12df0*/  FFMA.FTZ R149, R7, R2.reuse, -R11.reuse ;  /* 0x0000000207957223 */ /* 0x180fe2000001080b */
[----:B------:R-:W-:Y:S01]  /*12e00*/  FSEL R25, R40, -INF , P3 ;  /* 0xff80000028197808 */ /* 0x000fe20001800000 */
[-CC-:B------:R-:W-:Y:S01]  /*12e10*/  FFMA.FTZ R151, R5, R2.reuse, -R11.reuse ;  /* 0x0000000205977223 */ /* 0x180fe2000001080b */
[----:B------:R-:W-:Y:S01]  /*12e20*/  ISETP.GT.AND P3, PT, R34, 0x28, PT ;  /* 0x000000282200780c */ /* 0x000fe20003f64270 */
[--C-:B------:R-:W-:Y:S01]  /*12e30*/  FFMA.FTZ R155, R38, R2, -R11.reuse ;  /* 0x00000002269b7223 */ /* 0x100fe2000001080b */
[----:B------:R-:W-:Y:S01]  /*12e40*/  FMNMX.FTZ R10, R25, R6, !PT ;  /* 0x00000006190a7209 */ /* 0x000fe20007810000 */
[----:B------:R-:W0:Y:S01]  /*12e50*/  @P1 LDC R38, c[0x0][0x44c] ;  /* 0x00011300ff261b82 */ /* 0x000e220000000800 */
[----:B------:R-:W-:Y:S01]  /*12e60*/  FSEL R35, R44, -INF , P3 ;  /* 0xff8000002c237808 */ /* 0x000fe20001800000 */
[--C-:B------:R-:W-:Y:S01]  /*12e70*/  FFMA.FTZ R145, R9, R2, -R11.reuse ;  /* 0x0000000209917223 */ /* 0x100fe2000001080b */
[----:B------:R-:W-:Y:S01]  /*12e80*/  FMNMX.FTZ R10, R41, R10, !PT ;  /* 0x0000000a290a7209 */ /* 0x000fe20007810000 */
[-CC-:B------:R-:W-:Y:S01]  /*12e90*/  FFMA.FTZ R157, R74, R2.reuse, -R11.reuse ;  /* 0x000000024a9d7223 */ /* 0x180fe2000001080b */
[----:B------:R-:W-:Y:S01]  /*12ea0*/  ISETP.GT.AND P3, PT, R34, 0x30, PT ;  /* 0x000000302200780c */ /* 0x000fe20003f64270 */
[--C-:B------:R-:W-:Y:S01]  /*12eb0*/  FFMA.FTZ R76, R76, R2, -R11.reuse ;  /* 0x000000024c4c7223 */ /* 0x100fe2000001080b */
[----:B------:R-:W-:Y:S01]  /*12ec0*/  FMNMX.FTZ R10, R35, R10, !PT ;  /* 0x0000000a230a7209 */ /* 0x000fe20007810000 */
[----:B------:R-:W1:Y:S01]  /*12ed0*/  @P1 LDC R9, c[0x0][0x450] ;  /* 0x00011400ff091b82 */ /* 0x000e620000000800 */
[----:B------:R-:W-:Y:S01]  /*12ee0*/  FSEL R39, R48, -INF , P3 ;  /* 0xff80000030277808 */ /* 0x000fe20001800000 */
[--C-:B------:R-:W-:Y:S01]  /*12ef0*/  FFMA.FTZ R159, R78, R2, -R11.reuse ;  /* 0x000000024e9f7223 */ /* 0x100fe2000001080b */
[----:B------:R-:W-:Y:S01]  /*12f00*/  FMNMX.FTZ R10, R45, R10, !PT ;  /* 0x0000000a2d0a7209 */ /* 0x000fe20007810000 */
[----:B------:R-:W-:Y:S01]  /*12f10*/  MUFU.EX2 R157, R157 ;  /* 0x0000009d009d7308 */ /* 0x000fe20000000800 */
[----:B------:R-:W-:Y:S01]  /*12f20*/  ISETP.GT.AND P3, PT, R34, 0x38, PT ;  /* 0x000000382200780c */ /* 0x000fe20003f64270 */
[--C-:B------:R-:W-:Y:S01]  /*12f30*/  FFMA.FTZ R80, R80, R2, -R11.reuse ;  /* 0x0000000250507223 */ /* 0x100fe2000001080b */
[----:B------:R-:W-:Y:S01]  /*12f40*/  FMNMX.FTZ R24, R39, R10, !PT ;  /* 0x0000000a27187209 */ /* 0x000fe20007810000 */
[-CC-:B------:R-:W-:Y:S01]  /*12f50*/  FFMA.FTZ R153, R82, R2.reuse, -R11.reuse ;  /* 0x0000000252997223 */ /* 0x180fe2000001080b */
[----:B------:R-:W-:Y:S01]  /*12f60*/  FSEL R49, R52, -INF , P3 ;  /* 0xff80000034317808 */ /* 0x000fe20001800000 */
[--C-:B------:R-:W-:Y:S01]  /*12f70*/  FFMA.FTZ R84, R84, R2, -R11.reuse ;  /* 0x0000000254547223 */ /* 0x100fe2000001080b */
[----:B------:R-:W-:Y:S01]  /*12f80*/  FMNMX.FTZ R24, R51, R24, !PT ;  /* 0x0000001833187209 */ /* 0x000fe20007810000 */
[----:B------:R-:W2:Y:S01]  /*12f90*/  MUFU.EX2 R6, R76 ;  /* 0x0000004c00067308 */ /* 0x000ea20000000800 */
[----:B------:R-:W-:Y:S01]  /*12fa0*/  ISETP.GT.AND P3, PT, R34, 0x40, PT ;  /* 0x000000402200780c */ /* 0x000fe20003f64270 */
[--C-:B------:R-:W-:Y:S01]  /*12fb0*/  FFMA.FTZ R12, R12, R2, -R11.reuse ;  /* 0x000000020c0c7223 */ /* 0x100fe2000001080b */
[----:B------:R-:W-:Y:S01]  /*12fc0*/  FMNMX.FTZ R24, R49, R24, !PT ;  /* 0x0000001831187209 */ /* 0x000fe20007810000 */
[-CC-:B------:R-:W-:Y:S01]  /*12fd0*/  FFMA.FTZ R32, R47, R2.reuse, -R11.reuse ;  /* 0x000000022f207223 */ /* 0x180fe2000001080b */
[----:B------:R-:W-:Y:S01]  /*12fe0*/  ISETP.GT.AND P2, PT, R34, 0x41, PT ;  /* 0x000000412200780c */ /* 0x000fe20003f44270 */
[--C-:B------:R-:W-:Y:S01]  /*12ff0*/  FFMA.FTZ R147, R54, R2, -R11.reuse ;  /* 0x0000000236937223 */ /* 0x100fe2000001080b */
[----:B------:R-:W-:Y:S01]  /*13000*/  FSEL R55, R56, -INF , P3 ;  /* 0xff80000038377808 */ /* 0x000fe20001800000 */
[----:B------:R-:W3:Y:S01]  /*13010*/  MUFU.EX2 R159, R159 ;  /* 0x0000009f009f7308 */ /* 0x000ee20000000800 */
[----:B------:R-:W-:Y:S01]  /*13020*/  FMNMX.FTZ R24, R53, R24, !PT ;  /* 0x0000001835187209 */ /* 0x000fe20007810000 */
[-CC-:B-----5:R-:W-:Y:S01]  /*13030*/  FFMA.FTZ R141, R58, R2.reuse, -R11.reuse ;  /* 0x000000023a8d7223 */ /* 0x1a0fe2000001080b */
[----:B------:R-:W-:Y:S01]  /*13040*/  ISETP.GT.AND P3, PT, R34, 0x48, PT ;  /* 0x000000482200780c */ /* 0x000fe20003f64270 */
[-CC-:B------:R-:W-:Y:S01]  /*13050*/  FFMA.FTZ R143, R62, R2.reuse, -R11.reuse ;  /* 0x000000023e8f7223 */ /* 0x180fe2000001080b */
[----:B------:R-:W-:Y:S01]  /*13060*/  FSEL R57, R57, -INF , P2 ;  /* 0xff80000039397808 */ /* 0x000fe20001000000 */
[--C-:B------:R-:W-:Y:S01]  /*13070*/  FFMA.FTZ R137, R66, R2, -R11.reuse ;  /* 0x0000000242897223 */ /* 0x100fe2000001080b */
[----:B------:R-:W-:Y:S01]  /*13080*/  FMNMX.FTZ R28, R55, R24, !PT ;  /* 0x00000018371c7209 */ /* 0x000fe20007810000 */
[----:B------:R4:W3:Y:S01]  /*13090*/  MUFU.EX2 R10, R80 ;  /* 0x00000050000a7308 */ /* 0x0008e20000000800 */
[----:B------:R-:W-:Y:S01]  /*130a0*/  ISETP.GT.AND P2, PT, R34, 0x49, PT ;  /* 0x000000492200780c */ /* 0x000fe20003f44270 */
[-CC-:B------:R-:W-:Y:S01]  /*130b0*/  FFMA.FTZ R26, R26, R2.reuse, -R11.reuse ;  /* 0x000000021a1a7223 */ /* 0x180fe2000001080b */
[----:B------:R-:W-:Y:S01]  /*130c0*/  FSEL R59, R60, -INF , P3 ;  /* 0xff8000003c3b7808 */ /* 0x000fe20001800000 */
[----:B------:R-:W-:Y:S01]  /*130d0*/  FFMA.FTZ R139, R70, R2, -R11 ;  /* 0x00000002468b7223 */ /* 0x000fe2000001080b */
[----:B------:R-:W-:-:S02]  /*130e0*/  FMNMX.FTZ R28, R57, R28, !PT ;  /* 0x0000001c391c7209 */ /* 0x000fc40007810000 */
[----:B------:R-:W-:Y:S02]  /*130f0*/  CS2R R82, SRZ ;  /* 0x0000000000527805 */ /* 0x000fe4000001ff00 */
[----:B------:R-:W-:Y:S01]  /*13100*/  ISETP.GT.AND P3, PT, R34, 0x50, PT ;  /* 0x000000502200780c */ /* 0x000fe20003f64270 */
[----:B------:R-:W3:Y:S01]  /*13110*/  MUFU.EX2 R153, R153 ;  /* 0x0000009900997308 */ /* 0x000ee20000000800 */
[----:B------:R-:W-:Y:S02]  /*13120*/  FSEL R61, R61, -INF , P2 ;  /* 0xff8000003d3d7808 */ /* 0x000fe40001000000 */
[----:B----4-:R-:W-:Y:S02]  /*13130*/  CS2R R80, SRZ ;  /* 0x0000000000507805 */ /* 0x010fe4000001ff00 */
[----:B------:R-:W-:Y:S02]  /*13140*/  FMNMX.FTZ R28, R59, R28, !PT ;  /* 0x0000001c3b1c7209 */ /* 0x000fe40007810000 */
[----:B------:R-:W-:-:S02]  /*13150*/  CS2R R78, SRZ ;  /* 0x00000000004e7805 */ /* 0x000fc4000001ff00 */
[----:B------:R-:W-:Y:S02]  /*13160*/  ISETP.GT.AND P2, PT, R34, 0x51, PT ;  /* 0x000000512200780c */ /* 0x000fe40003f44270 */
[----:B------:R-:W-:Y:S02]  /*13170*/  CS2R R76, SRZ ;  /* 0x00000000004c7805 */ /* 0x000fe4000001ff00 */
[----:B------:R-:W-:Y:S01]  /*13180*/  FSEL R63, R64, -INF , P3 ;  /* 0xff800000403f7808 */ /* 0x000fe20001800000 */
[----:B------:R4:W3:Y:S01]  /*13190*/  MUFU.EX2 R24, R84 ;  /* 0x0000005400187308 */ /* 0x0008e20000000800 */
[----:B------:R-:W-:Y:S02]  /*131a0*/  FMNMX.FTZ R28, R61, R28, !PT ;  /* 0x0000001c3d1c7209 */ /* 0x000fe40007810000 */
[----:B------:R-:W-:Y:S02]  /*131b0*/  CS2R R74, SRZ ;  /* 0x00000000004a7805 */ /* 0x000fe4000001ff00 */
[----:B------:R-:W-:-:S02]  /*131c0*/  ISETP.GT.AND P3, PT, R34, 0x58, PT ;  /* 0x000000582200780c */ /* 0x000fc40003f64270 */
[----:B------:R-:W-:Y:S02]  /*131d0*/  CS2R R46, SRZ ;  /* 0x00000000002e7805 */ /* 0x000fe4000001ff00 */
[----:B------:R-:W-:Y:S02]  /*131e0*/  FSEL R65, R65, -INF , P2 ;  /* 0xff80000041417808 */ /* 0x000fe40001000000 */
[----:B------:R-:W-:Y:S01]  /*131f0*/  FMNMX.FTZ R28, R63, R28, !PT ;  /* 0x0000001c3f1c7209 */ /* 0x000fe20007810000 */
[----:B------:R-:W3:Y:S01]  /*13200*/  MUFU.EX2 R155, R155 ;  /* 0x0000009b009b7308 */ /* 0x000ee20000000800 */
[----:B------:R-:W-:Y:S01]  /*13210*/  ISETP.GT.AND P2, PT, R34, 0x59, PT ;  /* 0x000000592200780c */ /* 0x000fe20003f44270 */
[----:B------:R-:W-:Y:S01]  /*13220*/  FFMA.FTZ R34, R4, R2, -R11 ;  /* 0x0000000204227223 */ /* 0x000fe2000001080b */
[----:B------:R-:W-:Y:S02]  /*13230*/  FSEL R67, R68, -INF , P3 ;  /* 0xff80000044437808 */ /* 0x000fe40001800000 */
[----:B----4-:R-:W-:-:S02]  /*13240*/  CS2R R84, SRZ ;  /* 0x0000000000547805 */ /* 0x010fc4000001ff00 */
[----:B------:R-:W-:Y:S02]  /*13250*/  FMNMX.FTZ R28, R65, R28, !PT ;  /* 0x0000001c411c7209 */ /* 0x000fe40007810000 */
[----:B------:R-:W-:Y:S01]  /*13260*/  FSEL R69, R69, -INF , P2 ;  /* 0xff80000045457808 */ /* 0x000fe20001000000 */
[----:B------:R-:W-:Y:S01]  /*13270*/  MUFU.EX2 R12, R12 ;  /* 0x0000000c000c7308 */ /* 0x000fe20000000800 */
[----:B------:R-:W-:-:S04]  /*13280*/  FMNMX.FTZ R28, R67, R28, !PT ;  /* 0x0000001c431c7209 */ /* 0x000fc80007810000 */
[----:B------:R-:W-:Y:S01]  /*13290*/  FMNMX.FTZ R7, R69, R28, !PT ;  /* 0x0000001c45077209 */ /* 0x000fe20007810000 */
[--C-:B------:R-:W-:Y:S01]  /*132a0*/  FFMA.FTZ R28, R43, R2, -R11.reuse ;  /* 0x000000022b1c7223 */ /* 0x100fe2000001080b */
[----:B------:R-:W-:Y:S01]  /*132b0*/  CS2R R42, SRZ ;  /* 0x00000000002a7805 */ /* 0x000fe2000001ff00 */
[----:B------:R-:W-:Y:S02]  /*132c0*/  MUFU.EX2 R149, R149 ;  /* 0x0000009500957308 */ /* 0x000fe40000000800 */
[----:B------:R-:W4:Y:S06]  /*132d0*/  SHFL.BFLY PT, R36, R7, 0x2, 0x1f ;  /* 0x0c401f0007247f89 */ /* 0x000f2c00000e0000 */
[----:B------:R-:W-:Y:S08]  /*132e0*/  MUFU.EX2 R28, R28 ;  /* 0x0000001c001c7308 */ /* 0x000ff00000000800 */
[----:B------:R-:W-:Y:S08]  /*132f0*/  MUFU.EX2 R151, R151 ;  /* 0x0000009700977308 */ /* 0x000ff00000000800 */
[----:B------:R-:W-:Y:S01]  /*13300*/  MUFU.EX2 R32, R32 ;  /* 0x0000002000207308 */ /* 0x000fe20000000800 */
[----:B----4-:R-:W-:Y:S01]  /*13310*/  FMNMX.FTZ R5, R7, R36, !PT ;  /* 0x0000002407057209 */ /* 0x010fe20007810000 */
[-CC-:B------:R-:W-:Y:S01]  /*13320*/  FFMA.FTZ R36, R14, R2.reuse, -R11.reuse ;  /* 0x000000020e247223 */ /* 0x180fe2000001080b */
[-CC-:B------:R-:W-:Y:S01]  /*13330*/  FFMA.FTZ R14, R20, R2.reuse, -R11.reuse ;  /* 0x00000002140e7223 */ /* 0x180fe2000001080b */
[----:B------:R-:W-:Y:S01]  /*13340*/  FFMA.FTZ R20, R30, R2, -R11 ;  /* 0x000000021e147223 */ /* 0x000fe2000001080b */
[----:B------:R-:W-:Y:S01]  /*13350*/  VIADD R7, R0, 0x2a840 ;  /* 0x0002a84000077836 */ /* 0x000fe20000000000 */
[----:B------:R-:W4:Y:S01]  /*13360*/  SHFL.BFLY PT, R4, R5, 0x1, 0x1f ;  /* 0x0c201f0005047f89 */ /* 0x000f2200000e0000 */
[----:B0-----:R-:W-:-:S04]  /*13370*/  @P1 IMAD.HI.U32 R0, R185, R38, RZ ;  /* 0x00000026b9001227 */ /* 0x001fc800078e00ff */
[----:B--2---:R-:W-:Y:S01]  /*13380*/  FADD.FTZ R38, R157, R6 ;  /* 0x000000069d267221 */ /* 0x004fe20000010000 */
[----:B------:R-:W-:Y:S01]  /*13390*/  MUFU.EX2 R145, R145 ;  /* 0x0000009100917308 */ /* 0x000fe20000000800 */
[----:B------:R-:W-:Y:S01]  /*133a0*/  PRMT R7, R178, 0x654, R7 ;  /* 0x00000654b2077816 */ /* 0x000fe20000000007 */
[----:B------:R-:W-:Y:S01]  /*133b0*/  FFMA.FTZ R11, R71, R2, -R11 ;  /* 0x00000002470b7223 */ /* 0x000fe2000001080b */
[----:B------:R-:W-:Y:S02]  /*133c0*/  F2FP.F16.F32.PACK_AB R157, R6, R157 ;  /* 0x0000009d069d723e */ /* 0x000fe400000000ff */
[----:B------:R-:W-:Y:S01]  /*133d0*/  CS2R R70, SRZ ;  /* 0x0000000000467805 */ /* 0x000fe2000001ff00 */
[----:B------:R0:W-:Y:S02]  /*133e0*/  SYNCS.ARRIVE.TRANS64.RED.A1T0 RZ, [R7+URZ], RZ ;  /* 0x000000ff07ff79a7 */ /* 0x0001e4000810043f */
[----:B------:R-:W-:Y:S08]  /*133f0*/  MUFU.EX2 R34, R34 ;  /* 0x0000002200227308 */ /* 0x000ff00000000800 */
[----:B------:R-:W-:Y:S01]  /*13400*/  MUFU.EX2 R147, R147 ;  /* 0x0000009300937308 */ /* 0x000fe20000000800 */
[----:B----4-:R-:W-:-:S07]  /*13410*/  FMNMX.FTZ R4, R5, R4, !PT ;  /* 0x0000000405047209 */ /* 0x010fce0007810000 */
[----:B------:R-:W-:Y:S01]  /*13420*/  MUFU.EX2 R36, R36 ;  /* 0x0000002400247308 */ /* 0x000fe20000000800 */
[C---:B------:R-:W-:Y:S01]  /*13430*/  FSETP.NEU.FTZ.AND P2, PT, R4.reuse, -INF , PT ;  /* 0xff8000000400780b */ /* 0x040fe20003f5d000 */
[----:B------:R-:W-:-:S05]  /*13440*/  FMUL.FTZ R5, R4, R2 ;  /* 0x0000000204057220 */ /* 0x000fca0000410000 */
[----:B------:R-:W-:Y:S01]  /*13450*/  FSEL R30, R5, RZ, P2 ;  /* 0x000000ff051e7208 */ /* 0x000fe20001000000 */
[----:B------:R-:W-:Y:S04]  /*13460*/  MUFU.EX2 R141, R141 ;  /* 0x0000008d008d7308 */ /* 0x000fe80000000800 */
        /* <DEDUP_REMOVED lines=8> */
[----:B------:R-:W-:Y:S01]  /*134f0*/  MOV R27, R185 ;  /* 0x000000b9001b7202 */ /* 0x000fe20000000f00 */
[-C--:B------:R-:W-:Y:S01]  /*13500*/  FFMA.FTZ R37, R37, R2.reuse, -R30 ;  /* 0x0000000225257223 */ /* 0x080fe2000001081e */
[----:B-1----:R-:W-:Y:S01]  /*13510*/  @P1 SHF.R.U32.HI R27, RZ, R9, R0 ;  /* 0x00000009ff1b1219 */ /* 0x002fe20000011600 */
[----:B---3--:R-:W-:Y:S01]  /*13520*/  FADD.FTZ R9, R159, R38 ;  /* 0x000000269f097221 */ /* 0x008fe20000010000 */
        /* <DEDUP_REMOVED lines=10> */
[----:B------:R-:W0:Y:S01]  /*135d0*/  MUFU.EX2 R21, R21 ;  /* 0x0000001500157308 */ /* 0x000e220000000800 */
[----:B------:R-:W-:Y:S01]  /*135e0*/  FADD.FTZ R38, R24, R9 ;  /* 0x0000000918267221 */ /* 0x000fe20000010000 */
[----:B------:R-:W-:Y:S01]  /*135f0*/  IADD3 R27, R27, R187, -R186 ;  /* 0x000000bb1b1b7210 */ /* 0x000fe20007ffe8ba */
[-CC-:B------:R-:W-:Y:S01]  /*13600*/  FFMA.FTZ R53, R53, R2.reuse, -R30.reuse ;  /* 0x0000000235357223 */ /* 0x180fe2000001081e */
[-C--:B------:R-:W-:Y:S01]  /*13610*/  FFMA.FTZ R55, R55, R2.reuse, -R30 ;  /* 0x0000000237377223 */ /* 0x080fe2000001081e */
[----:B------:R-:W-:Y:S01]  /*13620*/  FADD.FTZ R9, R155, R38 ;  /* 0x000000269b097221 */ /* 0x000fe20000010000 */
[-CC-:B------:R-:W-:Y:S01]  /*13630*/  FFMA.FTZ R57, R57, R2.reuse, -R30.reuse ;  /* 0x0000000239397223 */ /* 0x180fe2000001081e */
[-CC-:B------:R-:W-:Y:S01]  /*13640*/  FFMA.FTZ R59, R59, R2.reuse, -R30.reuse ;  /* 0x000000023b3b7223 */ /* 0x180fe2000001081e */
[----:B------:R2:W3:Y:S01]  /*13650*/  MUFU.EX2 R158, R29 ;  /* 0x0000001d009e7308 */ /* 0x0004e20000000800 */
        /* <DEDUP_REMOVED lines=8> */
[----:B0-----:R-:W-:Y:S01]  /*136e0*/  FADD.FTZ R7, R21, R0 ;  /* 0x0000000015077221 */ /* 0x001fe20000010000 */
[----:B------:R-:W-:Y:S01]  /*136f0*/  FADD.FTZ R38, R28, R9 ;  /* 0x000000091c267221 */ /* 0x000fe20000010000 */
[----:B--2---:R-:W-:-:S04]  /*13700*/  IMAD.HI R29, R27, 0x2aaaaaab, RZ ;  /* 0x2aaaaaab1b1d7827 */ /* 0x004fc800078e02ff */
[-CC-:B------:R-:W-:Y:S01]  /*13710*/  FFMA.FTZ R67, R67, R2.reuse, -R30.reuse ;  /* 0x0000000243437223 */ /* 0x180fe2000001081e */
[----:B------:R-:W-:Y:S01]  /*13720*/  FFMA.FTZ R30, R69, R2, -R30 ;  /* 0x00000002451e7223 */ /* 0x000fe2000001081e */
[----:B------:R-:W-:Y:S01]  /*13730*/  FADD.FTZ R27, R151, R38 ;  /* 0x00000026971b7221 */ /* 0x000fe20000010000 */
[----:B------:R-:W-:Y:S01]  /*13740*/  F2FP.F16.F32.PACK_AB R159, R10, R159 ;  /* 0x0000009f0a9f723e */ /* 0x000fe200000000ff */
[----:B------:R-:W0:Y:S01]  /*13750*/  MUFU.EX2 R152, R33 ;  /* 0x0000002100987308 */ /* 0x000e220000000800 */
[----:B---3--:R-:W-:Y:S01]  /*13760*/  FADD.FTZ R0, R158, R7 ;  /* 0x000000079e007221 */ /* 0x008fe20000010000 */
[----:B------:R-:W-:Y:S01]  /*13770*/  FADD.FTZ R6, R32, R27 ;  /* 0x0000001b20067221 */ /* 0x000fe20000010000 */
[----:B------:R-:W-:Y:S02]  /*13780*/  SHF.R.U32.HI R40, RZ, 0x1f, R29 ;  /* 0x0000001fff287819 */ /* 0x000fe4000001161d */
[----:B------:R-:W-:Y:S02]  /*13790*/  CS2R R68, SRZ ;  /* 0x0000000000447805 */ /* 0x000fe4000001ff00 */
[----:B------:R-:W-:Y:S01]  /*137a0*/  F2FP.F16.F32.PACK_AB R153, R24, R153 ;  /* 0x000000991899723e */ /* 0x000fe200000000ff */
[----:B------:R-:W-:Y:S01]  /*137b0*/  FADD.FTZ R27, R145, R6 ;  /* 0x00000006911b7221 */ /* 0x000fe20000010000 */
[----:B------:R-:W-:Y:S01]  /*137c0*/  LEA.HI.SX32 R9, R29, R40, 0x1c ;  /* 0x000000281d097211 */ /* 0x000fe200078fe2ff */
[----:B------:R-:W2:Y:S01]  /*137d0*/  MUFU.EX2 R15, R15 ;  /* 0x0000000f000f7308 */ /* 0x000ea20000000800 */
[----:B-1----:R-:W-:Y:S01]  /*137e0*/  FADD.FTZ R7, R13, R0 ;  /* 0x000000000d077221 */ /* 0x002fe20000010000 */
[----:B------:R-:W-:Y:S01]  /*137f0*/  FADD.FTZ R6, R34, R27 ;  /* 0x0000001b22067221 */ /* 0x000fe20000010000 */
[----:B------:R-:W-:-:S02]  /*13800*/  VIMNMX R9, RZ, R9, !PT ;  /* 0x00000009ff097248 */ /* 0x000fc40007fe0100 */
[----:B------:R-:W-:Y:S01]  /*13810*/  F2FP.F16.F32.PACK_AB R149, R28, R149 ;  /* 0x000000951c95723e */ /* 0x000fe200000000ff */
[----:B------:R-:W-:Y:S01]  /*13820*/  FADD.FTZ R27, R147, R6 ;  /* 0x00000006931b7221 */ /* 0x000fe20000010000 */
[----:B------:R-:W-:Y:S01]  /*13830*/  F2FP.F16.F32.PACK_AB R151, R32, R151 ;  /* 0x000000972097723e */ /* 0x000fe200000000ff */
[----:B------:R1:W3:Y:S01]  /*13840*/  MUFU.EX2 R154, R37 ;  /* 0x00000025009a7308 */ /* 0x0002e20000000800 */
[----:B0-----:R-:W-:Y:S01]  /*13850*/  FADD.FTZ R0, R152, R7 ;  /* 0x0000000798007221 */ /* 0x001fe20000010000 */
[----:B------:R-:W-:Y:S01]  /*13860*/  FADD.FTZ R6, R36, R27 ;  /* 0x0000001b24067221 */ /* 0x000fe20000010000 */
[----:B------:R-:W-:Y:S02]  /*13870*/  F2FP.F16.F32.PACK_AB R145, R34, R145 ;  /* 0x000000912291723e */ /* 0x000fe400000000ff */
[----:B------:R-:W-:Y:S02]  /*13880*/  CS2R R32, SRZ ;  /* 0x0000000000207805 */ /* 0x000fe4000001ff00 */
[----:B------:R-:W-:-:S02]  /*13890*/  F2FP.F16.F32.PACK_AB R147, R36, R147 ;  /* 0x000000932493723e */ /* 0x000fc400000000ff */
[----:B------:R-:W-:Y:S02]  /*138a0*/  CS2R R28, SRZ ;  /* 0x00000000001c7805 */ /* 0x000fe4000001ff00 */
[----:B------:R-:W-:Y:S01]  /*138b0*/  F2FP.F16.F32.PACK_AB R155, R12, R155 ;  /* 0x0000009b0c9b723e */ /* 0x000fe200000000ff */
[----:B------:R-:W0:Y:S01]  /*138c0*/  MUFU.EX2 R25, R25 ;  /* 0x0000001900197308 */ /* 0x000e220000000800 */
[----:B--2---:R-:W-:Y:S01]  /*138d0*/  FADD.FTZ R7, R15, R0 ;  /* 0x000000000f077221 */ /* 0x004fe20000010000 */
[----:B------:R-:W-:Y:S02]  /*138e0*/  F2FP.F16.F32.PACK_AB R158, R158, R21 ;  /* 0x000000159e9e723e */ /* 0x000fe400000000ff */
[----:B-1----:R-:W-:Y:S02]  /*138f0*/  CS2R R36, SRZ ;  /* 0x0000000000247805 */ /* 0x002fe4000001ff00 */
[----:B------:R-:W-:Y:S02]  /*13900*/  F2FP.F16.F32.PACK_AB R152, R152, R13 ;  /* 0x0000000d9898723e */ /* 0x000fe400000000ff */
[----:B------:R1:W2:Y:S01]  /*13910*/  MUFU.EX2 R148, R41 ;  /* 0x0000002900947308 */ /* 0x0002a20000000800 */
[C---:B---3--:R-:W-:Y:S01]  /*13920*/  FADD.FTZ R0, R154.reuse, R7 ;  /* 0x000000079a007221 */ /* 0x048fe20000010000 */
[----:B------:R-:W-:-:S06]  /*13930*/  F2FP.F16.F32.PACK_AB R154, R154, R15 ;  /* 0x0000000f9a9a723e */ /* 0x000fcc00000000ff */
[----:B------:R-:W3:Y:S01]  /*13940*/  MUFU.EX2 R35, R35 ;  /* 0x0000002300237308 */ /* 0x000ee20000000800 */
[----:B0-----:R-:W-:Y:S01]  /*13950*/  FADD.FTZ R7, R25, R0 ;  /* 0x0000000019077221 */ /* 0x001fe20000010000 */
[----:B-1----:R-:W-:-:S06]  /*13960*/  CS2R R40, SRZ ;  /* 0x0000000000287805 */ /* 0x002fcc000001ff00 */
        /* <DEDUP_REMOVED lines=21> */
[----:B------:R-:W0:Y:S01]  /*13ac0*/  MUFU.EX2 R14, R14 ;  /* 0x0000000e000e7308 */ /* 0x000e220000000800 */
[C---:B--2---:R-:W-:Y:S01]  /*13ad0*/  FADD.FTZ R0, R146.reuse, R7 ;  /* 0x0000000792007221 */ /* 0x044fe20000010000 */
[----:B------:R-:W-:Y:S01]  /*13ae0*/  FADD.FTZ R7, R141, R6 ;  /* 0x000000068d077221 */ /* 0x000fe20000010000 */
[----:B------:R-:W-:Y:S02]  /*13af0*/  F2FP.F16.F32.PACK_AB R146, R146, R49 ;  /* 0x000000319292723e */ /* 0x000fe400000000ff */
[----:B------:R-:W-:-:S03]  /*13b00*/  CS2R R48, SRZ ;  /* 0x0000000000307805 */ /* 0x000fc6000001ff00 */
[----:B------:R1:W2:Y:S01]  /*13b10*/  MUFU.EX2 R140, R57 ;  /* 0x00000039008c7308 */ /* 0x0002a20000000800 */
[----:B---3--:R-:W-:-:S07]  /*13b20*/  FADD.FTZ R5, R55, R0 ;  /* 0x0000000037057221 */ /* 0x008fce0000010000 */
[----:B------:R-:W3:Y:S01]  /*13b30*/  MUFU.EX2 R143, R143 ;  /* 0x0000008f008f7308 */ /* 0x000ee20000000800 */
[C---:B0-----:R-:W-:Y:S01]  /*13b40*/  FADD.FTZ R6, R14.reuse, R7 ;  /* 0x000000070e067221 */ /* 0x041fe20000010000 */
[----:B------:R-:W-:Y:S01]  /*13b50*/  F2FP.F16.F32.PACK_AB R141, R14, R141 ;  /* 0x0000008d0e8d723e */ /* 0x000fe200000000ff */
[----:B------:R-:W-:Y:S01]  /*13b60*/  VIADD R14, R72, 0xfffffffe ;  /* 0xfffffffe480e7836 */ /* 0x000fe20000000000 */
[----:B------:R-:W-:Y:S02]  /*13b70*/  CS2R R72, SRZ ;  /* 0x0000000000487805 */ /* 0x000fe4000001ff00 */
[----:B-1----:R-:W-:Y:S02]  /*13b80*/  CS2R R56, SRZ ;  /* 0x0000000000387805 */ /* 0x002fe4000001ff00 */
[----:B------:R-:W0:Y:S01]  /*13b90*/  MUFU.EX2 R59, R59 ;  /* 0x0000003b003b7308 */ /* 0x000e220000000800 */
[----:B--2---:R-:W-:Y:S01]  /*13ba0*/  FADD.FTZ R0, R140, R5 ;  /* 0x000000058c007221 */ /* 0x004fe20000010000 */
[----:B------:R-:W-:-:S02]  /*13bb0*/  ISETP.GE.AND P2, PT, R14, R9, PT ;  /* 0x000000090e00720c */ /* 0x000fc40003f46270 */
[----:B------:R-:W-:Y:S02]  /*13bc0*/  F2FP.F16.F32.PACK_AB R140, R140, R55 ;  /* 0x000000378c8c723e */ /* 0x000fe400000000ff */
[----:B------:R-:W-:Y:S02]  /*13bd0*/  CS2R R54, SRZ ;  /* 0x0000000000367805 */ /* 0x000fe4000001ff00 */
[----:B------:R-:W1:Y:S01]  /*13be0*/  MUFU.EX2 R20, R20 ;  /* 0x0000001400147308 */ /* 0x000e620000000800 */
[----:B---3--:R-:W-:-:S07]  /*13bf0*/  FADD.FTZ R7, R143, R6 ;  /* 0x000000068f077221 */ /* 0x008fce0000010000 */
[----:B------:R2:W3:Y:S01]  /*13c00*/  MUFU.EX2 R142, R61 ;  /* 0x0000003d008e7308 */ /* 0x0004e20000000800 */
[----:B0-----:R-:W-:-:S07]  /*13c10*/  FADD.FTZ R5, R59, R0 ;  /* 0x000000003b057221 */ /* 0x001fce0000010000 */
[----:B------:R-:W0:Y:S01]  /*13c20*/  MUFU.EX2 R137, R137 ;  /* 0x0000008900897308 */ /* 0x000e220000000800 */
[C---:B-1----:R-:W-:Y:S01]  /*13c30*/  FADD.FTZ R10, R20.reuse, R7 ;  /* 0x00000007140a7221 */ /* 0x042fe20000010000 */
[----:B------:R-:W-:Y:S02]  /*13c40*/  F2FP.F16.F32.PACK_AB R143, R20, R143 ;  /* 0x0000008f148f723e */ /* 0x000fe400000000ff */
[----:B--2---:R-:W-:-:S04]  /*13c50*/  CS2R R60, SRZ ;  /* 0x00000000003c7805 */ /* 0x004fc8000001ff00 */
[----:B------:R-:W1:Y:S01]  /*13c60*/  MUFU.EX2 R63, R63 ;  /* 0x0000003f003f7308 */ /* 0x000e620000000800 */
[C---:B---3--:R-:W-:Y:S01]  /*13c70*/  FADD.FTZ R6, R142.reuse, R5 ;  /* 0x000000058e067221 */ /* 0x048fe20000010000 */
[----:B------:R-:W-:Y:S02]  /*13c80*/  F2FP.F16.F32.PACK_AB R142, R142, R59 ;  /* 0x0000003b8e8e723e */ /* 0x000fe400000000ff */
[----:B------:R-:W-:-:S04]  /*13c90*/  CS2R R58, SRZ ;  /* 0x00000000003a7805 */ /* 0x000fc8000001ff00 */
[----:B------:R-:W2:Y:S01]  /*13ca0*/  MUFU.EX2 R26, R26 ;  /* 0x0000001a001a7308 */ /* 0x000ea20000000800 */
[----:B0-----:R-:W-:-:S07]  /*13cb0*/  FADD.FTZ R7, R137, R10 ;  /* 0x0000000a89077221 */ /* 0x001fce0000010000 */
[----:B------:R0:W3:Y:S01]  /*13cc0*/  MUFU.EX2 R136, R65 ;  /* 0x0000004100887308 */ /* 0x0000e20000000800 */
[----:B-1----:R-:W-:-:S07]  /*13cd0*/  FADD.FTZ R5, R63, R6 ;  /* 0x000000063f057221 */ /* 0x002fce0000010000 */
[----:B------:R-:W1:Y:S01]  /*13ce0*/  MUFU.EX2 R139, R139 ;  /* 0x0000008b008b7308 */ /* 0x000e620000000800 */
[C---:B--2---:R-:W-:Y:S01]  /*13cf0*/  FADD.FTZ R10, R26.reuse, R7 ;  /* 0x000000071a0a7221 */ /* 0x044fe20000010000 */
[----:B------:R-:W-:Y:S02]  /*13d00*/  F2FP.F16.F32.PACK_AB R137, R26, R137 ;  /* 0x000000891a89723e */ /* 0x000fe400000000ff */
[----:B0-----:R-:W-:Y:S02]  /*13d10*/  CS2R R64, SRZ ;  /* 0x0000000000407805 */ /* 0x001fe4000001ff00 */
[----:B------:R-:W-:Y:S02]  /*13d20*/  CS2R R26, SRZ ;  /* 0x00000000001a7805 */ /* 0x000fe4000001ff00 */
[----:B------:R-:W0:Y:S01]  /*13d30*/  MUFU.EX2 R67, R67 ;  /* 0x0000004300437308 */ /* 0x000e220000000800 */
[C---:B---3--:R-:W-:Y:S01]  /*13d40*/  FADD.FTZ R6, R136.reuse, R5 ;  /* 0x0000000588067221 */ /* 0x048fe20000010000 */
[----:B------:R-:W-:-:S02]  /*13d50*/  F2FP.F16.F32.PACK_AB R136, R136, R63 ;  /* 0x0000003f8888723e */ /* 0x000fc400000000ff */
[----:B------:R-:W-:-:S04]  /*13d60*/  CS2R R62, SRZ ;  /* 0x00000000003e7805 */ /* 0x000fc8000001ff00 */
[----:B------:R-:W2:Y:S01]  /*13d70*/  MUFU.EX2 R30, R30 ;  /* 0x0000001e001e7308 */ /* 0x000ea20000000800 */
[----:B-1----:R-:W-:-:S07]  /*13d80*/  FADD.FTZ R5, R139, R10 ;  /* 0x0000000a8b057221 */ /* 0x002fce0000010000 */
[----:B------:R-:W1:Y:S01]  /*13d90*/  MUFU.EX2 R0, R11 ;  /* 0x0000000b00007308 */ /* 0x000e620000000800 */
[----:B0-----:R-:W-:-:S04]  /*13da0*/  FADD.FTZ R7, R67, R6 ;  /* 0x0000000643077221 */ /* 0x001fc80000010000 */
[C---:B--2---:R-:W-:Y:S01]  /*13db0*/  FADD.FTZ R7, R30.reuse, R7 ;  /* 0x000000071e077221 */ /* 0x044fe20000010000 */
[----:B------:R-:W-:Y:S02]  /*13dc0*/  F2FP.F16.F32.PACK_AB R138, R30, R67 ;  /* 0x000000431e8a723e */ /* 0x000fe400000000ff */
[----:B------:R-:W-:Y:S02]  /*13dd0*/  CS2R R66, SRZ ;  /* 0x0000000000427805 */ /* 0x000fe4000001ff00 */
[----:B------:R-:W-:Y:S01]  /*13de0*/  CS2R R30, SRZ ;  /* 0x00000000001e7805 */ /* 0x000fe2000001ff00 */
[C---:B-1----:R-:W-:Y:S01]  /*13df0*/  FADD.FTZ R6, R0.reuse, R5 ;  /* 0x0000000500067221 */ /* 0x042fe20000010000 */
[----:B------:R-:W-:Y:S01]  /*13e00*/  F2FP.F16.F32.PACK_AB R139, R0, R139 ;  /* 0x0000008b008b723e */ /* 0x000fe200000000ff */
[----:B------:R-:W-:Y:S01]  /*13e10*/  IMAD.MOV.U32 R0, RZ, RZ, 0x3f800000 ;  /* 0x3f800000ff007424 */ /* 0x000fe200078e00ff */
[----:B------:R-:W-:Y:S01]  /*13e20*/  MOV R5, 0x3f800000 ;  /* 0x3f80000000057802 */ /* 0x000fe20000000f00 */
[----:B------:R-:W-:Y:S06]  /*13e30*/  @!P2 BRA `(.L_x_2869) ;  /* 0x0000002400d0a947 */ /* 0x000fec0003800000 */
[----:B------:R-:W-:Y:S01]  /*13e40*/  BSSY B1, `(.L_x_2869) ;  /* 0x0000273000017945 */ /* 0x000fe20003800000 */
[----:B------:R-:W-:Y:S01]  /*13e50*/  IMAD.MOV.U32 R12, RZ, RZ, R3 ;  /* 0x000000ffff0c7224 */ /* 0x000fe200078e0003 */
[----:B------:R-:W-:Y:S01]  /*13e60*/  MOV R20, R168 ;  /* 0x000000a800147202 */ /* 0x000fe20000000f00 */
[----:B------:R-:W-:Y:S01]  /*13e70*/  IMAD.MOV.U32 R13, RZ, RZ, R4 ;  /* 0x000000ffff0d7224 */ /* 0x000fe200078e0004 */
[----:B------:R-:W-:Y:S01]  /*13e80*/  MOV R87, RZ ;  /* 0x000000ff00577202 */ /* 0x000fe20000000f00 */
[----:B------:R-:W-:Y:S02]  /*13e90*/  IMAD.MOV.U32 R21, RZ, RZ, R161 ;  /* 0x000000ffff157224 */ /* 0x000fe400078e00a1 */
[----:B------:R-:W-:-:S07]  /*13ea0*/  IMAD.MOV.U32 R0, RZ, RZ, 0x3f800000 ;  /* 0x3f800000ff007424 */ /* 0x000fce00078e00ff */
.L_x_2882:
[----:B------:R-:W-:-:S04]  /*13eb0*/  ISETP.NE.AND P2, PT, R21, 0x1, PT ;  /* 0x000000011500780c */ /* 0x000fc80003f45270 */
[----:B------:R-:W-:-:S04]  /*13ec0*/  SEL R3, RZ, 0x1, P2 ;  /* 0x00000001ff037807 */ /* 0x000fc80001000000 */
[----:B------:R-:W-:Y:S01]  /*13ed0*/  LOP3.LUT R168, R20, R3, RZ, 0x3c, !PT ;  /* 0x0000000314a87212 */ /* 0x000fe200078e3cff */
[----:B------:R-:W-:Y:S06]  /*13ee0*/  @!P0 BRA `(.L_x_2870) ;  /* 0x0000000000048947 */ /* 0x000fec0003800000 */
[----:B------:R-:W-:Y:S01]  /*13ef0*/  BPT.TRAP 0x1 ;  /* 0x000000040000795c */ /* 0x000fe20000300000 */
.L_x_2870:
        /* <DEDUP_REMOVED lines=8> */
.L_x_2871:
[----:B------:R-:W-:Y:S01]  /*13f80*/  BSSY B2, `(.L_x_2872) ;  /* 0x0000006000027945 */ /* 0x000fe20003800000 */
[----:B------:R-:W-:Y:S01]  /*13f90*/  IMAD R2, R161, 0x900, R8 ;  /* 0x00000900a1027824 */ /* 0x000fe200078e0208 */
[----:B------:R-:W-:Y:S02]  /*13fa0*/  MOV R3, 0x40000040 ;  /* 0x4000004000037802 */ /* 0x000fe40000000f00 */
[----:B-1----:R-:W-:Y:S05]  /*13fb0*/  @P2 BRA `(.L_x_2873) ;  /* 0x0000000000082947 */ /* 0x002fea0003800000 */
[----:B------:R-:W1:Y:S02]  /*13fc0*/  SYNCS.PHASECHK.TRANS64.TRYWAIT P2, [R15+URZ+0x2a830], R4 ;  /* 0x02a830040f0075a7 */ /* 0x000e64000804017f */
[----:B-1----:R-:W-:Y:S05]  /*13fd0*/  @!P2 BRA `(.L_x_2874) ;  /* 0x000000f00080a947 */ /* 0x002fea0003800000 */
.L_x_2873:
[----:B------:R-:W-:Y:S05]  /*13fe0*/  BSYNC B2 ;  /* 0x0000000000027941 */ /* 0x000fea0003800000 */
.L_x_2872:
[----:B------:R-:W2:Y:S04]  /*13ff0*/  LDL.64 R88, [R1+0x28] ;  /* 0x0000280001587983 */ /* 0x000ea80000100a00 */
[----:B------:R-:W3:Y:S04]  /*14000*/  LDL.64 R210, [R1+0x20] ;  /* 0x0000200001d27983 */ /* 0x000ee80000100a00 */
[----:B------:R-:W4:Y:S01]  /*14010*/  LDL.64 R208, [R1+0x18] ;  /* 0x0000180001d07983 */ /* 0x000f220000100a00 */
[C---:B------:R-:W-:Y:S02]  /*14020*/  R2UR UR6, R2.reuse ;  /* 0x00000000020672ca */ /* 0x040fe400000e0000 */
[----:B------:R-:W-:Y:S01]  /*14030*/  R2UR UR7, R3 ;  /* 0x00000000030772ca */ /* 0x000fe200000e0000 */
[----:B------:R-:W5:Y:S01]  /*14040*/  LDL.64 R212, [R1+0x10] ;  /* 0x0000100001d47983 */ /* 0x000f620000100a00 */
        /* <DEDUP_REMOVED lines=11> */
[----:B------:R-:W-:Y:S01]  /*14100*/  IMAD.MOV.U32 R11, RZ, RZ, 0x40000040 ;  /* 0x40000040ff0b7424 */ /* 0x000fe200078e00ff */
[----:B------:R-:W-:Y:S01]  /*14110*/  IADD3 R10, R2, 0x4, RZ ;  /* 0x00000004020a7810 */ /* 0x000fe20007ffe0ff */
        /* <DEDUP_REMOVED lines=15> */
[----:B-----5:R-:W-:Y:S02]  /*14210*/  R2UR UR4, R212 ;  /* 0x00000000d40472ca */ /* 0x020fe400000e0000 */
        /* <DEDUP_REMOVED lines=143> */
.L_x_2875:
[----:B------:R-:W-:Y:S01]  /*14b10*/  SHF.L.U32 R2, R20, 0x1f, RZ ;  /* 0x0000001f14027819 */ /* 0x000fe200000006ff */
[----:B------:R-:W-:-:S04]  /*14b20*/  IMAD R10, R21, 0x8, R18 ;  /* 0x00000008150a7824 */ /* 0x000fc800078e0212 */
[----:B------:R2:W3:Y:S01]  /*14b30*/  SYNCS.PHASECHK.TRANS64.TRYWAIT P2, [R10+URZ+0x2a850], R2 ;  /* 0x02a850020a0075a7 */ /* 0x0004e2000804017f */
[----:B------:R-:W-:Y:S05]  /*14b40*/  @!P0 BRA `(.L_x_2876) ;  /* 0x0000000000048947 */ /* 0x000fea0003800000 */
[----:B------:R-:W-:Y:S01]  /*14b50*/  BPT.TRAP 0x1 ;  /* 0x000000040000795c */ /* 0x000fe20000300000 */
.L_x_2876:
[----:B------:R-:W-:Y:S01]  /*14b60*/  IADD3 R0, R18, 0x400, RZ ;  /* 0x0000040012007810 */ /* 0x000fe20007ffe0ff */
[----:B------:R-:W-:Y:S03]  /*14b70*/  BSSY B2, `(.L_x_2877) ;  /* 0x0000008000027945 */ /* 0x000fe60003800000 */
[----:B------:R-:W-:-:S04]  /*14b80*/  SHF.R.U32.HI R0, RZ, 0x4, R0 ;  /* 0x00000004ff007819 */ /* 0x000fc80000011600 */
[----:B------:R-:W-:-:S04]  /*14b90*/  LOP3.LUT R0, R0, 0x3fff, RZ, 0xc0, !PT ;  /* 0x00003fff00007812 */ /* 0x000fc800078ec0ff */
[----:B------:R-:W-:-:S05]  /*14ba0*/  LOP3.LUT R0, R0, 0x3000000, RZ, 0xfc, !PT ;  /* 0x0300000000007812 */ /* 0x000fca00078efcff */
[----:B------:R-:W-:Y:S01]  /*14bb0*/  IMAD R0, R21, 0x600, R0 ;  /* 0x0000060015007824 */ /* 0x000fe200078e0200 */
[----:B---3--:R-:W-:Y:S06]  /*14bc0*/  @P2 BRA `(.L_x_2878) ;  /* 0x0000000000082947 */ /* 0x008fec0003800000 */
[----:B------:R-:W3:Y:S02]  /*14bd0*/  SYNCS.PHASECHK.TRANS64.TRYWAIT P2, [R10+URZ+0x2a850], R2 ;  /* 0x02a850020a0075a7 */ /* 0x000ee4000804017f */
[----:B---3--:R-:W-:Y:S05]  /*14be0*/  @!P2 BRA `(.L_x_2879) ;  /* 0x000000e40090a947 */ /* 0x008fea0003800000 */
.L_x_2878:
[----:B------:R-:W-:Y:S05]  /*14bf0*/  BSYNC B2 ;  /* 0x0000000000027941 */ /* 0x000fea0003800000 */
.L_x_2877:
[----:B--23--:R-:W-:Y:S01]  /*14c00*/  IMAD.MOV.U32 R2, RZ, RZ, R0 ;  /* 0x000000ffff027224 */ /* 0x00cfe200078e0000 */
[----:B------:R-:W-:Y:S01]  /*14c10*/  WARPGROUP.ARRIVE ;  /* 0x00000000000079c5 */ /* 0x000fe20000000000 */
[----:B------:R-:W-:-:S03]  /*14c20*/  IMAD.MOV.U32 R3, RZ, RZ, 0x40000040 ;  /* 0x40000040ff037424 */ /* 0x000fc600078e00ff */
[----:B------:R-:W-:Y:S02]  /*14c30*/  R2UR UR6, R2 ;  /* 0x00000000020672ca */ /* 0x000fe400000e0000 */
[----:B------:R-:W-:Y:S01]  /*14c40*/  R2UR UR7, R3 ;  /* 0x00000000030772ca */ /* 0x000fe200000e0000 */
[----:B------:R-:W-:Y:S01]  /*14c50*/  IMAD.MOV.U32 R3, RZ, RZ, 0x40000040 ;  /* 0x40000040ff037424 */ /* 0x000fe200078e00ff */
[----:B------:R-:W-:-:S11]  /*14c60*/  IADD3 R2, R0, 0x80, RZ ;  /* 0x0000008000027810 */ /* 0x000fd60007ffe0ff */
        /* <DEDUP_REMOVED lines=37> */
.L_x_2880:
[----:B------:R-:W2:Y:S01]  /*14ec0*/  @P1 LDC R3, c[0x0][0x44c] ;  /* 0x00011300ff031b82 */ /* 0x000ea20000000800 */
[----:B------:R-:W-:Y:S01]  /*14ed0*/  IMAD.IADD R20, R190, 0x1, R185 ;  /* 0x00000001be147824 */ /* 0x000fe200078e02b9 */
[----:B01----:R-:W-:Y:S01]  /*14ee0*/  IADD3 R15, R15, 0x2a840, RZ ;  /* 0x0002a8400f0f7810 */ /* 0x003fe20007ffe0ff */
[----:B------:R-:W-:-:S03]  /*14ef0*/  IMAD.MOV.U32 R5, RZ, RZ, -0x60 ;  /* 0xffffffa0ff057424 */ /* 0x000fc600078e00ff */
[----:B------:R-:W-:Y:S02]  /*14f00*/  PRMT R15, R178, 0x654, R15 ;  /* 0x00000654b20f7816 */ /* 0x000fe4000000000f */
[----:B------:R-:W0:Y:S02]  /*14f10*/  @P1 LDC R0, c[0x0][0x450] ;  /* 0x00011400ff001b82 */ /* 0x000e240000000800 */
[----:B------:R1:W-:Y:S01]  /*14f20*/  SYNCS.ARRIVE.TRANS64.RED.A1T0 RZ, [R15+URZ], RZ ;  /* 0x000000ff0fff79a7 */ /* 0x0003e2000810043f */
[----:B--2---:R-:W-:-:S05]  /*14f30*/  @P1 IMAD.HI.U32 R3, R20, R3, RZ ;  /* 0x0000000314031227 */ /* 0x004fca00078e00ff */
[----:B0-----:R-:W-:Y:S01]  /*14f40*/  @P1 SHF.R.U32.HI R20, RZ, R0, R3 ;  /* 0x00000000ff141219 */ /* 0x001fe20000011603 */
[----:B------:R-:W-:-:S04]  /*14f50*/  IMAD R0, R14, R5, 0x1 ;  /* 0x000000010e007424 */ /* 0x000fc800078e0205 */
[----:B------:R-:W0:Y:S01]  /*14f60*/  SHFL.IDX PT, R3, R20, RZ, 0x1c1f ;  /* 0x001c1fff14037589 */ /* 0x000e2200000e0000 */
[----:B------:R-:W-:-:S03]  /*14f70*/  IMAD R0, R189, -0x2, R0 ;  /* 0xfffffffebd007824 */ /* 0x000fc600078e0200 */
[----:B------:R-:W2:Y:S02]  /*14f80*/  SHFL.IDX PT, R151, R20, 0x1, 0x1c1f ;  /* 0x003c1f0014977f89 */ /* 0x000ea400000e0000 */
[----:B------:R-:W-:-:S04]  /*14f90*/  IADD3 R0, -R186, R0, R187 ;  /* 0x00000000ba007210 */ /* 0x000fc80007ffe1bb */
[----:B0-----:R-:W-:-:S04]  /*14fa0*/  IADD3 R2, R0, R3, RZ ;  /* 0x0000000300027210 */ /* 0x001fc80007ffe0ff */
[----:B------:R-:W-:Y:S01]  /*14fb0*/  ISETP.GT.AND P2, PT, R2, RZ, PT ;  /* 0x000000ff0200720c */ /* 0x000fe20003f44270 */
[----:B--2---:R-:W-:Y:S01]  /*14fc0*/  IMAD.IADD R0, R0, 0x1, R151 ;  /* 0x0000000100007824 */ /* 0x004fe200078e0297 */
        /* <DEDUP_REMOVED lines=65> */
[----:B------:R-:W-:Y:S01]  /*153e0*/  ISETP.GT.AND P3, PT, R2, 0x59, PT ;  /* 0x000000590200780c */ /* 0x000fe20003f64270 */
[----:B------:R-:W-:Y:S01]  /*153f0*/  IMAD.U32 R2, RZ, RZ, UR39 ;  /* 0x00000027ff027e24 */ /* 0x000fe2000f8e00ff */
[----:B------:R-:W-:Y:S02]  /*15400*/  FSEL R149, R132, -INF , P2 ;  /* 0xff80000084957808 */ /* 0x000fe40001000000 */
[----:B------:R-:W-:Y:S02]  /*15410*/  FMNMX.FTZ R4, R129, R4, !PT ;  /* 0x0000000481047209 */ /* 0x000fe40007810000 */
[----:B------:R-:W-:Y:S02]  /*15420*/  FSEL R133, R133, -INF , P3 ;  /* 0xff80000085857808 */ /* 0x000fe40001800000 */
[----:B------:R-:W-:Y:S02]  /*15430*/  FMNMX.FTZ R4, R149, R4, !PT ;  /* 0x0000000495047209 */ /* 0x000fe40007810000 */
[----:B------:R-:W-:-:S02]  /*15440*/  ISETP.GT.AND P2, PT, R0, RZ, PT ;  /* 0x000000ff0000720c */ /* 0x000fc40003f44270 */
[----:B------:R-:W-:Y:S02]  /*15450*/  FMNMX.FTZ R92, R133, R4, !PT ;  /* 0x00000004855c7209 */ /* 0x000fe40007810000 */
[----:B------:R-:W-:Y:S02]  /*15460*/  ISETP.GT.AND P3, PT, R0, 0x1, PT ;  /* 0x000000010000780c */ /* 0x000fe40003f64270 */
[----:B------:R-:W-:Y:S01]  /*15470*/  FSEL R151, R90, -INF , P2 ;  /* 0xff8000005a977808 */ /* 0x000fe20001000000 */
[----:B------:R-:W0:Y:S01]  /*15480*/  SHFL.BFLY PT, R153, R92, 0x2, 0x1f ;  /* 0x0c401f005c997f89 */ /* 0x000e2200000e0000 */
[----:B------:R-:W-:Y:S02]  /*15490*/  ISETP.GT.AND P4, PT, R0, 0x8, PT ;  /* 0x000000080000780c */ /* 0x000fe40003f84270 */
[----:B------:R-:W-:Y:S02]  /*154a0*/  FSEL R91, R91, -INF , P3 ;  /* 0xff8000005b5b7808 */ /* 0x000fe40001800000 */
[----:B------:R-:W-:-:S02]  /*154b0*/  FMNMX.FTZ R20, R151, R12, !PT ;  /* 0x0000000c97147209 */ /* 0x000fc40007810000 */
[C---:B------:R-:W-:Y:S02]  /*154c0*/  ISETP.GT.AND P5, PT, R0.reuse, 0x9, PT ;  /* 0x000000090000780c */ /* 0x040fe40003fa4270 */
[----:B------:R-:W-:Y:S02]  /*154d0*/  FMNMX.FTZ R90, R91, R20, !PT ;  /* 0x000000145b5a7209 */ /* 0x000fe40007810000 */
[----:B------:R-:W-:Y:S02]  /*154e0*/  ISETP.GT.AND P3, PT, R0, 0x10, PT ;  /* 0x000000100000780c */ /* 0x000fe40003f64270 */
[----:B------:R-:W-:Y:S02]  /*154f0*/  FSEL R95, R95, -INF , P5 ;  /* 0xff8000005f5f7808 */ /* 0x000fe40002800000 */
[----:B------:R-:W-:Y:S02]  /*15500*/  FSEL R155, R98, -INF , P3 ;  /* 0xff800000629b7808 */ /* 0x000fe40001800000 */
[----:B------:R-:W-:-:S04]  /*15510*/  ISETP.GT.AND P3, PT, R0, 0x18, PT ;  /* 0x000000180000780c */ /* 0x000fc80003f64270 */
[----:B------:R-:W-:Y:S02]  /*15520*/  FSEL R157, R102, -INF , P3 ;  /* 0xff800000669d7808 */ /* 0x000fe40001800000 */
[----:B------:R-:W-:Y:S02]  /*15530*/  ISETP.GT.AND P3, PT, R0, 0x20, PT ;  /* 0x000000200000780c */ /* 0x000fe40003f64270 */
[----:B0-----:R-:W-:Y:S02]  /*15540*/  FMNMX.FTZ R153, R92, R153, !PT ;  /* 0x000000995c997209 */ /* 0x001fe40007810000 */
[----:B------:R-:W-:Y:S02]  /*15550*/  FSEL R159, R106, -INF , P3 ;  /* 0xff8000006a9f7808 */ /* 0x000fe40001800000 */
[----:B------:R-:W-:Y:S01]  /*15560*/  ISETP.GT.AND P3, PT, R0, 0x28, PT ;  /* 0x000000280000780c */ /* 0x000fe20003f64270 */
[----:B------:R-:W0:Y:S03]  /*15570*/  SHFL.BFLY PT, R4, R153, 0x1, 0x1f ;  /* 0x0c201f0099047f89 */ /* 0x000e2600000e0000 */
[----:B------:R-:W-:-:S02]  /*15580*/  FSEL R207, R110, -INF , P3 ;  /* 0xff8000006ecf7808 */ /* 0x000fc40001800000 */
[----:B------:R-:W-:-:S04]  /*15590*/  ISETP.GT.AND P3, PT, R0, 0x30, PT ;  /* 0x000000300000780c */ /* 0x000fc80003f64270 */
[----:B------:R-:W-:Y:S02]  /*155a0*/  FSEL R209, R114, -INF , P3 ;  /* 0xff80000072d17808 */ /* 0x000fe40001800000 */
[----:B------:R-:W-:-:S04]  /*155b0*/  ISETP.GT.AND P3, PT, R0, 0x38, PT ;  /* 0x000000380000780c */ /* 0x000fc80003f64270 */
[----:B------:R-:W-:Y:S02]  /*155c0*/  FSEL R211, R118, -INF , P3 ;  /* 0xff80000076d37808 */ /* 0x000fe40001800000 */
[----:B------:R-:W-:-:S04]  /*155d0*/  ISETP.GT.AND P3, PT, R0, 0x40, PT ;  /* 0x000000400000780c */ /* 0x000fc80003f64270 */
[----:B------:R-:W-:Y:S02]  /*155e0*/  FSEL R213, R122, -INF , P3 ;  /* 0xff8000007ad57808 */ /* 0x000fe40001800000 */
[----:B------:R-:W-:Y:S02]  /*155f0*/  ISETP.GT.AND P3, PT, R0, 0x48, PT ;  /* 0x000000480000780c */ /* 0x000fe40003f64270 */
[----:B0-----:R-:W-:Y:S02]  /*15600*/  FMNMX.FTZ R4, R153, R4, !PT ;  /* 0x0000000499047209 */ /* 0x001fe40007810000 */
[----:B------:R-:W-:Y:S02]  /*15610*/  FSEL R153, R94, -INF , P4 ;  /* 0xff8000005e997808 */ /* 0x000fe40002000000 */
[----:B------:R-:W-:Y:S01]  /*15620*/  ISETP.GT.AND P4, PT, R0, 0x11, PT ;  /* 0x000000110000780c */ /* 0x000fe20003f84270 */
[----:B------:R-:W-:Y:S01]  /*15630*/  FMUL.FTZ R92, R4, R2 ;  /* 0x00000002045c7220 */ /* 0x000fe20000410000 */
[----:B------:R-:W-:-:S02]  /*15640*/  FMNMX.FTZ R90, R153, R90, !PT ;  /* 0x0000005a995a7209 */ /* 0x000fc40007810000 */
[----:B------:R-:W-:Y:S02]  /*15650*/  FSEL R99, R99, -INF , P4 ;  /* 0xff80000063637808 */ /* 0x000fe40002000000 */
[----:B------:R-:W-:Y:S02]  /*15660*/  FMNMX.FTZ R90, R95, R90, !PT ;  /* 0x0000005a5f5a7209 */ /* 0x000fe40007810000 */
[----:B------:R-:W-:Y:S02]  /*15670*/  ISETP.GT.AND P4, PT, R0, 0x19, PT ;  /* 0x000000190000780c */ /* 0x000fe40003f84270 */
[----:B------:R-:W-:Y:S02]  /*15680*/  FMNMX.FTZ R90, R155, R90, !PT ;  /* 0x0000005a9b5a7209 */ /* 0x000fe40007810000 */
[----:B------:R-:W-:Y:S02]  /*15690*/  FSEL R103, R103, -INF , P4 ;  /* 0xff80000067677808 */ /* 0x000fe40002000000 */
[----:B------:R-:W-:-:S02]  /*156a0*/  FMNMX.FTZ R90, R99, R90, !PT ;  /* 0x0000005a635a7209 */ /* 0x000fc40007810000 */
[C---:B------:R-:W-:Y:S02]  /*156b0*/  ISETP.GT.AND P4, PT, R0.reuse, 0x21, PT ;  /* 0x000000210000780c */ /* 0x040fe40003f84270 */
[----:B------:R-:W-:Y:S02]  /*156c0*/  FMNMX.FTZ R90, R157, R90, !PT ;  /* 0x0000005a9d5a7209 */ /* 0x000fe40007810000 */
[----:B------:R-:W-:Y:S02]  /*156d0*/  FSEL R107, R107, -INF , P4 ;  /* 0xff8000006b6b7808 */ /* 0x000fe40002000000 */
[----:B------:R-:W-:Y:S02]  /*156e0*/  FMNMX.FTZ R90, R103, R90, !PT ;  /* 0x0000005a675a7209 */ /* 0x000fe40007810000 */
[----:B------:R-:W-:Y:S02]  /*156f0*/  ISETP.GT.AND P4, PT, R0, 0x29, PT ;  /* 0x000000290000780c */ /* 0x000fe40003f84270 */
        /* <DEDUP_REMOVED lines=15> */
[----:B------:R-:W-:Y:S02]  /*157f0*/  FSETP.NEU.FTZ.AND P2, PT, R4, -INF , PT ;  /* 0xff8000000400780b */ /* 0x000fe40003f5d000 */
[----:B------:R-:W-:Y:S02]  /*15800*/  FMNMX.FTZ R90, R213, R90, !PT ;  /* 0x0000005ad55a7209 */ /* 0x000fe40007810000 */
[----:B------:R-:W-:Y:S02]  /*15810*/  ISETP.GT.AND P4, PT, R0, 0x49, PT ;  /* 0x000000490000780c */ /* 0x000fe40003f84270 */
[----:B------:R-:W-:-:S02]  /*15820*/  FSEL R223, R126, -INF , P3 ;  /* 0xff8000007edf7808 */ /* 0x000fc40001800000 */
        /* <DEDUP_REMOVED lines=16> */
[-CC-:B------:R-:W-:Y:S01]  /*15930*/  FFMA.FTZ R131, R105, R2.reuse, -R20.reuse ;  /* 0x0000000269837223 */ /* 0x180fe20000010814 */
[----:B------:R-:W-:Y:S01]  /*15940*/  FMNMX.FTZ R3, R130, R3, !PT ;  /* 0x0000000382037209 */ /* 0x000fe20007810000 */
[-CC-:B------:R-:W-:Y:S01]  /*15950*/  FFMA.FTZ R105, R121, R2.reuse, -R20.reuse ;  /* 0x0000000279697223 */ /* 0x180fe20000010814 */
[----:B------:R-:W-:Y:S01]  /*15960*/  ISETP.GT.AND P4, PT, R0, 0x59, PT ;  /* 0x000000590000780c */ /* 0x000fe20003f84270 */
[-CC-:B------:R-:W-:Y:S01]  /*15970*/  FFMA.FTZ R127, R109, R2.reuse, -R20.reuse ;  /* 0x000000026d7f7223 */ /* 0x180fe20000010814 */
[----:B------:R-:W-:Y:S01]  /*15980*/  FSEL R134, R134, -INF , P3 ;  /* 0xff80000086867808 */ /* 0x000fe20001800000 */
[-CC-:B------:R-:W-:Y:S01]  /*15990*/  FFMA.FTZ R11, R101, R2.reuse, -R20.reuse ;  /* 0x00000002650b7223 */ /* 0x180fe20000010814 */
[----:B------:R-:W-:Y:S01]  /*159a0*/  FMNMX.FTZ R3, R88, R3, !PT ;  /* 0x0000000358037209 */ /* 0x000fe20007810000 */
[-CC-:B------:R-:W-:Y:S01]  /*159b0*/  FFMA.FTZ R148, R21, R2.reuse, -R20.reuse ;  /* 0x0000000215947223 */ /* 0x180fe20000010814 */
[----:B------:R-:W-:Y:S01]  /*159c0*/  FSEL R135, R135, -INF , P4 ;  /* 0xff80000087877808 */ /* 0x000fe20002000000 */
[-CC-:B------:R-:W-:Y:S01]  /*159d0*/  FFMA.FTZ R109, R117, R2.reuse, -R20.reuse ;  /* 0x00000002756d7223 */ /* 0x180fe20000010814 */
[----:B------:R-:W-:Y:S01]  /*159e0*/  FMNMX.FTZ R0, R134, R3, !PT ;  /* 0x0000000386007209 */ /* 0x000fe20007810000 */
[-CC-:B------:R-:W-:Y:S01]  /*159f0*/  FFMA.FTZ R93, R93, R2.reuse, -R20.reuse ;  /* 0x000000025d5d7223 */ /* 0x180fe20000010814 */
[-CC-:B------:R-:W-:Y:S01]  /*15a00*/  FFMA.FTZ R97, R97, R2.reuse, -R20.reuse ;  /* 0x0000000261617223 */ /* 0x180fe20000010814 */
[--C-:B------:R-:W-:Y:S01]  /*15a10*/  FFMA.FTZ R150, R137, R2, -R20.reuse ;  /* 0x0000000289967223 */ /* 0x100fe20000010814 */
[----:B------:R-:W-:Y:S01]  /*15a20*/  FMNMX.FTZ R0, R135, R0, !PT ;  /* 0x0000000087007209 */ /* 0x000fe20007810000 */
[-CC-:B------:R-:W-:Y:S01]  /*15a30*/  FFMA.FTZ R144, R139, R2.reuse, -R20.reuse ;  /* 0x000000028b907223 */ /* 0x180fe20000010814 */
[-CC-:B------:R-:W-:Y:S01]  /*15a40*/  FFMA.FTZ R113, R113, R2.reuse, -R20.reuse ;  /* 0x0000000271717223 */ /* 0x180fe20000010814 */
[-CC-:B------:R-:W-:Y:S01]  /*15a50*/  FFMA.FTZ R146, R141, R2.reuse, -R20.reuse ;  /* 0x000000028d927223 */ /* 0x180fe20000010814 */
[-CC-:B------:R-:W-:Y:S01]  /*15a60*/  FFMA.FTZ R140, R143, R2.reuse, -R20.reuse ;  /* 0x000000028f8c7223 */ /* 0x180fe20000010814 */
[----:B------:R-:W0:Y:S01]  /*15a70*/  SHFL.BFLY PT, R3, R0, 0x2, 0x1f ;  /* 0x0c401f0000037f89 */ /* 0x000e2200000e0000 */
[-CC-:B------:R-:W-:Y:S01]  /*15a80*/  FFMA.FTZ R142, R145, R2.reuse, -R20.reuse ;  /* 0x00000002918e7223 */ /* 0x180fe20000010814 */
[-CC-:B------:R-:W-:Y:S01]  /*15a90*/  FFMA.FTZ R101, R125, R2.reuse, -R20.reuse ;  /* 0x000000027d657223 */ /* 0x180fe20000010814 */
[-CC-:B------:R-:W-:Y:S01]  /*15aa0*/  FFMA.FTZ R136, R147, R2.reuse, -R20.reuse ;  /* 0x0000000293887223 */ /* 0x180fe20000010814 */
[-CC-:B------:R-:W-:Y:S01]  /*15ab0*/  FFMA.FTZ R21, R129, R2.reuse, -R20.reuse ;  /* 0x0000000281157223 */ /* 0x180fe20000010814 */
[-CC-:B------:R-:W-:Y:S01]  /*15ac0*/  FFMA.FTZ R138, R149, R2.reuse, -R20.reuse ;  /* 0x00000002958a7223 */ /* 0x180fe20000010814 */
[----:B------:R-:W-:Y:S01]  /*15ad0*/  FFMA.FTZ R117, R133, R2, -R20 ;  /* 0x0000000285757223 */ /* 0x000fe20000010814 */
[----:B------:R-:W-:Y:S08]  /*15ae0*/  MUFU.EX2 R89, R89 ;  /* 0x0000005900597308 */ /* 0x000ff00000000800 */
[----:B------:R-:W-:Y:S08]  /*15af0*/  MUFU.EX2 R158, R158 ;  /* 0x0000009e009e7308 */ /* 0x000ff00000000800 */
[----:B------:R-:W-:Y:S01]  /*15b00*/  MUFU.EX2 R93, R93 ;  /* 0x0000005d005d7308 */ /* 0x000fe20000000800 */
[----:B0-----:R-:W-:-:S05]  /*15b10*/  FMNMX.FTZ R5, R0, R3, !PT ;  /* 0x0000000300057209 */ /* 0x001fca0007810000 */
[----:B------:R-:W0:Y:S02]  /*15b20*/  SHFL.BFLY PT, R0, R5, 0x1, 0x1f ;  /* 0x0c201f0005007f89 */ /* 0x000e2400000e0000 */
[----:B------:R-:W-:Y:S08]  /*15b30*/  MUFU.EX2 R152, R152 ;  /* 0x0000009800987308 */ /* 0x000ff00000000800 */
[----:B------:R-:W-:Y:S08]  /*15b40*/  MUFU.EX2 R97, R97 ;  /* 0x0000006100617308 */ /* 0x000ff00000000800 */
[----:B------:R-:W-:Y:S01]  /*15b50*/  MUFU.EX2 R154, R154 ;  /* 0x0000009a009a7308 */ /* 0x000fe20000000800 */
[----:B0-----:R-:W-:-:S02]  /*15b60*/  FMNMX.FTZ R3, R5, R0, !PT ;  /* 0x0000000005037209 */ /* 0x001fc40007810000 */
[----:B------:R-:W-:-:S05]  /*15b70*/  FSEL R0, R4, RZ, P2 ;  /* 0x000000ff04007208 */ /* 0x000fca0001000000 */
[----:B------:R-:W-:Y:S01]  /*15b80*/  MUFU.EX2 R11, R11 ;  /* 0x0000000b000b7308 */ /* 0x000fe20000000800 */
[C---:B------:R-:W-:Y:S01]  /*15b90*/  FSETP.NEU.FTZ.AND P3, PT, R3.reuse, -INF , PT ;  /* 0xff8000000300780b */ /* 0x040fe20003f7d000 */
[CC--:B------:R-:W-:Y:S01]  /*15ba0*/  FMUL.FTZ R90, R3.reuse, R2.reuse ;  /* 0x00000002035a7220 */ /* 0x0c0fe20000410000 */
[----:B------:R-:W-:Y:S02]  /*15bb0*/  FADD.FTZ R5, -R0, R13 ;  /* 0x0000000d00057221 */ /* 0x000fe40000010100 */
[----:B------:R-:W-:Y:S02]  /*15bc0*/  FSEL R13, R3, RZ, P3 ;  /* 0x000000ff030d7208 */ /* 0x000fe40001800000 */
[----:B------:R-:W-:Y:S01]  /*15bd0*/  FSEL R90, R90, RZ, P3 ;  /* 0x000000ff5a5a7208 */ /* 0x000fe20001800000 */
[----:B------:R-:W-:Y:S01]  /*15be0*/  FMUL.FTZ R5, R5, R2 ;  /* 0x0000000205057220 */ /* 0x000fe20000410000 */
[----:B------:R-:W-:Y:S01]  /*15bf0*/  MUFU.EX2 R148, R148 ;  /* 0x0000009400947308 */ /* 0x000fe20000000800 */
[----:B------:R-:W-:-:S02]  /*15c00*/  FADD.FTZ R13, -R13, R12 ;  /* 0x0000000c0d0d7221 */ /* 0x000fc40000010100 */
[-CC-:B------:R-:W-:Y:S01]  /*15c10*/  FFMA.FTZ R121, R151, R2.reuse, -R90.reuse ;  /* 0x0000000297797223 */ /* 0x180fe2000001085a */
[-CC-:B------:R-:W-:Y:S01]  /*15c20*/  FFMA.FTZ R98, R91, R2.reuse, -R90.reuse ;  /* 0x000000025b627223 */ /* 0x180fe2000001085a */
[-C--:B------:R-:W-:Y:S01]  /*15c30*/  FMUL.FTZ R13, R13, R2.reuse ;  /* 0x000000020d0d7220 */ /* 0x080fe20000410000 */
        /* <DEDUP_REMOVED lines=18> */
[----:B------:R2:W3:Y:S01]  /*15d60*/  MUFU.EX2 R0, R13 ;  /* 0x0000000d00007308 */ /* 0x0004e20000000800 */
[----:B0-----:R-:W-:Y:S01]  /*15d70*/  FFMA.FTZ R12, R5, R7, R156 ;  /* 0x00000007050c7223 */ /* 0x001fe2000001009c */
[-CC-:B------:R-:W-:Y:S01]  /*15d80*/  FFMA.FTZ R143, R223, R2.reuse, -R90.reuse ;  /* 0x00000002df8f7223 */ /* 0x180fe2000001085a */
[-CC-:B------:R-:W-:Y:S01]  /*15d90*/  FFMA.FTZ R100, R229, R2.reuse, -R90.reuse ;  /* 0x00000002e5647223 */ /* 0x180fe2000001085a */
[-CC-:B------:R-:W-:Y:S01]  /*15da0*/  FFMA.FTZ R137, R130, R2.reuse, -R90.reuse ;  /* 0x0000000282897223 */ /* 0x180fe2000001085a */
[----:B------:R-:W-:-:S03]  /*15db0*/  FFMA.FTZ R139, R134, R2, -R90 ;  /* 0x00000002868b7223 */ /* 0x000fc6000001085a */
[----:B------:R-:W0:Y:S01]  /*15dc0*/  MUFU.EX2 R98, R98 ;  /* 0x0000006200627308 */ /* 0x000e220000000800 */
[----:B--2---:R-:W-:-:S07]  /*15dd0*/  FADD.FTZ R13, R89, R12 ;  /* 0x0000000c590d7221 */ /* 0x004fce0000010000 */
[----:B------:R-:W2:Y:S01]  /*15de0*/  MUFU.EX2 R20, R20 ;  /* 0x0000001400147308 */ /* 0x000ea20000000800 */
[----:B---3--:R-:W-:Y:S01]  /*15df0*/  FFMA.FTZ R7, R0, R6, R121 ;  /* 0x0000000600077223 */ /* 0x008fe20000010079 */
[----:B------:R-:W-:-:S06]  /*15e00*/  FADD.FTZ R6, R158, R13 ;  /* 0x0000000d9e067221 */ /* 0x000fcc0000010000 */
[----:B------:R-:W3:Y:S01]  /*15e10*/  MUFU.EX2 R91, R91 ;  /* 0x0000005b005b7308 */ /* 0x000ee20000000800 */
[----:B0-----:R-:W-:-:S07]  /*15e20*/  FADD.FTZ R7, R98, R7 ;  /* 0x0000000762077221 */ /* 0x001fce0000010000 */
[----:B------:R-:W0:Y:S01]  /*15e30*/  MUFU.EX2 R153, R153 ;  /* 0x0000009900997308 */ /* 0x000e220000000800 */
[----:B--2---:R-:W-:Y:S01]  /*15e40*/  FADD.FTZ R12, R20, R7 ;  /* 0x00000007140c7221 */ /* 0x004fe20000010000 */
[----:B------:R-:W-:-:S04]  /*15e50*/  FADD.FTZ R7, R93, R6 ;  /* 0x000000065d077221 */ /* 0x000fc80000010000 */
[----:B------:R-:W-:Y:S02]  /*15e60*/  FADD.FTZ R6, R152, R7 ;  /* 0x0000000798067221 */ /* 0x000fe40000010000 */
[----:B------:R-:W2:Y:S01]  /*15e70*/  MUFU.EX2 R96, R96 ;  /* 0x0000006000607308 */ /* 0x000ea20000000800 */
[----:B---3--:R-:W-:Y:S01]  /*15e80*/  FADD.FTZ R12, R91, R12 ;  /* 0x0000000c5b0c7221 */ /* 0x008fe20000010000 */
[----:B------:R-:W-:-:S06]  /*15e90*/  FADD.FTZ R13, R97, R6 ;  /* 0x00000006610d7221 */ /* 0x000fcc0000010000 */
[----:B------:R-:W3:Y:S01]  /*15ea0*/  MUFU.EX2 R155, R155 ;  /* 0x0000009b009b7308 */ /* 0x000ee20000000800 */
[----:B0-----:R-:W-:Y:S01]  /*15eb0*/  FADD.FTZ R7, R153, R12 ;  /* 0x0000000c99077221 */ /* 0x001fe20000010000 */
[----:B------:R-:W-:-:S04]  /*15ec0*/  FADD.FTZ R12, R154, R13 ;  /* 0x0000000d9a0c7221 */ /* 0x000fc80000010000 */
[----:B------:R-:W-:Y:S02]  /*15ed0*/  FADD.FTZ R13, R11, R12 ;  /* 0x0000000c0b0d7221 */ /* 0x000fe40000010000 */
[----:B------:R-:W0:Y:S01]  /*15ee0*/  MUFU.EX2 R94, R94 ;  /* 0x0000005e005e7308 */ /* 0x000e220000000800 */
[----:B--2---:R-:W-:Y:S01]  /*15ef0*/  FADD.FTZ R6, R96, R7 ;  /* 0x0000000760067221 */ /* 0x004fe20000010000 */
[----:B------:R-:W-:-:S06]  /*15f00*/  FADD.FTZ R12, R148, R13 ;  /* 0x0000000d940c7221 */ /* 0x000fcc0000010000 */
[----:B------:R-:W2:Y:S01]  /*15f10*/  MUFU.EX2 R149, R149 ;  /* 0x0000009500957308 */ /* 0x000ea20000000800 */
[----:B---3--:R-:W-:-:S07]  /*15f20*/  FADD.FTZ R7, R155, R6 ;  /* 0x000000069b077221 */ /* 0x008fce0000010000 */
        /* <DEDUP_REMOVED lines=21> */
[----:B--2---:R-:W-:Y:S01]  /*16080*/  FADD.FTZ R13, R113, R12 ;  /* 0x0000000c710d7221 */ /* 0x004fe20000010000 */
[----:B------:R-:W-:-:S06]  /*16090*/  FFMA.FTZ R12, R88, R2, -R90 ;  /* 0x00000002580c7223 */ /* 0x000fcc000001085a */
        /* <DEDUP_REMOVED lines=15> */
[----:B0-----:R-:W-:Y:S01]  /*16190*/  FADD.FTZ R13, R105, R88 ;  /* 0x00000058690d7221 */ /* 0x001fe20000010000 */
[----:B------:R-:W-:-:S06]  /*161a0*/  FFMA.FTZ R88, R135, R2, -R90 ;  /* 0x0000000287587223 */ /* 0x000fcc000001085a */
        /* <DEDUP_REMOVED lines=21> */
[----:B---3--:R-:W-:Y:S01]  /*16300*/  FADD.FTZ R13, R139, R6 ;  /* 0x000000068b0d7221 */ /* 0x008fe20000010000 */
[----:B0-----:R-:W-:-:S03]  /*16310*/  FADD.FTZ R7, R117, R90 ;  /* 0x0000005a75077221 */ /* 0x001fc60000010000 */
[----:B--2---:R-:W-:Y:S01]  /*16320*/  FADD.FTZ R6, R88, R13 ;  /* 0x0000000d58067221 */ /* 0x004fe20000010000 */
[----:B-1----:R-:W-:Y:S06]  /*16330*/  @!P0 BRA `(.L_x_2881) ;  /* 0x0000000000048947 */ /* 0x002fec0003800000 */
[----:B------:R-:W-:Y:S01]  /*16340*/  BPT.TRAP 0x1 ;  /* 0x000000040000795c */ /* 0x000fe20000300000 */
.L_x_2881:
[----:B------:R-:W-:Y:S01]  /*16350*/  ISETP.GT.AND P2, PT, R14, R9, PT ;  /* 0x000000090e00720c */ /* 0x000fe20003f44270 */
[----:B------:R-:W-:Y:S01]  /*16360*/  VIADD R13, R10, 0x2a860 ;  /* 0x0002a8600a0d7836 */ /* 0x000fe20000000000 */
[----:B------:R-:W-:Y:S01]  /*16370*/  F2FP.F16.F32.PACK_AB R159, R91, R20 ;  /* 0x000000145b9f723e */ /* 0x000fe200000000ff */
[----:B------:R-:W-:Y:S01]  /*16380*/  VIADD R14, R14, 0xffffffff ;  /* 0xffffffff0e0e7836 */ /* 0x000fe20000000000 */
[----:B------:R-:W-:Y:S01]  /*16390*/  F2FP.F16.F32.PACK_AB R136, R21, R136 ;  /* 0x000000881588723e */ /* 0x000fe200000000ff */
[----:B------:R-:W-:Y:S01]  /*163a0*/  IMAD.MOV.U32 R20, RZ, RZ, R168 ;  /* 0x000000ffff147224 */ /* 0x000fe200078e00a8 */
[----:B------:R-:W-:Y:S02]  /*163b0*/  PRMT R13, R178, 0x654, R13 ;  /* 0x00000654b20d7816 */ /* 0x000fe4000000000d */
        /* <DEDUP_REMOVED lines=26> */
[----:B------:R-:W-:Y:S06]  /*16560*/  @P2 BRA `(.L_x_2882) ;  /* 0xffffffd800502947 */ /* 0x000fec000383ffff */
[----:B------:R-:W-:Y:S05]  /*16570*/  BSYNC B1 ;  /* 0x0000000000017941 */ /* 0x000fea0003800000 */
.L_x_2869:
[----:B------:R-:W-:Y:S05]  /*16580*/  BSYNC B0 ;  /* 0x0000000000007941 */ /* 0x000fea0003800000 */
.L_x_2868:
[----:B------:R-:W-:Y:S01]  /*16590*/  ISETP.GE.AND P1, PT, R14, RZ, PT ;  /* 0x000000ff0e00720c */ /* 0x000fe20003f26270 */
[----:B------:R-:W-:-:S12]  /*165a0*/  BSSY B0, `(.L_x_2883) ;  /* 0x0000200000007945 */ /* 0x000fd80003800000 */
[----:B------:R-:W-:Y:S05]  /*165b0*/  @!P1 BRA `(.L_x_2884) ;  /* 0x0000001c00f89947 */ /* 0x000fea0003800000 */
[----:B------:R-:W-:Y:S01]  /*165c0*/  IMAD.MOV.U32 R12, RZ, RZ, R3 ;  /* 0x000000ffff0c7224 */ /* 0x000fe200078e0003 */
[----:B------:R-:W-:Y:S01]  /*165d0*/  MOV R15, R168 ;  /* 0x000000a8000f7202 */ /* 0x000fe20000000f00 */
[----:B------:R-:W-:Y:S02]  /*165e0*/  IMAD.MOV.U32 R9, RZ, RZ, R4 ;  /* 0x000000ffff097224 */ /* 0x000fe400078e0004 */
[----:B------:R-:W-:-:S07]  /*165f0*/  IMAD.MOV.U32 R20, RZ, RZ, R161 ;  /* 0x000000ffff147224 */ /* 0x000fce00078e00a1 */
.L_x_2897:
[----:B------:R-:W-:-:S05]  /*16600*/  VIADD R13, R20, 0x1 ;  /* 0x00000001140d7836 */ /* 0x000fca0000000000 */
[----:B------:R-:W-:-:S04]  /*16610*/  ISETP.NE.AND P1, PT, R13, 0x2, PT ;  /* 0x000000020d00780c */ /* 0x000fc80003f25270 */
[----:B------:R-:W-:Y:S02]  /*16620*/  SEL R168, RZ, 0x1, P1 ;  /* 0x00000001ffa87807 */ /* 0x000fe40000800000 */
[----:B------:R-:W-:Y:S02]  /*16630*/  SEL R13, R13, RZ, P1 ;  /* 0x000000ff0d0d7207 */ /* 0x000fe40000800000 */
[----:B------:R-:W-:Y:S02]  /*16640*/  LOP3.LUT R168, R15, R168, RZ, 0x3c, !PT ;  /* 0x000000a80fa87212 */ /* 0x000fe400078e3cff */
[----:B------:R-:W-:Y:S01]  /*16650*/  MOV R161, R13 ;  /* 0x0000000d00a17202 */ /* 0x000fe20000000f00 */
[----:B------:R-:W-:Y:S06]  /*16660*/  @!P0 BRA `(.L_x_2885) ;  /* 0x0000000000048947 */ /* 0x000fec0003800000 */
[----:B------:R-:W-:Y:S01]  /*16670*/  BPT.TRAP 0x1 ;  /* 0x000000040000795c */ /* 0x000fe20000300000 */
.L_x_2885:
[----:B------:R-:W-:Y:S01]  /*16680*/  IMAD R4, R161, 0x8, R18 ;  /* 0x00000008a1047824 */ /* 0x000fe200078e0212 */
[----:B------:R-:W-:-:S04]  /*16690*/  SHF.L.U32 R11, R168, 0x1f, RZ ;  /* 0x0000001fa80b7819 */ /* 0x000fc800000006ff */
[----:B------:R0:W1:Y:S01]  /*166a0*/  SYNCS.PHASECHK.TRANS64.TRYWAIT P1, [R4+URZ+0x2a830], R11 ;  /* 0x02a8300b040075a7 */ /* 0x000062000802017f */
[----:B------:R-:W-:Y:S05]  /*166b0*/  @!P0 BRA `(.L_x_2886) ;  /* 0x0000000000048947 */ /* 0x000fea0003800000 */
[----:B------:R-:W-:Y:S01]  /*166c0*/  BPT.TRAP 0x1 ;  /* 0x000000040000795c */ /* 0x000fe20000300000 */
.L_x_2886:
[----:B------:R-:W-:Y:S01]  /*166d0*/  BSSY B1, `(.L_x_2887) ;  /* 0x0000006000017945 */ /* 0x000fe20003800000 */
[----:B------:R-:W-:Y:S02]  /*166e0*/  IMAD R2, R161, 0x900, R8 ;  /* 0x00000900a1027824 */ /* 0x000fe400078e0208 */
[----:B------:R-:W-:Y:S01]  /*166f0*/  IMAD.MOV.U32 R3, RZ, RZ, 0x40000040 ;  /* 0x40000040ff037424 */ /* 0x000fe200078e00ff */
[----:B-1----:R-:W-:Y:S06]  /*16700*/  @P1 BRA `(.L_x_2888) ;  /* 0x0000000000081947 */ /* 0x002fec0003800000 */
[----:B------:R-:W1:Y:S02]  /*16710*/  SYNCS.PHASECHK.TRANS64.TRYWAIT P1, [R4+URZ+0x2a830], R11 ;  /* 0x02a8300b040075a7 */ /* 0x000e64000802017f */
[----:B-1----:R-:W-:Y:S05]  /*16720*/  @!P1 BRA `(.L_x_2889) ;  /* 0x000000c800d49947 */ /* 0x002fea0003800000 */
.L_x_2888:
[----:B------:R-:W-:Y:S05]  /*16730*/  BSYNC B1 ;  /* 0x0000000000017941 */ /* 0x000fea0003800000 */
.L_x_2887:
[----:B------:R-:W2:Y:S04]  /*16740*/  LDL.64 R88, [R1+0x28] ;  /* 0x0000280001587983 */ /* 0x000ea80000100a00 */
[----:B------:R-:W3:Y:S04]  /*16750*/  LDL.64 R186, [R1+0x20] ;  /* 0x0000200001ba7983 */ /* 0x000ee80000100a00 */
[----:B------:R-:W4:Y:S01]  /*16760*/  LDL.64 R212, [R1+0x18] ;  /* 0x0000180001d47983 */ /* 0x000f220000100a00 */
[C---:B------:R-:W-:Y:S02]  /*16770*/  R2UR UR6, R2.reuse ;  /* 0x00000000020672ca */ /* 0x040fe400000e0000 */
[----:B------:R-:W-:Y:S01]  /*16780*/  R2UR UR7, R3 ;  /* 0x00000000030772ca */ /* 0x000fe200000e0000 */
[----:B------:R-:W5:Y:S01]  /*16790*/  LDL.64 R210, [R1+0x10] ;  /* 0x0000100001d27983 */ /* 0x000f620000100a00 */
[----:B01----:R-:W-:Y:S01]  /*167a0*/  IMAD.MOV.U32 R11, RZ, RZ, 0x40000040 ;  /* 0x40000040ff0b7424 */ /* 0x003fe200078e00ff */
[----:B------:R-:W-:-:S02]  /*167b0*/  IADD3 R10, R2, 0x2, RZ ;  /* 0x00000002020a7810 */ /* 0x000fc40007ffe0ff */
[----:B------:R-:W5:Y:S01]  /*167c0*/  LDL.64 R208, [R1+0x8] ;  /* 0x0000080001d07983 */ /* 0x000f620000100a00 */
        /* <DEDUP_REMOVED lines=8> */
[----:B------:R-:W-:Y:S01]  /*16850*/  VIADD R10, R2, 0x4 ;  /* 0x00000004020a7836 */ /* 0x000fe20000000000 */
[----:B------:R-:W-:Y:S01]  /*16860*/  MOV R11, 0x40000040 ;  /* 0x40000040000b7802 */ /* 0x000fe20000000f00 */
[----:B------:R-:W2:Y:S01]  /*16870*/  LDL.64 R186, [R1] ;  /* 0x0000000001ba7983 */ /* 0x000ea20000100a00 */
[----:B------:R-:W-:-:S02]  /*16880*/  WARPGROUP.DEPBAR.LE gsb0, 0x0 ;  /* 0x00008000000079c5 */ /* 0x000fc40000010000 */
[----:B------:R-:W-:-:S07]  /*16890*/  WARPGROUP.ARRIVE ;  /* 0x00000000000079c5 */ /* 0x000fce0000000000 */
[----:B------:R-:W-:Y:S01]  /*168a0*/  HGMMA.64x96x16.F32 R88, gdesc[UR4], R88, gsb0 ;  /* 0x01600000045879f0 */ /* 0x000fe20008000858 */
[----:B------:R-:W-:Y:S02]  /*168b0*/  R2UR UR6, R10 ;  /* 0x000000000a0672ca */ /* 0x000fe400000e0000 */
[----:B------:R-:W-:Y:S02]  /*168c0*/  R2UR UR7, R11 ;  /* 0x000000000b0772ca */ /* 0x000fe400000e0000 */
[----:B----4-:R-:W-:Y:S02]  /*168d0*/  R2UR UR4, R212 ;  /* 0x00000000d40472ca */ /* 0x010fe400000e0000 */
        /* <DEDUP_REMOVED lines=8> */
[----:B-----5:R-:W-:Y:S02]  /*16960*/  R2UR UR4, R210 ;  /* 0x00000000d20472ca */ /* 0x020fe400000e0000 */
        /* <DEDUP_REMOVED lines=143> */
.L_x_2890:
[----:B------:R-:W-:Y:S01]  /*17260*/  SHF.L.U32 R3, R15, 0x1f, RZ ;  /* 0x0000001f0f037819 */ /* 0x000fe200000006ff */
[----:B------:R-:W-:-:S04]  /*17270*/  IMAD R10, R20, 0x8, R18 ;  /* 0x00000008140a7824 */ /* 0x000fc800078e0212 */
[----:B------:R0:W1:Y:S01]  /*17280*/  SYNCS.PHASECHK.TRANS64.TRYWAIT P1, [R10+URZ+0x2a850], R3 ;  /* 0x02a850030a0075a7 */ /* 0x000062000802017f */
[----:B------:R-:W-:Y:S05]  /*17290*/  @!P0 BRA `(.L_x_2891) ;  /* 0x0000000000048947 */ /* 0x000fea0003800000 */
[----:B------:R-:W-:Y:S01]  /*172a0*/  BPT.TRAP 0x1 ;  /* 0x000000040000795c */ /* 0x000fe20000300000 */
.L_x_2891:
        /* <DEDUP_REMOVED lines=9> */
.L_x_2893:
[----:B------:R-:W-:Y:S05]  /*17340*/  BSYNC B1 ;  /* 0x0000000000017941 */ /* 0x000fea0003800000 */
.L_x_2892:
[----:B01----:R-:W-:Y:S01]  /*17350*/  IMAD.MOV.U32 R3, RZ, RZ, 0x40000040 ;  /* 0x40000040ff037424 */ /* 0x003fe200078e00ff */
[----:B------:R-:W-:Y:S01]  /*17360*/  MOV R2, R0 ;  /* 0x0000000000027202 */ /* 0x000fe20000000f00 */
[----:B------:R-:W-:-:S03]  /*17370*/  WARPGROUP.ARRIVE ;  /* 0x00000000000079c5 */ /* 0x000fc60000000000 */
        /* <DEDUP_REMOVED lines=41> */
.L_x_2895:
        /* <DEDUP_REMOVED lines=53> */
[----:B------:R-:W-:-:S03]  /*17960*/  MOV R2, UR38 ;  /* 0x0000002600027c02 */ /* 0x000fc60008000f00 */
[----:B------:R-:W1:Y:S01]  /*17970*/  SHFL.BFLY PT, R20, R15, 0x1, 0x1f ;  /* 0x0c201f000f147f89 */ /* 0x000e6200000e0000 */
[----:B0-----:R-:W-:Y:S02]  /*17980*/  FMNMX.FTZ R4, R11, R4, !PT ;  /* 0x000000040b047209 */ /* 0x001fe40007810000 */
[----:B-1----:R-:W-:-:S03]  /*17990*/  FMNMX.FTZ R3, R15, R20, !PT ;  /* 0x000000140f037209 */ /* 0x002fc60007810000 */
[----:B------:R-:W-:-:S04]  /*179a0*/  FADD.FTZ R9, -R4, R9 ;  /* 0x0000000904097221 */ /* 0x000fc80000010100 */
[----:B------:R-:W-:Y:S01]  /*179b0*/  FMUL.FTZ R20, R9, R2 ;  /* 0x0000000209147220 */ /* 0x000fe20000410000 */
[----:B------:R-:W-:-:S03]  /*179c0*/  FADD.FTZ R9, -R3, R12 ;  /* 0x0000000c03097221 */ /* 0x000fc60000010100 */
[----:B------:R-:W-:Y:S01]  /*179d0*/  MUFU.EX2 R5, R20 ;  /* 0x0000001400057308 */ /* 0x000fe20000000800 */
[-C--:B------:R-:W-:Y:S01]  /*179e0*/  FMUL.FTZ R0, R9, R2.reuse ;  /* 0x0000000209007220 */ /* 0x080fe20000410000 */
[----:B------:R-:W-:-:S04]  /*179f0*/  FMUL.FTZ R9, R4, R2 ;  /* 0x0000000204097220 */ /* 0x000fc80000410000 */
[-CC-:B------:R-:W-:Y:S01]  /*17a00*/  FFMA.FTZ R137, R101, R2.reuse, -R9.reuse ;  /* 0x0000000265897223 */ /* 0x180fe20000010809 */
[-CC-:B------:R-:W-:Y:S01]  /*17a10*/  FFMA.FTZ R101, R105, R2.reuse, -R9.reuse ;  /* 0x0000000269657223 */ /* 0x180fe20000010809 */
[-C--:B------:R-:W-:Y:S01]  /*17a20*/  FMUL.FTZ R105, R3, R2.reuse ;  /* 0x0000000203697220 */ /* 0x080fe20000410000 */
[-CC-:B------:R-:W-:Y:S01]  /*17a30*/  FFMA.FTZ R156, R88, R2.reuse, -R9.reuse ;  /* 0x00000002589c7223 */ /* 0x180fe20000010809 */
        /* <DEDUP_REMOVED lines=17> */
[----:B------:R-:W1:Y:S01]  /*17b50*/  MUFU.EX2 R157, R157 ;  /* 0x0000009d009d7308 */ /* 0x000e620000000800 */
[-CC-:B------:R-:W-:Y:S01]  /*17b60*/  FFMA.FTZ R149, R106, R2.reuse, -R105.reuse ;  /* 0x000000026a957223 */ /* 0x180fe20000010869 */
[-C--:B------:R-:W-:Y:S01]  /*17b70*/  FFMA.FTZ R98, R107, R2.reuse, -R105 ;  /* 0x000000026b627223 */ /* 0x080fe20000010869 */
[-C--:B------:R-:W-:Y:S01]  /*17b80*/  FFMA.FTZ R150, R108, R2.reuse, -R9 ;  /* 0x000000026c967223 */ /* 0x080fe20000010809 */
[-C--:B------:R-:W-:Y:S01]  /*17b90*/  FFMA.FTZ R151, R110, R2.reuse, -R105 ;  /* 0x000000026e977223 */ /* 0x080fe20000010869 */
[-C--:B------:R-:W-:Y:S01]  /*17ba0*/  FFMA.FTZ R97, R109, R2.reuse, -R9 ;  /* 0x000000026d617223 */ /* 0x080fe20000010809 */
[-C--:B------:R-:W-:Y:S01]  /*17bb0*/  FFMA.FTZ R100, R111, R2.reuse, -R105 ;  /* 0x000000026f647223 */ /* 0x080fe20000010869 */
[-C--:B------:R-:W-:Y:S01]  /*17bc0*/  FFMA.FTZ R144, R112, R2.reuse, -R9 ;  /* 0x0000000270907223 */ /* 0x080fe20000010809 */
[----:B------:R-:W2:Y:S01]  /*17bd0*/  MUFU.EX2 R143, R143 ;  /* 0x0000008f008f7308 */ /* 0x000ea20000000800 */
[----:B0-----:R-:W-:Y:S01]  /*17be0*/  FFMA.FTZ R12, R5, R7, R156 ;  /* 0x00000007050c7223 */ /* 0x001fe2000001009c */
[-C--:B------:R-:W-:Y:S01]  /*17bf0*/  FFMA.FTZ R145, R114, R2.reuse, -R105 ;  /* 0x0000000272917223 */ /* 0x080fe20000010869 */
[-C--:B------:R-:W-:Y:S01]  /*17c00*/  FFMA.FTZ R93, R113, R2.reuse, -R9 ;  /* 0x00000002715d7223 */ /* 0x080fe20000010809 */
[-C--:B------:R-:W-:Y:S01]  /*17c10*/  FFMA.FTZ R102, R115, R2.reuse, -R105 ;  /* 0x0000000273667223 */ /* 0x080fe20000010869 */
[-C--:B------:R-:W-:Y:S01]  /*17c20*/  FFMA.FTZ R146, R116, R2.reuse, -R9 ;  /* 0x0000000274927223 */ /* 0x080fe20000010809 */
[-C--:B------:R-:W-:Y:S01]  /*17c30*/  FFMA.FTZ R147, R118, R2.reuse, -R105 ;  /* 0x0000000276937223 */ /* 0x080fe20000010869 */
[----:B------:R-:W-:Y:S01]  /*17c40*/  FFMA.FTZ R89, R117, R2, -R9 ;  /* 0x0000000275597223 */ /* 0x000fe20000010809 */
[----:B------:R-:W0:Y:S01]  /*17c50*/  MUFU.EX2 R90, R90 ;  /* 0x0000005a005a7308 */ /* 0x000e220000000800 */
[----:B-1----:R-:W-:Y:S01]  /*17c60*/  FFMA.FTZ R7, R0, R6, R157 ;  /* 0x0000000600077223 */ /* 0x002fe2000001009d */
[-C--:B------:R-:W-:Y:S01]  /*17c70*/  FFMA.FTZ R104, R119, R2.reuse, -R105 ;  /* 0x0000000277687223 */ /* 0x080fe20000010869 */
[-CC-:B------:R-:W-:Y:S01]  /*17c80*/  FFMA.FTZ R140, R120, R2.reuse, -R9.reuse ;  /* 0x00000002788c7223 */ /* 0x180fe20000010809 */
[-CC-:B------:R-:W-:Y:S01]  /*17c90*/  FFMA.FTZ R21, R121, R2.reuse, -R9.reuse ;  /* 0x0000000279157223 */ /* 0x180fe20000010809 */
[-CC-:B------:R-:W-:Y:S01]  /*17ca0*/  FFMA.FTZ R142, R124, R2.reuse, -R9.reuse ;  /* 0x000000027c8e7223 */ /* 0x180fe20000010809 */
[-CC-:B------:R-:W-:Y:S01]  /*17cb0*/  FFMA.FTZ R15, R125, R2.reuse, -R9.reuse ;  /* 0x000000027d0f7223 */ /* 0x180fe20000010809 */
[-CC-:B------:R-:W-:Y:S01]  /*17cc0*/  FFMA.FTZ R136, R128, R2.reuse, -R9.reuse ;  /* 0x0000000280887223 */ /* 0x180fe20000010809 */
[----:B------:R-:W1:Y:S01]  /*17cd0*/  MUFU.EX2 R158, R158 ;  /* 0x0000009e009e7308 */ /* 0x000e620000000800 */
[----:B--2---:R-:W-:Y:S01]  /*17ce0*/  FADD.FTZ R91, R143, R12 ;  /* 0x0000000c8f5b7221 */ /* 0x004fe20000010000 */
[-CC-:B------:R-:W-:Y:S01]  /*17cf0*/  FFMA.FTZ R11, R129, R2.reuse, -R9.reuse ;  /* 0x00000002810b7223 */ /* 0x180fe20000010809 */
[-CC-:B------:R-:W-:Y:S01]  /*17d00*/  FFMA.FTZ R138, R132, R2.reuse, -R9.reuse ;  /* 0x00000002848a7223 */ /* 0x180fe20000010809 */
[----:B------:R-:W-:-:S04]  /*17d10*/  FFMA.FTZ R9, R133, R2, -R9 ;  /* 0x0000000285097223 */ /* 0x000fc80000010809 */
        /* <DEDUP_REMOVED lines=8> */
[----:B------:R-:W-:-:S06]  /*17da0*/  FFMA.FTZ R12, R122, R2, -R105 ;  /* 0x000000027a0c7223 */ /* 0x000fcc0000010869 */
[----:B------:R-:W0:Y:S01]  /*17db0*/  MUFU.EX2 R153, R153 ;  /* 0x0000009900997308 */ /* 0x000e220000000800 */
[----:B-1----:R-:W-:-:S07]  /*17dc0*/  FADD.FTZ R6, R92, R7 ;  /* 0x000000075c067221 */ /* 0x002fce0000010000 */
[----:B------:R-:W1:Y:S01]  /*17dd0*/  MUFU.EX2 R139, R139 ;  /* 0x0000008b008b7308 */ /* 0x000e620000000800 */
[----:B--2---:R-:W-:Y:S01]  /*17de0*/  FADD.FTZ R20, R152, R91 ;  /* 0x0000005b98147221 */ /* 0x004fe20000010000 */
[----:B------:R-:W-:-:S06]  /*17df0*/  FFMA.FTZ R91, R123, R2, -R105 ;  /* 0x000000027b5b7223 */ /* 0x000fcc0000010869 */
        /* <DEDUP_REMOVED lines=16> */
[----:B-1----:R-:W-:Y:S01]  /*17f00*/  FADD.FTZ R88, R148, R95 ;  /* 0x0000005f94587221 */ /* 0x002fe20000010000 */
[----:B------:R-:W-:-:S06]  /*17f10*/  FFMA.FTZ R95, R127, R2, -R105 ;  /* 0x000000027f5f7223 */ /* 0x000fcc0000010869 */
        /* <DEDUP_REMOVED lines=28> */
[----:B------:R-:W-:Y:S02]  /*180e0*/  IMAD R6, R13, 0x8, R18 ;  /* 0x000000080d067824 */ /* 0x000fe400078e0212 */
        /* <DEDUP_REMOVED lines=9> */
[----:B------:R-:W-:-:S05]  /*18180*/  VIADD R7, R6, 0x2a840 ;  /* 0x0002a84006077836 */ /* 0x000fca0000000000 */
[----:B------:R-:W-:Y:S01]  /*18190*/  PRMT R7, R178, 0x654, R7 ;  /* 0x00000654b2077816 */ /* 0x000fe20000000007 */
[----:B------:R-:W0:Y:S01]  /*181a0*/  MUFU.EX2 R142, R142 ;  /* 0x0000008e008e7308 */ /* 0x000e220000000800 */
[----:B-1----:R-:W-:Y:S01]  /*181b0*/  FADD.FTZ R103, R21, R106 ;  /* 0x0000006a15677221 */ /* 0x002fe20000010000 */
[----:B------:R-:W-:Y:S01]  /*181c0*/  FFMA.FTZ R106, R135, R2, -R105 ;  /* 0x00000002876a7223 */ /* 0x000fe20000010869 */
[----:B------:R1:W-:Y:S05]  /*181d0*/  SYNCS.ARRIVE.TRANS64.RED.A1T0 RZ, [R7+URZ], RZ ;  /* 0x000000ff07ff79a7 */ /* 0x0003ea000810043f */
[----:B------:R-:W3:Y:S01]  /*181e0*/  MUFU.EX2 R20, R20 ;  /* 0x0000001400147308 */ /* 0x000ee20000000800 */
[----:B--2---:R-:W-:-:S07]  /*181f0*/  FADD.FTZ R107, R91, R108 ;  /* 0x0000006c5b6b7221 */ /* 0x004fce0000010000 */
[----:B------:R-:W1:Y:S01]  /*18200*/  MUFU.EX2 R15, R15 ;  /* 0x0000000f000f7308 */ /* 0x000e620000000800 */
[----:B0-----:R-:W-:-:S07]  /*18210*/  FADD.FTZ R6, R142, R103 ;  /* 0x000000678e067221 */ /* 0x001fce0000010000 */
        /* <DEDUP_REMOVED lines=22> */
.L_x_2896:
[C---:B------:R-:W-:Y:S01]  /*18380*/  ISETP.GT.AND P1, PT, R14.reuse, RZ, PT ;  /* 0x000000ff0e00720c */ /* 0x040fe20003f24270 */
[----:B------:R-:W-:Y:S01]  /*18390*/  VIADD R14, R14, 0xffffffff ;  /* 0xffffffff0e0e7836 */ /* 0x000fe20000000000 */
[----:B------:R-:W-:Y:S02]  /*183a0*/  IADD3 R103, R10, 0x2a860, RZ ;  /* 0x0002a8600a677810 */ /* 0x000fe40007ffe0ff */
[----:B------:R-:W-:Y:S02]  /*183b0*/  F2FP.F16.F32.PACK_AB R156, R143, R156 ;  /* 0x0000009c8f9c723e */ /* 0x000fe400000000ff */
[----:B------:R-:W-:Y:S02]  /*183c0*/  PRMT R103, R178, 0x654, R103 ;  /* 0x00000654b2677816 */ /* 0x000fe40000000067 */
[----:B------:R-:W-:Y:S02]  /*183d0*/  F2FP.F16.F32.PACK_AB R158, R141, R158 ;  /* 0x0000009e8d9e723e */ /* 0x000fe400000000ff */
[----:B------:R0:W-:Y:S01]  /*183e0*/  SYNCS.ARRIVE.TRANS64.RED.A1T0 RZ, [R103+URZ], RZ ;  /* 0x000000ff67ff79a7 */ /* 0x0001e2000810043f */
[----:B------:R-:W-:-:S02]  /*183f0*/  F2FP.F16.F32.PACK_AB R152, R139, R152 ;  /* 0x000000988b98723e */ /* 0x000fc400000000ff */
[----:B------:R-:W-:Y:S02]  /*18400*/  F2FP.F16.F32.PACK_AB R154, R137, R154 ;  /* 0x0000009a899a723e */ /* 0x000fe400000000ff */
[----:B------:R-:W-:Y:S01]  /*18410*/  F2FP.F16.F32.PACK_AB R141, R91, R12 ;  /* 0x0000000c5b8d723e */ /* 0x000fe200000000ff */
[----:B------:R-:W-:Y:S01]  /*18420*/  IMAD.MOV.U32 R12, RZ, RZ, R3 ;  /* 0x000000ffff0c7224 */ /* 0x000fe200078e0003 */
        /* <DEDUP_REMOVED lines=23> */
.L_x_2884:
[----:B------:R-:W-:Y:S05]  /*185a0*/  BSYNC B0 ;  /* 0x0000000000007941 */ /* 0x000fea0003800000 */
.L_x_2883:
        /* <DEDUP_REMOVED lines=67> */
.L_x_2898:
[----:B------:R-:W-:Y:S02]  /*189e0*/  LEA R12, R161, R18, 0x3 ;  /* 0x00000012a10c7211 */ /* 0x000fe400078e18ff */
[----:B------:R-:W-:-:S04]  /*189f0*/  SHF.L.U32 R5, R168, 0x1f, RZ ;  /* 0x0000001fa8057819 */ /* 0x000fc800000006ff */
[----:B------:R0:W1:Y:S01]  /*18a00*/  SYNCS.PHASECHK.TRANS64.TRYWAIT P1, [R12+URZ+0x2a850], R5 ;  /* 0x02a850050c0075a7 */ /* 0x000062000802017f */
[----:B------:R-:W-:Y:S05]  /*18a10*/  @!P0 BRA `(.L_x_2899) ;  /* 0x0000000000048947 */ /* 0x000fea0003800000 */
[----:B------:R-:W-:Y:S01]  /*18a20*/  BPT.TRAP 0x1 ;  /* 0x000000040000795c */ /* 0x000fe20000300000 */
.L_x_2899:
        /* <DEDUP_REMOVED lines=9> */
.L_x_2901:
[----:B------:R-:W-:Y:S05]  /*18ac0*/  BSYNC B0 ;  /* 0x0000000000007941 */ /* 0x000fea0003800000 */
.L_x_2900:
[----:B------:R-:W-:Y:S01]  /*18ad0*/  IMAD.MOV.U32 R8, RZ, RZ, R0 ;  /* 0x000000ffff087224 */ /* 0x000fe200078e0000 */
[----:B------:R-:W-:Y:S01]  /*18ae0*/  MOV R9, 0x40000040 ;  /* 0x4000004000097802 */ /* 0x000fe20000000f00 */
[----:B------:R-:W-:Y:S01]  /*18af0*/  WARPGROUP.ARRIVE ;  /* 0x00000000000079c5 */ /* 0x000fe20000000000 */
[----:B01----:R-:W-:Y:S01]  /*18b00*/  SHFL.BFLY PT, R5, R6, 0x2, 0x1f ;  /* 0x0c401f0006057f89 */ /* 0x003fe200000e0000 */
[----:B------:R-:W-:Y:S01]  /*18b10*/  IMAD.MOV.U32 R88, RZ, RZ, -0x800000 ;  /* 0xff800000ff587424 */ /* 0x000fe200078e00ff */
        /* <DEDUP_REMOVED lines=39> */
[----:B------:R-:W-:-:S03]  /*18d90*/  MOV R6, RZ ;  /* 0x000000ff00067202 */ /* 0x000fc60000000f00 */
[----:B------:R-:W1:Y:S01]  /*18da0*/  SHFL.BFLY PT, R9, R8, 0x1, 0x1f ;  /* 0x0c201f0008097f89 */ /* 0x000e6200000e0000 */
[----:B0-----:R-:W-:Y:S01]  /*18db0*/  FADD.FTZ R11, R0, R5 ;  /* 0x00000005000b7221 */ /* 0x001fe20000010000 */
[----:B------:R-:W-:Y:S02]  /*18dc0*/  IMAD.MOV.U32 R5, RZ, RZ, RZ ;  /* 0x000000ffff057224 */ /* 0x000fe400078e00ff */
[----:B------:R-:W-:Y:S02]  /*18dd0*/  IMAD.MOV.U32 R0, RZ, RZ, -0x800000 ;  /* 0xff800000ff007424 */ /* 0x000fe400078e00ff */
[----:B-1----:R-:W-:Y:S01]  /*18de0*/  FADD.FTZ R13, R8, R9 ;  /* 0x00000009080d7221 */ /* 0x002fe20000010000 */
[----:B------:R-:W-:-:S04]  /*18df0*/  FSETP.NE.FTZ.AND P1, PT, R11, RZ, PT ;  /* 0x000000ff0b00720b */ /* 0x000fc80003f35000 */
        /* <DEDUP_REMOVED lines=17> */
.L_x_2903:
[----:B------:R-:W-:Y:S01]  /*18f10*/  IADD3 R3, R12, 0x2a860, RZ ;  /* 0x0002a8600c037810 */ /* 0x000fe20007ffe0ff */
[----:B------:R-:W-:Y:S02]  /*18f20*/  VIADD R161, R161, 0x1 ;  /* 0x00000001a1a17836 */ /* 0x000fe40000000000 */
[-C--:B------:R-:W-:Y:S01]  /*18f30*/  FMUL.FTZ R89, R32, R5.reuse ;  /* 0x0000000520597220 */ /* 0x080fe20000410000 */
[-C--:B------:R-:W-:Y:S01]  /*18f40*/  FMUL.FTZ R92, R33, R5.reuse ;  /* 0x00000005215c7220 */ /* 0x080fe20000410000 */
[----:B------:R-:W-:Y:S01]  /*18f50*/  PRMT R3, R178, 0x654, R3 ;  /* 0x00000654b2037816 */ /* 0x000fe20000000003 */
[-C--:B------:R-:W-:Y:S01]  /*18f60*/  FMUL.FTZ R32, R64, R5.reuse ;  /* 0x0000000540207220 */ /* 0x080fe20000410000 */
[----:B------:R-:W-:Y:S01]  /*18f70*/  ISETP.NE.AND P0, PT, R161, 0x2, PT ;  /* 0x00000002a100780c */ /* 0x000fe20003f05270 */
[-C--:B0-----:R-:W-:Y:S01]  /*18f80*/  FMUL.FTZ R94, R34, R6.reuse ;  /* 0x00000006225e7220 */ /* 0x081fe20000410000 */
        /* <DEDUP_REMOVED lines=8> */
[----:B0-----:R-:W-:Y:S01]  /*19010*/  SEL R3, RZ, 0x1, P0 ;  /* 0x00000001ff037807 */ /* 0x001fe20000000000 */
        /* <DEDUP_REMOVED lines=56> */
[----:B------:R-:W-:-:S07]  /*193a0*/  SEL R161, R161, RZ, P0 ;  /* 0x000000ffa1a17207 */ /* 0x000fce0000000000 */
.L_x_2804:
[----:B------:R-:W0:Y:S08]  /*193b0*/  S2UR UR4, SR_CgaCtaId ;  /* 0x00000000000479c3 */ /* 0x000e300000008800 */
[----:B------:R-:W-:Y:S01]  /*193c0*/  BAR.SYNC.DEFER_BLOCKING 0x5, 0x180 ;  /* 0x0146000000007b1d */ /* 0x000fe20000010000 */
[----:B------:R-:W-:-:S05]  /*193d0*/  MOV R3, 0x400 ;  /* 0x0000040000037802 */ /* 0x000fca0000000f00 */
[----:B------:R-:W-:Y:S01]  /*193e0*/  BSSY B0, `(.L_x_2904) ;  /* 0x00001f1000007945 */ /* 0x000fe20003800000 */
[----:B0-----:R-:W-:-:S04]  /*193f0*/  MOV R178, UR4 ;  /* 0x0000000400b27c02 */ /* 0x001fc80008000f00 */
[----:B------:R-:W-:-:S05]  /*19400*/  LEA R18, R178, R3, 0x18 ;  /* 0x00000003b2127211 */ /* 0x000fca00078ec0ff */
        /* <DEDUP_REMOVED lines=20> */
[C---:B------:R-:W-:Y:S01]  /*19550*/  IADD3 R79, P4, R8.reuse, 0x60, RZ ;  /* 0x00000060084f7810 */ /* 0x040fe20007f9e0ff */
[----:B------:R-:W-:Y:S01]  /*19560*/  IMAD.X R7, RZ, RZ, R9, P5 ;  /* 0x000000ffff077224 */ /* 0x000fe200028e0609 */
[----:B------:R-:W-:-:S02]  /*19570*/  IADD3 R101, P3, R8, 0x4000, RZ ;  /* 0x0000400008657810 */ /* 0x000fc40007f7e0ff */
[C---:B------:R-:W-:Y:S02]  /*19580*/  IADD3 R103, P2, R8.reuse, 0x4020, RZ ;  /* 0x0000402008677810 */ /* 0x040fe40007f5e0ff */
[C---:B------:R-:W-:Y:S02]  /*19590*/  IADD3 R105, P1, R8.reuse, 0x4040, RZ ;  /* 0x0000404008697810 */ /* 0x040fe40007f3e0ff */
[----:B------:R-:W-:Y:S01]  /*195a0*/  IADD3 R107, P0, R8, 0x4060, RZ ;  /* 0x00004060086b7810 */ /* 0x000fe20007f1e0ff */
[--C-:B----4-:R-:W-:Y:S01]  /*195b0*/  IMAD.X R29, RZ, RZ, R9.reuse, P2 ;  /* 0x000000ffff1d7224 */ /* 0x110fe200010e0609 */
[----:B------:R-:W-:Y:S02]  /*195c0*/  LOP3.LUT R4, R71, 0x380, RZ, 0xc0, !PT ;  /* 0x0000038047047812 */ /* 0x000fe400078ec0ff */
[----:B------:R-:W-:Y:S01]  /*195d0*/  LOP3.LUT R6, R75, 0x380, RZ, 0xc0, !PT ;  /* 0x000003804b067812 */ /* 0x000fe200078ec0ff */
[--C-:B------:R-:W-:Y:S01]  /*195e0*/  IMAD.X R21, RZ, RZ, R9.reuse, P0 ;  /* 0x000000ffff157224 */ /* 0x100fe200000e0609 */
[----:B------:R-:W-:Y:S01]  /*195f0*/  LOP3.LUT R8, R15, R8, RZ, 0x3c, !PT ;  /* 0x000000080f087212 */ /* 0x000fe200078e3cff */
[----:B------:R-:W-:Y:S01]  /*19600*/  IMAD.X R15, RZ, RZ, R9, P3 ;  /* 0x000000ffff0f7224 */ /* 0x000fe200018e0609 */
[----:B------:R-:W-:-:S02]  /*19610*/  SHF.R.U64 R4, R4, 0x3, RZ ;  /* 0x0000000304047819 */ /* 0x000fc400000012ff */
[----:B------:R-:W-:Y:S02]  /*19620*/  SHF.R.U64 R6, R6, 0x3, RZ ;  /* 0x0000000306067819 */ /* 0x000fe400000012ff */
[----:B------:R-:W-:Y:S02]  /*19630*/  MOV R78, R8 ;  /* 0x00000008004e7202 */ /* 0x000fe40000000f00 */
[----:B------:R-:W-:Y:S02]  /*19640*/  LOP3.LUT R12, R79, 0x380, RZ, 0xc0, !PT ;  /* 0x000003804f0c7812 */ /* 0x000fe400078ec0ff */
[----:B------:R-:W-:Y:S02]  /*19650*/  LOP3.LUT R14, R101, 0x380, RZ, 0xc0, !PT ;  /* 0x00000380650e7812 */ /* 0x000fe400078ec0ff */
[----:B------:R-:W-:Y:S02]  /*19660*/  F2FP.F16.F32.PACK_AB R8, R20, R11 ;  /* 0x0000000b1408723e */ /* 0x000fe400000000ff */
[----:B------:R-:W-:-:S02]  /*19670*/  IADD3.X R13, RZ, R9, RZ, P4, !PT ;  /* 0x00000009ff0d7210 */ /* 0x000fc400027fe4ff */
[----:B------:R-:W-:Y:S02]  /*19680*/  IADD3.X R31, RZ, R9, RZ, P1, !PT ;  /* 0x00000009ff1f7210 */ /* 0x000fe40000ffe4ff */
[----:B------:R-:W-:Y:S02]  /*19690*/  LOP3.LUT R20, R103, 0x380, RZ, 0xc0, !PT ;  /* 0x0000038067147812 */ /* 0x000fe400078ec0ff */
[----:B-1----:R-:W-:Y:S02]  /*196a0*/  LOP3.LUT R24, R105, 0x380, RZ, 0xc0, !PT ;  /* 0x0000038069187812 */ /* 0x002fe400078ec0ff */
[----:B------:R-:W-:Y:S02]  /*196b0*/  LOP3.LUT R4, R4, R71, RZ, 0x3c, !PT ;  /* 0x0000004704047212 */ /* 0x000fe400078e3cff */
[----:B------:R-:W-:Y:S02]  /*196c0*/  LOP3.LUT R6, R6, R75, RZ, 0x3c, !PT ;  /* 0x0000004b06067212 */ /* 0x000fe400078e3cff */
[----:B------:R-:W-:-:S02]  /*196d0*/  F2FP.F16.F32.PACK_AB R9, R28, R99 ;  /* 0x000000631c09723e */ /* 0x000fc400000000ff */
[----:B------:R-:W-:Y:S01]  /*196e0*/  F2FP.F16.F32.PACK_AB R11, R97, R30 ;  /* 0x0000001e610b723e */ /* 0x000fe200000000ff */
[----:B------:R-:W-:Y:S01]  /*196f0*/  BAR.SYNC.DEFER_BLOCKING 0x1, 0x100 ;  /* 0x0044000000007b1d */ /* 0x000fe20000010000 */
[----:B------:R-:W-:Y:S02]  /*19700*/  SHF.R.U64 R12, R12, 0x3, RZ ;  /* 0x000000030c0c7819 */ /* 0x000fe400000012ff */
[----:B------:R-:W-:Y:S02]  /*19710*/  SHF.R.U64 R14, R14, 0x3, RZ ;  /* 0x000000030e0e7819 */ /* 0x000fe400000012ff */
[----:B------:R-:W-:Y:S02]  /*19720*/  LOP3.LUT R70, R107, 0x380, RZ, 0xc0, !PT ;  /* 0x000003806b467812 */ /* 0x000fe400078ec0ff */
[----:B------:R-:W-:Y:S02]  /*19730*/  SHF.R.U64 R20, R20, 0x3, RZ ;  /* 0x0000000314147819 */ /* 0x000fe400000012ff */
[----:B------:R-:W-:-:S02]  /*19740*/  SHF.R.U64 R24, R24, 0x3, RZ ;  /* 0x0000000318187819 */ /* 0x000fc400000012ff */
[----:B------:R-:W-:Y:S02]  /*19750*/  MOV R75, R4 ;  /* 0x00000004004b7202 */ /* 0x000fe40000000f00 */
[----:B------:R-:W-:Y:S02]  /*19760*/  MOV R74, R6 ;  /* 0x00000006004a7202 */ /* 0x000fe40000000f00 */
[----:B------:R-:W-:Y:S02]  /*19770*/  F2FP.F16.F32.PACK_AB R4, R92, R89 ;  /* 0x000000595c04723e */ /* 0x000fe400000000ff */
[----:B------:R-:W-:Y:S02]  /*19780*/  F2FP.F16.F32.PACK_AB R5, R95, R94 ;  /* 0x0000005e5f05723e */ /* 0x000fe400000000ff */
[----:B------:R-:W-:Y:S02]  /*19790*/  F2FP.F16.F32.PACK_AB R6, R90, R33 ;  /* 0x000000215a06723e */ /* 0x000fe400000000ff */
[----:B------:R-:W-:-:S02]  /*197a0*/  F2FP.F16.F32.PACK_AB R7, R96, R93 ;  /* 0x0000005d6007723e */ /* 0x000fc400000000ff */
[----:B------:R-:W-:Y:S01]  /*197b0*/  LOP3.LUT R12, R12, R79, RZ, 0x3c, !PT ;  /* 0x0000004f0c0c7212 */ /* 0x000fe200078e3cff */
[----:B------:R1:W-:Y:S01]  /*197c0*/  STSM.16.M88.4 [R78], R8 ;  /* 0x000000084e007844 */ /* 0x0003e20000000200 */
[----:B------:R-:W-:Y:S02]  /*197d0*/  LOP3.LUT R14, R14, R101, RZ, 0x3c, !PT ;  /* 0x000000650e0e7212 */ /* 0x000fe400078e3cff */
[----:B------:R-:W-:Y:S01]  /*197e0*/  SHF.R.U64 R70, R70, 0x3, RZ ;  /* 0x0000000346467819 */ /* 0x000fe200000012ff */
[----:B------:R-:W-:Y:S01]  /*197f0*/  STSM.16.M88.4 [R75], R4 ;  /* 0x000000044b007844 */ /* 0x000fe20000000200 */
[----:B------:R-:W-:Y:S02]  /*19800*/  LOP3.LUT R28, R20, R103, RZ, 0x3c, !PT ;  /* 0x00000067141c7212 */ /* 0x000fe400078e3cff */
[----:B------:R-:W-:Y:S02]  /*19810*/  LOP3.LUT R30, R24, R105, RZ, 0x3c, !PT ;  /* 0x00000069181e7212 */ /* 0x000fe400078e3cff */
[----:B------:R-:W-:-:S02]  /*19820*/  LOP3.LUT R20, R70, R107, RZ, 0x3c, !PT ;  /* 0x0000006b46147212 */ /* 0x000fc400078e3cff */
[----:B------:R-:W-:Y:S02]  /*19830*/  MOV R72, R12 ;  /* 0x0000000c00487202 */ /* 0x000fe40000000f00 */
[----:B------:R-:W-:Y:S02]  /*19840*/  MOV R24, R14 ;  /* 0x0000000e00187202 */ /* 0x000fe40000000f00 */
[----:B------:R-:W-:Y:S02]  /*19850*/  MOV R71, R28 ;  /* 0x0000001c00477202 */ /* 0x000fe40000000f00 */
[----:B-1----:R-:W-:Y:S02]  /*19860*/  F2FP.F16.F32.PACK_AB R8, R41, R40 ;  /* 0x000000282908723e */ /* 0x002fe400000000ff */
[----:B------:R-:W-:Y:S02]  /*19870*/  F2FP.F16.F32.PACK_AB R9, R43, R64 ;  /* 0x000000402b09723e */ /* 0x000fe400000000ff */
[----:B------:R-:W-:-:S02]  /*19880*/  F2FP.F16.F32.PACK_AB R10, R45, R44 ;  /* 0x0000002c2d0a723e */ /* 0x000fc400000000ff */
[----:B------:R-:W-:Y:S02]  /*19890*/  F2FP.F16.F32.PACK_AB R11, R47, R34 ;  /* 0x000000222f0b723e */ /* 0x000fe400000000ff */
[----:B------:R-:W-:Y:S02]  /*198a0*/  MOV R70, R30 ;  /* 0x0000001e00467202 */ /* 0x000fe40000000f00 */
[----:B------:R-:W-:Y:S01]  /*198b0*/  F2FP.F16.F32.PACK_AB R12, R49, R48 ;  /* 0x00000030310c723e */ /* 0x000fe200000000ff */
[----:B------:R1:W-:Y:S01]  /*198c0*/  STSM.16.M88.4 [R74], R8 ;  /* 0x000000084a007844 */ /* 0x0003e20000000200 */
        /* <DEDUP_REMOVED lines=8> */
[----:B------:R-:W-:Y:S02]  /*19950*/  ISETP.NE.U32.AND P0, PT, RZ, UR4, PT ;  /* 0x00000004ff007c0c */ /* 0x000fe4000bf05070 */
[----:B-1----:R-:W-:Y:S01]  /*19960*/  IADD3 R8, P1, R194, UR4, RZ ;  /* 0x00000004c2087c10 */ /* 0x002fe2000ff3e0ff */
[----:B------:R1:W-:Y:S01]  /*19970*/  STSM.16.M88.4 [R24], R28 ;  /* 0x0000001c18007844 */ /* 0x0003e20000000200 */
[----:B------:R-:W-:-:S02]  /*19980*/  F2FP.F16.F32.PACK_AB R33, R67, R66 ;  /* 0x000000424321723e */ /* 0x000fc400000000ff */
[----:B------:R-:W-:Y:S02]  /*19990*/  F2FP.F16.F32.PACK_AB R34, R69, R68 ;  /* 0x000000444522723e */ /* 0x000fe400000000ff */
[----:B------:R-:W-:Y:S01]  /*199a0*/  MOV R21, R20 ;  /* 0x0000001400157202 */ /* 0x000fe20000000f00 */
[----:B------:R-:W-:Y:S01]  /*199b0*/  IMAD.MOV.U32 R20, RZ, RZ, RZ ;  /* 0x000000ffff147224 */ /* 0x000fe200078e00ff */
[----:B------:R-:W-:Y:S01]  /*199c0*/  F2FP.F16.F32.PACK_AB R4, R81, R80 ;  /* 0x000000505104723e */ /* 0x000fe200000000ff */
[----:B------:R-:W-:Y:S01]  /*199d0*/  STSM.16.M88.4 [R71], R32 ;  /* 0x0000002047007844 */ /* 0x000fe20000000200 */
[----:B------:R-:W-:Y:S02]  /*199e0*/  F2FP.F16.F32.PACK_AB R5, R83, R82 ;  /* 0x000000525305723e */ /* 0x000fe400000000ff */
[----:B------:R-:W-:Y:S01]  /*199f0*/  F2FP.F16.F32.PACK_AB R6, R85, R84 ;  /* 0x000000545506723e */ /* 0x000fe200000000ff */
[----:B------:R-:W-:Y:S01]  /*19a00*/  STSM.16.M88.4 [R70], R36 ;  /* 0x0000002446007844 */ /* 0x000fe20000000200 */
[----:B------:R-:W-:-:S02]  /*19a10*/  F2FP.F16.F32.PACK_AB R7, R87, R86 ;  /* 0x000000565707723e */ /* 0x000fc400000000ff */
[----:B------:R-:W-:Y:S01]  /*19a20*/  ISETP.NE.AND.EX P0, PT, RZ, UR5, PT, P0 ;  /* 0x00000005ff007c0c */ /* 0x000fe2000bf05300 */
[----:B-1----:R-:W1:Y:S01]  /*19a30*/  LDC R24, c[0x0][0xbe8] ;  /* 0x0002fa00ff187b82 */ /* 0x002e620000000800 */
[----:B------:R-:W-:Y:S01]  /*19a40*/  IADD3.X R9, R195, UR5, RZ, P1, !PT ;  /* 0x00000005c3097c10 */ /* 0x000fe20008ffe4ff */
[----:B------:R-:W-:Y:S01]  /*19a50*/  ULDC.64 UR4, c[0x0][0xc08] ;  /* 0x0003020000047ab9 */ /* 0x000fe20000000a00 */
[----:B------:R2:W-:Y:S05]  /*19a60*/  STSM.16.M88.4 [R21], R4 ;  /* 0x0000000415007844 */ /* 0x0005ea0000000200 */
[----:B------:R-:W-:Y:S01]  /*19a70*/  BAR.SYNC.DEFER_BLOCKING 0x1, 0x100 ;  /* 0x0044000000007b1d */ /* 0x000fe20000010000 */
[----:B------:R-:W-:-:S04]  /*19a80*/  ISETP.NE.U32.AND P2, PT, RZ, UR4, PT ;  /* 0x00000004ff007c0c */ /* 0x000fc8000bf45070 */
[----:B------:R-:W-:-:S13]  /*19a90*/  ISETP.NE.AND.EX P2, PT, RZ, UR5, PT, P2 ;  /* 0x00000005ff007c0c */ /* 0x000fda000bf45320 */
[----:B------:R-:W-:Y:S01]  /*19aa0*/  @P2 IADD3 R194, P3, R194, UR4, RZ ;  /* 0x00000004c2c22c10 */ /* 0x000fe2000ff7e0ff */
[----:B------:R-:W-:Y:S02]  /*19ab0*/  ULDC UR4, c[0x0][0xa88] ;  /* 0x0002a20000047ab9 */ /* 0x000fe40000000800 */
[----:B--2---:R-:W-:Y:S02]  /*19ac0*/  MOV R7, UR4 ;  /* 0x0000000400077c02 */ /* 0x004fe40008000f00 */
[----:B------:R-:W-:Y:S01]  /*19ad0*/  @P2 IADD3.X R195, R195, UR5, RZ, P3, !PT ;  /* 0x00000005c3c32c10 */ /* 0x000fe20009ffe4ff */
        /* <DEDUP_REMOVED lines=10> */
.L_x_2906:
[----:B------:R-:W-:Y:S01]  /*19b80*/  SHF.R.S32.HI R52, RZ, 0x1f, R193 ;  /* 0x0000001fff347819 */ /* 0x000fe200000114c1 */
[--C-:B------:R-:W-:Y:S01]  /*19b90*/  IMAD.IADD R15, R190, 0x1, R185.reuse ;  /* 0x00000001be0f7824 */ /* 0x100fe200078e02b9 */
[----:B------:R-:W-:Y:S01]  /*19ba0*/  ULDC.64 UR4, c[0x0][0xb90] ;  /* 0x0002e40000047ab9 */ /* 0x000fe20000000a00 */
[----:B-----5:R-:W-:Y:S01]  /*19bb0*/  SHF.R.S32.HI R21, RZ, 0x1f, R20 ;  /* 0x0000001fff157819 */ /* 0x020fe20000011414 */
[----:B------:R-:W-:Y:S01]  /*19bc0*/  IMAD.IADD R14, R224, 0x1, R185 ;  /* 0x00000001e00e7824 */ /* 0x000fe200078e02b9 */
[----:B------:R-:W-:Y:S01]  /*19bd0*/  SEL R200, R200, RZ, !P0 ;  /* 0x000000ffc8c87207 */ /* 0x000fe20004000000 */
[----:B------:R-:W-:Y:S01]  /*19be0*/  IMAD R4, R52, UR4, RZ ;  /* 0x0000000434047c24 */ /* 0x000fe2000f8e02ff */
[----:B------:R-:W-:Y:S01]  /*19bf0*/  MOV R9, R15 ;  /* 0x0000000f00097202 */ /* 0x000fe20000000f00 */
[----:B-1----:R-:W-:Y:S01]  /*19c00*/  @P1 IMAD.HI.U32 R6, R15, R10, RZ ;  /* 0x0000000a0f061227 */ /* 0x002fe200078e00ff */
[----:B------:R-:W-:-:S03]  /*19c10*/  SEL R53, R196, RZ, !P0 ;  /* 0x000000ffc4357207 */ /* 0x000fc60004000000 */
[C---:B------:R-:W-:Y:S01]  /*19c20*/  IMAD R13, R193.reuse, UR5, R4 ;  /* 0x00000005c10d7c24 */ /* 0x040fe2000f8e0204 */
[----:B---3--:R-:W-:Y:S01]  /*19c30*/  @P1 SHF.R.U32.HI R9, RZ, R11, R6 ;  /* 0x0000000bff091219 */ /* 0x008fe20000011606 */
[----:B------:R-:W-:Y:S01]  /*19c40*/  IMAD.WIDE.U32 R4, R193, UR4, R20 ;  /* 0x00000004c1047c25 */ /* 0x000fe2000f8e0014 */
[----:B------:R-:W-:-:S03]  /*19c50*/  ULDC.64 UR4, c[0x0][0xb98] ;  /* 0x0002e60000047ab9 */ /* 0x000fc60000000a00 */
[----:B------:R-:W-:Y:S01]  /*19c60*/  IMAD.IADD R5, R5, 0x1, R13 ;  /* 0x0000000105057824 */ /* 0x000fe200078e020d */
[----:B------:R-:W-:Y:S01]  /*19c70*/  IADD3 R13, -R9, RZ, RZ ;  /* 0x000000ff090d7210 */ /* 0x000fe20007ffe1ff */
[----:B------:R-:W-:Y:S02]  /*19c80*/  IMAD R11, R199, 0x40, R188 ;  /* 0x00000040c70b7824 */ /* 0x000fe400078e02bc */
[----:B------:R-:W-:Y:S02]  /*19c90*/  IMAD R6, R200, UR4, RZ ;  /* 0x00000004c8067c24 */ /* 0x000fe4000f8e02ff */
[----:B------:R-:W-:-:S04]  /*19ca0*/  IMAD.WIDE R2, R11, 0x2, R2 ;  /* 0x000000020b027825 */ /* 0x000fc800078e0202 */
        /* <DEDUP_REMOVED lines=8> */
[----:B------:R-:W-:Y:S01]  /*19d30*/  SHF.R.S32.HI R6, RZ, 0x1f, R11 ;  /* 0x0000001fff067819 */ /* 0x000fe2000001140b */
[----:B------:R-:W-:Y:S01]  /*19d40*/  IMAD R55, R7, R24, RZ ;  /* 0x0000001807377224 */ /* 0x000fe200078e02ff */
[----:B------:R-:W-:-:S02]  /*19d50*/  IADD3.X R5, R13, R5, R8, P2, !PT ;  /* 0x000000050d057210 */ /* 0x000fc400017fe408 */
[----:B------:R-:W-:Y:S01]  /*19d60*/  IADD3 R9, P3, R2, 0x2000, RZ ;  /* 0x0000200002097810 */ /* 0x000fe20007f7e0ff */
[----:B------:R-:W-:Y:S01]  /*19d70*/  IMAD R6, R6, UR4, RZ ;  /* 0x0000000406067c24 */ /* 0x000fe2000f8e02ff */
[----:B------:R-:W-:Y:S01]  /*19d80*/  IADD3 R29, P2, R2, 0x3000, RZ ;  /* 0x00003000021d7810 */ /* 0x000fe20007f5e0ff */
[----:B------:R-:W-:Y:S01]  /*19d90*/  IMAD.WIDE.U32 R4, R11, UR4, R4 ;  /* 0x000000040b047c25 */ /* 0x000fe2000f8e0004 */
[----:B------:R-:W-:Y:S02]  /*19da0*/  LOP3.LUT R12, R9, 0x380, RZ, 0xc0, !PT ;  /* 0x00000380090c7812 */ /* 0x000fe400078ec0ff */
[----:B------:R-:W-:Y:S01]  /*19db0*/  LOP3.LUT R28, R29, 0x380, RZ, 0xc0, !PT ;  /* 0x000003801d1c7812 */ /* 0x000fe200078ec0ff */
[----:B------:R-:W-:Y:S01]  /*19dc0*/  IMAD R13, R11, UR5, R6 ;  /* 0x000000050b0d7c24 */ /* 0x000fe2000f8e0206 */
[----:B------:R-:W-:Y:S01]  /*19dd0*/  ULDC.64 UR4, c[0x0][0xb50] ;  /* 0x0002d40000047ab9 */ /* 0x000fe20000000a00 */
[----:B------:R-:W-:Y:S02]  /*19de0*/  SHF.R.U64 R12, R12, 0x3, RZ ;  /* 0x000000030c0c7819 */ /* 0x000fe400000012ff */
[----:B------:R-:W-:Y:S01]  /*19df0*/  IMAD.IADD R5, R5, 0x1, R13 ;  /* 0x0000000105057824 */ /* 0x000fe200078e020d */
[----:B------:R-:W-:Y:S01]  /*19e00*/  LEA R6, P4, R4, UR4, 0x2 ;  /* 0x0000000404067c11 */ /* 0x000fe2000f8810ff */
[----:B------:R-:W-:Y:S01]  /*19e10*/  IMAD.X R13, RZ, RZ, R3, P3 ;  /* 0x000000ffff0d7224 */ /* 0x000fe200018e0603 */
[----:B------:R-:W-:-:S02]  /*19e20*/  IADD3 R15, P0, R2, 0x1000, RZ ;  /* 0x00001000020f7810 */ /* 0x000fc40007f1e0ff */
[----:B------:R-:W-:Y:S01]  /*19e30*/  LEA.HI.X R10, R4, UR5, R5, 0x2, P4 ;  /* 0x00000005040a7c11 */ /* 0x000fe2000a0f1405 */
[----:B------:R-:W-:Y:S01]  /*19e40*/  SHFL.IDX PT, R48, R6, RZ, 0x1c1f ;  /* 0x001c1fff06307589 */ /* 0x000fe200000e0000 */
[----:B------:R-:W-:Y:S01]  /*19e50*/  LOP3.LUT R12, R12, R9, RZ, 0x3c, !PT ;  /* 0x000000090c0c7212 */ /* 0x000fe200078e3cff */
[----:B------:R-:W-:Y:S01]  /*19e60*/  VIADD R4, R14, 0x8 ;  /* 0x000000080e047836 */ /* 0x000fe20000000000 */
[----:B------:R-:W-:Y:S01]  /*19e70*/  SHF.R.U64 R28, R28, 0x3, RZ ;  /* 0x000000031c1c7819 */ /* 0x000fe200000012ff */
[----:B------:R-:W1:Y:S01]  /*19e80*/  SHFL.IDX PT, R49, R10, RZ, 0x1c1f ;  /* 0x001c1fff0a317589 */ /* 0x000e6200000e0000 */
[----:B------:R-:W-:Y:S01]  /*19e90*/  IADD3.X R9, RZ, R3, RZ, P0, !PT ;  /* 0x00000003ff097210 */ /* 0x000fe200007fe4ff */
[----:B------:R-:W-:Y:S01]  /*19ea0*/  ULDC.64 UR4, c[0x0][0xaa0] ;  /* 0x0002a80000047ab9 */ /* 0x000fe20000000a00 */
[----:B------:R-:W-:Y:S01]  /*19eb0*/  LOP3.LUT P0, RZ, R214, 0x3, RZ, 0xc0, !PT ;  /* 0x00000003d6ff7812 */ /* 0x000fe2000780c0ff */
[----:B------:R-:W-:Y:S01]  /*19ec0*/  SHFL.IDX PT, R50, R6, 0x1, 0x1c1f ;  /* 0x003c1f0006327f89 */ /* 0x000fe200000e0000 */
[----:B------:R-:W-:-:S02]  /*19ed0*/  LOP3.LUT R28, R28, R29, RZ, 0x3c, !PT ;  /* 0x0000001d1c1c7212 */ /* 0x000fc400078e3cff */
[----:B------:R-:W-:Y:S01]  /*19ee0*/  IADD3.X R29, RZ, R3, RZ, P2, !PT ;  /* 0x00000003ff1d7210 */ /* 0x000fe200017fe4ff */
[----:B------:R-:W2:Y:S01]  /*19ef0*/  SHFL.IDX PT, R51, R10, 0x1, 0x1c1f ;  /* 0x003c1f000a337f89 */ /* 0x000ea200000e0000 */
[-C--:B------:R-:W-:Y:S02]  /*19f00*/  ISETP.GE.OR P2, PT, R14, R55.reuse, P0 ;  /* 0x000000370e00720c */ /* 0x080fe40000746670 */
[----:B------:R-:W-:Y:S02]  /*19f10*/  ISETP.GE.OR P0, PT, R4, R55, P0 ;  /* 0x000000370400720c */ /* 0x000fe40000706670 */
[C---:B------:R-:W-:Y:S02]  /*19f20*/  IADD3 R5, P3, R2.reuse, 0x7000, RZ ;  /* 0x0000700002057810 */ /* 0x040fe40007f7e0ff */
[C---:B------:R-:W-:Y:S02]  /*19f30*/  IADD3 R41, P4, R2.reuse, 0x6000, RZ ;  /* 0x0000600002297810 */ /* 0x040fe40007f9e0ff */
[----:B------:R-:W-:-:S02]  /*19f40*/  LOP3.LUT R7, R2, 0x380, RZ, 0xc0, !PT ;  /* 0x0000038002077812 */ /* 0x000fc400078ec0ff */
[----:B------:R-:W-:Y:S02]  /*19f50*/  LOP3.LUT R32, R33, 0x380, RZ, 0xc0, !PT ;  /* 0x0000038021207812 */ /* 0x000fe400078ec0ff */
[----:B------:R-:W-:Y:S01]  /*19f60*/  LOP3.LUT R36, R37, 0x380, RZ, 0xc0, !PT ;  /* 0x0000038025247812 */ /* 0x000fe200078ec0ff */
[----:B------:R-:W-:Y:S01]  /*19f70*/  IMAD R21, R21, UR4, RZ ;  /* 0x0000000415157c24 */ /* 0x000fe2000f8e02ff */
[----:B------:R-:W-:Y:S01]  /*19f80*/  LOP3.LUT R4, R5, 0x380, RZ, 0xc0, !PT ;  /* 0x0000038005047812 */ /* 0x000fe200078ec0ff */
[----:B-1----:R1:W-:Y:S01]  /*19f90*/  @!P2 ST.E desc[UR60][R48.64], R88 ;  /* 0x000000583000a985 */ /* 0x0023e2000c10193c */
[----:B------:R-:W-:Y:S01]  /*19fa0*/  LOP3.LUT R40, R41, 0x380, RZ, 0xc0, !PT ;  /* 0x0000038029287812 */ /* 0x000fe200078ec0ff */
[----:B------:R-:W-:Y:S01]  /*19fb0*/  IMAD.X R45, RZ, RZ, R3, P3 ;  /* 0x000000ffff2d7224 */ /* 0x000fe200018e0603 */
[----:B------:R-:W-:Y:S02]  /*19fc0*/  SHF.R.U64 R7, R7, 0x3, RZ ;  /* 0x0000000307077819 */ /* 0x000fe400000012ff */
[----:B------:R-:W-:-:S02]  /*19fd0*/  SHF.R.U64 R4, R4, 0x3, RZ ;  /* 0x0000000304047819 */ /* 0x000fc400000012ff */
[----:B------:R-:W-:Y:S01]  /*19fe0*/  SHF.R.U64 R32, R32, 0x3, RZ ;  /* 0x0000000320207819 */ /* 0x000fe200000012ff */
[----:B--2---:R2:W-:Y:S01]  /*19ff0*/  @!P0 ST.E desc[UR60][R50.64], R0 ;  /* 0x0000000032008985 */ /* 0x0045e2000c10193c */
[----:B------:R-:W-:Y:S02]  /*1a000*/  SHF.R.U64 R36, R36, 0x3, RZ ;  /* 0x0000000324247819 */ /* 0x000fe400000012ff */
[----:B------:R-:W-:Y:S01]  /*1a010*/  SHF.R.U64 R40, R40, 0x3, RZ ;  /* 0x0000000328287819 */ /* 0x000fe200000012ff */
[----:B-1----:R-:W1:Y:S01]  /*1a020*/  @P1 LDC R49, c[0x0][0xbec] ;  /* 0x0002fb00ff311b82 */ /* 0x002e620000000800 */
[----:B------:R-:W-:Y:S01]  /*1a030*/  LOP3.LUT R2, R7, R2, RZ, 0x3c, !PT ;  /* 0x0000000207027212 */ /* 0x000fe200078e3cff */
[----:B------:R-:W-:Y:S01]  /*1a040*/  IMAD R21, R20, UR5, R21 ;  /* 0x0000000514157c24 */ /* 0x000fe2000f8e0215 */
[----:B------:R-:W-:Y:S01]  /*1a050*/  LOP3.LUT R32, R32, R33, RZ, 0x3c, !PT ;  /* 0x0000002120207212 */ /* 0x000fe200078e3cff */
[--C-:B------:R-:W-:Y:S01]  /*1a060*/  IMAD.X R33, RZ, RZ, R3.reuse, P6 ;  /* 0x000000ffff217224 */ /* 0x100fe200030e0603 */
[----:B------:R-:W-:Y:S01]  /*1a070*/  LOP3.LUT R36, R36, R37, RZ, 0x3c, !PT ;  /* 0x0000002524247212 */ /* 0x000fe200078e3cff */
[----:B------:R-:W-:Y:S01]  /*1a080*/  IMAD.X R37, RZ, RZ, R3, P5 ;  /* 0x000000ffff257224 */ /* 0x000fe200028e0603 */
[----:B------:R-:W-:Y:S01]  /*1a090*/  LOP3.LUT R40, R40, R41, RZ, 0x3c, !PT ;  /* 0x0000002928287212 */ /* 0x000fe200078e3cff */
[----:B--2---:R-:W2:Y:S01]  /*1a0a0*/  @P1 LDC R51, c[0x0][0xbf0] ;  /* 0x0002fc00ff331b82 */ /* 0x004ea20000000800 */
[----:B------:R-:W-:Y:S01]  /*1a0b0*/  LOP3.LUT R44, R4, R5, RZ, 0x3c, !PT ;  /* 0x00000005042c7212 */ /* 0x000fe200078e3cff */
[----:B------:R-:W5:Y:S01]  /*1a0c0*/  LD.E.128 R28, desc[UR60][R28.64] ;  /* 0x0000003c1c1c7980 */ /* 0x000f62000c101d00 */
[----:B------:R-:W-:-:S02]  /*1a0d0*/  IADD3.X R41, RZ, R3, RZ, P4, !PT ;  /* 0x00000003ff297210 */ /* 0x000fc400027fe4ff */
[----:B------:R-:W-:Y:S01]  /*1a0e0*/  LEA R0, R192, R199, 0x5 ;  /* 0x000000c7c0007211 */ /* 0x000fe200078e28ff */
[----:B------:R3:W5:Y:S01]  /*1a0f0*/  LD.E.128 R4, desc[UR60][R2.64] ;  /* 0x0000003c02047980 */ /* 0x000762000c101d00 */
[----:B------:R-:W-:-:S03]  /*1a100*/  LOP3.LUT R8, R15, 0x380, RZ, 0xc0, !PT ;  /* 0x000003800f087812 */ /* 0x000fc600078ec0ff */
[----:B------:R-:W-:Y:S01]  /*1a110*/  IMAD.IADD R48, R185, 0x1, R0 ;  /* 0x00000001b9307824 */ /* 0x000fe200078e0200 */
[----:B------:R-:W-:Y:S01]  /*1a120*/  SHF.R.U64 R8, R8, 0x3, RZ ;  /* 0x0000000308087819 */ /* 0x000fe200000012ff */
[----:B------:R-:W5:Y:S03]  /*1a130*/  LD.E.128 R32, desc[UR60][R32.64] ;  /* 0x0000003c20207980 */ /* 0x000f66000c101d00 */
[----:B------:R-:W-:Y:S01]  /*1a140*/  LOP3.LUT R8, R8, R15, RZ, 0x3c, !PT ;  /* 0x0000000f08087212 */ /* 0x000fe200078e3cff */
[----:B---3--:R-:W-:Y:S01]  /*1a150*/  IMAD.WIDE.U32 R2, R20, UR4, RZ ;  /* 0x0000000414027c25 */ /* 0x008fe2000f8e00ff */
[----:B------:R-:W-:Y:S01]  /*1a160*/  ULDC.64 UR4, c[0x0][0xae8] ;  /* 0x0002ba0000047ab9 */ /* 0x000fe20000000a00 */
[----:B------:R-:W5:Y:S02]  /*1a170*/  LD.E.128 R12, desc[UR60][R12.64] ;  /* 0x0000003c0c0c7980 */ /* 0x000f64000c101d00 */
        /* <DEDUP_REMOVED lines=8> */
[----:B------:R-:W5:Y:S03]  /*1a200*/  LD.E.128 R40, desc[UR60][R40.64] ;  /* 0x0000003c28287980 */ /* 0x000f66000c101d00 */
[----:B------:R-:W-:Y:S01]  /*1a210*/  IMAD.IADD R3, R3, 0x1, R21 ;  /* 0x0000000103037824 */ /* 0x000fe200078e0215 */
[----:B------:R-:W-:Y:S01]  /*1a220*/  MOV R21, R48 ;  /* 0x0000003000157202 */ /* 0x000fe20000000f00 */
[----:B------:R-:W-:Y:S01]  /*1a230*/  IMAD R20, R200, UR4, RZ ;  /* 0x00000004c8147c24 */ /* 0x000fe2000f8e02ff */
[----:B--2---:R-:W-:Y:S01]  /*1a240*/  @P1 SHF.R.U32.HI R21, RZ, R51, R0 ;  /* 0x00000033ff151219 */ /* 0x004fe20000011600 */
[C---:B------:R-:W-:Y:S01]  /*1a250*/  IMAD.WIDE.U32 R2, R53.reuse, UR4, R2 ;  /* 0x0000000435027c25 */ /* 0x040fe2000f8e0002 */
[----:B------:R-:W5:Y:S02]  /*1a260*/  LD.E.128 R44, desc[UR60][R44.64] ;  /* 0x0000003c2c2c7980 */ /* 0x000f64000c101d00 */
[--C-:B------:R-:W-:Y:S01]  /*1a270*/  SHF.R.S32.HI R0, RZ, 0x1f, R21.reuse ;  /* 0x0000001fff007819 */ /* 0x100fe20000011415 */
[----:B------:R-:W-:Y:S01]  /*1a280*/  IMAD R49, R53, UR5, R20 ;  /* 0x0000000535317c24 */ /* 0x000fe2000f8e0214 */
[----:B------:R-:W-:Y:S01]  /*1a290*/  ULDC.64 UR4, c[0x0][0xae0] ;  /* 0x0002b80000047ab9 */ /* 0x000fe20000000a00 */
[----:B------:R-:W-:Y:S01]  /*1a2a0*/  IMAD.MOV R51, RZ, RZ, -R21 ;  /* 0x000000ffff337224 */ /* 0x000fe200078e0a15 */
[----:B------:R-:W-:Y:S01]  /*1a2b0*/  @!PT LDS RZ, [RZ] ;  /* 0x00000000fffff984 */ /* 0x000fe20000000800 */
[----:B------:R-:W-:Y:S01]  /*1a2c0*/  @!PT LDS RZ, [RZ] ;  /* 0x00000000fffff984 */ /* 0x000fe20000000800 */
[----:B------:R-:W-:Y:S01]  /*1a2d0*/  @!PT LDS RZ, [RZ] ;  /* 0x00000000fffff984 */ /* 0x000fe20000000800 */
[----:B------:R-:W-:Y:S01]  /*1a2e0*/  @!PT LDS RZ, [RZ] ;  /* 0x00000000fffff984 */ /* 0x000fe20000000800 */
[----:B------:R1:W-:Y:S06]  /*1a2f0*/  MEMBAR.ALL.CTA ;  /* 0x0000000000007992 */ /* 0x0003ec0000008000 */
[----:B-1----:R-:W1:Y:S01]  /*1a300*/  FENCE.VIEW.ASYNC.S ;  /* 0x00000000000073c6 */ /* 0x002e620000000000 */
[----:B------:R-:W-:-:S02]  /*1a310*/  IMAD.IADD R3, R3, 0x1, R49 ;  /* 0x0000000103037824 */ /* 0x000fc400078e0231 */
[----:B------:R-:W-:Y:S02]  /*1a320*/  IMAD R0, R0, UR4, RZ ;  /* 0x0000000400007c24 */ /* 0x000fe4000f8e02ff */
[----:B------:R-:W-:Y:S02]  /*1a330*/  IMAD R49, R24, R51, R48 ;  /* 0x0000003318317224 */ /* 0x000fe400078e0230 */
[----:B------:R-:W-:Y:S01]  /*1a340*/  IMAD R51, R21, UR5, R0 ;  /* 0x0000000515337c24 */ /* 0x000fe2000f8e0200 */
[----:B------:R-:W-:Y:S01]  /*1a350*/  IADD3 R50, R199, R185, RZ ;  /* 0x000000b9c7327210 */ /* 0x000fe20007ffe0ff */
[----:B------:R-:W-:Y:S01]  /*1a360*/  IMAD.WIDE.U32 R2, R21, UR4, R2 ;  /* 0x0000000415027c25 */ /* 0x000fe2000f8e0002 */
[----:B------:R-:W-:Y:S01]  /*1a370*/  SHF.R.S32.HI R0, RZ, 0x1f, R49 ;  /* 0x0000001fff007819 */ /* 0x000fe20000011431 */
[----:B------:R-:W-:Y:S02]  /*1a380*/  ULDC.64 UR4, c[0x0][0xad8] ;  /* 0x0002b60000047ab9 */ /* 0x000fe40000000a00 */
[----:B------:R-:W-:-:S02]  /*1a390*/  IMAD.IADD R3, R3, 0x1, R51 ;  /* 0x0000000103037824 */ /* 0x000fc400078e0233 */
[----:B------:R-:W-:Y:S02]  /*1a3a0*/  IMAD R20, R0, UR4, RZ ;  /* 0x0000000400147c24 */ /* 0x000fe4000f8e02ff */
[C---:B------:R-:W-:Y:S02]  /*1a3b0*/  VIADD R0, R50.reuse, 0x20 ;  /* 0x0000002032007836 */ /* 0x040fe40000000000 */
[C---:B------:R-:W-:Y:S02]  /*1a3c0*/  IMAD R21, R49.reuse, UR5, R20 ;  /* 0x0000000531157c24 */ /* 0x040fe4000f8e0214 */
[----:B------:R-:W-:Y:S01]  /*1a3d0*/  IMAD.WIDE.U32 R2, R49, UR4, R2 ;  /* 0x0000000431027c25 */ /* 0x000fe2000f8e0002 */
[-C--:B------:R-:W-:Y:S01]  /*1a3e0*/  ISETP.GE.AND P2, PT, R50, R55.reuse, PT ;  /* 0x000000373200720c */ /* 0x080fe20003f46270 */
[----:B------:R-:W-:Y:S01]  /*1a3f0*/  ULDC.64 UR4, c[0x0][0xa80] ;  /* 0x0002a00000047ab9 */ /* 0x000fe20000000a00 */
[----:B------:R-:W-:Y:S01]  /*1a400*/  ISETP.GE.AND P0, PT, R0, R55, PT ;  /* 0x000000370000720c */ /* 0x000fe20003f06270 */
[----:B------:R-:W-:Y:S01]  /*1a410*/  IMAD.IADD R3, R3, 0x1, R21 ;  /* 0x0000000103037824 */ /* 0x000fe200078e0215 */
[----:B------:R-:W-:-:S02]  /*1a420*/  IADD3 R0, R18, 0x2a820, RZ ;  /* 0x0002a82012007810 */ /* 0x000fc40007ffe0ff */
        /* <DEDUP_REMOVED lines=19> */
.L_x_2908:
[----:B------:R-:W-:Y:S05]  /*1a560*/  BSYNC B1 ;  /* 0x0000000000017941 */ /* 0x000fea0003800000 */
.L_x_2907:
        /* <DEDUP_REMOVED lines=13> */
.L_x_2910:
[----:B------:R-:W-:Y:S05]  /*1a640*/  BSYNC B1 ;  /* 0x0000000000017941 */ /* 0x000fea0003800000 */
.L_x_2909:
        /* <DEDUP_REMOVED lines=13> */
.L_x_2912:
[----:B------:R-:W-:Y:S05]  /*1a720*/  BSYNC B1 ;  /* 0x0000000000017941 */ /* 0x000fea0003800000 */
.L_x_2911:
[----:B0-----:R-:W-:Y:S01]  /*1a730*/  IADD3 R0, R50, 0x60, RZ ;  /* 0x0000006032007810 */ /* 0x001fe20007ffe0ff */
[----:B-12---:R-:W0:Y:S03]  /*1a740*/  SHFL.IDX PT, R48, R48, 0x3, 0x181f ;  /* 0x00781f0030307f89 */ /* 0x006e2600000e0000 */
        /* <DEDUP_REMOVED lines=14> */
.L_x_2905:
        /* <DEDUP_REMOVED lines=13> */
[----:B------:R-:W-:Y:S01]  /*1a900*/  IMAD.U32 R0, RZ, RZ, UR4 ;  /* 0x00000004ff007e24 */ /* 0x000fe2000f8e00ff */
[----:B------:R-:W-:-:S05]  /*1a910*/  @P1 IADD3.X R195, R195, UR5, RZ, P2, !PT ;  /* 0x00000005c3c31c10 */ /* 0x000fca00097fe4ff */
[----:B------:R3:W5:Y:S01]  /*1a920*/  @P1 LDG.E R0, desc[UR60][R194.64] ;  /* 0x0000003cc2001981 */ /* 0x000762000c1e1900 */
[----:B--2---:R-:W-:Y:S01]  /*1a930*/  ISETP.NE.AND P2, PT, R21, 0x1, PT ;  /* 0x000000011500780c */ /* 0x004fe20003f45270 */
[----:B------:R-:W2:-:S12]  /*1a940*/  S2R R4, SR_TID.X ;  /* 0x0000000000047919 */ /* 0x000e980000002100 */
[----:B------:R-:W0:Y:S08]  /*1a950*/  @P2 LDC R14, c[0x0][0xbec] ;  /* 0x0002fb00ff0e2b82 */ /* 0x000e300000000800 */
[----:B----4-:R-:W4:Y:S01]  /*1a960*/  @P2 LDC R29, c[0x0][0xbf0] ;  /* 0x0002fc00ff1d2b82 */ /* 0x010f220000000800 */
[----:B--2---:R-:W-:-:S04]  /*1a970*/  IADD3 R5, R4, -0x80, RZ ;  /* 0xffffff8004057810 */ /* 0x004fc80007ffe0ff */
[----:B------:R-:W-:Y:S01]  /*1a980*/  ISETP.GE.AND P3, PT, R5, 0x80, PT ;  /* 0x000000800500780c */ /* 0x000fe20003f66270 */
[----:B---3--:R-:W-:-:S12]  /*1a990*/  @P1 BRA `(.L_x_2914) ;  /* 0x0000000000101947 */ /* 0x008fd80003800000 */
[----:B------:R-:W-:Y:S05]  /*1a9a0*/  @!P0 BRA `(.L_x_2914) ;  /* 0x00000000000c8947 */ /* 0x000fea0003800000 */
[----:B------:R-:W2:Y:S04]  /*1a9b0*/  LDG.E R5, desc[UR60][R2.64] ;  /* 0x0000003c02057981 */ /* 0x000ea8000c1e1900 */
[----:B-----5:R-:W2:Y:S02]  /*1a9c0*/  LDG.E R0, desc[UR60][R2.64+0x4] ;  /* 0x0000043c02007981 */ /* 0x020ea4000c1e1900 */
[----:B--2---:R-:W-:-:S07]  /*1a9d0*/  IMAD.IADD R0, R0, 0x1, -R5 ;  /* 0x0000000100007824 */ /* 0x004fce00078e0a05 */
.L_x_2914:
        /* <DEDUP_REMOVED lines=18> */
[----:B------:R-:W2:Y:S01]  /*1ab00*/  @P0 LDC R4, c[0x0][0xbec] ;  /* 0x0002fb00ff040b82 */ /* 0x000ea20000000800 */
[----:B------:R-:W-:Y:S01]  /*1ab10*/  IMAD R7, R193, UR5, R8 ;  /* 0x00000005c1077c24 */ /* 0x000fe2000f8e0208 */
[----:B------:R-:W-:-:S03]  /*1ab20*/  ULDC.64 UR4, c[0x0][0xb98] ;  /* 0x0002e60000047ab9 */ /* 0x000fc60000000a00 */
[----:B------:R-:W-:-:S03]  /*1ab30*/  IMAD.IADD R3, R3, 0x1, R7 ;  /* 0x0000000103037824 */ /* 0x000fc600078e0207 */
[----:B------:R-:W3:Y:S01]  /*1ab40*/  @P0 LDC R15, c[0x0][0xbf0] ;  /* 0x0002fc00ff0f0b82 */ /* 0x000ee20000000800 */
[----:B------:R-:W-:-:S04]  /*1ab50*/  IMAD.WIDE.U32 R2, R13, UR4, R2 ;  /* 0x000000040d027c25 */ /* 0x000fc8000f8e0002 */
[----:B--2---:R-:W-:-:S05]  /*1ab60*/  @P0 IMAD.HI.U32 R4, R9, R4, RZ ;  /* 0x0000000409040227 */ /* 0x004fca00078e00ff */
[----:B---3--:R-:W-:Y:S01]  /*1ab70*/  @P0 SHF.R.U32.HI R5, RZ, R15, R4 ;  /* 0x0000000fff050219 */ /* 0x008fe20000011604 */
        /* <DEDUP_REMOVED lines=18> */
.L_x_2916:
[----:B------:R-:W-:Y:S05]  /*1aca0*/  BSYNC B1 ;  /* 0x0000000000017941 */ /* 0x000fea0003800000 */
.L_x_2915:
[----:B------:R-:W-:Y:S01]  /*1acb0*/  ULDC.64 UR4, c[0x0][0xaa0] ;  /* 0x0002a80000047ab9 */ /* 0x000fe20000000a00 */
[----:B--2---:R-:W-:Y:S01]  /*1acc0*/  LEA R4, R192, R199, 0x5 ;  /* 0x000000c7c0047211 */ /* 0x004fe200078e28ff */
[----:B------:R-:W-:Y:S01]  /*1acd0*/  IMAD R3, R11, UR4, RZ ;  /* 0x000000040b037c24 */ /* 0x000fe2000f8e02ff */
[----:B------:R-:W-:Y:S03]  /*1ace0*/  BSSY B1, `(.L_x_2917) ;  /* 0x0000036000017945 */ /* 0x000fe60003800000 */
[C---:B------:R-:W-:Y:S02]  /*1acf0*/  IMAD R5, R6.reuse, UR5, R3 ;  /* 0x0000000506057c24 */ /* 0x040fe4000f8e0203 */
[----:B------:R-:W-:Y:S01]  /*1ad00*/  IMAD.WIDE.U32 R2, R6, UR4, RZ ;  /* 0x0000000406027c25 */ /* 0x000fe2000f8e00ff */
[----:B------:R-:W-:-:S03]  /*1ad10*/  ULDC.64 UR4, c[0x0][0xae8] ;  /* 0x0002ba0000047ab9 */ /* 0x000fc60000000a00 */
[----:B------:R-:W-:Y:S02]  /*1ad20*/  IMAD.IADD R3, R3, 0x1, R5 ;  /* 0x0000000103037824 */ /* 0x000fe400078e0205 */
[----:B------:R-:W-:Y:S02]  /*1ad30*/  IMAD.IADD R9, R185, 0x1, R4 ;  /* 0x00000001b9097824 */ /* 0x000fe400078e0204 */
[----:B------:R-:W-:Y:S02]  /*1ad40*/  IMAD R6, R10, UR4, RZ ;  /* 0x000000040a067c24 */ /* 0x000fe4000f8e02ff */
[----:B0-----:R-:W-:Y:S01]  /*1ad50*/  @P2 IMAD.HI.U32 R4, R9, R14, RZ ;  /* 0x0000000e09042227 */ /* 0x001fe200078e00ff */
[----:B------:R-:W-:-:S03]  /*1ad60*/  MOV R5, R9 ;  /* 0x0000000900057202 */ /* 0x000fc60000000f00 */
[C---:B------:R-:W-:Y:S01]  /*1ad70*/  IMAD R7, R193.reuse, UR5, R6 ;  /* 0x00000005c1077c24 */ /* 0x040fe2000f8e0206 */
[----:B----4-:R-:W-:Y:S01]  /*1ad80*/  @P2 SHF.R.U32.HI R5, RZ, R29, R4 ;  /* 0x0000001dff052219 */ /* 0x010fe20000011604 */
        /* <DEDUP_REMOVED lines=8> */
[----:B------:R-:W-:Y:S01]  /*1ae10*/  IMAD.MOV R6, RZ, RZ, -R5 ;  /* 0x000000ffff067224 */ /* 0x000fe200078e0a05 */
[----:B------:R-:W-:Y:S01]  /*1ae20*/  IADD3 R3, R3, R7, RZ ;  /* 0x0000000703037210 */ /* 0x000fe20007ffe0ff */
        /* <DEDUP_REMOVED lines=33> */
.L_x_2918:
[----:B------:R-:W-:Y:S05]  /*1b040*/  BSYNC B1 ;  /* 0x0000000000017941 */ /* 0x000fea0003800000 */
.L_x_2917:
        /* <DEDUP_REMOVED lines=13> */
.L_x_2920:
[----:B------:R-:W-:Y:S05]  /*1b120*/  BSYNC B1 ;  /* 0x0000000000017941 */ /* 0x000fea0003800000 */
.L_x_2919:
        /* <DEDUP_REMOVED lines=13> */
.L_x_2922:
[----:B------:R-:W-:Y:S05]  /*1b200*/  BSYNC B1 ;  /* 0x0000000000017941 */ /* 0x000fea0003800000 */
.L_x_2921:
        /* <DEDUP_REMOVED lines=14> */
.L_x_2913:
[----:B------:R-:W-:Y:S05]  /*1b2f0*/  BSYNC B0 ;  /* 0x0000000000007941 */ /* 0x000fea0003800000 */
.L_x_2904:
[----:B------:R-:W-:Y:S02]  /*1b300*/  ULDC UR4, c[0x0][0xc3c] ;  /* 0x00030f0000047ab9 */ /* 0x000fe40000000800 */
[----:B-1----:R-:W-:-:S13]  /*1b310*/  ISETP.GE.AND P0, PT, R27, UR4, PT ;  /* 0x000000041b007c0c */ /* 0x002fda000bf06270 */
[----:B------:R-:W-:Y:S05]  /*1b320*/  @!P0 BRA `(.L_x_2923) ;  /* 0xfffffe5c00e88947 */ /* 0x000fea000383ffff */
[----:B------:R-:W-:Y:S05]  /*1b330*/  BRA `(.L_x_2687) ;  /* 0x0000006c00847947 */ /* 0x000fea0003800000 */
.L_x_2685:
        /* <DEDUP_REMOVED lines=16> */
.L_x_2924:
        /* <DEDUP_REMOVED lines=31> */
[----:B------:R-:W1:Y:S02]  /*1b630*/  SHFL.IDX PT, R6, R8, 0x1f, 0x1f ;  /* 0x03e01f0008067f89 */ /* 0x000e6400000e0000 */
[----:B-1----:R-:W-:-:S04]  /*1b640*/  IMAD R6, R6, UR5, RZ ;  /* 0x0000000506067c24 */ /* 0x002fc8000f8e02ff */
[----:B------:R-:W-:Y:S01]  /*1b650*/  IMAD.MOV.U32 R3, RZ, RZ, R6 ;  /* 0x000000ffff037224 */ /* 0x000fe200078e0006 */
[----:B0-----:R-:W-:-:S13]  /*1b660*/  ISETP.GT.AND P6, PT, R6, UR6, PT ;  /* 0x0000000606007c0c */ /* 0x001fda000bfc4270 */
[----:B------:R-:W-:Y:S05]  /*1b670*/  @P6 BRA `(.L_x_2926) ;  /* 0x0000000000986947 */ /* 0x000fea0003800000 */
[----:B------:R-:W0:Y:S01]  /*1b680*/  LDC R10, c[0x0][0xc3c] ;  /* 0x00030f00ff0a7b82 */ /* 0x000e220000000800 */
[----:B------:R-:W-:Y:S01]  /*1b690*/  MOV R6, R3 ;  /* 0x0000000300067202 */ /* 0x000fe20000000f00 */
[----:B------:R-:W-:Y:S01]  /*1b6a0*/  UMOV UR4, URZ ;  /* 0x0000003f00047c82 */ /* 0x000fe20008000000 */
[----:B------:R-:W-:Y:S01]  /*1b6b0*/  ULDC UR7, c[0x0][0xc3c] ;  /* 0x00030f0000077ab9 */ /* 0x000fe20000000800 */
[----:B------:R-:W-:-:S05]  /*1b6c0*/  ULDC UR5, c[0x0][0xc38] ;  /* 0x00030e0000057ab9 */ /* 0x000fca0000000800 */
.L_x_2930:
[----:B------:R-:W-:Y:S01]  /*1b6d0*/  UIADD3 UR4, UR4, 0x1f, URZ ;  /* 0x0000001f04047890 */ /* 0x000fe2000fffe03f */
[----:B------:R-:W-:-:S05]  /*1b6e0*/  IMAD.U32 R19, RZ, RZ, UR7 ;  /* 0x00000007ff137e24 */ /* 0x000fca000f8e00ff */
        /* <DEDUP_REMOVED lines=10> */
.L_x_2929:
[----:B------:R-:W-:Y:S05]  /*1b790*/  BSYNC B0 ;  /* 0x0000000000007941 */ /* 0x000fea0003800000 */
.L_x_2928:
        /* <DEDUP_REMOVED lines=20> */
.L_x_2926:
        /* <DEDUP_REMOVED lines=15> */
[----:B0-----:R-:W-:-:S06]  /*1b9d0*/  IADD3 R11, R10, 0xffffffe, RZ ;  /* 0x0ffffffe0a0b7810 */ /* 0x001fcc0007ffe0ff */
[----:B------:R0:W1:Y:S01]  /*1b9e0*/  F2I.FTZ.U32.TRUNC.NTZ R3, R11 ;  /* 0x0000000b00037305 */ /* 0x000062000021f000 */
[----:B------:R-:W-:Y:S05]  /*1b9f0*/  @!P0 BRA `(.L_x_2931) ;  /* 0x0000000000088947 */ /* 0x000fea0003800000 */
[----:B------:R-:W-:-:S05]  /*1ba00*/  VIADD R9, R15, 0xffffffff ;  /* 0xffffffff0f097836 */ /* 0x000fca0000000000 */
[----:B------:R2:W3:Y:S02]  /*1ba10*/  SHFL.IDX PT, R16, R8, R9, 0x1f ;  /* 0x00001f0908107589 */ /* 0x0004e400000e0000 */
.L_x_2931:
[----:B---3--:R-:W-:Y:S01]  /*1ba20*/  IMAD R16, R16, UR5, R13 ;  /* 0x0000000510107c24 */ /* 0x008fe2000f8e020d */
[----:B------:R-:W-:Y:S01]  /*1ba30*/  IABS R2, R6 ;  /* 0x0000000600027213 */ /* 0x000fe20000000000 */
[----:B01----:R-:W-:-:S03]  /*1ba40*/  IMAD.MOV R11, RZ, RZ, -R3 ;  /* 0x000000ffff0b7224 */ /* 0x003fc600078e0a03 */
[----:B--2---:R-:W-:Y:S01]  /*1ba50*/  IADD3 R9, -R16, UR6, RZ ;  /* 0x0000000610097c10 */ /* 0x004fe2000fffe1ff */
[----:B------:R-:W-:Y:S01]  /*1ba60*/  IMAD R11, R11, R12, RZ ;  /* 0x0000000c0b0b7224 */ /* 0x000fe200078e02ff */
[----:B------:R-:W-:Y:S01]  /*1ba70*/  IADD3 R10, RZ, -R2, RZ ;  /* 0x80000002ff0a7210 */ /* 0x000fe20007ffe0ff */
[----:B------:R-:W-:Y:S01]  /*1ba80*/  IMAD.MOV.U32 R2, RZ, RZ, RZ ;  /* 0x000000ffff027224 */ /* 0x000fe200078e00ff */
[----:B------:R-:W-:-:S03]  /*1ba90*/  IABS R8, R9 ;  /* 0x0000000900087213 */ /* 0x000fc60000000000 */
        /* <DEDUP_REMOVED lines=25> */
[----:B0-----:R-:W-:-:S06]  /*1bc30*/  IADD3 R3, R7, 0xffffffe, RZ ;  /* 0x0ffffffe07037810 */ /* 0x001fcc0007ffe0ff */
[----:B------:R-:W0:Y:S02]  /*1bc40*/  F2I.FTZ.U32.TRUNC.NTZ R3, R3 ;  /* 0x0000000300037305 */ /* 0x000e24000021f000 */
[----:B0-----:R-:W-:-:S05]  /*1bc50*/  IMAD.MOV R11, RZ, RZ, -R3 ;  /* 0x000000ffff0b7224 */ /* 0x001fca00078e0a03 */
[----:B------:R-:W-:Y:S02]  /*1bc60*/  MOV R9, R11 ;  /* 0x0000000b00097202 */ /* 0x000fe40000000f00 */
[----:B------:R-:W-:-:S03]  /*1bc70*/  IABS R11, R13 ;  /* 0x0000000d000b7213 */ /* 0x000fc60000000000 */
[----:B------:R-:W-:-:S04]  /*1bc80*/  IMAD R9, R9, R10, RZ ;  /* 0x0000000a09097224 */ /* 0x000fc800078e02ff */
[----:B------:R-:W-:-:S04]  /*1bc90*/  IMAD.HI.U32 R2, R3, R9, R2 ;  /* 0x0000000903027227 */ /* 0x000fc800078e0002 */
[----:B------:R-:W-:Y:S02]  /*1bca0*/  IMAD.MOV R3, RZ, RZ, -R6 ;  /* 0x000000ffff037224 */ /* 0x000fe400078e0a06 */
        /* <DEDUP_REMOVED lines=8> */
[----:B------:R-:W-:Y:S01]  /*1bd30*/  ISETP.GE.AND P2, PT, R3, RZ, PT ;  /* 0x000000ff0300720c */ /* 0x000fe20003f46270 */
[----:B------:R-:W-:-:S06]  /*1bd40*/  IMAD.IADD R3, R13, 0x1, R8 ;  /* 0x000000010d037824 */ /* 0x000fcc00078e0208 */
[----:B------:R-:W-:-:S06]  /*1bd50*/  @P0 VIADD R2, R2, 0x1 ;  /* 0x0000000102020836 */ /* 0x000fcc0000000000 */
[----:B------:R-:W-:Y:S02]  /*1bd60*/  @!P2 IADD3 R2, -R2, RZ, RZ ;  /* 0x000000ff0202a210 */ /* 0x000fe40007ffe1ff */
[----:B------:R-:W-:Y:S01]  /*1bd70*/  @!P1 LOP3.LUT R2, RZ, R18, RZ, 0x33, !PT ;  /* 0x00000012ff029212 */ /* 0x000fe200078e33ff */
[----:B------:R-:W-:-:S03]  /*1bd80*/  IMAD.MOV R18, RZ, RZ, -R18 ;  /* 0x000000ffff127224 */ /* 0x000fc600078e0a12 */
[----:B------:R-:W-:Y:S01]  /*1bd90*/  LOP3.LUT R17, RZ, R2, RZ, 0x33, !PT ;  /* 0x00000002ff117212 */ /* 0x000fe200078e33ff */
[----:B------:R-:W-:-:S03]  /*1bda0*/  IMAD R18, R2, R18, R3 ;  /* 0x0000001202127224 */ /* 0x000fc600078e0203 */
[----:B------:R-:W-:Y:S01]  /*1bdb0*/  IADD3 R17, R4, R17, RZ ;  /* 0x0000001104117210 */ /* 0x000fe20007ffe0ff */
[----:B------:R-:W-:Y:S06]  /*1bdc0*/  BRA `(.L_x_2932) ;  /* 0x00000000000c7947 */ /* 0x000fec0003800000 */
.L_x_2927:
[----:B------:R-:W-:Y:S01]  /*1bdd0*/  IMAD.MOV.U32 R17, RZ, RZ, RZ ;  /* 0x000000ffff117224 */ /* 0x000fe200078e00ff */
[----:B------:R-:W-:Y:S01]  /*1bde0*/  MOV R18, RZ ;  /* 0x000000ff00127202 */ /* 0x000fe20000000f00 */
[----:B------:R-:W-:-:S07]  /*1bdf0*/  IMAD.U32 R16, RZ, RZ, UR6 ;  /* 0x00000006ff107e24 */ /* 0x000fce000f8e00ff */
.L_x_2932:
[----:B------:R-:W-:-:S13]  /*1be00*/  ISETP.NE.AND P0, PT, R5, RZ, PT ;  /* 0x000000ff0500720c */ /* 0x000fda0003f05270 */
[----:B------:R-:W0:Y:S01]  /*1be10*/  @!P0 S2R R3, SR_CgaCtaId ;  /* 0x0000000000038919 */ /* 0x000e220000008800 */
[----:B------:R-:W-:-:S04]  /*1be20*/  @!P0 MOV R2, 0x400 ;  /* 0x0000040000028802 */ /* 0x000fc80000000f00 */
[----:B0-----:R-:W-:-:S05]  /*1be30*/  @!P0 LEA R2, R3, R2, 0x18 ;  /* 0x0000000203028211 */ /* 0x001fca00078ec0ff */
[----:B------:R0:W-:Y:S01]  /*1be40*/  @!P0 STS.128 [R2+0x2a8d0], R16 ;  /* 0x02a8d01002008388 */ /* 0x0001e20000000c00 */
[----:B------:R-:W-:Y:S06]  /*1be50*/  BAR.ARV 0x5, 0x180 ;  /* 0x0146000000007b1d */ /* 0x000fec0000002000 */
.L_x_2925:
[----:B------:R2:W-:Y:S01]  /*1be60*/  STL [R1+0x28], RZ ;  /* 0x000028ff01007387 */ /* 0x0005e20000100800 */
[----:B------:R-:W-:Y:S01]  /*1be70*/  ULDC UR4, c[0x0][0xc3c] ;  /* 0x00030f0000047ab9 */ /* 0x000fe20000000800 */
[----:B------:R-:W-:Y:S01]  /*1be80*/  IMAD.MOV.U32 R29, RZ, RZ, 0x1 ;  /* 0x00000001ff1d7424 */ /* 0x000fe200078e00ff */
[----:B-1----:R-:W-:Y:S01]  /*1be90*/  ISETP.GE.AND P0, PT, R19, UR4, PT ;  /* 0x0000000413007c0c */ /* 0x002fe2000bf06270 */
[----:B------:R-:W-:-:S12]  /*1bea0*/  IMAD.MOV.U32 R28, RZ, RZ, RZ ;  /* 0x000000ffff1c7224 */ /* 0x000fd800078e00ff */
[----:B--2---:R-:W-:Y:S05]  /*1beb0*/  @P0 BRA `(.L_x_2933) ;  /* 0x0000005c00c00947 */ /* 0x004fea0003800000 */
[----:B0-----:R-:W2:Y:S01]  /*1bec0*/  LDL R2, [R1+0x40] ;  /* 0x0000400001027983 */ /* 0x001ea20000100800 */
[----:B------:R-:W0:Y:S01]  /*1bed0*/  S2UR UR5, SR_CgaCtaId ;  /* 0x00000000000579c3 */ /* 0x000e220000008800 */
[----:B------:R-:W-:Y:S01]  /*1bee0*/  LOP3.LUT R4, R0, 0x7f, RZ, 0xc0, !PT ;  /* 0x0000007f00047812 */ /* 0x000fe200078ec0ff */
[----:B------:R-:W-:Y:S01]  /*1bef0*/  BSSY B8, `(.L_x_2933) ;  /* 0x00005ec000087945 */ /* 0x000fe20003800000 */
[----:B------:R1:W-:Y:S01]  /*1bf00*/  STL [R1+0x28], RZ ;  /* 0x000028ff01007387 */ /* 0x0003e20000100800 */
[----:B------:R-:W-:Y:S01]  /*1bf10*/  MOV R29, 0x1 ;  /* 0x00000001001d7802 */ /* 0x000fe20000000f00 */
[----:B------:R-:W-:Y:S01]  /*1bf20*/  IMAD.MOV.U32 R28, RZ, RZ, RZ ;  /* 0x000000ffff1c7224 */ /* 0x000fe200078e00ff */
[----:B------:R-:W-:Y:S01]  /*1bf30*/  MOV R31, 0x1 ;  /* 0x00000001001f7802 */ /* 0x000fe20000000f00 */
[----:B------:R-:W-:Y:S01]  /*1bf40*/  IMAD.SHL.U32 R36, R4, 0x8, RZ ;  /* 0x0000000804247824 */ /* 0x000fe200078e00ff */
[----:B------:R-:W-:Y:S01]  /*1bf50*/  ULDC.64 UR36, c[0x0][0x198] ;  /* 0x0000660000247ab9 */ /* 0x000fe20000000a00 */
[----:B------:R-:W-:Y:S01]  /*1bf60*/  IMAD.MOV.U32 R26, RZ, RZ, RZ ;  /* 0x000000ffff1a7224 */ /* 0x000fe200078e00ff */
[----:B------:R-:W-:Y:S01]  /*1bf70*/  ULDC UR38, c[0x0][0xc] ;  /* 0x0000030000267ab9 */ /* 0x000fe20000000800 */
[----:B--2---:R-:W-:-:S02]  /*1bf80*/  R2UR UR4, R2 ;  /* 0x00000000020472ca */ /* 0x004fc400000e0000 */
[----:B------:R-:W-:-:S04]  /*1bf90*/  SHF.L.U32 R2, R0, 0x3, RZ ;  /* 0x0000000300027819 */ /* 0x000fc800000006ff */
        /* <DEDUP_REMOVED lines=14> */
.L_x_3034:
[----:B0-----:R-:W0:Y:S02]  /*1c080*/  LDC.64 R32, c[0x0][0xc88] ;  /* 0x00032200ff207b82 */ /* 0x001e240000000a00 */
[----:B0-----:R-:W-:-:S06]  /*1c090*/  IMAD.WIDE R32, R19, 0x4, R32 ;  /* 0x0000000413207825 */ /* 0x001fcc00078e0220 */
[----:B--2---:R-:W2:Y:S01]  /*1c0a0*/  LDG.E R32, desc[UR60][R32.64] ;  /* 0x0000003c20207981 */ /* 0x004ea2000c1e1900 */
[----:B------:R-:W-:Y:S05]  /*1c0b0*/  YIELD ;  /* 0x0000000000007946 */ /* 0x000fea0003800000 */
[----:B------:R-:W-:Y:S01]  /*1c0c0*/  ULDC.64 UR4, c[0x0][0xa28] ;  /* 0x00028a0000047ab9 */ /* 0x000fe20000000a00 */
[----:B------:R-:W-:Y:S01]  /*1c0d0*/  ULDC.64 UR8, c[0x0][0xa18] ;  /* 0x0002860000087ab9 */ /* 0x000fe20000000a00 */
[----:B------:R-:W-:Y:S01]  /*1c0e0*/  ISETP.NE.U32.AND P0, PT, RZ, UR4, PT ;  /* 0x00000004ff007c0c */ /* 0x000fe2000bf05070 */
[----:B------:R-:W-:Y:S01]  /*1c0f0*/  ULDC.64 UR6, c[0x0][0xa10] ;  /* 0x0002840000067ab9 */ /* 0x000fe20000000a00 */
[----:B------:R-:W-:-:S02]  /*1c100*/  MOV R11, RZ ;  /* 0x000000ff000b7202 */ /* 0x000fc40000000f00 */
[----:B------:R-:W-:Y:S02]  /*1c110*/  ISETP.NE.AND.EX P0, PT, RZ, UR5, PT, P0 ;  /* 0x00000005ff007c0c */ /* 0x000fe4000bf05300 */
[----:B------:R-:W-:-:S04]  /*1c120*/  ISETP.NE.U32.AND P2, PT, RZ, UR8, PT ;  /* 0x00000008ff007c0c */ /* 0x000fc8000bf45070 */
[----:B------:R-:W-:Y:S01]  /*1c130*/  ISETP.NE.AND.EX P2, PT, RZ, UR9, PT, P2 ;  /* 0x00000009ff007c0c */ /* 0x000fe2000bf45320 */
[----:B------:R-:W-:Y:S01]  /*1c140*/  IMAD.MOV.U32 R35, RZ, RZ, RZ ;  /* 0x000000ffff237224 */ /* 0x000fe200078e00ff */
[----:B--2---:R-:W-:-:S05]  /*1c150*/  SHF.R.S32.HI R0, RZ, 0x1f, R32 ;  /* 0x0000001fff007819 */ /* 0x004fca0000011420 */
[C---:B------:R-:W-:Y:S01]  /*1c160*/  @P0 LEA R2, P1, R32.reuse, UR4, 0x2 ;  /* 0x0000000420020c11 */ /* 0x040fe2000f8210ff */
[C---:B------:R-:W-:Y:S01]  /*1c170*/  IMAD.SHL.U32 R24, R32.reuse, 0x4, RZ ;  /* 0x0000000420187824 */ /* 0x040fe200078e00ff */
[C-C-:B------:R-:W-:Y:S01]  /*1c180*/  SHF.L.U64.HI R25, R32.reuse, 0x2, R0.reuse ;  /* 0x0000000220197819 */ /* 0x140fe20000010200 */
[----:B------:R0:W-:Y:S01]  /*1c190*/  STL [R1+0x1c], R0 ;  /* 0x00001c0001007387 */ /* 0x0001e20000100800 */
[----:B------:R-:W-:Y:S01]  /*1c1a0*/  @P0 LEA.HI.X R3, R32, UR5, R0, 0x2, P1 ;  /* 0x0000000520030c11 */ /* 0x000fe200088f1400 */
[----:B------:R-:W-:-:S04]  /*1c1b0*/  ULDC.64 UR4, c[0x0][0xa00] ;  /* 0x0002800000047ab9 */ /* 0x000fc80000000a00 */
        /* <DEDUP_REMOVED lines=26> */
[----:B------:R-:W-:Y:S01]  /*1c360*/  IMAD.U32 R7, RZ, RZ, UR4 ;  /* 0x00000004ff077e24 */ /* 0x000fe2000f8e00ff */
[----:B---3--:R0:W-:Y:S01]  /*1c370*/  STL [R1+0x14], R8 ;  /* 0x0000140801007387 */ /* 0x0081e20000100800 */
[----:B------:R-:W-:-:S03]  /*1c380*/  IMAD.MOV.U32 R10, RZ, RZ, R8 ;  /* 0x000000ffff0a7224 */ /* 0x000fc600078e0008 */
[----:B--2---:R0:W-:Y:S01]  /*1c390*/  STL [R1+0x4], R11 ;  /* 0x0000040b01007387 */ /* 0x0041e20000100800 */
[----:B------:R-:W-:Y:S05]  /*1c3a0*/  @P2 BRA `(.L_x_2934) ;  /* 0x0000000000142947 */ /* 0x000fea0003800000 */
[----:B------:R-:W-:Y:S05]  /*1c3b0*/  @!P0 BRA `(.L_x_2934) ;  /* 0x0000000000108947 */ /* 0x000fea0003800000 */
[----:B------:R-:W2:Y:S04]  /*1c3c0*/  LDG.E R9, desc[UR60][R2.64] ;  /* 0x0000003c02097981 */ /* 0x000ea8000c1e1900 */
[----:B0-----:R-:W2:Y:S02]  /*1c3d0*/  LDG.E R8, desc[UR60][R2.64+0x4] ;  /* 0x0000043c02087981 */ /* 0x001ea4000c1e1900 */
[----:B--2---:R-:W-:-:S05]  /*1c3e0*/  IMAD.IADD R10, R8, 0x1, -R9 ;  /* 0x00000001080a7824 */ /* 0x004fca00078e0a09 */
[----:B------:R1:W-:Y:S02]  /*1c3f0*/  STL [R1+0x14], R10 ;  /* 0x0000140a01007387 */ /* 0x0003e40000100800 */
.L_x_2934:
[----:B------:R-:W-:Y:S01]  /*1c400*/  ULDC.64 UR4, c[0x0][0xa20] ;  /* 0x0002880000047ab9 */ /* 0x000fe20000000a00 */
[----:B------:R-:W-:Y:S02]  /*1c410*/  MOV R33, R32 ;  /* 0x0000002000217202 */ /* 0x000fe40000000f00 */
[----:B------:R-:W-:-:S04]  /*1c420*/  ISETP.NE.U32.AND P0, PT, RZ, UR4, PT ;  /* 0x00000004ff007c0c */ /* 0x000fc8000bf05070 */
[----:B------:R-:W-:-:S13]  /*1c430*/  ISETP.NE.AND.EX P0, PT, RZ, UR5, PT, P0 ;  /* 0x00000005ff007c0c */ /* 0x000fda000bf05300 */
[----:B------:R-:W-:Y:S05]  /*1c440*/  @!P0 BRA `(.L_x_2935) ;  /* 0x0000000000108947 */ /* 0x000fea0003800000 */
[----:B------:R-:W-:-:S04]  /*1c450*/  IADD3 R2, P0, R24, UR4, RZ ;  /* 0x0000000418027c10 */ /* 0x000fc8000ff1e0ff */
[----:B------:R-:W-:-:S05]  /*1c460*/  IADD3.X R3, R25, UR5, RZ, P0, !PT ;  /* 0x0000000519037c10 */ /* 0x000fca00087fe4ff */
[----:B------:R2:W5:Y:S01]  /*1c470*/  LDG.E R7, desc[UR60][R2.64] ;  /* 0x0000003c02077981 */ /* 0x000562000c1e1900 */
[----:B------:R-:W-:Y:S05]  /*1c480*/  BRA `(.L_x_2936) ;  /* 0x0000000000247947 */ /* 0x000fea0003800000 */
.L_x_2935:
[----:B------:R-:W-:Y:S02]  /*1c490*/  ULDC.64 UR4, c[0x0][0xa08] ;  /* 0x0002820000047ab9 */ /* 0x000fe40000000a00 */
[----:B------:R-:W-:-:S04]  /*1c4a0*/  ISETP.NE.U32.AND P0, PT, RZ, UR4, PT ;  /* 0x00000004ff007c0c */ /* 0x000fc8000bf05070 */
[----:B------:R-:W-:-:S13]  /*1c4b0*/  ISETP.NE.AND.EX P0, PT, RZ, UR5, PT, P0 ;  /* 0x00000005ff007c0c */ /* 0x000fda000bf05300 */
[----:B------:R-:W-:Y:S05]  /*1c4c0*/  @!P0 BRA `(.L_x_2936) ;  /* 0x0000000000148947 */ /* 0x000fea0003800000 */
[----:B------:R-:W2:Y:S02]  /*1c4d0*/  LDC.64 R2, c[0x0][0xa08] ;  /* 0x00028200ff027b82 */ /* 0x000ea40000000a00 */
[----:B--2---:R-:W-:-:S05]  /*1c4e0*/  IMAD.WIDE R2, R33, 0x4, R2 ;  /* 0x0000000421027825 */ /* 0x004fca00078e0202 */
[----:B------:R-:W2:Y:S04]  /*1c4f0*/  LDG.E R7, desc[UR60][R2.64] ;  /* 0x0000003c02077981 */ /* 0x000ea8000c1e1900 */
[----:B0-----:R-:W2:Y:S02]  /*1c500*/  LDG.E R8, desc[UR60][R2.64+0x4] ;  /* 0x0000043c02087981 */ /* 0x001ea4000c1e1900 */
[----:B--2---:R-:W-:-:S07]  /*1c510*/  IMAD.IADD R7, R8, 0x1, -R7 ;  /* 0x0000000108077824 */ /* 0x004fce00078e0a07 */
.L_x_2936:
[----:B--2---:R-:W2:Y:S01]  /*1c520*/  @P1 LDG.E R2, desc[UR60][R4.64] ;  /* 0x0000003c04021981 */ /* 0x004ea2000c1e1900 */
[----:B------:R-:W3:Y:S03]  /*1c530*/  LDC R3, c[0x0][0x448] ;  /* 0x00011200ff037b82 */ /* 0x000ee60000000800 */
[----:B------:R-:W2:Y:S01]  /*1c540*/  @P1 LDG.E R9, desc[UR60][R4.64+0x4] ;  /* 0x0000043c04091981 */ /* 0x000ea2000c1e1900 */
[----:B-----5:R-:W-:Y:S01]  /*1c550*/  IMAD.IADD R7, R7, 0x1, -R11 ;  /* 0x0000000107077824 */ /* 0x020fe200078e0a0b */
[----:B------:R-:W-:Y:S01]  /*1c560*/  BSSY B0, `(.L_x_2937) ;  /* 0x0000146000007945 */ /* 0x000fe20003800000 */
[----:B---3--:R-:W-:-:S13]  /*1c570*/  ISETP.NE.AND P0, PT, R3, 0x1, PT ;  /* 0x000000010300780c */ /* 0x008fda0003f05270 */
[----:B0-----:R-:W0:Y:S08]  /*1c580*/  @P0 LDC R8, c[0x0][0x44c] ;  /* 0x00011300ff080b82 */ /* 0x001e300000000800 */
[----:B------:R-:W3:Y:S01]  /*1c590*/  @P0 LDC R3, c[0x0][0x450] ;  /* 0x00011400ff030b82 */ /* 0x000ee20000000800 */
[----:B--2---:R-:W-:Y:S01]  /*1c5a0*/  @P1 IMAD.IADD R6, R9, 0x1, -R2 ;  /* 0x0000000109061824 */ /* 0x004fe200078e0a02 */
[----:B------:R-:W-:-:S05]  /*1c5b0*/  SHF.L.U32 R2, R17, 0x7, RZ ;  /* 0x0000000711027819 */ /* 0x000fca00000006ff */
[----:B------:R-:W-:-:S04]  /*1c5c0*/  VIADD R2, R2, 0x7f ;  /* 0x0000007f02027836 */ /* 0x000fc80000000000 */
[----:B0-----:R-:W-:-:S05]  /*1c5d0*/  @P0 IMAD.HI.U32 R8, R2, R8, RZ ;  /* 0x0000000802080227 */ /* 0x001fca00078e00ff */
[----:B---3--:R-:W-:Y:S02]  /*1c5e0*/  @P0 SHF.R.U32.HI R2, RZ, R3, R8 ;  /* 0x00000003ff020219 */ /* 0x008fe40000011608 */
[----:B------:R-:W-:-:S05]  /*1c5f0*/  IADD3 R8, R7, R6, RZ ;  /* 0x0000000607087210 */ /* 0x000fca0007ffe0ff */
[----:B------:R-:W-:Y:S01]  /*1c600*/  VIADD R3, R8, 0x5f ;  /* 0x0000005f08037836 */ /* 0x000fe20000000000 */
[----:B------:R0:W-:Y:S03]  /*1c610*/  STL [R1], R8 ;  /* 0x0000000801007387 */ /* 0x0001e60000100800 */
[----:B------:R-:W-:-:S05]  /*1c620*/  IMAD.HI R3, R3, 0x2aaaaaab, RZ ;  /* 0x2aaaaaab03037827 */ /* 0x000fca00078e02ff */
[----:B------:R-:W-:-:S04]  /*1c630*/  SHF.R.U32.HI R4, RZ, 0x1f, R3 ;  /* 0x0000001fff047819 */ /* 0x000fc80000011603 */
[----:B------:R-:W-:Y:S02]  /*1c640*/  LEA.HI.SX32 R5, R3, R4, 0x1c ;  /* 0x0000000403057211 */ /* 0x000fe400078fe2ff */
[----:B------:R-:W-:-:S05]  /*1c650*/  IADD3 R4, R8, 0x60, -R10 ;  /* 0x0000006008047810 */ /* 0x000fca0007ffe80a */
[----:B------:R-:W-:-:S04]  /*1c660*/  IMAD.IADD R2, R4, 0x1, R2 ;  /* 0x0000000104027824 */ /* 0x000fc800078e0202 */
[----:B------:R-:W-:-:S05]  /*1c670*/  IMAD.HI R2, R2, 0x2aaaaaab, RZ ;  /* 0x2aaaaaab02027827 */ /* 0x000fca00078e02ff */
[----:B------:R-:W-:-:S04]  /*1c680*/  SHF.R.U32.HI R3, RZ, 0x1f, R2 ;  /* 0x0000001fff037819 */ /* 0x000fc80000011602 */
[----:B------:R-:W-:-:S04]  /*1c690*/  LEA.HI.SX32 R2, R2, R3, 0x1c ;  /* 0x0000000302027211 */ /* 0x000fc800078fe2ff */
[----:B------:R-:W-:-:S05]  /*1c6a0*/  VIMNMX R2, R5, R2, PT ;  /* 0x0000000205027248 */ /* 0x000fca0003fe0100 */
[----:B------:R-:W-:Y:S01]  /*1c6b0*/  IMAD R3, R2, 0x60, -R7 ;  /* 0x0000006002037824 */ /* 0x000fe200078e0a07 */
[----:B------:R-:W-:-:S04]  /*1c6c0*/  IADD3 R7, -R7, RZ, RZ ;  /* 0x000000ff07077210 */ /* 0x000fc80007ffe1ff */
[----:B------:R-:W-:Y:S02]  /*1c6d0*/  VIMNMX R3, R3, R6, PT ;  /* 0x0000000603037248 */ /* 0x000fe40003fe0100 */
[----:B------:R-:W-:-:S04]  /*1c6e0*/  VIMNMX R2, RZ, R7, !PT ;  /* 0x00000007ff027248 */ /* 0x000fc80007fe0100 */
[----:B------:R-:W-:-:S13]  /*1c6f0*/  ISETP.GT.AND P0, PT, R3, R2, PT ;  /* 0x000000020300720c */ /* 0x000fda0003f04270 */
[----:B------:R-:W-:Y:S02]  /*1c700*/  @P0 VIADD R7, R3, 0x5f ;  /* 0x0000005f03070836 */ /* 0x000fe40000000000 */
[----:B------:R-:W-:-:S04]  /*1c710*/  IMAD.WIDE.U32 R2, R2, -0x55555555, RZ ;  /* 0xaaaaaaab02027825 */ /* 0x000fc800078e00ff */
[----:B------:R-:W-:Y:S01]  /*1c720*/  @P0 IMAD.HI R7, R7, 0x2aaaaaab, RZ ;  /* 0x2aaaaaab07070827 */ /* 0x000fe200078e02ff */
[----:B------:R-:W-:-:S04]  /*1c730*/  SHF.R.U32.HI R6, RZ, 0x6, R3 ;  /* 0x00000006ff067819 */ /* 0x000fc80000011603 */
[----:B------:R-:W-:Y:S01]  /*1c740*/  @P0 SHF.R.U32.HI R2, RZ, 0x1f, R7 ;  /* 0x0000001fff020819 */ /* 0x000fe20000011607 */
[----:B------:R-:W-:-:S03]  /*1c750*/  IMAD.MOV.U32 R3, RZ, RZ, R6 ;  /* 0x000000ffff037224 */ /* 0x000fc600078e0006 */
[----:B------:R-:W-:Y:S02]  /*1c760*/  @P0 LEA.HI.SX32 R3, R7, R2, 0x1c ;  /* 0x0000000207030211 */ /* 0x000fe400078fe2ff */
[----:B------:R-:W-:Y:S02]  /*1c770*/  PLOP3.LUT P0, PT, PT, PT, PT, 0x80, 0x0 ;  /* 0x000000000000781c */ /* 0x000fe40003f0f070 */
[----:B------:R-:W-:-:S13]  /*1c780*/  ISETP.GT.AND P2, PT, R3, R6, PT ;  /* 0x000000060300720c */ /* 0x000fda0003f44270 */
[----:B0-----:R-:W-:Y:S05]  /*1c790*/  @!P2 BRA `(.L_x_2938) ;  /* 0x000000100088a947 */ /* 0x001fea0003800000 */
[----:B------:R-:W-:Y:S01]  /*1c7a0*/  UMOV UR4, 0xffffffff ;  /* 0xffffffff00047882 */ /* 0x000fe20000000000 */
[----:B------:R-:W-:Y:S02]  /*1c7b0*/  SEL R2, R33, RZ, !P1 ;  /* 0x000000ff21027207 */ /* 0x000fe40004800000 */
[----:B------:R-:W-:Y:S05]  /*1c7c0*/  BRA.DIV UR4, `(.L_x_2939) ;  /* 0x0000006a04e87947 */ /* 0x000fea000b800000 */
[----:B------:R-:W0:Y:S02]  /*1c7d0*/  S2R R7, SR_TID.X ;  /* 0x0000000000077919 */ /* 0x000e240000002100 */
[----:B0-----:R-:W-:-:S04]  /*1c7e0*/  SHF.R.U32.HI R7, RZ, 0x5, R7 ;  /* 0x00000005ff077819 */ /* 0x001fc80000011607 */
[----:B------:R-:W-:-:S05]  /*1c7f0*/  LOP3.LUT R7, R7, 0x3, RZ, 0xc0, !PT ;  /* 0x0000000307077812 */ /* 0x000fca00078ec0ff */
[----:B------:R0:W2:Y:S02]  /*1c800*/  SHFL.IDX PT, R14, R7, RZ, 0x1f ;  /* 0x00001fff070e7589 */ /* 0x0000a400000e0000 */
.L_x_3102:
[----:B--2---:R-:W-:Y:S02]  /*1c810*/  ISETP.NE.AND P0, PT, R14, RZ, PT ;  /* 0x000000ff0e00720c */ /* 0x004fe40003f05270 */
[----:B------:R-:W-:-:S11]  /*1c820*/  PLOP3.LUT P6, PT, PT, PT, PT, 0x8, 0x0 ;  /* 0x000000000000781c */ /* 0x000fd60003fce170 */
[----:B------:R-:W-:Y:S05]  /*1c830*/  @P0 BRA `(.L_x_2940) ;  /* 0x00000000000c0947 */ /* 0x000fea0003800000 */
[----:B------:R-:W-:-:S03]  /*1c840*/  UMOV UR4, 0xffffffff ;  /* 0xffffffff00047882 */ /* 0x000fc60000000000 */
[----:B------:R-:W-:Y:S05]  /*1c850*/  BRA.DIV UR4, `(.L_x_2941) ;  /* 0x0000006a04f87947 */ /* 0x000fea000b800000 */
[----:B------:R-:W-:-:S13]  /*1c860*/  ELECT P6, URZ, PT ;  /* 0x00000000003f782f */ /* 0x000fda00038c0000 */
.L_x_2940:
        /* <DEDUP_REMOVED lines=9> */
.L_x_3105:
[----:B------:R-:W-:Y:S05]  /*1c900*/  BSYNC B1 ;  /* 0x0000000000017941 */ /* 0x000fea0003800000 */
.L_x_2942:
[----:B------:R-:W-:Y:S04]  /*1c910*/  BSSY B1, `(.L_x_2944) ;  /* 0x000007c000017945 */ /* 0x000fe80003800000 */
[----:B------:R-:W-:Y:S05]  /*1c920*/  @!P6 BRA `(.L_x_2945) ;  /* 0x0000000400e8e947 */ /* 0x000fea0003800000 */
[----:B------:R-:W-:Y:S01]  /*1c930*/  IMAD R11, R26, 0x8, R22 ;  /* 0x000000081a0b7824 */ /* 0x000fe200078e0216 */
[----:B-1----:R-:W-:Y:S01]  /*1c940*/  SHF.L.U32 R10, R31, 0x1f, RZ ;  /* 0x0000001f1f0a7819 */ /* 0x002fe200000006ff */
[----:B------:R-:W1:Y:S01]  /*1c950*/  S2R R8, SR_TID.X ;  /* 0x0000000000087919 */ /* 0x000e620000002100 */
[----:B------:R-:W-:Y:S02]  /*1c960*/  BSSY B2, `(.L_x_2946) ;  /* 0x0000005000027945 */ /* 0x000fe40003800000 */
[----:B------:R-:W2:Y:S01]  /*1c970*/  SYNCS.PHASECHK.TRANS64.TRYWAIT P0, [R11+URZ+0x2a8a0], R10 ;  /* 0x02a8a00a0b0075a7 */ /* 0x000ea2000800017f */
[----:B-1----:R-:W-:-:S04]  /*1c980*/  LOP3.LUT R8, R8, 0x7f, RZ, 0xc0, !PT ;  /* 0x0000007f08087812 */ /* 0x002fc800078ec0ff */
[----:B------:R-:W-:Y:S01]  /*1c990*/  ISETP.NE.AND P1, PT, R8, RZ, PT ;  /* 0x000000ff0800720c */ /* 0x000fe20003f25270 */
[----:B--2---:R-:W-:-:S12]  /*1c9a0*/  @!P0 BRA `(.L_x_2947) ;  /* 0x0000006800d88947 */ /* 0x004fd80003800000 */
.L_x_3106:
[----:B------:R-:W-:Y:S05]  /*1c9b0*/  BSYNC B2 ;  /* 0x0000000000027941 */ /* 0x000fea0003800000 */
.L_x_2946:
        /* <DEDUP_REMOVED lines=9> */
.L_x_2949:
[----:B------:R-:W-:Y:S05]  /*1ca50*/  BSYNC B2 ;  /* 0x0000000000027941 */ /* 0x000fea0003800000 */
.L_x_2948:
[----:B------:R-:W-:Y:S01]  /*1ca60*/  IMAD.MOV.U32 R14, RZ, RZ, RZ ;  /* 0x000000ffff0e7224 */ /* 0x000fe200078e00ff */
[----:B------:R-:W-:Y:S01]  /*1ca70*/  UIADD3 UR4, UP0, UR36, 0x570, URZ ;  /* 0x0000057024047890 */ /* 0x000fe2000ff1e03f */
[----:B------:R-:W-:Y:S01]  /*1ca80*/  IMAD R8, R3, 0x60, R0 ;  /* 0x0000006003087824 */ /* 0x000fe200078e0200 */
[----:B------:R-:W-:Y:S01]  /*1ca90*/  PLOP3.LUT P0, PT, PT, PT, PT, 0x80, 0x0 ;  /* 0x000000000000781c */ /* 0x000fe20003f0f070 */
[----:B------:R-:W-:Y:S01]  /*1caa0*/  IMAD R9, R26, 0x9000, R22 ;  /* 0x000090001a097824 */ /* 0x000fe200078e0216 */
[----:B------:R-:W-:Y:S01]  /*1cab0*/  R2UR UR10, R14 ;  /* 0x000000000e0a72ca */ /* 0x000fe200000e0000 */
[----:B------:R-:W-:Y:S01]  /*1cac0*/  VIADD R8, R8, 0xffffffa0 ;  /* 0xffffffa008087836 */ /* 0x000fe20000000000 */
[----:B0-----:R-:W-:Y:S01]  /*1cad0*/  IADD3 R7, R11, 0x2a890, RZ ;  /* 0x0002a8900b077810 */ /* 0x001fe20007ffe0ff */
[----:B------:R-:W-:Y:S01]  /*1cae0*/  VIADD R12, R9, 0x18400 ;  /* 0x00018400090c7836 */ /* 0x000fe20000000000 */
[----:B------:R-:W-:Y:S01]  /*1caf0*/  UIADD3.X UR5, URZ, UR37, URZ, UP0, !UPT ;  /* 0x000000253f057290 */ /* 0x000fe200087fe43f */
[----:B------:R-:W-:Y:S01]  /*1cb00*/  UMOV UR6, 0x0 ;  /* 0x0000000000067882 */ /* 0x000fe20000000000 */
[----:B------:R-:W-:-:S10]  /*1cb10*/  UMOV UR7, 0x12f00000 ;  /* 0x12f0000000077882 */ /* 0x000fd40000000000 */
.L_x_2950:
        /* <DEDUP_REMOVED lines=16> */
.L_x_2951:
        /* <DEDUP_REMOVED lines=15> */
.L_x_2952:
        /* <DEDUP_REMOVED lines=13> */
.L_x_3107:
[----:B------:R-:W-:Y:S05]  /*1cde0*/  BSYNC B2 ;  /* 0x0000000000027941 */ /* 0x000fea0003800000 */
.L_x_2953:
        /* <DEDUP_REMOVED lines=11> */
.L_x_2956:
[----:B------:R-:W-:Y:S05]  /*1cea0*/  BSYNC B2 ;  /* 0x0000000000027941 */ /* 0x000fea0003800000 */
.L_x_2955:
[----:B------:R-:W-:Y:S01]  /*1ceb0*/  R2UR UR10, R14 ;  /* 0x000000000e0a72ca */ /* 0x000fe200000e0000 */
[----:B------:R-:W-:Y:S01]  /*1cec0*/  IMAD R7, R26, 0x6000, R22 ;  /* 0x000060001a077824 */ /* 0x000fe200078e0216 */
[----:B------:R-:W-:Y:S01]  /*1ced0*/  R2UR UR6, R12 ;  /* 0x000000000c0672ca */ /* 0x000fe200000e0000 */
[----:B------:R-:W-:Y:S01]  /*1cee0*/  UIADD3 UR4, UP0, UR36, 0x670, URZ ;  /* 0x0000067024047890 */ /* 0x000fe2000ff1e03f */
[----:B------:R-:W-:Y:S01]  /*1cef0*/  R2UR UR7, R13 ;  /* 0x000000000d0772ca */ /* 0x000fe200000e0000 */
[----:B01----:R-:W-:Y:S01]  /*1cf00*/  VIADD R11, R11, 0x2a8b0 ;  /* 0x0002a8b00b0b7836 */ /* 0x003fe20000000000 */
[----:B------:R-:W-:Y:S01]  /*1cf10*/  PLOP3.LUT P0, PT, PT, PT, PT, 0x80, 0x0 ;  /* 0x000000000000781c */ /* 0x000fe20003f0f070 */
[----:B------:R-:W-:Y:S01]  /*1cf20*/  UIADD3.X UR5, URZ, UR37, URZ, UP0, !UPT ;  /* 0x000000253f057290 */ /* 0x000fe200087fe43f */
[----:B------:R-:W-:-:S11]  /*1cf30*/  IADD3 R9, R7, 0x400, RZ ;  /* 0x0000040007097810 */ /* 0x000fd60007ffe0ff */
.L_x_2957:
        /* <DEDUP_REMOVED lines=15> */
.L_x_2958:
        /* <DEDUP_REMOVED lines=9> */
[----:B--2---:R-:W-:Y:S05]  /*1d0c0*/  @P0 BRA.U.ANY `(.L_x_2958) ;  /* 0xfffffffd00d80947 */ /* 0x004fea000393ffff */
.L_x_2945:
[----:B------:R-:W-:Y:S05]  /*1d0d0*/  BSYNC B1 ;  /* 0x0000000000017941 */ /* 0x000fea0003800000 */
.L_x_2944:
        /* <DEDUP_REMOVED lines=9> */
.L_x_2974:
[----:B------:R-:W-:Y:S05]  /*1d170*/  YIELD ;  /* 0x0000000000007946 */ /* 0x000fea0003800000 */
[----:B------:R-:W-:Y:S04]  /*1d180*/  BSSY B1, `(.L_x_2959) ;  /* 0x000007b000017945 */ /* 0x000fe80003800000 */
[----:B------:R-:W-:Y:S05]  /*1d190*/  @!P6 BRA `(.L_x_2960) ;  /* 0x0000000400e4e947 */ /* 0x000fea0003800000 */
[----:B-1----:R-:W-:Y:S01]  /*1d1a0*/  IMAD R10, R26, 0x8, R22 ;  /* 0x000000081a0a7824 */ /* 0x002fe200078e0216 */
[----:B------:R-:W-:Y:S01]  /*1d1b0*/  SHF.L.U32 R9, R31, 0x1f, RZ ;  /* 0x0000001f1f097819 */ /* 0x000fe200000006ff */
[----:B------:R-:W1:Y:S01]  /*1d1c0*/  S2R R3, SR_TID.X ;  /* 0x0000000000037919 */ /* 0x000e620000002100 */
[----:B------:R-:W-:Y:S02]  /*1d1d0*/  BSSY B2, `(.L_x_2961) ;  /* 0x0000005000027945 */ /* 0x000fe40003800000 */
[----:B------:R-:W2:Y:S01]  /*1d1e0*/  SYNCS.PHASECHK.TRANS64.TRYWAIT P1, [R10+URZ+0x2a8a0], R9 ;  /* 0x02a8a0090a0075a7 */ /* 0x000ea2000802017f */
[----:B-1----:R-:W-:-:S04]  /*1d1f0*/  LOP3.LUT R3, R3, 0x7f, RZ, 0xc0, !PT ;  /* 0x0000007f03037812 */ /* 0x002fc800078ec0ff */
[----:B------:R-:W-:Y:S01]  /*1d200*/  ISETP.NE.AND P2, PT, R3, RZ, PT ;  /* 0x000000ff0300720c */ /* 0x000fe20003f45270 */
[----:B--2---:R-:W-:-:S12]  /*1d210*/  @!P1 BRA `(.L_x_2962) ;  /* 0x0000006000e49947 */ /* 0x004fd80003800000 */
.L_x_3108:
[----:B------:R-:W-:Y:S05]  /*1d220*/  BSYNC B2 ;  /* 0x0000000000027941 */ /* 0x000fea0003800000 */
.L_x_2961:
[----:B------:R-:W-:Y:S04]  /*1d230*/  BSSY B2, `(.L_x_2963) ;  /* 0x0000009000027945 */ /* 0x000fe80003800000 */
[----:B------:R-:W-:Y:S05]  /*1d240*/  @P2 BRA `(.L_x_2964) ;  /* 0x00000000001c2947 */ /* 0x000fea0003800000 */
[----:B0-----:R-:W0:Y:S01]  /*1d250*/  S2R R7, SR_TID.X ;  /* 0x0000000000077919 */ /* 0x001e220000002100 */
[----:B------:R-:W-:-:S04]  /*1d260*/  IMAD.MOV.U32 R3, RZ, RZ, 0x9000 ;  /* 0x00009000ff037424 */ /* 0x000fc800078e00ff */
[----:B------:R2:W-:Y:S01]  /*1d270*/  SYNCS.ARRIVE.TRANS64 RZ, [R10+URZ+0x2a890], R3 ;  /* 0x02a890030aff79a7 */ /* 0x0005e2000800003f */
[----:B0-----:R-:W-:-:S04]  /*1d280*/  LOP3.LUT R7, R7, 0x1f, RZ, 0xc0, !PT ;  /* 0x0000001f07077812 */ /* 0x001fc800078ec0ff */
[----:B------:R-:W-:-:S13]  /*1d290*/  ISETP.NE.AND P1, PT, R7, RZ, PT ;  /* 0x000000ff0700720c */ /* 0x000fda0003f25270 */
[----:B--2---:R-:W-:Y:S05]  /*1d2a0*/  @!P1 BRA `(.L_x_2964) ;  /* 0x0000000000049947 */ /* 0x004fea0003800000 */
[----:B------:R-:W-:Y:S01]  /*1d2b0*/  BPT.TRAP 0x1 ;  /* 0x000000040000795c */ /* 0x000fe20000300000 */
.L_x_2964:
[----:B------:R-:W-:Y:S05]  /*1d2c0*/  BSYNC B2 ;  /* 0x0000000000027941 */ /* 0x000fea0003800000 */
.L_x_2963:
[----:B------:R-:W-:Y:S01]  /*1d2d0*/  MOV R14, RZ ;  /* 0x000000ff000e7202 */ /* 0x000fe20000000f00 */
[----:B------:R-:W-:Y:S01]  /*1d2e0*/  IMAD R8, R26, 0x9000, R22 ;  /* 0x000090001a087824 */ /* 0x000fe200078e0216 */
[----:B------:R-:W-:Y:S01]  /*1d2f0*/  UIADD3 UR4, UP0, UR36, 0x570, URZ ;  /* 0x0000057024047890 */ /* 0x000fe2000ff1e03f */
        /* <DEDUP_REMOVED lines=8> */
.L_x_2965:
        /* <DEDUP_REMOVED lines=16> */
.L_x_2966:
        /* <DEDUP_REMOVED lines=15> */
.L_x_2967:
        /* <DEDUP_REMOVED lines=13> */
.L_x_3109:
[----:B------:R-:W-:Y:S05]  /*1d640*/  BSYNC B2 ;  /* 0x0000000000027941 */ /* 0x000fea0003800000 */
.L_x_2968:
[----:B------:R-:W-:Y:S01]  /*1d650*/  BSSY B2, `(.L_x_2970) ;  /* 0x000000b000027945 */ /* 0x000fe20003800000 */
[----:B------:R-:W-:Y:S01]  /*1d660*/  MOV R12, 0x0 ;  /* 0x00000000000c7802 */ /* 0x000fe20000000f00 */
[----:B------:R-:W-:Y:S02]  /*1d670*/  IMAD.MOV.U32 R13, RZ, RZ, 0x12f00000 ;  /* 0x12f00000ff0d7424 */ /* 0x000fe400078e00ff */
        /* <DEDUP_REMOVED lines=8> */
.L_x_2971:
[----:B------:R-:W-:Y:S05]  /*1d700*/  BSYNC B2 ;  /* 0x0000000000027941 */ /* 0x000fea0003800000 */
.L_x_2970:
        /* <DEDUP_REMOVED lines=9> */
.L_x_2972:
        /* <DEDUP_REMOVED lines=15> */
.L_x_2973:
        /* <DEDUP_REMOVED lines=10> */
.L_x_2960:
[----:B------:R-:W-:Y:S05]  /*1d930*/  BSYNC B1 ;  /* 0x0000000000017941 */ /* 0x000fea0003800000 */
.L_x_2959:
[C---:B------:R-:W-:Y:S01]  /*1d940*/  ISETP.GT.AND P2, PT, R11.reuse, R6, PT ;  /* 0x000000060b00720c */ /* 0x040fe20003f44270 */
[----:B------:R-:W-:Y:S01]  /*1d950*/  VIADD R11, R11, 0xffffffff ;  /* 0xffffffff0b0b7836 */ /* 0x000fe20000000000 */
[----:B------:R-:W-:-:S04]  /*1d960*/  IADD3 R26, R26, 0x1, RZ ;  /* 0x000000011a1a7810 */ /* 0x000fc80007ffe0ff */
[----:B------:R-:W-:-:S04]  /*1d970*/  ISETP.NE.AND P1, PT, R26, 0x2, PT ;  /* 0x000000021a00780c */ /* 0x000fc80003f25270 */
[----:B------:R-:W-:Y:S02]  /*1d980*/  SEL R3, RZ, 0x1, P1 ;  /* 0x00000001ff037807 */ /* 0x000fe40000800000 */
[----:B------:R-:W-:Y:S02]  /*1d990*/  SEL R26, R26, RZ, P1 ;  /* 0x000000ff1a1a7207 */ /* 0x000fe40000800000 */
[----:B------:R-:W-:Y:S01]  /*1d9a0*/  LOP3.LUT R31, R31, R3, RZ, 0x3c, !PT ;  /* 0x000000031f1f7212 */ /* 0x000fe200078e3cff */
[----:B------:R-:W-:Y:S06]  /*1d9b0*/  @P2 BRA `(.L_x_2974) ;  /* 0xfffffff400ec2947 */ /* 0x000fec000383ffff */
.L_x_2938:
[----:B------:R-:W-:Y:S05]  /*1d9c0*/  BSYNC B0 ;  /* 0x0000000000007941 */ /* 0x000fea0003800000 */
.L_x_2937:
[----:B------:R-:W2:Y:S01]  /*1d9d0*/  LDC R0, c[0x0][0x448] ;  /* 0x00011200ff007b82 */ /* 0x000ea20000000800 */
[----:B------:R-:W-:Y:S01]  /*1d9e0*/  LEA R3, R17, 0x7f, 0x7 ;  /* 0x0000007f11037811 */ /* 0x000fe200078e38ff */
[----:B------:R-:W-:Y:S05]  /*1d9f0*/  @!P0 WARPSYNC.ALL ;  /* 0x0000000000008948 */ /* 0x000fea0003800000 */
[----:B------:R-:W-:Y:S01]  /*1da00*/  BSSY B7, `(.L_x_2975) ;  /* 0x0000379000077945 */ /* 0x000fe20003800000 */
[----:B------:R-:W-:Y:S01]  /*1da10*/  @!P0 BAR.SYNC.DEFER_BLOCKING 0xc, 0x180 ;  /* 0x0306000000008b1d */ /* 0x000fe20000010000 */
[----:B--2---:R-:W-:-:S13]  /*1da20*/  ISETP.NE.AND P1, PT, R0, 0x1, PT ;  /* 0x000000010000780c */ /* 0x004fda0003f25270 */
[----:B------:R-:W0:Y:S08]  /*1da30*/  @P1 LDC R2, c[0x0][0x44c] ;  /* 0x00011300ff021b82 */ /* 0x000e300000000800 */
[----:B------:R-:W2:Y:S01]  /*1da40*/  @P1 LDC R0, c[0x0][0x450] ;  /* 0x00011400ff001b82 */ /* 0x000ea20000000800 */
[----:B0-----:R-:W-:-:S05]  /*1da50*/  @P1 IMAD.HI.U32 R7, R3, R2, RZ ;  /* 0x0000000203071227 */ /* 0x001fca00078e00ff */
[----:B--2---:R-:W-:-:S05]  /*1da60*/  @P1 SHF.R.U32.HI R3, RZ, R0, R7 ;  /* 0x00000000ff031219 */ /* 0x004fca0000011607 */
[----:B------:R-:W-:-:S04]  /*1da70*/  IMAD.IADD R3, R4, 0x1, R3 ;  /* 0x0000000104037824 */ /* 0x000fc800078e0203 */
[----:B------:R-:W-:-:S05]  /*1da80*/  IMAD.HI R3, R3, 0x2aaaaaab, RZ ;  /* 0x2aaaaaab03037827 */ /* 0x000fca00078e02ff */
        /* <DEDUP_REMOVED lines=12> */
[----:B------:R-:W2:Y:S01]  /*1db50*/  LDC.64 R2, c[0x0][0xc60] ;  /* 0x00031800ff027b82 */ /* 0x000ea20000000a00 */
[----:B------:R-:W0:Y:S02]  /*1db60*/  FLO.U32 R0, UR4 ;  /* 0x0000000400007d00 */ /* 0x000e2400080e0000 */
[----:B0-----:R-:W-:-:S06]  /*1db70*/  ISETP.EQ.U32.AND P0, PT, R0, R5, PT ;  /* 0x000000050000720c */ /* 0x001fcc0003f02070 */
[----:B------:R-:W2:Y:S07]  /*1db80*/  POPC R5, UR4 ;  /* 0x0000000400057d09 */ /* 0x000eae0008000000 */
[----:B--2---:R-:W2:Y:S01]  /*1db90*/  @P0 ATOMG.E.ADD.STRONG.GPU PT, R3, desc[UR60][R2.64], R5 ;  /* 0x00000005020309a8 */ /* 0x004ea200081ee1fc */
[----:B------:R-:W0:Y:S02]  /*1dba0*/  S2R R4, SR_LTMASK ;  /* 0x0000000000047919 */ /* 0x000e240000003900 */
[----:B0-----:R-:W-:-:S04]  /*1dbb0*/  LOP3.LUT R4, R4, UR4, RZ, 0xc0, !PT ;  /* 0x0000000404047c12 */ /* 0x001fc8000f8ec0ff */
[----:B------:R-:W0:Y:S01]  /*1dbc0*/  POPC R7, R4 ;  /* 0x0000000400077309 */ /* 0x000e220000000000 */
[----:B--2---:R-:W0:Y:S02]  /*1dbd0*/  SHFL.IDX PT, R0, R3, R0, 0x1f ;  /* 0x00001f0003007589 */ /* 0x004e2400000e0000 */
[----:B0-----:R-:W-:Y:S01]  /*1dbe0*/  IADD3 R16, R0, UR38, R7 ;  /* 0x0000002600107c10 */ /* 0x001fe2000fffe007 */
[----:B------:R-:W-:Y:S06]  /*1dbf0*/  BRA `(.L_x_2977) ;  /* 0x0000003400647947 */ /* 0x000fec0003800000 */
.L_x_2976:
[----:B------:R-:W-:Y:S01]  /*1dc00*/  IADD3 R0, R22, 0x18400, RZ ;  /* 0x0001840016007810 */ /* 0x000fe20007ffe0ff */
[----:B------:R-:W-:Y:S03]  /*1dc10*/  BSSY B6, `(.L_x_2978) ;  /* 0x0000013000067945 */ /* 0x000fe60003800000 */
        /* <DEDUP_REMOVED lines=9> */
[----:B------:R-:W-:Y:S01]  /*1dcb0*/  IMAD.U32 R5, RZ, RZ, UR7 ;  /* 0x00000007ff057e24 */ /* 0x000fe2000f8e00ff */
[----:B------:R-:W-:Y:S01]  /*1dcc0*/  MOV R11, UR5 ;  /* 0x00000005000b7c02 */ /* 0x000fe20008000f00 */
[----:B------:R-:W-:Y:S01]  /*1dcd0*/  IMAD.U32 R7, RZ, RZ, UR9 ;  /* 0x00000009ff077e24 */ /* 0x000fe2000f8e00ff */
[----:B------:R-:W-:Y:S01]  /*1dce0*/  MOV R13, RZ ;  /* 0x000000ff000d7202 */ /* 0x000fe20000000f00 */
[----:B-1----:R-:W-:-:S02]  /*1dcf0*/  IMAD.U32 R10, RZ, RZ, UR4 ;  /* 0x00000004ff0a7e24 */ /* 0x002fc4000f8e00ff */
[----:B------:R-:W-:Y:S02]  /*1dd00*/  IMAD.MOV.U32 R8, RZ, RZ, 0x70 ;  /* 0x00000070ff087424 */ /* 0x000fe400078e00ff */
[----:B------:R-:W-:-:S07]  /*1dd10*/  IMAD.MOV.U32 R12, RZ, RZ, 0x1 ;  /* 0x00000001ff0c7424 */ /* 0x000fce00078e00ff */
[----:B------:R-:W-:-:S07]  /*1dd20*/  LEPC R20, `(.L_x_2979) ;  /* 0x000000001014794e */ /* 0x000fce0000000000 */
[----:B0-----:R-:W-:Y:S05]  /*1dd30*/  CALL.ABS.NOINC R2 ;  /* 0x0000000002007343 */ /* 0x001fea0003c00000 */
.L_x_2979:
[----:B------:R-:W-:Y:S05]  /*1dd40*/  BSYNC B6 ;  /* 0x0000000000067941 */ /* 0x000fea0003800000 */
.L_x_2978:
        /* <DEDUP_REMOVED lines=12> */
[----:B-1----:R-:W-:Y:S01]  /*1de10*/  MOV R10, UR4 ;  /* 0x00000004000a7c02 */ /* 0x002fe20008000f00 */
[----:B------:R-:W-:Y:S01]  /*1de20*/  IMAD.U32 R7, RZ, RZ, UR9 ;  /* 0x00000009ff077e24 */ /* 0x000fe2000f8e00ff */
[----:B------:R-:W-:Y:S01]  /*1de30*/  MOV R12, 0x1 ;  /* 0x00000001000c7802 */ /* 0x000fe20000000f00 */
[----:B------:R-:W-:-:S02]  /*1de40*/  IMAD.U32 R11, RZ, RZ, UR5 ;  /* 0x00000005ff0b7e24 */ /* 0x000fc4000f8e00ff */
[----:B------:R-:W-:Y:S02]  /*1de50*/  IMAD.MOV.U32 R8, RZ, RZ, 0x70 ;  /* 0x00000070ff087424 */ /* 0x000fe400078e00ff */
[----:B0-----:R-:W-:-:S07]  /*1de60*/  IMAD.MOV.U32 R13, RZ, RZ, RZ ;  /* 0x000000ffff0d7224 */ /* 0x001fce00078e00ff */
[----:B------:R-:W-:-:S07]  /*1de70*/  LEPC R20, `(.L_x_2982) ;  /* 0x000000001014794e */ /* 0x000fce0000000000 */
[----:B--2---:R-:W-:Y:S05]  /*1de80*/  CALL.ABS.NOINC R2 ;  /* 0x0000000002007343 */ /* 0x004fea0003c00000 */
.L_x_2982:
        /* <DEDUP_REMOVED lines=15> */
.L_x_2981:
[----:B------:R-:W-:Y:S05]  /*1df80*/  BSYNC B6 ;  /* 0x0000000000067941 */ /* 0x000fea0003800000 */
.L_x_2980:
[----:B------:R-:W2:Y:S01]  /*1df90*/  LDL R20, [R1] ;  /* 0x0000000001147983 */ /* 0x000ea20000100800 */
[----:B------:R-:W-:Y:S01]  /*1dfa0*/  ULDC.64 UR4, c[0x0][0x9f8] ;  /* 0x00027e0000047ab9 */ /* 0x000fe20000000a00 */
[----:B------:R-:W0:Y:S01]  /*1dfb0*/  LDC R0, c[0x0][0x430] ;  /* 0x00010c00ff007b82 */ /* 0x000e220000000800 */
[----:B------:R-:W-:Y:S01]  /*1dfc0*/  ISETP.NE.U32.AND P0, PT, RZ, UR4, PT ;  /* 0x00000004ff007c0c */ /* 0x000fe2000bf05070 */
[----:B------:R-:W3:Y:S03]  /*1dfd0*/  LDL R2, [R1+0x4] ;  /* 0x0000040001027983 */ /* 0x000ee60000100800 */
[----:B------:R-:W-:Y:S01]  /*1dfe0*/  ISETP.NE.AND.EX P0, PT, RZ, UR5, PT, P0 ;  /* 0x00000005ff007c0c */ /* 0x000fe2000bf05300 */
[----:B------:R-:W4:-:S12]  /*1dff0*/  S2R R21, SR_TID.X ;  /* 0x0000000000157919 */ /* 0x000f180000002100 */
[----:B------:R-:W-:Y:S01]  /*1e000*/  @P0 IADD3 R24, P1, R24, UR4, RZ ;  /* 0x0000000418180c10 */ /* 0x000fe2000ff3e0ff */
[----:B------:R-:W1:Y:S01]  /*1e010*/  S2R R34, SR_TID.X ;  /* 0x0000000000227919 */ /* 0x000e620000002100 */
[----:B------:R-:W-:Y:S01]  /*1e020*/  IADD3 R27, R30, -0x1, RZ ;  /* 0xffffffff1e1b7810 */ /* 0x000fe20007ffe0ff */
[----:B------:R-:W-:Y:S01]  /*1e030*/  ULDC UR4, c[0x0][0x320] ;  /* 0x0000c80000047ab9 */ /* 0x000fe20000000800 */
[----:B------:R-:W-:-:S05]  /*1e040*/  @P0 IADD3.X R25, R25, UR5, RZ, P1, !PT ;  /* 0x0000000519190c10 */ /* 0x000fca0008ffe4ff */
[----:B------:R-:W3:Y:S01]  /*1e050*/  @P0 LDG.E R33, desc[UR60][R24.64] ;  /* 0x0000003c18210981 */ /* 0x000ee2000c1e1900 */
[----:B0-----:R-:W-:Y:S02]  /*1e060*/  ISETP.NE.AND P1, PT, R0, 0x1, PT ;  /* 0x000000010000780c */ /* 0x001fe40003f25270 */
[----:B----4-:R-:W-:-:S11]  /*1e070*/  LOP3.LUT R21, R21, 0x7f, RZ, 0xc0, !PT ;  /* 0x0000007f15157812 */ /* 0x010fd600078ec0ff */
[----:B------:R-:W0:Y:S01]  /*1e080*/  @P1 LDC R7, c[0x0][0x434] ;  /* 0x00010d00ff071b82 */ /* 0x000e220000000800 */
[----:B------:R-:W-:-:S07]  /*1e090*/  SHF.R.U32.HI R21, RZ, 0x3, R21 ;  /* 0x00000003ff157819 */ /* 0x000fce0000011615 */
[----:B------:R-:W4:Y:S01]  /*1e0a0*/  @P1 LDC R5, c[0x0][0x438] ;  /* 0x00010e00ff051b82 */ /* 0x000f220000000800 */
[----:B-1----:R-:W-:-:S05]  /*1e0b0*/  IMAD.SHL.U32 R34, R34, 0x10, RZ ;  /* 0x0000001022227824 */ /* 0x002fca00078e00ff */
[----:B------:R-:W-:Y:S02]  /*1e0c0*/  LOP3.LUT R34, R21, 0x70, R34, 0xf8, !PT ;  /* 0x0000007015227812 */ /* 0x000fe400078ef822 */
[----:B------:R-:W1:Y:S03]  /*1e0d0*/  S2R R21, SR_TID.X ;  /* 0x0000000000157919 */ /* 0x000e660000002100 */
[----:B------:R-:W-:Y:S02]  /*1e0e0*/  IMAD R6, R27, 0x60, R34 ;  /* 0x000000601b067824 */ /* 0x000fe400078e0222 */
[----:B-1----:R-:W-:-:S05]  /*1e0f0*/  IMAD.SHL.U32 R21, R21, 0x8, RZ ;  /* 0x0000000815157824 */ /* 0x002fca00078e00ff */
[----:B------:R-:W-:Y:S02]  /*1e100*/  LOP3.LUT R21, R21, 0x38, RZ, 0xc0, !PT ;  /* 0x0000003815157812 */ /* 0x000fe400078ec0ff */
[----:B------:R-:W-:Y:S01]  /*1e110*/  LOP3.LUT R23, R23, 0xfffffff7, RZ, 0xc0, !PT ;  /* 0xfffffff717177812 */ /* 0x000fe200078ec0ff */
[----:B------:R-:W-:Y:S01]  /*1e120*/  UMOV UR5, 0xffffffff ;  /* 0xffffffff00057882 */ /* 0x000fe20000000000 */
[----:B--2---:R-:W-:-:S04]  /*1e130*/  ISETP.GE.AND P0, PT, R6, R20, PT ;  /* 0x000000140600720c */ /* 0x004fc80003f06270 */
[----:B------:R-:W-:Y:S01]  /*1e140*/  ISETP.GT.U32.OR P0, PT, R34, 0x5f, P0 ;  /* 0x0000005f2200780c */ /* 0x000fe20000704470 */
[----:B---3--:R-:W-:-:S04]  /*1e150*/  IMAD.IADD R6, R6, 0x1, R2 ;  /* 0x0000000106067824 */ /* 0x008fc800078e0202 */
[----:B0-----:R-:W-:-:S08]  /*1e160*/  @P1 IMAD.HI.U32 R7, R6, R7, RZ ;  /* 0x0000000706071227 */ /* 0x001fd000078e00ff */
[----:B------:R-:W0:Y:S01]  /*1e170*/  @!P0 LDC.64 R2, c[0x0][0x428] ;  /* 0x00010a00ff028b82 */ /* 0x000e220000000a00 */
[----:B------:R-:W-:Y:S01]  /*1e180*/  IMAD.MOV.U32 R4, RZ, RZ, R6 ;  /* 0x000000ffff047224 */ /* 0x000fe200078e0006 */
[----:B----4-:R-:W-:Y:S02]  /*1e190*/  @P1 SHF.R.U32.HI R4, RZ, R5, R7 ;  /* 0x00000005ff041219 */ /* 0x010fe40000011607 */
[----:B------:R-:W-:Y:S02]  /*1e1a0*/  LOP3.LUT R20, R21, 0x40, RZ, 0xfc, !PT ;  /* 0x0000004015147812 */ /* 0x000fe400078efcff */
[----:B------:R-:W-:Y:S02]  /*1e1b0*/  IADD3 R5, -R4, RZ, RZ ;  /* 0x000000ff04057210 */ /* 0x000fe40007ffe1ff */
[----:B------:R-:W-:-:S03]  /*1e1c0*/  ISETP.GE.AND P2, PT, R20, UR4, PT ;  /* 0x0000000414007c0c */ /* 0x000fc6000bf46270 */
[----:B------:R-:W-:Y:S01]  /*1e1d0*/  IMAD R0, R0, R5, R6 ;  /* 0x0000000500007224 */ /* 0x000fe200078e0206 */
[----:B------:R-:W-:Y:S02]  /*1e1e0*/  SHF.R.S32.HI R8, RZ, 0x1f, R33 ;  /* 0x0000001fff087819 */ /* 0x000fe40000011421 */
[----:B------:R-:W-:Y:S02]  /*1e1f0*/  @!P0 SHF.R.S32.HI R5, RZ, 0x1f, R4 ;  /* 0x0000001fff058819 */ /* 0x000fe40000011404 */
[----:B------:R-:W-:Y:S02]  /*1e200*/  SEL R30, RZ, 0xffffffff, P2 ;  /* 0xffffffffff1e7807 */ /* 0x000fe40001000000 */
[----:B------:R-:W-:Y:S01]  /*1e210*/  ISETP.GE.AND P1, PT, R21, UR4, PT ;  /* 0x0000000415007c0c */ /* 0x000fe2000bf26270 */
[----:B------:R-:W-:Y:S02]  /*1e220*/  ULDC UR4, c[0x0][0x2f4] ;  /* 0x0000bd0000047ab9 */ /* 0x000fe40000000800 */
[----:B------:R-:W-:-:S02]  /*1e230*/  IMAD.SHL.U32 R30, R30, 0x2, RZ ;  /* 0x000000021e1e7824 */ /* 0x000fc400078e00ff */
[-C--:B0-----:R-:W-:Y:S02]  /*1e240*/  @!P0 IMAD R6, R8, R2.reuse, RZ ;  /* 0x0000000208068224 */ /* 0x081fe400078e02ff */
[----:B------:R-:W-:Y:S01]  /*1e250*/  @!P0 IMAD.WIDE.U32 R4, R33, R2, R4 ;  /* 0x0000000221048225 */ /* 0x000fe200078e0004 */
[----:B------:R-:W-:-:S03]  /*1e260*/  SEL R2, RZ, 0x1, P1 ;  /* 0x00000001ff027807 */ /* 0x000fc60000800000 */
[----:B------:R-:W-:Y:S01]  /*1e270*/  @!P0 IMAD R6, R33, R3, R6 ;  /* 0x0000000321068224 */ /* 0x000fe200078e0206 */
[----:B------:R-:W-:Y:S02]  /*1e280*/  LOP3.LUT R30, R30, 0x2, R2, 0xe2, !PT ;  /* 0x000000021e1e7812 */ /* 0x000fe400078ee202 */
[----:B------:R-:W0:Y:S02]  /*1e290*/  @!P0 LDC.64 R2, c[0x0][0x418] ;  /* 0x00010600ff028b82 */ /* 0x000e240000000a00 */
[----:B------:R-:W-:Y:S01]  /*1e2a0*/  @!P0 IADD3 R6, R5, R6, RZ ;  /* 0x0000000605068210 */ /* 0x000fe20007ffe0ff */
[----:B------:R-:W-:Y:S01]  /*1e2b0*/  IMAD.U32 R5, RZ, RZ, UR39 ;  /* 0x00000027ff057e24 */ /* 0x000fe2000f8e00ff */
[----:B0-----:R-:W-:-:S04]  /*1e2c0*/  @!P0 LEA R2, P1, R4, R2, 0x2 ;  /* 0x0000000204028211 */ /* 0x001fc800078210ff */
[----:B------:R-:W-:Y:S01]  /*1e2d0*/  @!P0 LEA.HI.X R3, R4, R3, R6, 0x2, P1 ;  /* 0x0000000304038211 */ /* 0x000fe200008f1406 */
[----:B------:R-:W-:-:S06]  /*1e2e0*/  IMAD.MOV.U32 R4, RZ, RZ, RZ ;  /* 0x000000ffff047224 */ /* 0x000fcc00078e00ff */
        /* <DEDUP_REMOVED lines=18> */
.L_x_3112:
[----:B------:R-:W-:Y:S01]  /*1e410*/  SHF.R.S32.HI R34, RZ, 0x1f, R18 ;  /* 0x0000001fff227819 */ /* 0x000fe20000011412 */
[----:B------:R-:W-:Y:S06]  /*1e420*/  @!P3 BRA `(.L_x_2984) ;  /* 0x000000000004b947 */ /* 0x000fec0003800000 */
[----:B------:R-:W-:Y:S01]  /*1e430*/  BPT.TRAP 0x1 ;  /* 0x000000040000795c */ /* 0x000fe20000300000 */
.L_x_2984:
        /* <DEDUP_REMOVED lines=21> */
[----:B------:R-:W-:Y:S02]  /*1e590*/  LEA R7, R28, R22, 0x3 ;  /* 0x000000161c077211 */ /* 0x000fe400078e18ff */
[----:B------:R-:W-:-:S04]  /*1e5a0*/  SHF.L.U32 R2, R29, 0x1f, RZ ;  /* 0x0000001f1d027819 */ /* 0x000fc800000006ff */
[----:B------:R-:W0:Y:S02]  /*1e5b0*/  SYNCS.PHASECHK.TRANS64.TRYWAIT P0, [R7+URZ+0x2a840], R2 ;  /* 0x02a84002070075a7 */ /* 0x000e24000800017f */
[----:B0-----:R-:W-:Y:S05]  /*1e5c0*/  @!P0 BRA `(.L_x_2986) ;  /* 0x0000005000548947 */ /* 0x001fea0003800000 */
.L_x_3113:
[----:B------:R-:W-:Y:S05]  /*1e5d0*/  BSYNC B0 ;  /* 0x0000000000007941 */ /* 0x000fea0003800000 */
.L_x_2985:
        /* <DEDUP_REMOVED lines=37> */
[----:B0-----:R-:W-:-:S04]  /*1e830*/  @P0 LEA R3, P1, R9, R3, 0x1 ;  /* 0x0000000309030211 */ /* 0x001fc800078208ff */
[----:B-1----:R-:W-:Y:S02]  /*1e840*/  @P0 IADD3.X R2, RZ, R2, RZ, P1, !PT ;  /* 0x00000002ff020210 */ /* 0x002fe40000ffe4ff */
[----:B------:R-:W-:Y:S02]  /*1e850*/  ISETP.GE.AND P1, PT, R6, 0x11, PT ;  /* 0x000000110600780c */ /* 0x000fe40003f26270 */
        /* <DEDUP_REMOVED lines=56> */
.L_x_3127:
        /* <DEDUP_REMOVED lines=12> */
.L_x_2988:
        /* <DEDUP_REMOVED lines=10> */
.L_x_2989:
        /* <DEDUP_REMOVED lines=8> */
[----:B------:R-:W-:-:S02]  /*1edc0*/  IADD3 R2, R22, 0xc400, RZ ;  /* 0x0000c40016027810 */ /* 0x000fc40007ffe0ff */
[----:B------:R-:W-:Y:S01]  /*1edd0*/  ISETP.NE.AND.EX P0, PT, RZ, UR7, PT, P0 ;  /* 0x00000007ff007c0c */ /* 0x000fe2000bf05300 */
[----:B------:R-:W-:Y:S01]  /*1ede0*/  BSSY B6, `(.L_x_2990) ;  /* 0x000001b000067945 */ /* 0x000fe20003800000 */
[----:B------:R-:W-:Y:S02]  /*1edf0*/  SHF.R.S32.HI R0, RZ, 0x1f, R35 ;  /* 0x0000001fff007819 */ /* 0x000fe40000011423 */
[----:B------:R-:W-:-:S03]  /*1ee00*/  SEL R32, R32, RZ, !P0 ;  /* 0x000000ff20207207 */ /* 0x000fc60004000000 */
[----:B------:R-:W-:-:S04]  /*1ee10*/  IMAD R0, R0, UR4, RZ ;  /* 0x0000000400007c24 */ /* 0x000fc8000f8e02ff */
[----:B------:R-:W-:-:S04]  /*1ee20*/  IMAD R0, R35, UR5, R0 ;  /* 0x0000000523007c24 */ /* 0x000fc8000f8e0200 */
[----:B------:R-:W-:Y:S01]  /*1ee30*/  IMAD.IADD R35, R5, 0x1, R0 ;  /* 0x0000000105237824 */ /* 0x000fe200078e0200 */
        /* <DEDUP_REMOVED lines=13> */
[----:B------:R-:W-:Y:S01]  /*1ef10*/  MOV R10, UR8 ;  /* 0x00000008000a7c02 */ /* 0x000fe20008000f00 */
[----:B-1----:R-:W-:Y:S01]  /*1ef20*/  IMAD.U32 R7, RZ, RZ, UR7 ;  /* 0x00000007ff077e24 */ /* 0x002fe2000f8e00ff */
[----:B------:R-:W-:Y:S01]  /*1ef30*/  MOV R12, 0x1 ;  /* 0x00000001000c7802 */ /* 0x000fe20000000f00 */
[----:B------:R-:W-:-:S02]  /*1ef40*/  IMAD.U32 R11, RZ, RZ, UR9 ;  /* 0x00000009ff0b7e24 */ /* 0x000fc4000f8e00ff */
[----:B------:R-:W-:Y:S02]  /*1ef50*/  IMAD.MOV.U32 R8, RZ, RZ, 0x70 ;  /* 0x00000070ff087424 */ /* 0x000fe400078e00ff */
[----:B------:R-:W-:-:S07]  /*1ef60*/  IMAD.MOV.U32 R13, RZ, RZ, RZ ;  /* 0x000000ffff0d7224 */ /* 0x000fce00078e00ff */
[----:B------:R-:W-:-:S07]  /*1ef70*/  LEPC R20, `(.L_x_2991) ;  /* 0x000000001014794e */ /* 0x000fce0000000000 */
[----:B0-----:R-:W-:Y:S05]  /*1ef80*/  CALL.ABS.NOINC R2 ;  /* 0x0000000002007343 */ /* 0x001fea0003c00000 */
.L_x_2991:
[----:B------:R-:W-:Y:S05]  /*1ef90*/  BSYNC B6 ;  /* 0x0000000000067941 */ /* 0x000fea0003800000 */
.L_x_2990:
[----:B------:R-:W2:Y:S01]  /*1efa0*/  LDL.LU R20, [R1+0x1c] ;  /* 0x00001c0001147983 */ /* 0x000ea20000300800 */
[----:B------:R-:W-:Y:S01]  /*1efb0*/  ULDC.64 UR4, c[0x0][0x2d8] ;  /* 0x0000b60000047ab9 */ /* 0x000fe20000000a00 */
[----:B-1----:R-:W1:Y:S02]  /*1efc0*/  LDC R7, c[0x0][0x448] ;  /* 0x00011200ff077b82 */ /* 0x002e640000000800 */
[----:B0-----:R-:W3:Y:S01]  /*1efd0*/  LDL.LU.64 R2, [R1+0x20] ;  /* 0x0000200001027983 */ /* 0x001ee20000300a00 */
[----:B------:R-:W-:-:S03]  /*1efe0*/  IMAD R0, R34, UR4, RZ ;  /* 0x0000000422007c24 */ /* 0x000fc6000f8e02ff */
[----:B------:R0:W5:Y:S01]  /*1eff0*/  LDL R10, [R1+0x14] ;  /* 0x00001400010a7983 */ /* 0x0001620000100800 */
[----:B------:R-:W-:Y:S01]  /*1f000*/  IMAD R0, R18, UR5, R0 ;  /* 0x0000000512007c24 */ /* 0x000fe2000f8e0200 */
[----:B-1----:R-:W-:-:S13]  /*1f010*/  ISETP.NE.AND P0, PT, R7, 0x1, PT ;  /* 0x000000010700780c */ /* 0x002fda0003f05270 */
[----:B------:R-:W1:Y:S01]  /*1f020*/  @P0 LDC R6, c[0x0][0x44c] ;  /* 0x00011300ff060b82 */ /* 0x000e620000000800 */
[----:B------:R-:W4:Y:S02]  /*1f030*/  S2R R8, SR_TID.X ;  /* 0x0000000000087919 */ /* 0x000f240000002100 */
[----:B----4-:R-:W-:-:S05]  /*1f040*/  IMAD.SHL.U32 R8, R8, 0x8, RZ ;  /* 0x0000000808087824 */ /* 0x010fca00078e00ff */
[----:B------:R-:W-:Y:S01]  /*1f050*/  LOP3.LUT R8, R8, 0x38, RZ, 0xc0, !PT ;  /* 0x0000003808087812 */ /* 0x000fe200078ec0ff */
[----:B---3--:R-:W-:Y:S02]  /*1f060*/  IMAD.MOV.U32 R3, RZ, RZ, R35 ;  /* 0x000000ffff037224 */ /* 0x008fe400078e0023 */
[----:B------:R-:W-:Y:S01]  /*1f070*/  IMAD.WIDE.U32 R2, R18, UR4, R2 ;  /* 0x0000000412027c25 */ /* 0x000fe2000f8e0002 */
[----:B------:R-:W-:-:S03]  /*1f080*/  ULDC.64 UR4, c[0x0][0x2e0] ;  /* 0x0000b80000047ab9 */ /* 0x000fc60000000a00 */
[----:B--2---:R-:W-:Y:S01]  /*1f090*/  IMAD R5, R20, UR4, RZ ;  /* 0x0000000414057c24 */ /* 0x004fe2000f8e02ff */
[----:B------:R-:W-:Y:S01]  /*1f0a0*/  IADD3 R3, R3, R0, RZ ;  /* 0x0000000003037210 */ /* 0x000fe20007ffe0ff */
[----:B------:R-:W2:Y:S02]  /*1f0b0*/  S2R R20, SR_TID.X ;  /* 0x0000000000147919 */ /* 0x000ea40000002100 */
[C---:B------:R-:W-:Y:S02]  /*1f0c0*/  IMAD R0, R32.reuse, UR5, R5 ;  /* 0x0000000520007c24 */ /* 0x040fe4000f8e0205 */
[----:B------:R-:W-:Y:S01]  /*1f0d0*/  IMAD.WIDE.U32 R2, R32, UR4, R2 ;  /* 0x0000000420027c25 */ /* 0x000fe2000f8e0002 */
[----:B------:R-:W-:-:S03]  /*1f0e0*/  ULDC.64 UR4, c[0x0][0x2d0] ;  /* 0x0000b40000047ab9 */ /* 0x000fc60000000a00 */
[----:B------:R-:W-:Y:S02]  /*1f0f0*/  IMAD.IADD R3, R3, 0x1, R0 ;  /* 0x0000000103037824 */ /* 0x000fe400078e0200 */
[----:B------:R-:W3:Y:S01]  /*1f100*/  @P0 LDC R0, c[0x0][0x450] ;  /* 0x00011400ff000b82 */ /* 0x000ee20000000800 */
[----:B--2---:R-:W-:-:S04]  /*1f110*/  LOP3.LUT R20, R20, 0x7f, RZ, 0xc0, !PT ;  /* 0x0000007f14147812 */ /* 0x004fc800078ec0ff */
[----:B------:R-:W-:Y:S02]  /*1f120*/  SHF.R.U32.HI R21, RZ, 0x3, R20 ;  /* 0x00000003ff157819 */ /* 0x000fe40000011614 */
[----:B------:R-:W2:Y:S02]  /*1f130*/  S2R R20, SR_TID.X ;  /* 0x0000000000147919 */ /* 0x000ea40000002100 */
[----:B--2---:R-:W-:-:S05]  /*1f140*/  IMAD.SHL.U32 R20, R20, 0x10, RZ ;  /* 0x0000001014147824 */ /* 0x004fca00078e00ff */
[----:B------:R-:W-:-:S04]  /*1f150*/  LOP3.LUT R20, R21, 0x70, R20, 0xf8, !PT ;  /* 0x0000007015147812 */ /* 0x000fc800078ef814 */
[----:B------:R-:W-:Y:S01]  /*1f160*/  LEA R5, R17, R20, 0x7 ;  /* 0x0000001411057211 */ /* 0x000fe200078e38ff */
[----:B------:R-:W2:Y:S04]  /*1f170*/  S2R R21, SR_TID.X ;  /* 0x0000000000157919 */ /* 0x000ea80000002100 */
[----:B-1----:R-:W-:-:S04]  /*1f180*/  @P0 IMAD.HI.U32 R6, R5, R6, RZ ;  /* 0x0000000605060227 */ /* 0x002fc800078e00ff */
[----:B------:R-:W-:Y:S01]  /*1f190*/  IMAD.MOV.U32 R4, RZ, RZ, R5 ;  /* 0x000000ffff047224 */ /* 0x000fe200078e0005 */
[----:B---3--:R-:W-:Y:S01]  /*1f1a0*/  @P0 SHF.R.U32.HI R4, RZ, R0, R6 ;  /* 0x00000000ff040219 */ /* 0x008fe20000011606 */
[----:B------:R-:W1:Y:S04]  /*1f1b0*/  S2R R20, SR_TID.X ;  /* 0x0000000000147919 */ /* 0x000e680000002100 */
[----:B------:R-:W-:-:S04]  /*1f1c0*/  IMAD.MOV R0, RZ, RZ, -R4 ;  /* 0x000000ffff007224 */ /* 0x000fc800078e0a04 */
[----:B------:R-:W-:Y:S01]  /*1f1d0*/  IMAD R0, R7, R0, R5 ;  /* 0x0000000007007224 */ /* 0x000fe200078e0205 */
[----:B------:R-:W-:Y:S01]  /*1f1e0*/  SHF.R.S32.HI R5, RZ, 0x1f, R4 ;  /* 0x0000001fff057819 */ /* 0x000fe20000011404 */
[----:B------:R-:W-:-:S04]  /*1f1f0*/  IMAD.WIDE.U32 R2, R4, UR4, R2 ;  /* 0x0000000404027c25 */ /* 0x000fc8000f8e0002 */
[----:B------:R-:W-:-:S04]  /*1f200*/  IMAD R5, R5, UR4, RZ ;  /* 0x0000000405057c24 */ /* 0x000fc8000f8e02ff */
[----:B------:R-:W-:Y:S01]  /*1f210*/  IMAD R5, R4, UR5, R5 ;  /* 0x0000000504057c24 */ /* 0x000fe2000f8e0205 */
[----:B------:R-:W-:Y:S01]  /*1f220*/  SHF.R.S32.HI R4, RZ, 0x1f, R0 ;  /* 0x0000001fff047819 */ /* 0x000fe20000011400 */
[----:B------:R-:W-:-:S03]  /*1f230*/  ULDC.64 UR4, c[0x0][0x2c8] ;  /* 0x0000b20000047ab9 */ /* 0x000fc60000000a00 */
[----:B------:R-:W-:Y:S01]  /*1f240*/  IADD3 R3, R3, R5, RZ ;  /* 0x0000000503037210 */ /* 0x000fe20007ffe0ff */
[----:B------:R-:W-:Y:S01]  /*1f250*/  IMAD R4, R4, UR4, RZ ;  /* 0x0000000404047c24 */ /* 0x000fe2000f8e02ff */
[----:B--2---:R-:W-:Y:S01]  /*1f260*/  SHF.L.U32 R21, R21, 0x3, RZ ;  /* 0x0000000315157819 */ /* 0x004fe200000006ff */
[----:B------:R-:W-:-:S04]  /*1f270*/  IMAD.WIDE.U32 R2, R0, UR4, R2 ;  /* 0x0000000400027c25 */ /* 0x000fc8000f8e0002 */
[----:B------:R-:W-:Y:S01]  /*1f280*/  IMAD R5, R0, UR5, R4 ;  /* 0x0000000500057c24 */ /* 0x000fe2000f8e0204 */
[----:B------:R-:W-:Y:S01]  /*1f290*/  ULDC.64 UR4, c[0x0][0x280] ;  /* 0x0000a00000047ab9 */ /* 0x000fe20000000a00 */
[----:B------:R-:W-:Y:S02]  /*1f2a0*/  LOP3.LUT R21, R21, 0x38, RZ, 0xc0, !PT ;  /* 0x0000003815157812 */ /* 0x000fe400078ec0ff */
[----:B------:R-:W-:Y:S01]  /*1f2b0*/  IMAD.IADD R4, R3, 0x1, R5 ;  /* 0x0000000103047824 */ /* 0x000fe200078e0205 */
[C---:B------:R-:W-:Y:S01]  /*1f2c0*/  LEA R0, P0, R2.reuse, UR4, 0x1 ;  /* 0x0000000402007c11 */ /* 0x040fe2000f8008ff */
[----:B------:R-:W-:Y:S01]  /*1f2d0*/  ULDC UR4, c[0x0][0x2b8] ;  /* 0x0000ae0000047ab9 */ /* 0x000fe20000000800 */
[C---:B------:R-:W-:Y:S02]  /*1f2e0*/  LOP3.LUT R9, R21.reuse, 0x40, RZ, 0xfc, !PT ;  /* 0x0000004015097812 */ /* 0x040fe400078efcff */
[----:B------:R-:W-:Y:S02]  /*1f2f0*/  LOP3.LUT R11, R21, 0x80, RZ, 0xfc, !PT ;  /* 0x00000080150b7812 */ /* 0x000fe400078efcff */
[----:B------:R-:W-:Y:S01]  /*1f300*/  LEA.HI.X R4, R2, UR5, R4, 0x1, P0 ;  /* 0x0000000502047c11 */ /* 0x000fe200080f0c04 */
[----:B------:R-:W-:Y:S01]  /*1f310*/  UMOV UR5, 0xffffffff ;  /* 0xffffffff00057882 */ /* 0x000fe20000000000 */
[----:B-1----:R-:W-:-:S02]  /*1f320*/  LOP3.LUT R20, R20, 0x7f, RZ, 0xc0, !PT ;  /* 0x0000007f14147812 */ /* 0x002fc400078ec0ff */
        /* <DEDUP_REMOVED lines=8> */
[----:B------:R-:W1:Y:S04]  /*1f3b0*/  SHFL.IDX PT, R2, R4, RZ, 0x181f ;  /* 0x00181fff04027589 */ /* 0x000e6800000e0000 */
[----:B------:R-:W-:Y:S01]  /*1f3c0*/  ISETP.GE.AND P1, PT, R17, R5, PT ;  /* 0x000000051100720c */ /* 0x000fe20003f26270 */
[----:B------:R-:W-:-:S12]  /*1f3d0*/  SHFL.IDX PT, R14, R0, 0x7, 0x181f ;  /* 0x00f81f00000e7f89 */ /* 0x000fd800000e0000 */
[----:B0-----:R-:W-:-:S05]  /*1f3e0*/  @!P1 LEA R6, P4, R8, R3, 0x1 ;  /* 0x0000000308069211 */ /* 0x001fca00078808ff */
[----:B-1----:R-:W-:Y:S01]  /*1f3f0*/  @!P1 IMAD.X R3, RZ, RZ, R2, P4 ;  /* 0x000000ffff039224 */ /* 0x002fe200020e0602 */
[----:B------:R-:W-:Y:S01]  /*1f400*/  @!P1 MOV R2, R6 ;  /* 0x0000000600029202 */ /* 0x000fe20000000f00 */
[----:B------:R-:W-:-:S04]  /*1f410*/  VIADD R6, R17, 0x10 ;  /* 0x0000001011067836 */ /* 0x000fc80000000000 */
        /* <DEDUP_REMOVED lines=17> */
[----:B0-----:R-:W-:-:S04]  /*1f530*/  @!P1 LEA R6, P4, R8, R3, 0x1 ;  /* 0x0000000308069211 */ /* 0x001fc800078808ff */
[----:B-1----:R-:W-:Y:S01]  /*1f540*/  @!P1 IADD3.X R7, RZ, R2, RZ, P4, !PT ;  /* 0x00000002ff079210 */ /* 0x002fe200027fe4ff */
[----:B------:R-:W-:Y:S01]  /*1f550*/  @!P1 IMAD.MOV.U32 R2, RZ, RZ, R6 ;  /* 0x000000ffff029224 */ /* 0x000fe200078e0006 */
[----:B------:R-:W-:-:S03]  /*1f560*/  IADD3 R6, R17, 0x30, RZ ;  /* 0x0000003011067810 */ /* 0x000fc60007ffe0ff */
        /* <DEDUP_REMOVED lines=10> */
[----:B------:R-:W-:Y:S01]  /*1f610*/  VIADD R6, R17, 0x40 ;  /* 0x0000004011067836 */ /* 0x000fe20000000000 */
[----:B------:R-:W-:-:S05]  /*1f620*/  @!P1 MOV R3, R7 ;  /* 0x0000000700039202 */ /* 0x000fca0000000f00 */
        /* <DEDUP_REMOVED lines=31> */
[----:B------:R-:W-:-:S03]  /*1f820*/  @!P1 IMAD.MOV.U32 R2, RZ, RZ, R6 ;  /* 0x000000ffff029224 */ /* 0x000fc600078e0006 */
[----:B------:R-:W-:-:S05]  /*1f830*/  @!P1 MOV R3, R7 ;  /* 0x0000000700039202 */ /* 0x000fca0000000f00 */
[----:B------:R0:W-:Y:S04]  /*1f840*/  @!P1 LDGSTS.E.BYPASS.LTC128B.128 [R37+0xf400], desc[UR60][R2.64], !P3 ;  /* 0x0f40000002259fae */ /* 0x0001e8000d901d7c */
[----:B------:R0:W-:Y:S04]  /*1f850*/  @!P1 LDGSTS.E.BYPASS.LTC128B.128 [R37+0x13400], desc[UR60][R2.64+0x80], !P2 ;  /* 0x1340008002259fae */ /* 0x0001e8000d101d7c */
[----:B--2---:R0:W-:Y:S02]  /*1f860*/  @!P1 LDGSTS.E.BYPASS.LTC128B.128 [R37+0x17400], desc[UR60][R2.64+0x100], !P0 ;  /* 0x1740010002259fae */ /* 0x0041e4000c101d7c */
.L_x_3144:
        /* <DEDUP_REMOVED lines=12> */
.L_x_2994:
[----:B------:R-:W-:Y:S05]  /*1f930*/  BSYNC B0 ;  /* 0x0000000000007941 */ /* 0x000fea0003800000 */
.L_x_2993:
[----:B------:R-:W-:Y:S01]  /*1f940*/  NOP ;  /* 0x0000000000007918 */ /* 0x000fe20000000000 */
[----:B------:R-:W-:-:S13]  /*1f950*/  PLOP3.LUT P0, PT, PT, PT, PT, 0x80, 0x0 ;  /* 0x000000000000781c */ /* 0x000fda0003f0f070 */
.L_x_2995:
[----:B------:R-:W-:Y:S02]  /*1f960*/  PLOP3.LUT P1, PT, P1, P0, PT, 0xa2, 0x0 ;  /* 0x000000000000781c */ /* 0x000fe40000f21472 */
[----:B------:R-:W-:-:S08]  /*1f970*/  @P0 R2UR P1, UR4, R22 ;  /* 0x00000000160402ca */ /* 0x000fd00000020000 */
[----:B------:R-:W-:-:S05]  /*1f980*/  @P0 PLOP3.LUT P0, PT, P1, PT, PT, 0x80, 0x0 ;  /* 0x000000000000081c */ /* 0x000fca0000f0f070 */
[----:B------:R-:W-:Y:S01]  /*1f990*/  @!P1 SYNCS.ARRIVE.TRANS64.RED.A0T1 RZ, [UR4+0x2a800], RZ ;  /* 0x02a800ffffff99a7 */ /* 0x000fe20008200404 */
[----:B------:R-:W-:Y:S07]  /*1f9a0*/  @!P1 ARRIVES.LDGSTSBAR.64.TRANSCNT [UR4+0x2a800] ;  /* 0x02a80000ff0099b0 */ /* 0x000fee0008000a84 */
[----:B------:R-:W-:Y:S05]  /*1f9b0*/  @P0 BRA.U.ANY `(.L_x_2995) ;  /* 0xfffffffd00e80947 */ /* 0x000fea000393ffff */
[----:B01----:R-:W2:Y:S02]  /*1f9c0*/  LDL.LU R2, [R1+0x28] ;  /* 0x0000280001027983 */ /* 0x003ea40000300800 */
        /* <DEDUP_REMOVED lines=11> */
.L_x_3145:
[----:B------:R-:W-:Y:S05]  /*1fa80*/  BSYNC B0 ;  /* 0x0000000000007941 */ /* 0x000fea0003800000 */
.L_x_2996:
[----:B------:R-:W2:Y:S01]  /*1fa90*/  LDL R0, [R1+0x18] ;  /* 0x0000180001007983 */ /* 0x000ea20000100800 */
[----:B------:R-:W-:Y:S01]  /*1faa0*/  BSSY B0, `(.L_x_2998) ;  /* 0x00000fd000007945 */ /* 0x000fe20003800000 */
[----:B--2---:R-:W-:-:S13]  /*1fab0*/  ISETP.GE.AND P0, PT, R0, 0x2, PT ;  /* 0x000000020000780c */ /* 0x004fda0003f06270 */
[----:B------:R-:W-:Y:S05]  /*1fac0*/  @!P0 BRA `(.L_x_2999) ;  /* 0x0000000c00e88947 */ /* 0x000fea0003800000 */
[----:B------:R-:W-:Y:S01]  /*1fad0*/  VIADD R0, R0, 0xfffffffe ;  /* 0xfffffffe00007836 */ /* 0x000fe20000000000 */
[----:B------:R-:W-:Y:S01]  /*1fae0*/  MOV R17, R29 ;  /* 0x0000001d00117202 */ /* 0x000fe20000000f00 */
[----:B------:R-:W-:Y:S02]  /*1faf0*/  IMAD.MOV.U32 R10, RZ, RZ, R28 ;  /* 0x000000ffff0a7224 */ /* 0x000fe400078e001c */
[----:B------:R-:W-:-:S07]  /*1fb00*/  IMAD.MOV.U32 R32, RZ, RZ, R27 ;  /* 0x000000ffff207224 */ /* 0x000fce00078e001b */
.L_x_3012:
        /* <DEDUP_REMOVED lines=15> */
[----:B-1----:R-:W-:-:S04]  /*1fc00*/  @P0 IMAD.HI.U32 R6, R4, R5, RZ ;  /* 0x0000000504060227 */ /* 0x002fc800078e00ff */
[----:B------:R-:W-:Y:S01]  /*1fc10*/  IMAD.MOV.U32 R2, RZ, RZ, R4 ;  /* 0x000000ffff027224 */ /* 0x000fe200078e0004 */
[----:B0-----:R-:W-:-:S04]  /*1fc20*/  @P0 SHF.R.U32.HI R2, RZ, R3, R6 ;  /* 0x00000003ff020219 */ /* 0x001fc80000011606 */
[----:B------:R-:W-:-:S05]  /*1fc30*/  IADD3 R3, -R2, RZ, RZ ;  /* 0x000000ff02037210 */ /* 0x000fca0007ffe1ff */
[----:B------:R-:W-:Y:S02]  /*1fc40*/  IMAD R7, R7, R3, R4 ;  /* 0x0000000307077224 */ /* 0x000fe400078e0204 */
[----:B------:R-:W0:Y:S01]  /*1fc50*/  @!P2 LDC.64 R4, c[0x0][0x428] ;  /* 0x00010a00ff04ab82 */ /* 0x000e220000000a00 */
[----:B------:R-:W-:-:S03]  /*1fc60*/  @!P2 SHF.R.S32.HI R3, RZ, 0x1f, R2 ;  /* 0x0000001fff03a819 */ /* 0x000fc60000011402 */
[----:B0-----:R-:W-:-:S04]  /*1fc70*/  @!P2 IMAD.WIDE.U32 R2, R33, R4, R2 ;  /* 0x000000042102a225 */ /* 0x001fc800078e0002 */
[----:B---3--:R-:W-:-:S04]  /*1fc80*/  @!P2 IMAD R4, R8, R4, RZ ;  /* 0x000000040804a224 */ /* 0x008fc800078e02ff */
        /* <DEDUP_REMOVED lines=17> */
.L_x_3000:
[----:B------:R-:W-:Y:S01]  /*1fda0*/  IMAD R5, R28, 0x8, R22 ;  /* 0x000000081c057824 */ /* 0x000fe200078e0216 */
[----:B------:R-:W-:Y:S01]  /*1fdb0*/  SHF.L.U32 R0, R29, 0x1f, RZ ;  /* 0x0000001f1d007819 */ /* 0x000fe200000006ff */
[----:B------:R-:W-:Y:S03]  /*1fdc0*/  BSSY B1, `(.L_x_3001) ;  /* 0x0000003000017945 */ /* 0x000fe60003800000 */
[----:B------:R-:W0:Y:S02]  /*1fdd0*/  SYNCS.PHASECHK.TRANS64.TRYWAIT P0, [R5+URZ+0x2a840], R0 ;  /* 0x02a84000050075a7 */ /* 0x000e24000800017f */
[----:B0-----:R-:W-:Y:S05]  /*1fde0*/  @!P0 BRA `(.L_x_3002) ;  /* 0x0000004c00608947 */ /* 0x001fea0003800000 */
.L_x_3146:
[----:B------:R-:W-:Y:S05]  /*1fdf0*/  BSYNC B1 ;  /* 0x0000000000017941 */ /* 0x000fea0003800000 */
.L_x_3001:
        /* <DEDUP_REMOVED lines=29> */
[----:B------:R-:W2:Y:S04]  /*1ffd0*/  SHFL.IDX PT, R3, R8, RZ, 0x181f ;  /* 0x00181fff08037589 */ /* 0x000ea800000e0000 */
[----:B------:R-:W-:Y:S01]  /*1ffe0*/  SHFL.IDX PT, R35, R8, 0x2, 0x181f ;  /* 0x00581f0008237f89 */ /* 0x000fe200000e0000 */
[----:B0-----:R-:W-:-:S04]  /*1fff0*/  SHF.L.U32 R11, R11, 0x3, RZ ;  /* 0x000000030b0b7819 */ /* 0x001fc800000006ff */
        /* <DEDUP_REMOVED lines=36> */
.L_x_3160:
        /* <DEDUP_REMOVED lines=10> */
.L_x_3004:
        /* <DEDUP_REMOVED lines=10> */
.L_x_3005:
[----:B------:R2:W-:Y:S01]  /*20380*/  SYNCS.ARRIVE.TRANS64.A1T0 RZ, [R5+URZ+0x2a830], RZ ;  /* 0x02a830ff05ff79a7 */ /* 0x0005e2000810003f */
[----:B------:R-:W-:Y:S05]  /*20390*/  @!P2 BRA `(.L_x_3006) ;  /* 0x000000000004a947 */ /* 0x000fea0003800000 */
[----:B------:R-:W-:Y:S01]  /*203a0*/  BPT.TRAP 0x1 ;  /* 0x000000040000795c */ /* 0x000fe20000300000 */
.L_x_3006:
[----:B-1----:R-:W-:Y:S01]  /*203b0*/  SHF.L.U32 R2, R17, 0x1f, RZ ;  /* 0x0000001f11027819 */ /* 0x002fe200000006ff */
[----:B------:R-:W-:Y:S01]  /*203c0*/  BSSY B1, `(.L_x_3007) ;  /* 0x0000004000017945 */ /* 0x000fe20003800000 */
[----:B--2---:R-:W-:-:S04]  /*203d0*/  LEA R5, R10, R22, 0x3 ;  /* 0x000000160a057211 */ /* 0x004fc800078e18ff */
[----:B------:R-:W1:Y:S02]  /*203e0*/  SYNCS.PHASECHK.TRANS64.TRYWAIT P0, [R5+URZ+0x2a860], R2 ;  /* 0x02a86002050075a7 */ /* 0x000e64000800017f */
[----:B-1----:R-:W-:Y:S05]  /*203f0*/  @!P0 BRA `(.L_x_3008) ;  /* 0x0000004c00cc8947 */ /* 0x002fea0003800000 */
.L_x_3161:
[----:B------:R-:W-:Y:S05]  /*20400*/  BSYNC B1 ;  /* 0x0000000000017941 */ /* 0x000fea0003800000 */
.L_x_3007:
        /* <DEDUP_REMOVED lines=55> */
.L_x_3175:
        /* <DEDUP_REMOVED lines=21> */
.L_x_3010:
        /* <DEDUP_REMOVED lines=10> */
.L_x_3011:
[----:B------:R-:W-:Y:S01]  /*20970*/  ULDC.64 UR4, c[0x0][0x330] ;  /* 0x0000cc0000047ab9 */ /* 0x000fe20000000a00 */
[----:B------:R1:W-:Y:S01]  /*20980*/  SYNCS.ARRIVE.TRANS64.A1T0 RZ, [R5+URZ+0x2a850], RZ ;  /* 0x02a850ff05ff79a7 */ /* 0x0003e2000810003f */
[----:B------:R-:W-:Y:S01]  /*20990*/  IMAD.MOV.U32 R3, RZ, RZ, R21 ;  /* 0x000000ffff037224 */ /* 0x000fe200078e0015 */
[----:B------:R-:W-:Y:S01]  /*209a0*/  MOV R10, R28 ;  /* 0x0000001c000a7202 */ /* 0x000fe20000000f00 */
[----:B------:R-:W-:Y:S02]  /*209b0*/  VIADD R0, R27, 0xffffffff ;  /* 0xffffffff1b007836 */ /* 0x000fe40000000000 */
[----:B------:R-:W-:-:S04]  /*209c0*/  IMAD.WIDE.U32 R2, R18, UR4, R2 ;  /* 0x0000000412027c25 */ /* 0x000fc8000f8e0002 */
[----:B-1----:R-:W-:Y:S02]  /*209d0*/  IMAD R5, R34, UR4, RZ ;  /* 0x0000000422057c24 */ /* 0x002fe4000f8e02ff */
[----:B------:R-:W-:Y:S02]  /*209e0*/  IMAD.MOV.U32 R17, RZ, RZ, R29 ;  /* 0x000000ffff117224 */ /* 0x000fe400078e001d */
[----:B------:R-:W-:Y:S01]  /*209f0*/  IMAD R5, R18, UR5, R5 ;  /* 0x0000000512057c24 */ /* 0x000fe2000f8e0205 */
[----:B------:R-:W-:Y:S01]  /*20a00*/  ULDC.64 UR4, c[0x0][0x318] ;  /* 0x0000c60000047ab9 */ /* 0x000fe20000000a00 */
[----:B------:R-:W-:Y:S01]  /*20a10*/  IMAD.MOV.U32 R32, RZ, RZ, R27 ;  /* 0x000000ffff207224 */ /* 0x000fe200078e001b */
[----:B0-----:R-:W-:Y:S02]  /*20a20*/  LEA R24, P0, R2, UR4, 0x1 ;  /* 0x0000000402187c11 */ /* 0x001fe4000f8008ff */
[----:B------:R-:W-:-:S04]  /*20a30*/  IADD3 R25, R5, R3, RZ ;  /* 0x0000000305197210 */ /* 0x000fc80007ffe0ff */
[----:B------:R-:W-:Y:S02]  /*20a40*/  LEA.HI.X R25, R2, UR5, R25, 0x1, P0 ;  /* 0x0000000502197c11 */ /* 0x000fe400080f0c19 */
[----:B------:R-:W-:-:S13]  /*20a50*/  ISETP.GT.AND P0, PT, R27, RZ, PT ;  /* 0x000000ff1b00720c */ /* 0x000fda0003f04270 */
[----:B------:R-:W-:Y:S05]  /*20a60*/  @P0 BRA `(.L_x_3012) ;  /* 0xfffffff000280947 */ /* 0x000fea000383ffff */
.L_x_2999:
[----:B------:R-:W-:Y:S05]  /*20a70*/  BSYNC B0 ;  /* 0x0000000000007941 */ /* 0x000fea0003800000 */
.L_x_2998:
        /* <DEDUP_REMOVED lines=17> */
.L_x_3014:
[----:B------:R-:W-:Y:S05]  /*20b90*/  BSYNC B0 ;  /* 0x0000000000007941 */ /* 0x000fea0003800000 */
.L_x_3013:
[----:B------:R-:W-:-:S13]  /*20ba0*/  LOP3.LUT P0, RZ, R23, 0x10, RZ, 0xc0, !PT ;  /* 0x0000001017ff7812 */ /* 0x000fda000780c0ff */
[----:B------:R-:W-:Y:S05]  /*20bb0*/  @!P0 BRA `(.L_x_3015) ;  /* 0x0000000000048947 */ /* 0x000fea0003800000 */
[----:B------:R-:W-:Y:S01]  /*20bc0*/  BPT.TRAP 0x1 ;  /* 0x000000040000795c */ /* 0x000fe20000300000 */
.L_x_3015:
[----:B------:R-:W2:Y:S01]  /*20bd0*/  LDL.LU R2, [R1] ;  /* 0x0000000001027983 */ /* 0x000ea20000300800 */
[----:B------:R-:W-:Y:S01]  /*20be0*/  IMAD R0, R28, 0x8, R22 ;  /* 0x000000081c007824 */ /* 0x000fe200078e0216 */
[----:B0-----:R-:W-:Y:S01]  /*20bf0*/  SHF.L.U32 R3, R29, 0x1f, RZ ;  /* 0x0000001f1d037819 */ /* 0x001fe200000006ff */
[----:B------:R-:W-:Y:S03]  /*20c00*/  BSSY B0, `(.L_x_3016) ;  /* 0x0000004000007945 */ /* 0x000fe60003800000 */
[----:B------:R-:W0:Y:S01]  /*20c10*/  SYNCS.PHASECHK.TRANS64.TRYWAIT P0, [R0+URZ+0x2a860], R3 ;  /* 0x02a86003000075a7 */ /* 0x000e22000800017f */
[----:B--2---:R-:W-:Y:S01]  /*20c20*/  IMAD R6, R27, -0x60, R2 ;  /* 0xffffffa01b067824 */ /* 0x004fe200078e0202 */
[----:B0-----:R-:W-:Y:S06]  /*20c30*/  @!P0 BRA `(.L_x_3017) ;  /* 0x0000004c00c08947 */ /* 0x001fec0003800000 */
.L_x_3176:
[----:B------:R-:W-:Y:S05]  /*20c40*/  BSYNC B0 ;  /* 0x0000000000007941 */ /* 0x000fea0003800000 */
.L_x_3016:
        /* <DEDUP_REMOVED lines=57> */
.L_x_3190:
        /* <DEDUP_REMOVED lines=11> */
.L_x_3019:
        /* <DEDUP_REMOVED lines=10> */
.L_x_3020:
[----:B------:R-:W-:Y:S01]  /*21130*/  VIADD R28, R28, 0x1 ;  /* 0x000000011c1c7836 */ /* 0x000fe20000000000 */
[----:B------:R1:W-:Y:S04]  /*21140*/  SYNCS.ARRIVE.TRANS64.A1T0 RZ, [R0+URZ+0x2a850], RZ ;  /* 0x02a850ff00ff79a7 */ /* 0x0003e8000810003f */
[----:B------:R-:W-:-:S04]  /*21150*/  ISETP.NE.AND P0, PT, R28, 0x2, PT ;  /* 0x000000021c00780c */ /* 0x000fc80003f05270 */
[----:B-1----:R-:W-:Y:S02]  /*21160*/  SEL R0, RZ, 0x1, P0 ;  /* 0x00000001ff007807 */ /* 0x002fe40000000000 */
[----:B------:R-:W-:Y:S02]  /*21170*/  SEL R28, R28, RZ, P0 ;  /* 0x000000ff1c1c7207 */ /* 0x000fe40000000000 */
[----:B------:R-:W-:-:S07]  /*21180*/  LOP3.LUT R29, R29, R0, RZ, 0x3c, !PT ;  /* 0x000000001d1d7212 */ /* 0x000fce00078e3cff */
.L_x_2977:
[----:B------:R-:W-:Y:S05]  /*21190*/  BSYNC B7 ;  /* 0x0000000000077941 */ /* 0x000fea0003800000 */
.L_x_2975:
[----:B------:R-:W-:-:S13]  /*211a0*/  LOP3.LUT P0, RZ, R23, 0x20, RZ, 0xc0, !PT ;  /* 0x0000002017ff7812 */ /* 0x000fda000780c0ff */
[----:B------:R-:W-:Y:S05]  /*211b0*/  @!P0 BRA `(.L_x_3021) ;  /* 0x0000000000248947 */ /* 0x000fea0003800000 */
[----:B------:R-:W-:Y:S05]  /*211c0*/  WARPSYNC.ALL ;  /* 0x0000000000007948 */ /* 0x000fea0003800000 */
[----:B------:R-:W2:Y:S08]  /*211d0*/  S2UR UR5, SR_CgaCtaId ;  /* 0x00000000000579c3 */ /* 0x000eb00000008800 */
[----:B------:R-:W-:Y:S06]  /*211e0*/  BAR.SYNC.DEFER_BLOCKING 0x5, 0x180 ;  /* 0x0146000000007b1d */ /* 0x000fec0000010000 */
[----:B------:R-:W-:-:S02]  /*211f0*/  UMOV UR4, 0x400 ;  /* 0x0000040000047882 */ /* 0x000fc40000000000 */
[----:B--2---:R-:W-:-:S06]  /*21200*/  ULEA UR4, UR5, UR4, 0x18 ;  /* 0x0000000405047291 */ /* 0x004fcc000f8ec03f */
[----:B------:R-:W-:-:S05]  /*21210*/  IMAD.U32 R22, RZ, RZ, UR4 ;  /* 0x00000004ff167e24 */ /* 0x000fca000f8e00ff */
[----:B------:R2:W3:Y:S01]  /*21220*/  LDS.128 R16, [R22+0x2a8d0] ;  /* 0x02a8d00016107984 */ /* 0x0004e20000000c00 */
[----:B------:R-:W-:Y:S06]  /*21230*/  BAR.ARV 0x4, 0x180 ;  /* 0x0106000000007b1d */ /* 0x000fec0000002000 */
[----:B------:R-:W-:Y:S05]  /*21240*/  BRA `(.L_x_3022) ;  /* 0x0000000800cc7947 */ /* 0x000fea0003800000 */
.L_x_3021:
        /* <DEDUP_REMOVED lines=35> */
[----:B------:R0:W2:Y:S02]  /*21480*/  SHFL.IDX PT, R14, R2, 0x1f, 0x1f ;  /* 0x03e01f00020e7f89 */ /* 0x0000a400000e0000 */
.L_x_3200:
[----:B------:R-:W-:Y:S02]  /*21490*/  ULDC UR4, c[0x0][0xc38] ;  /* 0x00030e0000047ab9 */ /* 0x000fe40000000800 */
[----:B------:R-:W-:-:S04]  /*214a0*/  IMAD.U32 R7, RZ, RZ, UR4 ;  /* 0x00000004ff077e24 */ /* 0x000fc8000f8e00ff */
[----:B--2---:R-:W-:-:S05]  /*214b0*/  IMAD R14, R14, R7, RZ ;  /* 0x000000070e0e7224 */ /* 0x004fca00078e02ff */
[----:B------:R-:W-:-:S04]  /*214c0*/  IADD3 R9, R4, R14, RZ ;  /* 0x0000000e04097210 */ /* 0x000fc80007ffe0ff */
[----:B------:R-:W-:-:S13]  /*214d0*/  ISETP.GT.AND P6, PT, R9, R0, PT ;  /* 0x000000000900720c */ /* 0x000fda0003fc4270 */
[----:B------:R-:W-:Y:S05]  /*214e0*/  @P6 BRA `(.L_x_3024) ;  /* 0x00000000009c6947 */ /* 0x000fea0003800000 */
.L_x_3029:
[----:B0-----:R-:W0:Y:S01]  /*214f0*/  LDC R2, c[0x0][0xc3c] ;  /* 0x00030f00ff027b82 */ /* 0x001e220000000800 */
[----:B------:R-:W-:-:S05]  /*21500*/  VIADD R19, R19, 0x1f ;  /* 0x0000001f13137836 */ /* 0x000fca0000000000 */
[----:B0-----:R-:W-:-:S13]  /*21510*/  ISETP.GE.AND P6, PT, R19, R2, PT ;  /* 0x000000021300720c */ /* 0x001fda0003fc6270 */
[----:B------:R-:W-:Y:S05]  /*21520*/  @P6 BRA `(.L_x_3025) ;  /* 0x0000000400d06947 */ /* 0x000fea0003800000 */
[----:B------:R-:W0:Y:S01]  /*21530*/  S2R R3, SR_TID.X ;  /* 0x0000000000037919 */ /* 0x000e220000002100 */
[----:B------:R-:W-:Y:S01]  /*21540*/  BSSY B0, `(.L_x_3026) ;  /* 0x0000009000007945 */ /* 0x000fe20003800000 */
[----:B------:R-:W-:Y:S02]  /*21550*/  MOV R5, RZ ;  /* 0x000000ff00057202 */ /* 0x000fe40000000f00 */
[----:B0-----:R-:W-:-:S05]  /*21560*/  LOP3.LUT R3, R3, 0x1f, RZ, 0xc0, !PT ;  /* 0x0000001f03037812 */ /* 0x001fca00078ec0ff */
[----:B------:R-:W-:-:S05]  /*21570*/  IMAD.IADD R7, R19, 0x1, R3 ;  /* 0x0000000113077824 */ /* 0x000fca00078e0203 */
[----:B------:R-:W-:-:S13]  /*21580*/  ISETP.GE.OR P6, PT, R7, R2, !P0 ;  /* 0x000000020700720c */ /* 0x000fda00047c6670 */
[----:B------:R-:W-:Y:S05]  /*21590*/  @P6 BRA `(.L_x_3027) ;  /* 0x00000000000c6947 */ /* 0x000fea0003800000 */
[----:B------:R-:W0:Y:S02]  /*215a0*/  LDC.64 R2, c[0x0][0xc80] ;  /* 0x00032000ff027b82 */ /* 0x000e240000000a00 */
[----:B0-----:R-:W-:-:S05]  /*215b0*/  IMAD.WIDE R2, R7, 0x4, R2 ;  /* 0x0000000407027825 */ /* 0x001fca00078e0202 */
[----:B------:R0:W5:Y:S02]  /*215c0*/  LDG.E R5, desc[UR60][R2.64] ;  /* 0x0000003c02057981 */ /* 0x000164000c1e1900 */
.L_x_3027:
[----:B------:R-:W-:Y:S05]  /*215d0*/  BSYNC B0 ;  /* 0x0000000000007941 */ /* 0x000fea0003800000 */
.L_x_3026:
        /* <DEDUP_REMOVED lines=18> */
.L_x_3208:
[----:B------:R-:W-:Y:S02]  /*21700*/  ULDC UR4, c[0x0][0xc38] ;  /* 0x00030e0000047ab9 */ /* 0x000fe40000000800 */
[----:B------:R-:W-:-:S05]  /*21710*/  MOV R7, UR4 ;  /* 0x0000000400077c02 */ /* 0x000fca0008000f00 */
[----:B--2---:R-:W-:-:S04]  /*21720*/  IMAD R14, R14, R7, RZ ;  /* 0x000000070e0e7224 */ /* 0x004fc800078e02ff */
[----:B------:R-:W-:-:S05]  /*21730*/  IMAD.IADD R9, R14, 0x1, R9 ;  /* 0x000000010e097824 */ /* 0x000fca00078e0209 */
[----:B------:R-:W-:-:S13]  /*21740*/  ISETP.GT.AND P6, PT, R9, R0, PT ;  /* 0x000000000900720c */ /* 0x000fda0003fc4270 */
[----:B------:R-:W-:Y:S05]  /*21750*/  @!P6 BRA `(.L_x_3029) ;  /* 0xfffffffc0064e947 */ /* 0x000fea000383ffff */
.L_x_3024:
        /* <DEDUP_REMOVED lines=8> */
.L_x_3212:
[----:B------:R-:W-:Y:S02]  /*217e0*/  ISETP.NE.AND P0, PT, R3, RZ, PT ;  /* 0x000000ff0300720c */ /* 0x000fe40003f05270 */
[----:B------:R-:W-:-:S11]  /*217f0*/  MOV R14, RZ ;  /* 0x000000ff000e7202 */ /* 0x000fd60000000f00 */
[----:B------:R-:W-:Y:S05]  /*21800*/  @!P0 BRA `(.L_x_3031) ;  /* 0x0000000000108947 */ /* 0x000fea0003800000 */
[----:B------:R-:W-:Y:S01]  /*21810*/  UMOV UR4, 0xffffffff ;  /* 0xffffffff00047882 */ /* 0x000fe20000000000 */
[----:B------:R-:W-:Y:S02]  /*21820*/  VIADD R12, R4, 0xffffffff ;  /* 0xffffffff040c7836 */ /* 0x000fe40000000000 */
[----:B------:R-:W-:Y:S05]  /*21830*/  BRA.DIV UR4, `(.L_x_3032) ;  /* 0x0000005204e87947 */ /* 0x000fea000b800000 */
[----:B------:R4:W0:Y:S02]  /*21840*/  SHFL.IDX PT, R14, R2, R12, 0x1f ;  /* 0x00001f0c020e7589 */ /* 0x00082400000e0000 */
.L_x_3031:
        /* <DEDUP_REMOVED lines=8> */
[----:B-1----:R-:W0:Y:S08]  /*218d0*/  I2F.RP R10, R8 ;  /* 0x00000008000a7306 */ /* 0x002e300000209400 */
[----:B0-----:R-:W0:Y:S02]  /*218e0*/  MUFU.RCP R10, R10 ;  /* 0x0000000a000a7308 */ /* 0x001e240000001000 */
[----:B0-----:R-:W-:-:S06]  /*218f0*/  IADD3 R11, R10, 0xffffffe, RZ ;  /* 0x0ffffffe0a0b7810 */ /* 0x001fcc0007ffe0ff */
[----:B------:R-:W0:Y:S02]  /*21900*/  F2I.FTZ.U32.TRUNC.NTZ R3, R11 ;  /* 0x0000000b00037305 */ /* 0x000e24000021f000 */
[----:B0-----:R-:W-:-:S04]  /*21910*/  IMAD.MOV R9, RZ, RZ, -R3 ;  /* 0x000000ffff097224 */ /* 0x001fc800078e0a03 */
[----:B------:R-:W-:-:S04]  /*21920*/  IMAD R9, R9, R8, RZ ;  /* 0x0000000809097224 */ /* 0x000fc800078e02ff */
[----:B------:R-:W-:Y:S01]  /*21930*/  IMAD.HI.U32 R2, R3, R9, R2 ;  /* 0x0000000903027227 */ /* 0x000fe200078e0002 */
[----:B------:R-:W-:Y:S02]  /*21940*/  IADD3 R9, R0, -R16, RZ ;  /* 0x8000001000097210 */ /* 0x000fe40007ffe0ff */
[----:B------:R-:W-:Y:S02]  /*21950*/  IABS R0, R4 ;  /* 0x0000000400007213 */ /* 0x000fe40000000000 */
[----:B------:R-:W-:-:S03]  /*21960*/  IABS R3, R9 ;  /* 0x0000000900037213 */ /* 0x000fc60000000000 */
[----:B------:R-:W-:Y:S02]  /*21970*/  IMAD.MOV R0, RZ, RZ, -R0 ;  /* 0x000000ffff007224 */ /* 0x000fe400078e0a00 */
        /* <DEDUP_REMOVED lines=12> */
[----:B------:R-:W-:Y:S02]  /*21a40*/  IMAD R0, R6, R2, RZ ;  /* 0x0000000206007224 */ /* 0x000fe400078e02ff */
[----:B------:R-:W-:-:S03]  /*21a50*/  IMAD.MOV R2, RZ, RZ, -R2 ;  /* 0x000000ffff027224 */ /* 0x000fc600078e0a02 */
[----:B------:R-:W-:Y:S01]  /*21a60*/  IADD3 R3, -R0, RZ, RZ ;  /* 0x000000ff00037210 */ /* 0x000fe20007ffe1ff */
        /* <DEDUP_REMOVED lines=9> */
[----:B0-----:R-:W-:-:S05]  /*21b00*/  IADD3 R2, RZ, -R3, RZ ;  /* 0x80000003ff027210 */ /* 0x001fca0007ffe0ff */
        /* <DEDUP_REMOVED lines=10> */
[-C--:B------:R-:W-:Y:S01]  /*21bb0*/  @!P1 IADD3 R4, R4, -R7.reuse, RZ ;  /* 0x8000000704049210 */ /* 0x080fe20007ffe0ff */
        /* <DEDUP_REMOVED lines=8> */
[----:B------:R-:W-:-:S04]  /*21c40*/  LOP3.LUT R2, RZ, R2, RZ, 0x33, !PT ;  /* 0x00000002ff027212 */ /* 0x000fc800078e33ff */
[----:B------:R-:W-:Y:S01]  /*21c50*/  IADD3 R17, R5, R2, RZ ;  /* 0x0000000205117210 */ /* 0x000fe20007ffe0ff */
[----:B------:R-:W-:Y:S06]  /*21c60*/  BRA `(.L_x_3033) ;  /* 0x00000000001c7947 */ /* 0x000fec0003800000 */
.L_x_3025:
[----:B------:R-:W-:Y:S01]  /*21c70*/  UMOV UR4, URZ ;  /* 0x0000003f00047c82 */ /* 0x000fe20008000000 */
[----:B------:R-:W-:Y:S01]  /*21c80*/  UMOV UR5, URZ ;  /* 0x0000003f00057c82 */ /* 0x000fe20008000000 */
[----:B------:R-:W-:Y:S01]  /*21c90*/  ULDC UR6, c[0x0][0xc3c] ;  /* 0x00030f0000067ab9 */ /* 0x000fe20000000800 */
[----:B------:R-:W-:Y:S01]  /*21ca0*/  IMAD.MOV.U32 R16, RZ, RZ, R0 ;  /* 0x000000ffff107224 */ /* 0x000fe200078e0000 */
[----:B------:R-:W-:Y:S01]  /*21cb0*/  MOV R18, UR5 ;  /* 0x0000000500127c02 */ /* 0x000fe20008000f00 */
[----:B------:R-:W-:Y:S02]  /*21cc0*/  IMAD.U32 R17, RZ, RZ, UR4 ;  /* 0x00000004ff117e24 */ /* 0x000fe4000f8e00ff */
[----:B------:R-:W-:-:S07]  /*21cd0*/  IMAD.U32 R19, RZ, RZ, UR6 ;  /* 0x00000006ff137e24 */ /* 0x000fce000f8e00ff */
.L_x_3033:
        /* <DEDUP_REMOVED lines=10> */
.L_x_3022:
[----:B------:R-:W-:Y:S02]  /*21d80*/  ULDC UR4, c[0x0][0xc3c] ;  /* 0x00030f0000047ab9 */ /* 0x000fe40000000800 */
[----:B---3--:R-:W-:-:S13]  /*21d90*/  ISETP.GE.AND P0, PT, R19, UR4, PT ;  /* 0x0000000413007c0c */ /* 0x008fda000bf06270 */
[----:B------:R-:W-:Y:S05]  /*21da0*/  @!P0 BRA `(.L_x_3034) ;  /* 0xffffffa000b48947 */ /* 0x000fea000383ffff */
[----:B------:R-:W-:Y:S05]  /*21db0*/  BSYNC B8 ;  /* 0x0000000000087941 */ /* 0x000fea0003800000 */
.L_x_2933:
[----:B------:R-:W3:Y:S01]  /*21dc0*/  LDL.LU R0, [R1+0x28] ;  /* 0x0000280001007983 */ /* 0x000ee20000300800 */
[----:B------:R-:W-:Y:S01]  /*21dd0*/  BSSY B0, `(.L_x_3035) ;  /* 0x000000b000007945 */ /* 0x000fe20003800000 */
[----:B------:R-:W4:Y:S01]  /*21de0*/  S2R R5, SR_CgaCtaId ;  /* 0x0000000000057919 */ /* 0x000f220000008800 */
[----:B---3--:R-:W-:-:S05]  /*21df0*/  VIADD R0, R0, 0x1 ;  /* 0x0000000100007836 */ /* 0x008fca0000000000 */
[----:B0-----:R-:W-:-:S04]  /*21e00*/  LEA.HI R2, R0, R0, RZ, 0x1 ;  /* 0x0000000000027211 */ /* 0x001fc800078f08ff */
[----:B------:R-:W-:Y:S02]  /*21e10*/  LOP3.LUT R3, R2, 0xfffffffe, RZ, 0xc0, !PT ;  /* 0xfffffffe02037812 */ /* 0x000fe400078ec0ff */
[----:B------:R-:W-:Y:S02]  /*21e20*/  MOV R2, 0x400 ;  /* 0x0000040000027802 */ /* 0x000fe40000000f00 */
[----:B------:R-:W-:Y:S02]  /*21e30*/  IADD3 R0, R0, -R3, RZ ;  /* 0x8000000300007210 */ /* 0x000fe40007ffe0ff */
[----:B----4-:R-:W-:Y:S02]  /*21e40*/  LEA R5, R5, R2, 0x18 ;  /* 0x0000000205057211 */ /* 0x010fe400078ec0ff */
[----:B------:R-:W-:-:S04]  /*21e50*/  SHF.L.U32 R0, R0, 0x1f, RZ ;  /* 0x0000001f00007819 */ /* 0x000fc800000006ff */
[----:B------:R-:W0:Y:S02]  /*21e60*/  SYNCS.PHASECHK.TRANS64.TRYWAIT P0, [R5+URZ+0x2a820], R0 ;  /* 0x02a82000050075a7 */ /* 0x000e24000800017f */
[----:B0-----:R-:W-:Y:S05]  /*21e70*/  @!P0 BRA `(.L_x_3036) ;  /* 0x0000004c007c8947 */ /* 0x001fea0003800000 */
.L_x_3215:
[----:B------:R-:W-:Y:S05]  /*21e80*/  BSYNC B0 ;  /* 0x0000000000007941 */ /* 0x000fea0003800000 */
.L_x_3035:
[----:B------:R-:W-:-:S03]  /*21e90*/  UMOV UR4, 0xffffffff ;  /* 0xffffffff00047882 */ /* 0x000fc60000000000 */
[----:B------:R-:W-:Y:S05]  /*21ea0*/  BRA.DIV UR4, `(.L_x_3037) ;  /* 0x0000004e04847947 */ /* 0x000fea000b800000 */
[----:B0-----:R-:W0:Y:S02]  /*21eb0*/  S2R R0, SR_TID.X ;  /* 0x0000000000007919 */ /* 0x001e240000002100 */
[----:B0-----:R-:W-:-:S04]  /*21ec0*/  SHF.R.U32.HI R0, RZ, 0x5, R0 ;  /* 0x00000005ff007819 */ /* 0x001fc80000011600 */
[----:B------:R-:W-:-:S05]  /*21ed0*/  LOP3.LUT R0, R0, 0x3, RZ, 0xc0, !PT ;  /* 0x0000000300007812 */ /* 0x000fca00078ec0ff */
[----:B------:R0:W3:Y:S02]  /*21ee0*/  SHFL.IDX PT, R14, R0, RZ, 0x1f ;  /* 0x00001fff000e7589 */ /* 0x0000e400000e0000 */
.L_x_3218:
[----:B---3--:R-:W-:-:S13]  /*21ef0*/  ISETP.NE.AND P0, PT, R14, RZ, PT ;  /* 0x000000ff0e00720c */ /* 0x008fda0003f05270 */
[----:B------:R-:W-:Y:S05]  /*21f00*/  @P0 BRA `(.L_x_2687) ;  /* 0x0000000000900947 */ /* 0x000fea0003800000 */
[----:B------:R-:W-:-:S03]  /*21f10*/  UMOV UR4, 0xffffffff ;  /* 0xffffffff00047882 */ /* 0x000fc60000000000 */
[----:B------:R-:W-:Y:S05]  /*21f20*/  BRA.DIV UR4, `(.L_x_3038) ;  /* 0x0000004e04987947 */ /* 0x000fea000b800000 */
[----:B------:R-:W-:-:S13]  /*21f30*/  ELECT P6, URZ, PT ;  /* 0x00000000003f782f */ /* 0x000fda00038c0000 */
.L_x_3221:
        /* <DEDUP_REMOVED lines=8> */
.L_x_3039:
[C---:B------:R-:W-:Y:S01]  /*21fc0*/  IMAD R3, R28.reuse, 0x8, R5 ;  /* 0x000000081c037824 */ /* 0x040fe200078e0205 */
[----:B------:R-:W-:Y:S02]  /*21fd0*/  SHF.L.U32 R2, R29, 0x1f, RZ ;  /* 0x0000001f1d027819 */ /* 0x000fe400000006ff */
[----:B------:R-:W-:Y:S02]  /*21fe0*/  IADD3 R28, R28, 0x1, RZ ;  /* 0x000000011c1c7810 */ /* 0x000fe40007ffe0ff */
[----:B------:R-:W0:Y:S02]  /*21ff0*/  SYNCS.PHASECHK.TRANS64.TRYWAIT P1, [R3+URZ+0x2a840], R2 ;  /* 0x02a84002030075a7 */ /* 0x000e24000802017f */
[----:B------:R-:W-:-:S04]  /*22000*/  ISETP.NE.AND P2, PT, R28, 0x2, PT ;  /* 0x000000021c00780c */ /* 0x000fc80003f45270 */
[----:B------:R-:W-:Y:S01]  /*22010*/  SEL R0, RZ, 0x1, P2 ;  /* 0x00000001ff007807 */ /* 0x000fe20001000000 */
[----:B0-----:R-:W-:Y:S08]  /*22020*/  @!P1 BRA `(.L_x_3040) ;  /* 0x0000004c00789947 */ /* 0x001ff00003800000 */
.L_x_3222:
[----:B------:R-:W-:Y:S02]  /*22030*/  SEL R28, R28, RZ, P2 ;  /* 0x000000ff1c1c7207 */ /* 0x000fe40001000000 */
[----:B------:R-:W-:Y:S01]  /*22040*/  LOP3.LUT R0, R29, R0, RZ, 0x3c, !PT ;  /* 0x000000001d007212 */ /* 0x000fe200078e3cff */
[----:B------:R-:W-:Y:S06]  /*22050*/  @!P0 BRA `(.L_x_3041) ;  /* 0x0000000000048947 */ /* 0x000fec0003800000 */
[----:B------:R-:W-:Y:S01]  /*22060*/  BPT.TRAP 0x1 ;  /* 0x000000040000795c */ /* 0x000fe20000300000 */
.L_x_3041:
[----:B------:R-:W-:Y:S01]  /*22070*/  IMAD R5, R28, 0x8, R5 ;  /* 0x000000081c057824 */ /* 0x000fe200078e0205 */
[----:B------:R-:W-:-:S04]  /*22080*/  SHF.L.U32 R0, R0, 0x1f, RZ ;  /* 0x0000001f00007819 */ /* 0x000fc800000006ff */
[----:B------:R-:W3:Y:S02]  /*22090*/  SYNCS.PHASECHK.TRANS64.TRYWAIT P1, [R5+URZ+0x2a840], R0 ;  /* 0x02a84000050075a7 */ /* 0x000ee4000802017f */
[----:B---3--:R-:W-:Y:S05]  /*220a0*/  @!P1 BRA `(.L_x_3042) ;  /* 0x0000004c006c9947 */ /* 0x008fea0003800000 */
.L_x_3223:
[----:B------:R-:W-:Y:S05]  /*220b0*/  @!P0 BRA `(.L_x_3043) ;  /* 0x0000000000048947 */ /* 0x000fea0003800000 */
[----:B------:R-:W-:Y:S01]  /*220c0*/  BPT.TRAP 0x1 ;  /* 0x000000040000795c */ /* 0x000fe20000300000 */
.L_x_3043:
[----:B------:R-:W4:Y:S02]  /*220d0*/  SYNCS.PHASECHK.TRANS64.TRYWAIT P1, [R3+URZ+0x2a860], R2 ;  /* 0x02a86002030075a7 */ /* 0x000f24000802017f */
[----:B----4-:R-:W-:Y:S05]  /*220e0*/  @!P1 BRA `(.L_x_3044) ;  /* 0x0000004c00709947 */ /* 0x010fea0003800000 */
.L_x_3224:
[----:B------:R-:W-:Y:S05]  /*220f0*/  @!P0 BRA `(.L_x_3045) ;  /* 0x0000000000048947 */ /* 0x000fea0003800000 */
[----:B------:R-:W-:Y:S01]  /*22100*/  BPT.TRAP 0x1 ;  /* 0x000000040000795c */ /* 0x000fe20000300000 */
.L_x_3045:
[----:B------:R0:W0:Y:S02]  /*22110*/  SYNCS.PHASECHK.TRANS64.TRYWAIT P0, [R5+URZ+0x2a860], R0 ;  /* 0x02a86000050075a7 */ /* 0x000024000800017f */
[----:B0-----:R-:W-:Y:S05]  /*22120*/  @!P0 NANOSLEEP.SYNCS 0x989680 ;  /* 0x009896800000895d */ /* 0x001fea0003900000 */
[----:B------:R-:W0:Y:S02]  /*22130*/  @!P0 SYNCS.PHASECHK.TRANS64 P0, [R5+URZ+0x2a860], R0 ;  /* 0x02a86000050085a7 */ /* 0x000e24000800007f */
[----:B0-----:R-:W-:Y:S05]  /*22140*/  @!P0 BRA `(.L_x_3045) ;  /* 0xfffffffc00f08947 */ /* 0x001fea000383ffff */
.L_x_2687:
[----:B------:R-:W-:Y:S05]  /*22150*/  BSYNC B9 ;  /* 0x0000000000097941 */ /* 0x000fea0003800000 */
.L_x_2684:
[----:B------:R-:W-:Y:S05]  /*22160*/  EXIT ;  /* 0x000000000000794d */ /* 0x000fea0003800000 */
.L_x_2705:
[----:B0-----:R0:W1:Y:S02]  /*22170*/  SYNCS.PHASECHK.TRANS64.TRYWAIT P6, [R85+URZ+0x2a890], R86 ;  /* 0x02a89056550075a7 */ /* 0x00106400080c017f */
[----:B-1----:R-:W-:Y:S05]  /*22180*/  @!P6 NANOSLEEP.SYNCS 0x989680 ;  /* 0x009896800000e95d */ /* 0x002fea0003900000 */
[----:B------:R-:W1:Y:S02]  /*22190*/  @!P6 SYNCS.PHASECHK.TRANS64 P6, [R85+URZ+0x2a890], R86 ;  /* 0x02a890565500e5a7 */ /* 0x000e6400080c007f */
[----:B-1----:R-:W-:Y:S05]  /*221a0*/  @!P6 BRA `(.L_x_2705) ;  /* 0xfffffffc00f0e947 */ /* 0x002fea000383ffff */
[----:B------:R-:W-:Y:S05]  /*221b0*/  BRA `(.L_x_3046) ;  /* 0xfffffe1400507947 */ /* 0x000fea000383ffff */
.L_x_2706:
        /* <DEDUP_REMOVED lines=8> */
.L_x_3048:
[----:B------:R-:W-:Y:S05]  /*22240*/  BSYNC B1 ;  /* 0x0000000000017941 */ /* 0x000fea0003800000 */
.L_x_3047:
[----:B------:R-:W-:Y:S01]  /*22250*/  IMAD.MOV.U32 R13, RZ, RZ, R117 ;  /* 0x000000ffff0d7224 */ /* 0x000fe200078e0075 */
[----:B------:R-:W-:Y:S01]  /*22260*/  MOV R11, 0x1c1f ;  /* 0x00001c1f000b7802 */ /* 0x000fe20000000f00 */
[----:B------:R-:W-:Y:S01]  /*22270*/  IMAD.MOV.U32 R12, RZ, RZ, RZ ;  /* 0x000000ffff0c7224 */ /* 0x000fe200078e00ff */
[----:B------:R-:W-:Y:S01]  /*22280*/  MOV R78, R14 ;  /* 0x0000000e004e7202 */ /* 0x000fe20000000f00 */
[----:B------:R-:W-:-:S07]  /*22290*/  IMAD.MOV.U32 R15, RZ, RZ, -0x1 ;  /* 0xffffffffff0f7424 */ /* 0x000fce00078e00ff */
[----:B------:R-:W-:Y:S05]  /*222a0*/  WARPSYNC.COLLECTIVE R15, `(.L_x_3049) ;  /* 0x000000000f087348 */ /* 0x000fea0003c00000 */
[----:B------:R0:W1:Y:S02]  /*222b0*/  SHFL.IDX P6, R14, R13, R12, R11 ;  /* 0x0000000c0d0e7389 */ /* 0x00006400000c000b */
[----:B01----:R-:W-:Y:S01]  /*222c0*/  ENDCOLLECTIVE ;  /* 0x000000000000791b */ /* 0x003fe20003800000 */
.L_x_3049:
[----:B------:R-:W-:Y:S01]  /*222d0*/  IMAD.MOV.U32 R11, RZ, RZ, R14 ;  /* 0x000000ffff0b7224 */ /* 0x000fe200078e000e */
[----:B------:R-:W-:Y:S06]  /*222e0*/  BRA `(.L_x_3050) ;  /* 0xfffffe1400187947 */ /* 0x000fec000383ffff */
.L_x_2731:
[----:B------:R-:W-:Y:S01]  /*222f0*/  BSSY B1, `(.L_x_3051) ;  /* 0x0000008000017945 */ /* 0x000fe20003800000 */
[----:B0---4-:R-:W-:Y:S01]  /*22300*/  MOV R13, R116 ;  /* 0x00000074000d7202 */ /* 0x011fe20000000f00 */
[----:B------:R-:W-:Y:S01]  /*22310*/  IMAD.MOV.U32 R12, RZ, RZ, 0x1 ;  /* 0x00000001ff0c7424 */ /* 0x000fe200078e00ff */
[----:B------:R-:W-:Y:S01]  /*22320*/  MOV R15, 0xffffffff ;  /* 0xffffffff000f7802 */ /* 0x000fe20000000f00 */
[----:B---3--:R-:W-:-:S07]  /*22330*/  IMAD.MOV.U32 R11, RZ, RZ, 0x1c1f ;  /* 0x00001c1fff0b7424 */ /* 0x008fce00078e00ff */
[----:B-12---:R-:W-:Y:S05]  /*22340*/  WARPSYNC.COLLECTIVE R15, `(.L_x_3052) ;  /* 0x000000000f087348 */ /* 0x006fea0003c00000 */
[----:B------:R0:W3:Y:S02]  /*22350*/  SHFL.IDX P6, R14, R13, R12, R11 ;  /* 0x0000000c0d0e7389 */ /* 0x0000e400000c000b */
[----:B0123--:R-:W-:Y:S01]  /*22360*/  ENDCOLLECTIVE ;  /* 0x000000000000791b */ /* 0x00ffe20003800000 */
.L_x_3052:
[----:B------:R-:W-:Y:S05]  /*22370*/  BSYNC B1 ;  /* 0x0000000000017941 */ /* 0x000fea0003800000 */
.L_x_3051:
        /* <DEDUP_REMOVED lines=8> */
.L_x_3053:
[----:B------:R-:W-:Y:S01]  /*22400*/  MOV R117, R14 ;  /* 0x0000000e00757202 */ /* 0x000fe20000000f00 */
[----:B------:R-:W-:Y:S06]  /*22410*/  BRA `(.L_x_3054) ;  /* 0xfffffe2800507947 */ /* 0x000fec000383ffff */
.L_x_2761:
[----:B-1----:R1:W2:Y:S02]  /*22420*/  SYNCS.PHASECHK.TRANS64.TRYWAIT P6, [R85+URZ+0x2a890], R86 ;  /* 0x02a89056550075a7 */ /* 0x0022a400080c017f */
[----:B--2---:R-:W-:Y:S05]  /*22430*/  @!P6 NANOSLEEP.SYNCS 0x989680 ;  /* 0x009896800000e95d */ /* 0x004fea0003900000 */
[----:B------:R-:W2:Y:S02]  /*22440*/  @!P6 SYNCS.PHASECHK.TRANS64 P6, [R85+URZ+0x2a890], R86 ;  /* 0x02a890565500e5a7 */ /* 0x000ea400080c007f */
[----:B--2---:R-:W-:Y:S05]  /*22450*/  @!P6 BRA `(.L_x_2761) ;  /* 0xfffffffc00f0e947 */ /* 0x004fea000383ffff */
[----:B------:R-:W-:Y:S05]  /*22460*/  BRA `(.L_x_3055) ;  /* 0xfffffe4800147947 */ /* 0x000fea000383ffff */
.L_x_2762:
[----:B------:R-:W-:Y:S01]  /*22470*/  BSSY B1, `(.L_x_3056) ;  /* 0x0000008000017945 */ /* 0x000fe20003800000 */
[----:B------:R-:W-:Y:S01]  /*22480*/  IMAD.MOV.U32 R13, RZ, RZ, R116 ;  /* 0x000000ffff0d7224 */ /* 0x000fe200078e0074 */
[----:B------:R-:W-:Y:S01]  /*22490*/  MOV R11, 0x1c1f ;  /* 0x00001c1f000b7802 */ /* 0x000fe20000000f00 */
[----:B------:R-:W-:Y:S02]  /*224a0*/  IMAD.MOV.U32 R12, RZ, RZ, RZ ;  /* 0x000000ffff0c7224 */ /* 0x000fe400078e00ff */
[----:B------:R-:W-:-:S07]  /*224b0*/  IMAD.MOV.U32 R15, RZ, RZ, -0x1 ;  /* 0xffffffffff0f7424 */ /* 0x000fce00078e00ff */
[----:B-1----:R-:W-:Y:S05]  /*224c0*/  WARPSYNC.COLLECTIVE R15, `(.L_x_3057) ;  /* 0x000000000f087348 */ /* 0x002fea0003c00000 */
[----:B------:R0:W2:Y:S02]  /*224d0*/  SHFL.IDX P6, R14, R13, R12, R11 ;  /* 0x0000000c0d0e7389 */ /* 0x0000a400000c000b */
[----:B012---:R-:W-:Y:S01]  /*224e0*/  ENDCOLLECTIVE ;  /* 0x000000000000791b */ /* 0x007fe20003800000 */
.L_x_3057:
[----:B------:R-:W-:Y:S05]  /*224f0*/  BSYNC B1 ;  /* 0x0000000000017941 */ /* 0x000fea0003800000 */
.L_x_3056:
[----:B------:R-:W-:Y:S01]  /*22500*/  MOV R13, R117 ;  /* 0x00000075000d7202 */ /* 0x000fe20000000f00 */
[----:B------:R-:W-:Y:S01]  /*22510*/  IMAD.MOV.U32 R12, RZ, RZ, RZ ;  /* 0x000000ffff0c7224 */ /* 0x000fe200078e00ff */
[----:B------:R-:W-:Y:S01]  /*22520*/  MOV R15, 0xffffffff ;  /* 0xffffffff000f7802 */ /* 0x000fe20000000f00 */
[----:B------:R-:W-:Y:S02]  /*22530*/  IMAD.MOV.U32 R11, RZ, RZ, 0x1c1f ;  /* 0x00001c1fff0b7424 */ /* 0x000fe400078e00ff */
[----:B------:R-:W-:-:S07]  /*22540*/  IMAD.MOV.U32 R121, RZ, RZ, R14 ;  /* 0x000000ffff797224 */ /* 0x000fce00078e000e */
[----:B------:R-:W-:Y:S05]  /*22550*/  WARPSYNC.COLLECTIVE R15, `(.L_x_3058) ;  /* 0x000000000f087348 */ /* 0x000fea0003c00000 */
[----:B------:R0:W1:Y:S02]  /*22560*/  SHFL.IDX P6, R14, R13, R12, R11 ;  /* 0x0000000c0d0e7389 */ /* 0x00006400000c000b */
[----:B01----:R-:W-:Y:S01]  /*22570*/  ENDCOLLECTIVE ;  /* 0x000000000000791b */ /* 0x003fe20003800000 */
.L_x_3058:
[----:B------:R-:W-:Y:S01]  /*22580*/  IMAD.MOV.U32 R11, RZ, RZ, R14 ;  /* 0x000000ffff0b7224 */ /* 0x000fe200078e000e */
[----:B------:R-:W-:Y:S06]  /*22590*/  BRA `(.L_x_3059) ;  /* 0xfffffe4400e07947 */ /* 0x000fec000383ffff */
.L_x_2775:
[----:B------:R-:W-:Y:S01]  /*225a0*/  BSSY B1, `(.L_x_3060) ;  /* 0x0000008000017945 */ /* 0x000fe20003800000 */
[----:B--234-:R-:W-:Y:S01]  /*225b0*/  IMAD.MOV.U32 R13, RZ, RZ, R116 ;  /* 0x000000ffff0d7224 */ /* 0x01cfe200078e0074 */
[----:B------:R-:W-:Y:S01]  /*225c0*/  MOV R12, 0x1 ;  /* 0x00000001000c7802 */ /* 0x000fe20000000f00 */
[----:B------:R-:W-:Y:S02]  /*225d0*/  IMAD.MOV.U32 R11, RZ, RZ, 0x1c1f ;  /* 0x00001c1fff0b7424 */ /* 0x000fe400078e00ff */
[----:B------:R-:W-:-:S07]  /*225e0*/  IMAD.MOV.U32 R15, RZ, RZ, -0x1 ;  /* 0xffffffffff0f7424 */ /* 0x000fce00078e00ff */
[----:B01----:R-:W-:Y:S05]  /*225f0*/  WARPSYNC.COLLECTIVE R15, `(.L_x_3061) ;  /* 0x000000000f087348 */ /* 0x003fea0003c00000 */
[----:B------:R2:W3:Y:S02]  /*22600*/  SHFL.IDX P6, R14, R13, R12, R11 ;  /* 0x0000000c0d0e7389 */ /* 0x0004e400000c000b */
[----:B0123--:R-:W-:Y:S01]  /*22610*/  ENDCOLLECTIVE ;  /* 0x000000000000791b */ /* 0x00ffe20003800000 */
.L_x_3061:
[----:B------:R-:W-:Y:S05]  /*22620*/  BSYNC B1 ;  /* 0x0000000000017941 */ /* 0x000fea0003800000 */
.L_x_3060:
[----:B------:R-:W-:Y:S01]  /*22630*/  IMAD.MOV.U32 R13, RZ, RZ, R117 ;  /* 0x000000ffff0d7224 */ /* 0x000fe200078e0075 */
[----:B------:R-:W-:Y:S01]  /*22640*/  MOV R11, 0x1c1f ;  /* 0x00001c1f000b7802 */ /* 0x000fe20000000f00 */
[----:B------:R-:W-:Y:S01]  /*22650*/  IMAD.MOV.U32 R12, RZ, RZ, 0x1 ;  /* 0x00000001ff0c7424 */ /* 0x000fe200078e00ff */
[----:B------:R-:W-:Y:S01]  /*22660*/  MOV R116, R14 ;  /* 0x0000000e00747202 */ /* 0x000fe20000000f00 */
[----:B------:R-:W-:-:S07]  /*22670*/  IMAD.MOV.U32 R15, RZ, RZ, -0x1 ;  /* 0xffffffffff0f7424 */ /* 0x000fce00078e00ff */
[----:B------:R-:W-:Y:S05]  /*22680*/  WARPSYNC.COLLECTIVE R15, `(.L_x_3062) ;  /* 0x000000000f087348 */ /* 0x000fea0003c00000 */
[----:B------:R0:W1:Y:S02]  /*22690*/  SHFL.IDX P6, R14, R13, R12, R11 ;  /* 0x0000000c0d0e7389 */ /* 0x00006400000c000b */
[----:B01----:R-:W-:Y:S01]  /*226a0*/  ENDCOLLECTIVE ;  /* 0x000000000000791b */ /* 0x003fe20003800000 */
.L_x_3062:
[----:B------:R-:W-:Y:S01]  /*226b0*/  IMAD.MOV.U32 R117, RZ, RZ, R14 ;  /* 0x000000ffff757224 */ /* 0x000fe200078e000e */
[----:B------:R-:W-:Y:S06]  /*226c0*/  BRA `(.L_x_3063) ;  /* 0xfffffe5c00687947 */ /* 0x000fec000383ffff */
.L_x_2788:
[----:B0-----:R0:W1:Y:S02]  /*226d0*/  SYNCS.PHASECHK.TRANS64.TRYWAIT P4, [R85+URZ+0x2a890], R86 ;  /* 0x02a89056550075a7 */ /* 0x001064000808017f */
[----:B-1----:R-:W-:Y:S05]  /*226e0*/  @!P4 NANOSLEEP.SYNCS 0x989680 ;  /* 0x009896800000c95d */ /* 0x002fea0003900000 */
[----:B------:R-:W1:Y:S02]  /*226f0*/  @!P4 SYNCS.PHASECHK.TRANS64 P4, [R85+URZ+0x2a890], R86 ;  /* 0x02a890565500c5a7 */ /* 0x000e64000808007f */
[----:B-1----:R-:W-:Y:S05]  /*22700*/  @!P4 BRA `(.L_x_2788) ;  /* 0xfffffffc00f0c947 */ /* 0x002fea000383ffff */
[----:B------:R-:W-:Y:S05]  /*22710*/  BRA `(.L_x_3064) ;  /* 0xfffffe7400007947 */ /* 0x000fea000383ffff */
.L_x_2789:
[----:B------:R-:W-:Y:S01]  /*22720*/  BSSY B1, `(.L_x_3065) ;  /* 0x0000008000017945 */ /* 0x000fe20003800000 */
[----:B------:R-:W-:Y:S01]  /*22730*/  MOV R13, R35 ;  /* 0x00000023000d7202 */ /* 0x000fe20000000f00 */
[----:B------:R-:W-:Y:S01]  /*22740*/  IMAD.MOV.U32 R12, RZ, RZ, RZ ;  /* 0x000000ffff0c7224 */ /* 0x000fe200078e00ff */
[----:B------:R-:W-:Y:S01]  /*22750*/  MOV R15, 0xffffffff ;  /* 0xffffffff000f7802 */ /* 0x000fe20000000f00 */
[----:B------:R-:W-:-:S07]  /*22760*/  IMAD.MOV.U32 R11, RZ, RZ, 0x1c1f ;  /* 0x00001c1fff0b7424 */ /* 0x000fce00078e00ff */
[----:B0-----:R-:W-:Y:S05]  /*22770*/  WARPSYNC.COLLECTIVE R15, `(.L_x_3066) ;  /* 0x000000000f087348 */ /* 0x001fea0003c00000 */
[----:B------:R1:W2:Y:S02]  /*22780*/  SHFL.IDX P6, R14, R13, R12, R11 ;  /* 0x0000000c0d0e7389 */ /* 0x0002a400000c000b */
[----:B012---:R-:W-:Y:S01]  /*22790*/  ENDCOLLECTIVE ;  /* 0x000000000000791b */ /* 0x007fe20003800000 */
.L_x_3066:
[----:B------:R-:W-:Y:S05]  /*227a0*/  BSYNC B1 ;  /* 0x0000000000017941 */ /* 0x000fea0003800000 */
.L_x_3065:
[----:B------:R-:W-:Y:S01]  /*227b0*/  IMAD.MOV.U32 R13, RZ, RZ, R34 ;  /* 0x000000ffff0d7224 */ /* 0x000fe200078e0022 */
[----:B------:R-:W-:Y:S01]  /*227c0*/  MOV R12, RZ ;  /* 0x000000ff000c7202 */ /* 0x000fe20000000f00 */
[----:B------:R-:W-:Y:S02]  /*227d0*/  IMAD.MOV.U32 R11, RZ, RZ, 0x1c1f ;  /* 0x00001c1fff0b7424 */ /* 0x000fe400078e00ff */
[----:B------:R-:W-:Y:S02]  /*227e0*/  IMAD.MOV.U32 R15, RZ, RZ, -0x1 ;  /* 0xffffffffff0f7424 */ /* 0x000fe400078e00ff */
[----:B------:R-:W-:-:S07]  /*227f0*/  IMAD.MOV.U32 R33, RZ, RZ, R14 ;  /* 0x000000ffff217224 */ /* 0x000fce00078e000e */
[----:B------:R-:W-:Y:S05]  /*22800*/  WARPSYNC.COLLECTIVE R15, `(.L_x_3067) ;  /* 0x000000000f087348 */ /* 0x000fea0003c00000 */
[----:B------:R0:W1:Y:S02]  /*22810*/  SHFL.IDX P6, R14, R13, R12, R11 ;  /* 0x0000000c0d0e7389 */ /* 0x00006400000c000b */
[----:B01----:R-:W-:Y:S01]  /*22820*/  ENDCOLLECTIVE ;  /* 0x000000000000791b */ /* 0x003fe20003800000 */
.L_x_3067:
[----:B------:R-:W-:Y:S01]  /*22830*/  MOV R32, R14 ;  /* 0x0000000e00207202 */ /* 0x000fe20000000f00 */
[----:B------:R-:W-:Y:S06]  /*22840*/  BRA `(.L_x_3068) ;  /* 0xfffffe7400247947 */ /* 0x000fec000383ffff */
.L_x_2792:
[----:B------:R-:W-:Y:S01]  /*22850*/  BSSY B1, `(.L_x_3069) ;  /* 0x0000008000017945 */ /* 0x000fe20003800000 */
[----:B----4-:R-:W-:Y:S01]  /*22860*/  IMAD.MOV.U32 R13, RZ, RZ, R35 ;  /* 0x000000ffff0d7224 */ /* 0x010fe200078e0023 */
[----:B------:R-:W-:Y:S01]  /*22870*/  MOV R11, 0x1c1f ;  /* 0x00001c1f000b7802 */ /* 0x000fe20000000f00 */
[----:B------:R-:W-:Y:S02]  /*22880*/  IMAD.MOV.U32 R12, RZ, RZ, 0x1 ;  /* 0x00000001ff0c7424 */ /* 0x000fe400078e00ff */
[----:B------:R-:W-:-:S07]  /*22890*/  IMAD.MOV.U32 R15, RZ, RZ, -0x1 ;  /* 0xffffffffff0f7424 */ /* 0x000fce00078e00ff */
[----:B0123--:R-:W-:Y:S05]  /*228a0*/  WARPSYNC.COLLECTIVE R15, `(.L_x_3070) ;  /* 0x000000000f087348 */ /* 0x00ffea0003c00000 */
[----:B------:R4:W0:Y:S02]  /*228b0*/  SHFL.IDX P6, R14, R13, R12, R11 ;  /* 0x0000000c0d0e7389 */ /* 0x00082400000c000b */
[----:B01234-:R-:W-:Y:S01]  /*228c0*/  ENDCOLLECTIVE ;  /* 0x000000000000791b */ /* 0x01ffe20003800000 */
.L_x_3070:
[----:B------:R-:W-:Y:S05]  /*228d0*/  BSYNC B1 ;  /* 0x0000000000017941 */ /* 0x000fea0003800000 */
.L_x_3069:
[----:B------:R-:W-:Y:S01]  /*228e0*/  MOV R13, R34 ;  /* 0x00000022000d7202 */ /* 0x000fe20000000f00 */
[----:B------:R-:W-:Y:S01]  /*228f0*/  IMAD.MOV.U32 R12, RZ, RZ, 0x1 ;  /* 0x00000001ff0c7424 */ /* 0x000fe200078e00ff */
[----:B------:R-:W-:Y:S01]  /*22900*/  MOV R15, 0xffffffff ;  /* 0xffffffff000f7802 */ /* 0x000fe20000000f00 */
[----:B------:R-:W-:Y:S02]  /*22910*/  IMAD.MOV.U32 R11, RZ, RZ, 0x1c1f ;  /* 0x00001c1fff0b7424 */ /* 0x000fe400078e00ff */
[----:B------:R-:W-:-:S07]  /*22920*/  IMAD.MOV.U32 R33, RZ, RZ, R14 ;  /* 0x000000ffff217224 */ /* 0x000fce00078e000e */
[----:B------:R-:W-:Y:S05]  /*22930*/  WARPSYNC.COLLECTIVE R15, `(.L_x_3071) ;  /* 0x000000000f087348 */ /* 0x000fea0003c00000 */
[----:B------:R0:W1:Y:S02]  /*22940*/  SHFL.IDX P6, R14, R13, R12, R11 ;  /* 0x0000000c0d0e7389 */ /* 0x00006400000c000b */
[----:B01----:R-:W-:Y:S01]  /*22950*/  ENDCOLLECTIVE ;  /* 0x000000000000791b */ /* 0x003fe20003800000 */
.L_x_3071:
[----:B------:R-:W-:Y:S01]  /*22960*/  IMAD.MOV.U32 R32, RZ, RZ, R14 ;  /* 0x000000ffff207224 */ /* 0x000fe200078e000e */
[----:B------:R-:W-:Y:S06]  /*22970*/  BRA `(.L_x_3072) ;  /* 0xfffffe7400807947 */ /* 0x000fec000383ffff */
.L_x_2796:
[----:B---3--:R3:W0:Y:S02]  /*22980*/  SYNCS.PHASECHK.TRANS64.TRYWAIT P0, [R85+URZ+0x2a8b0], R86 ;  /* 0x02a8b056550075a7 */ /* 0x008624000800017f */
[----:B0-----:R-:W-:Y:S05]  /*22990*/  @!P0 NANOSLEEP.SYNCS 0x989680 ;  /* 0x009896800000895d */ /* 0x001fea0003900000 */
[----:B------:R-:W0:Y:S02]  /*229a0*/  @!P0 SYNCS.PHASECHK.TRANS64 P0, [R85+URZ+0x2a8b0], R86 ;  /* 0x02a8b056550085a7 */ /* 0x000e24000800007f */
[----:B0-----:R-:W-:Y:S05]  /*229b0*/  @!P0 BRA `(.L_x_2796) ;  /* 0xfffffffc00f08947 */ /* 0x001fea000383ffff */
[----:B------:R-:W-:Y:S05]  /*229c0*/  BRA `(.L_x_3073) ;  /* 0xfffffe7800587947 */ /* 0x000fea000383ffff */
.L_x_2814:
        /* <DEDUP_REMOVED lines=8> */
.L_x_3075:
[----:B------:R-:W-:Y:S05]  /*22a50*/  BSYNC B1 ;  /* 0x0000000000017941 */ /* 0x000fea0003800000 */
.L_x_3074:
        /* <DEDUP_REMOVED lines=8> */
.L_x_3076:
[----:B------:R-:W-:Y:S01]  /*22ae0*/  MOV R13, R8 ;  /* 0x00000008000d7202 */ /* 0x000fe20000000f00 */
[----:B------:R-:W-:-:S07]  /*22af0*/  IMAD.MOV.U32 R0, RZ, RZ, R14 ;  /* 0x000000ffff007224 */ /* 0x000fce00078e000e */
[----:B------:R-:W-:Y:S05]  /*22b00*/  WARPSYNC.COLLECTIVE R15, `(.L_x_3077) ;  /* 0x000000000f087348 */ /* 0x000fea0003c00000 */
[----:B------:R0:W1:Y:S02]  /*22b10*/  SHFL.IDX P6, R14, R13, R12, R11 ;  /* 0x0000000c0d0e7389 */ /* 0x00006400000c000b */
[----:B01----:R-:W-:Y:S01]  /*22b20*/  ENDCOLLECTIVE ;  /* 0x000000000000791b */ /* 0x003fe20003800000 */
.L_x_3077:
[----:B------:R-:W-:Y:S02]  /*22b30*/  IMAD.MOV.U32 R13, RZ, RZ, R4 ;  /* 0x000000ffff0d7224 */ /* 0x000fe400078e0004 */
[----:B------:R-:W-:-:S07]  /*22b40*/  IMAD.MOV.U32 R5, RZ, RZ, R14 ;  /* 0x000000ffff057224 */ /* 0x000fce00078e000e */
[----:B------:R-:W-:Y:S05]  /*22b50*/  WARPSYNC.COLLECTIVE R15, `(.L_x_3078) ;  /* 0x000000000f087348 */ /* 0x000fea0003c00000 */
[----:B------:R0:W1:Y:S02]  /*22b60*/  SHFL.IDX P6, R14, R13, R12, R11 ;  /* 0x0000000c0d0e7389 */ /* 0x00006400000c000b */
[----:B01----:R-:W-:Y:S01]  /*22b70*/  ENDCOLLECTIVE ;  /* 0x000000000000791b */ /* 0x003fe20003800000 */
.L_x_3078:
[----:B------:R-:W-:Y:S05]  /*22b80*/  BRA `(.L_x_3079) ;  /* 0xfffffe8800187947 */ /* 0x000fea000383ffff */
.L_x_2817:
[----:B------:R-:W-:Y:S01]  /*22b90*/  BSSY B1, `(.L_x_3080) ;  /* 0x0000008000017945 */ /* 0x000fe20003800000 */
[----:B------:R-:W-:Y:S01]  /*22ba0*/  MOV R13, R7 ;  /* 0x00000007000d7202 */ /* 0x000fe20000000f00 */
[----:B------:R-:W-:Y:S01]  /*22bb0*/  IMAD.MOV.U32 R12, RZ, RZ, 0x1 ;  /* 0x00000001ff0c7424 */ /* 0x000fe200078e00ff */
[----:B------:R-:W-:Y:S01]  /*22bc0*/  MOV R15, 0xffffffff ;  /* 0xffffffff000f7802 */ /* 0x000fe20000000f00 */
[----:B------:R-:W-:-:S07]  /*22bd0*/  IMAD.MOV.U32 R11, RZ, RZ, 0x1c1f ;  /* 0x00001c1fff0b7424 */ /* 0x000fce00078e00ff */
[----:B0---4-:R-:W-:Y:S05]  /*22be0*/  WARPSYNC.COLLECTIVE R15, `(.L_x_3081) ;  /* 0x000000000f087348 */ /* 0x011fea0003c00000 */
[----:B----4-:R1:W2:Y:S02]  /*22bf0*/  SHFL.IDX P6, R14, R13, R12, R11 ;  /* 0x0000000c0d0e7389 */ /* 0x0102a400000c000b */
[----:B012---:R-:W-:Y:S01]  /*22c00*/  ENDCOLLECTIVE ;  /* 0x000000000000791b */ /* 0x007fe20003800000 */
.L_x_3081:
[----:B------:R-:W-:Y:S05]  /*22c10*/  BSYNC B1 ;  /* 0x0000000000017941 */ /* 0x000fea0003800000 */
.L_x_3080:
        /* <DEDUP_REMOVED lines=8> */
.L_x_3082:
[----:B------:R-:W-:Y:S01]  /*22ca0*/  IMAD.MOV.U32 R13, RZ, RZ, R8 ;  /* 0x000000ffff0d7224 */ /* 0x000fe200078e0008 */
[----:B------:R-:W-:-:S07]  /*22cb0*/  MOV R0, R14 ;  /* 0x0000000e00007202 */ /* 0x000fce0000000f00 */
[----:B------:R-:W-:Y:S05]  /*22cc0*/  WARPSYNC.COLLECTIVE R15, `(.L_x_3083) ;  /* 0x000000000f087348 */ /* 0x000fea0003c00000 */
[----:B------:R0:W1:Y:S02]  /*22cd0*/  SHFL.IDX P6, R14, R13, R12, R11 ;  /* 0x0000000c0d0e7389 */ /* 0x00006400000c000b */
[----:B01----:R-:W-:Y:S01]  /*22ce0*/  ENDCOLLECTIVE ;  /* 0x000000000000791b */ /* 0x003fe20003800000 */
.L_x_3083:
[----:B------:R-:W-:Y:S01]  /*22cf0*/  MOV R13, R4 ;  /* 0x00000004000d7202 */ /* 0x000fe20000000f00 */
[----:B------:R-:W-:-:S07]  /*22d00*/  IMAD.MOV.U32 R5, RZ, RZ, R14 ;  /* 0x000000ffff057224 */ /* 0x000fce00078e000e */
[----:B------:R-:W-:Y:S05]  /*22d10*/  WARPSYNC.COLLECTIVE R15, `(.L_x_3084) ;  /* 0x000000000f087348 */ /* 0x000fea0003c00000 */
[----:B------:R0:W1:Y:S02]  /*22d20*/  SHFL.IDX P6, R14, R13, R12, R11 ;  /* 0x0000000c0d0e7389 */ /* 0x00006400000c000b */
[----:B01----:R-:W-:Y:S01]  /*22d30*/  ENDCOLLECTIVE ;  /* 0x000000000000791b */ /* 0x003fe20003800000 */
.L_x_3084:
[----:B------:R-:W-:Y:S01]  /*22d40*/  IMAD.MOV.U32 R4, RZ, RZ, R14 ;  /* 0x000000ffff047224 */ /* 0x000fe200078e000e */
[----:B------:R-:W-:Y:S06]  /*22d50*/  BRA `(.L_x_3085) ;  /* 0xfffffe8c00a47947 */ /* 0x000fec000383ffff */
.L_x_2821:
[----:B0-----:R0:W1:Y:S02]  /*22d60*/  SYNCS.PHASECHK.TRANS64.TRYWAIT P0, [R18+URZ+0x2a800], R5 ;  /* 0x02a80005120075a7 */ /* 0x001064000800017f */
[----:B-1----:R-:W-:Y:S05]  /*22d70*/  @!P0 NANOSLEEP.SYNCS 0x989680 ;  /* 0x009896800000895d */ /* 0x002fea0003900000 */
[----:B------:R-:W1:Y:S02]  /*22d80*/  @!P0 SYNCS.PHASECHK.TRANS64 P0, [R18+URZ+0x2a800], R5 ;  /* 0x02a80005120085a7 */ /* 0x000e64000800007f */
[----:B-1----:R-:W-:Y:S05]  /*22d90*/  @!P0 BRA `(.L_x_2821) ;  /* 0xfffffffc00f08947 */ /* 0x002fea000383ffff */
[----:B------:R-:W-:Y:S05]  /*22da0*/  BRA `(.L_x_3086) ;  /* 0xfffffe9400b47947 */ /* 0x000fea000383ffff */
.L_x_2845:
        /* <DEDUP_REMOVED lines=8> */
.L_x_3088:
[----:B------:R-:W-:Y:S05]  /*22e30*/  BSYNC B1 ;  /* 0x0000000000017941 */ /* 0x000fea0003800000 */
.L_x_3087:
        /* <DEDUP_REMOVED lines=8> */
.L_x_3089:
[----:B------:R-:W-:Y:S01]  /*22ec0*/  MOV R13, R21 ;  /* 0x00000015000d7202 */ /* 0x000fe20000000f00 */
[----:B------:R-:W-:-:S07]  /*22ed0*/  IMAD.MOV.U32 R0, RZ, RZ, R14 ;  /* 0x000000ffff007224 */ /* 0x000fce00078e000e */
[----:B------:R-:W-:Y:S05]  /*22ee0*/  WARPSYNC.COLLECTIVE R15, `(.L_x_3090) ;  /* 0x000000000f087348 */ /* 0x000fea0003c00000 */
[----:B------:R0:W1:Y:S02]  /*22ef0*/  SHFL.IDX P6, R14, R13, R12, R11 ;  /* 0x0000000c0d0e7389 */ /* 0x00006400000c000b */
[----:B01----:R-:W-:Y:S01]  /*22f00*/  ENDCOLLECTIVE ;  /* 0x000000000000791b */ /* 0x003fe20003800000 */
.L_x_3090:
[----:B------:R-:W-:Y:S02]  /*22f10*/  IMAD.MOV.U32 R13, RZ, RZ, R20 ;  /* 0x000000ffff0d7224 */ /* 0x000fe400078e0014 */
[----:B------:R-:W-:-:S07]  /*22f20*/  IMAD.MOV.U32 R5, RZ, RZ, R14 ;  /* 0x000000ffff057224 */ /* 0x000fce00078e000e */
[----:B------:R-:W-:Y:S05]  /*22f30*/  WARPSYNC.COLLECTIVE R15, `(.L_x_3091) ;  /* 0x000000000f087348 */ /* 0x000fea0003c00000 */
[----:B------:R0:W1:Y:S02]  /*22f40*/  SHFL.IDX P6, R14, R13, R12, R11 ;  /* 0x0000000c0d0e7389 */ /* 0x00006400000c000b */
[----:B01----:R-:W-:Y:S01]  /*22f50*/  ENDCOLLECTIVE ;  /* 0x000000000000791b */ /* 0x003fe20003800000 */
.L_x_3091:
[----:B------:R-:W-:Y:S05]  /*22f60*/  BRA `(.L_x_3092) ;  /* 0xfffffeb800847947 */ /* 0x000fea000383ffff */
.L_x_2848:
        /* <DEDUP_REMOVED lines=8> */
.L_x_3094:
[----:B------:R-:W-:Y:S05]  /*22ff0*/  BSYNC B1 ;  /* 0x0000000000017941 */ /* 0x000fea0003800000 */
.L_x_3093:
        /* <DEDUP_REMOVED lines=8> */
.L_x_3095:
[----:B------:R-:W-:Y:S01]  /*23080*/  IMAD.MOV.U32 R13, RZ, RZ, R21 ;  /* 0x000000ffff0d7224 */ /* 0x000fe200078e0015 */
[----:B------:R-:W-:-:S07]  /*23090*/  MOV R0, R14 ;  /* 0x0000000e00007202 */ /* 0x000fce0000000f00 */
[----:B------:R-:W-:Y:S05]  /*230a0*/  WARPSYNC.COLLECTIVE R15, `(.L_x_3096) ;  /* 0x000000000f087348 */ /* 0x000fea0003c00000 */
[----:B------:R0:W1:Y:S02]  /*230b0*/  SHFL.IDX P6, R14, R13, R12, R11 ;  /* 0x0000000c0d0e7389 */ /* 0x00006400000c000b */
[----:B01----:R-:W-:Y:S01]  /*230c0*/  ENDCOLLECTIVE ;  /* 0x000000000000791b */ /* 0x003fe20003800000 */
.L_x_3096:
[----:B------:R-:W-:Y:S01]  /*230d0*/  MOV R13, R20 ;  /* 0x00000014000d7202 */ /* 0x000fe20000000f00 */
[----:B------:R-:W-:-:S07]  /*230e0*/  IMAD.MOV.U32 R21, RZ, RZ, R14 ;  /* 0x000000ffff157224 */ /* 0x000fce00078e000e */
[----:B------:R-:W-:Y:S05]  /*230f0*/  WARPSYNC.COLLECTIVE R15, `(.L_x_3097) ;  /* 0x000000000f087348 */ /* 0x000fea0003c00000 */
[----:B------:R0:W1:Y:S02]  /*23100*/  SHFL.IDX P6, R14, R13, R12, R11 ;  /* 0x0000000c0d0e7389 */ /* 0x00006400000c000b */
[----:B01----:R-:W-:Y:S01]  /*23110*/  ENDCOLLECTIVE ;  /* 0x000000000000791b */ /* 0x003fe20003800000 */
.L_x_3097:
[----:B------:R-:W-:Y:S01]  /*23120*/  IMAD.MOV.U32 R20, RZ, RZ, R14 ;  /* 0x000000ffff147224 */ /* 0x000fe200078e000e */
[----:B------:R-:W-:Y:S06]  /*23130*/  BRA `(.L_x_3098) ;  /* 0xfffffebc00a87947 */ /* 0x000fec000383ffff */
.L_x_2852:
[----:B0-----:R0:W1:Y:S02]  /*23140*/  SYNCS.PHASECHK.TRANS64.TRYWAIT P0, [R18+URZ+0x2a800], R21 ;  /* 0x02a80015120075a7 */ /* 0x001064000800017f */
[----:B-1----:R-:W-:Y:S05]  /*23150*/  @!P0 NANOSLEEP.SYNCS 0x989680 ;  /* 0x009896800000895d */ /* 0x002fea0003900000 */
[----:B------:R-:W1:Y:S02]  /*23160*/  @!P0 SYNCS.PHASECHK.TRANS64 P0, [R18+URZ+0x2a800], R21 ;  /* 0x02a80015120085a7 */ /* 0x000e64000800007f */
[----:B-1----:R-:W-:Y:S05]  /*23170*/  @!P0 BRA `(.L_x_2852) ;  /* 0xfffffffc00f08947 */ /* 0x002fea000383ffff */
[----:B------:R-:W-:Y:S05]  /*23180*/  BRA `(.L_x_3099) ;  /* 0xfffffec400207947 */ /* 0x000fea000383ffff */
.L_x_2866:
[----:B-1----:R1:W3:Y:S02]  /*23190*/  SYNCS.PHASECHK.TRANS64.TRYWAIT P1, [R0+URZ+0x2a830], R3 ;  /* 0x02a83003000075a7 */ /* 0x0022e4000802017f */
[----:B---3--:R-:W-:Y:S05]  /*231a0*/  @!P1 NANOSLEEP.SYNCS 0x989680 ;  /* 0x009896800000995d */ /* 0x008fea0003900000 */
[----:B------:R-:W3:Y:S02]  /*231b0*/  @!P1 SYNCS.PHASECHK.TRANS64 P1, [R0+URZ+0x2a830], R3 ;  /* 0x02a83003000095a7 */ /* 0x000ee4000802007f */
[----:B---3--:R-:W-:Y:S05]  /*231c0*/  @!P1 BRA `(.L_x_2866) ;  /* 0xfffffffc00f09947 */ /* 0x008fea000383ffff */
[----:B------:R-:W-:Y:S05]  /*231d0*/  BRA `(.L_x_2865) ;  /* 0xfffffee800bc7947 */ /* 0x000fea000383ffff */
.L_x_2874:
[----:B-1----:R1:W2:Y:S02]  /*231e0*/  SYNCS.PHASECHK.TRANS64.TRYWAIT P2, [R15+URZ+0x2a830], R4 ;  /* 0x02a830040f0075a7 */ /* 0x0022a4000804017f */
[----:B--2---:R-:W-:Y:S05]  /*231f0*/  @!P2 NANOSLEEP.SYNCS 0x989680 ;  /* 0x009896800000a95d */ /* 0x004fea0003900000 */
[----:B------:R-:W2:Y:S02]  /*23200*/  @!P2 SYNCS.PHASECHK.TRANS64 P2, [R15+URZ+0x2a830], R4 ;  /* 0x02a830040f00a5a7 */ /* 0x000ea4000804007f */
[----:B--2---:R-:W-:Y:S05]  /*23210*/  @!P2 BRA `(.L_x_2874) ;  /* 0xfffffffc00f0a947 */ /* 0x004fea000383ffff */
[----:B------:R-:W-:Y:S05]  /*23220*/  BRA `(.L_x_2873) ;  /* 0xffffff0c006c7947 */ /* 0x000fea000383ffff */
.L_x_2879:
[----:B---3--:R3:W4:Y:S02]  /*23230*/  SYNCS.PHASECHK.TRANS64.TRYWAIT P2, [R10+URZ+0x2a850], R2 ;  /* 0x02a850020a0075a7 */ /* 0x008724000804017f */
[----:B----4-:R-:W-:Y:S05]  /*23240*/  @!P2 NANOSLEEP.SYNCS 0x989680 ;  /* 0x009896800000a95d */ /* 0x010fea0003900000 */
[----:B------:R-:W4:Y:S02]  /*23250*/  @!P2 SYNCS.PHASECHK.TRANS64 P2, [R10+URZ+0x2a850], R2 ;  /* 0x02a850020a00a5a7 */ /* 0x000f24000804007f */
[----:B----4-:R-:W-:Y:S05]  /*23260*/  @!P2 BRA `(.L_x_2879) ;  /* 0xfffffffc00f0a947 */ /* 0x010fea000383ffff */
[----:B------:R-:W-:Y:S05]  /*23270*/  BRA `(.L_x_2878) ;  /* 0xffffff18005c7947 */ /* 0x000fea000383ffff */
.L_x_2889:
[----:B-1----:R1:W2:Y:S02]  /*23280*/  SYNCS.PHASECHK.TRANS64.TRYWAIT P1, [R4+URZ+0x2a830], R11 ;  /* 0x02a8300b040075a7 */ /* 0x0022a4000802017f */
[----:B--2---:R-:W-:Y:S05]  /*23290*/  @!P1 NANOSLEEP.SYNCS 0x989680 ;  /* 0x009896800000995d */ /* 0x004fea0003900000 */
[----:B------:R-:W2:Y:S02]  /*232a0*/  @!P1 SYNCS.PHASECHK.TRANS64 P1, [R4+URZ+0x2a830], R11 ;  /* 0x02a8300b040095a7 */ /* 0x000ea4000802007f */
[----:B--2---:R-:W-:Y:S05]  /*232b0*/  @!P1 BRA `(.L_x_2889) ;  /* 0xfffffffc00f09947 */ /* 0x004fea000383ffff */
[----:B------:R-:W-:Y:S05]  /*232c0*/  BRA `(.L_x_2888) ;  /* 0xffffff3400187947 */ /* 0x000fea000383ffff */
.L_x_2894:
[----:B-1----:R1:W2:Y:S02]  /*232d0*/  SYNCS.PHASECHK.TRANS64.TRYWAIT P1, [R10+URZ+0x2a850], R3 ;  /* 0x02a850030a0075a7 */ /* 0x0022a4000802017f */
[----:B--2---:R-:W-:Y:S05]  /*232e0*/  @!P1 NANOSLEEP.SYNCS 0x989680 ;  /* 0x009896800000995d */ /* 0x004fea0003900000 */
[----:B------:R-:W2:Y:S02]  /*232f0*/  @!P1 SYNCS.PHASECHK.TRANS64 P1, [R10+URZ+0x2a850], R3 ;  /* 0x02a850030a0095a7 */ /* 0x000ea4000802007f */
[----:B--2---:R-:W-:Y:S05]  /*23300*/  @!P1 BRA `(.L_x_2894) ;  /* 0xfffffffc00f09947 */ /* 0x004fea000383ffff */
[----:B------:R-:W-:Y:S05]  /*23310*/  BRA `(.L_x_2893) ;  /* 0xffffff4000087947 */ /* 0x000fea000383ffff */
.L_x_2902:
[----:B-1----:R1:W2:Y:S02]  /*23320*/  SYNCS.PHASECHK.TRANS64.TRYWAIT P1, [R12+URZ+0x2a850], R5 ;  /* 0x02a850050c0075a7 */ /* 0x0022a4000802017f */
[----:B--2---:R-:W-:Y:S05]  /*23330*/  @!P1 NANOSLEEP.SYNCS 0x989680 ;  /* 0x009896800000995d */ /* 0x004fea0003900000 */
[----:B------:R-:W2:Y:S02]  /*23340*/  @!P1 SYNCS.PHASECHK.TRANS64 P1, [R12+URZ+0x2a850], R5 ;  /* 0x02a850050c0095a7 */ /* 0x000ea4000802007f */
[----:B--2---:R-:W-:Y:S05]  /*23350*/  @!P1 BRA `(.L_x_2902) ;  /* 0xfffffffc00f09947 */ /* 0x004fea000383ffff */
[----:B------:R-:W-:Y:S05]  /*23360*/  BRA `(.L_x_2901) ;  /* 0xffffff5400d47947 */ /* 0x000fea000383ffff */
.L_x_2939:
[----:B------:R-:W0:Y:S01]  /*23370*/  S2R R8, SR_TID.X ;  /* 0x0000000000087919 */ /* 0x000e220000002100 */
[----:B------:R-:W-:Y:S01]  /*23380*/  BSSY B1, `(.L_x_3100) ;  /* 0x000000a000017945 */ /* 0x000fe20003800000 */
[----:B------:R-:W-:Y:S01]  /*23390*/  MOV R12, RZ ;  /* 0x000000ff000c7202 */ /* 0x000fe20000000f00 */
[----:B------:R-:W-:Y:S02]  /*233a0*/  IMAD.MOV.U32 R11, RZ, RZ, 0x1f ;  /* 0x0000001fff0b7424 */ /* 0x000fe400078e00ff */
[----:B------:R-:W-:Y:S01]  /*233b0*/  IMAD.MOV.U32 R15, RZ, RZ, -0x1 ;  /* 0xffffffffff0f7424 */ /* 0x000fe200078e00ff */
[----:B0-----:R-:W-:-:S04]  /*233c0*/  SHF.R.U32.HI R8, RZ, 0x5, R8 ;  /* 0x00000005ff087819 */ /* 0x001fc80000011608 */
[----:B------:R-:W-:-:S05]  /*233d0*/  LOP3.LUT R8, R8, 0x3, RZ, 0xc0, !PT ;  /* 0x0000000308087812 */ /* 0x000fca00078ec0ff */
[----:B------:R-:W-:-:S07]  /*233e0*/  IMAD.MOV.U32 R13, RZ, RZ, R8 ;  /* 0x000000ffff0d7224 */ /* 0x000fce00078e0008 */
[----:B-1----:R-:W-:Y:S05]  /*233f0*/  WARPSYNC.COLLECTIVE R15, `(.L_x_3101) ;  /* 0x000000000f087348 */ /* 0x002fea0003c00000 */
[----:B------:R0:W2:Y:S02]  /*23400*/  SHFL.IDX P6, R14, R13, R12, R11 ;  /* 0x0000000c0d0e7389 */ /* 0x0000a400000c000b */
[----:B012---:R-:W-:Y:S01]  /*23410*/  ENDCOLLECTIVE ;  /* 0x000000000000791b */ /* 0x007fe20003800000 */
.L_x_3101:
[----:B------:R-:W-:Y:S05]  /*23420*/  BSYNC B1 ;  /* 0x0000000000017941 */ /* 0x000fea0003800000 */
.L_x_3100:
[----:B------:R-:W-:Y:S05]  /*23430*/  BRA `(.L_x_3102) ;  /* 0xffffff9000f47947 */ /* 0x000fea000383ffff */
.L_x_2941:
[----:B------:R-:W-:Y:S01]  /*23440*/  BSSY B1, `(.L_x_3103) ;  /* 0x0000006000017945 */ /* 0x000fe20003800000 */
[----:B------:R-:W-:-:S07]  /*23450*/  MOV R15, 0xffffffff ;  /* 0xffffffff000f7802 */ /* 0x000fce0000000f00 */
[----:B01----:R-:W-:Y:S05]  /*23460*/  WARPSYNC.COLLECTIVE R15, `(.L_x_3104) ;  /* 0x000000000f0c7348 */ /* 0x003fea0003c00000 */
[----:B------:R-:W-:Y:S02]  /*23470*/  ELECT P6, UR62, PT ;  /* 0x00000000003e782f */ /* 0x000fe400038c0000 */
[----:B------:R-:W-:Y:S01]  /*23480*/  MOV R14, UR62 ;  /* 0x0000003e000e7c02 */ /* 0x000fe20008000f00 */
[----:B01----:R-:W-:Y:S10]  /*23490*/  ENDCOLLECTIVE ;  /* 0x000000000000791b */ /* 0x003ff40003800000 */
.L_x_3104:
[----:B------:R-:W-:Y:S05]  /*234a0*/  BSYNC B1 ;  /* 0x0000000000017941 */ /* 0x000fea0003800000 */
.L_x_3103:
[----:B------:R-:W-:Y:S05]  /*234b0*/  BRA `(.L_x_2940) ;  /* 0xffffff9000ec7947 */ /* 0x000fea000383ffff */
.L_x_2943:
[----:B0-----:R0:W2:Y:S02]  /*234c0*/  SYNCS.PHASECHK.TRANS64.TRYWAIT P0, [R22+URZ+0x2a820], R7 ;  /* 0x02a82007160075a7 */ /* 0x0010a4000800017f */
[----:B--2---:R-:W-:Y:S05]  /*234d0*/  @!P0 NANOSLEEP.SYNCS 0x989680 ;  /* 0x009896800000895d */ /* 0x004fea0003900000 */
[----:B------:R-:W2:Y:S02]  /*234e0*/  @!P0 SYNCS.PHASECHK.TRANS64 P0, [R22+URZ+0x2a820], R7 ;  /* 0x02a82007160085a7 */ /* 0x000ea4000800007f */
[----:B--2---:R-:W-:Y:S05]  /*234f0*/  @!P0 BRA `(.L_x_2943) ;  /* 0xfffffffc00f08947 */ /* 0x004fea000383ffff */
[----:B------:R-:W-:Y:S05]  /*23500*/  BRA `(.L_x_3105) ;  /* 0xffffff9000fc7947 */ /* 0x000fea000383ffff */
.L_x_2947:
[----:B-1----:R1:W2:Y:S02]  /*23510*/  SYNCS.PHASECHK.TRANS64.TRYWAIT P0, [R11+URZ+0x2a8a0], R10 ;  /* 0x02a8a00a0b0075a7 */ /* 0x0022a4000800017f */
[----:B--2---:R-:W-:Y:S05]  /*23520*/  @!P0 NANOSLEEP.SYNCS 0x989680 ;  /* 0x009896800000895d */ /* 0x004fea0003900000 */
[----:B------:R-:W2:Y:S02]  /*23530*/  @!P0 SYNCS.PHASECHK.TRANS64 P0, [R11+URZ+0x2a8a0], R10 ;  /* 0x02a8a00a0b0085a7 */ /* 0x000ea4000800007f */
[----:B--2---:R-:W-:Y:S05]  /*23540*/  @!P0 BRA `(.L_x_2947) ;  /* 0xfffffffc00f08947 */ /* 0x004fea000383ffff */
[----:B------:R-:W-:Y:S05]  /*23550*/  BRA `(.L_x_3106) ;  /* 0xffffff9400147947 */ /* 0x000fea000383ffff */
.L_x_2954:
[----:B0-----:R0:W2:Y:S02]  /*23560*/  SYNCS.PHASECHK.TRANS64.TRYWAIT P0, [R11+URZ+0x2a8c0], R10 ;  /* 0x02a8c00a0b0075a7 */ /* 0x0010a4000800017f */
[----:B--2---:R-:W-:Y:S05]  /*23570*/  @!P0 NANOSLEEP.SYNCS 0x989680 ;  /* 0x009896800000895d */ /* 0x004fea0003900000 */
[----:B------:R-:W2:Y:S02]  /*23580*/  @!P0 SYNCS.PHASECHK.TRANS64 P0, [R11+URZ+0x2a8c0], R10 ;  /* 0x02a8c00a0b0085a7 */ /* 0x000ea4000800007f */
[----:B--2---:R-:W-:Y:S05]  /*23590*/  @!P0 BRA `(.L_x_2954) ;  /* 0xfffffffc00f08947 */ /* 0x004fea000383ffff */
[----:B------:R-:W-:Y:S05]  /*235a0*/  BRA `(.L_x_3107) ;  /* 0xffffff98000c7947 */ /* 0x000fea000383ffff */
.L_x_2962:
[----:B-1----:R1:W2:Y:S02]  /*235b0*/  SYNCS.PHASECHK.TRANS64.TRYWAIT P1, [R10+URZ+0x2a8a0], R9 ;  /* 0x02a8a0090a0075a7 */ /* 0x0022a4000802017f */
[----:B--2---:R-:W-:Y:S05]  /*235c0*/  @!P1 NANOSLEEP.SYNCS 0x989680 ;  /* 0x009896800000995d */ /* 0x004fea0003900000 */
[----:B------:R-:W2:Y:S02]  /*235d0*/  @!P1 SYNCS.PHASECHK.TRANS64 P1, [R10+URZ+0x2a8a0], R9 ;  /* 0x02a8a0090a0095a7 */ /* 0x000ea4000802007f */
[----:B--2---:R-:W-:Y:S05]  /*235e0*/  @!P1 BRA `(.L_x_2962) ;  /* 0xfffffffc00f09947 */ /* 0x004fea000383ffff */
[----:B------:R-:W-:Y:S05]  /*235f0*/  BRA `(.L_x_3108) ;  /* 0xffffff9c00087947 */ /* 0x000fea000383ffff */
.L_x_2969:
[----:B0-----:R0:W2:Y:S02]  /*23600*/  SYNCS.PHASECHK.TRANS64.TRYWAIT P1, [R10+URZ+0x2a8c0], R9 ;  /* 0x02a8c0090a0075a7 */ /* 0x0010a4000802017f */
[----:B--2---:R-:W-:Y:S05]  /*23610*/  @!P1 NANOSLEEP.SYNCS 0x989680 ;  /* 0x009896800000995d */ /* 0x004fea0003900000 */
[----:B------:R-:W2:Y:S02]  /*23620*/  @!P1 SYNCS.PHASECHK.TRANS64 P1, [R10+URZ+0x2a8c0], R9 ;  /* 0x02a8c0090a0095a7 */ /* 0x000ea4000802007f */
[----:B--2---:R-:W-:Y:S05]  /*23630*/  @!P1 BRA `(.L_x_2969) ;  /* 0xfffffffc00f09947 */ /* 0x004fea000383ffff */
[----:B------:R-:W-:Y:S05]  /*23640*/  BRA `(.L_x_3109) ;  /* 0xffffff9c00fc7947 */ /* 0x000fea000383ffff */
.L_x_2983:
[----:B------:R-:W0:Y:S01]  /*23650*/  S2R R7, SR_TID.X ;  /* 0x0000000000077919 */ /* 0x000e220000002100 */
[----:B------:R-:W-:Y:S01]  /*23660*/  BSSY B0, `(.L_x_3110) ;  /* 0x000000a000007945 */ /* 0x000fe20003800000 */
[----:B------:R-:W-:Y:S01]  /*23670*/  IMAD.MOV.U32 R12, RZ, RZ, RZ ;  /* 0x000000ffff0c7224 */ /* 0x000fe200078e00ff */
[----:B------:R-:W-:Y:S01]  /*23680*/  MOV R11, 0x1f ;  /* 0x0000001f000b7802 */ /* 0x000fe20000000f00 */
[----:B------:R-:W-:Y:S01]  /*23690*/  IMAD.MOV.U32 R15, RZ, RZ, -0x1 ;  /* 0xffffffffff0f7424 */ /* 0x000fe200078e00ff */
[----:B0-----:R-:W-:-:S04]  /*236a0*/  SHF.R.U32.HI R7, RZ, 0x5, R7 ;  /* 0x00000005ff077819 */ /* 0x001fc80000011607 */
[----:B------:R-:W-:-:S05]  /*236b0*/  LOP3.LUT R7, R7, 0x3, RZ, 0xc0, !PT ;  /* 0x0000000307077812 */ /* 0x000fca00078ec0ff */
[----:B------:R-:W-:-:S07]  /*236c0*/  IMAD.MOV.U32 R13, RZ, RZ, R7 ;  /* 0x000000ffff0d7224 */ /* 0x000fce00078e0007 */
[----:B-----5:R-:W-:Y:S05]  /*236d0*/  WARPSYNC.COLLECTIVE R15, `(.L_x_3111) ;  /* 0x000000000f087348 */ /* 0x020fea0003c00000 */
[----:B------:R0:W1:Y:S02]  /*236e0*/  SHFL.IDX P6, R14, R13, R12, R11 ;  /* 0x0000000c0d0e7389 */ /* 0x00006400000c000b */
[----:B01---5:R-:W-:Y:S01]  /*236f0*/  ENDCOLLECTIVE ;  /* 0x000000000000791b */ /* 0x023fe20003800000 */
.L_x_3111:
[----:B------:R-:W-:Y:S05]  /*23700*/  BSYNC B0 ;  /* 0x0000000000007941 */ /* 0x000fea0003800000 */
.L_x_3110:
[----:B------:R-:W-:Y:S05]  /*23710*/  BRA `(.L_x_3112) ;  /* 0xffffffac003c7947 */ /* 0x000fea000383ffff */
.L_x_2986:
[----:B0-----:R0:W1:Y:S02]  /*23720*/  SYNCS.PHASECHK.TRANS64.TRYWAIT P0, [R7+URZ+0x2a840], R2 ;  /* 0x02a84002070075a7 */ /* 0x001064000800017f */
[----:B-1----:R-:W-:Y:S05]  /*23730*/  @!P0 NANOSLEEP.SYNCS 0x989680 ;  /* 0x009896800000895d */ /* 0x002fea0003900000 */
[----:B------:R-:W1:Y:S02]  /*23740*/  @!P0 SYNCS.PHASECHK.TRANS64 P0, [R7+URZ+0x2a840], R2 ;  /* 0x02a84002070085a7 */ /* 0x000e64000800007f */
[----:B-1----:R-:W-:Y:S05]  /*23750*/  @!P0 BRA `(.L_x_2986) ;  /* 0xfffffffc00f08947 */ /* 0x002fea000383ffff */
[----:B------:R-:W-:Y:S05]  /*23760*/  BRA `(.L_x_3113) ;  /* 0xffffffac00987947 */ /* 0x000fea000383ffff */
.L_x_2987:
        /* <DEDUP_REMOVED lines=8> */
.L_x_3115:
[----:B------:R-:W-:Y:S05]  /*237f0*/  BSYNC B0 ;  /* 0x0000000000007941 */ /* 0x000fea0003800000 */
.L_x_3114:
[----:B------:R-:W-:Y:S01]  /*23800*/  IMAD.MOV.U32 R13, RZ, RZ, R4 ;  /* 0x000000ffff0d7224 */ /* 0x000fe200078e0004 */
[----:B------:R-:W-:Y:S01]  /*23810*/  MOV R11, 0x181f ;  /* 0x0000181f000b7802 */ /* 0x000fe20000000f00 */
[----:B------:R-:W-:Y:S01]  /*23820*/  IMAD.MOV.U32 R12, RZ, RZ, RZ ;  /* 0x000000ffff0c7224 */ /* 0x000fe200078e00ff */
[----:B------:R-:W-:Y:S01]  /*23830*/  MOV R2, R14 ;  /* 0x0000000e00027202 */ /* 0x000fe20000000f00 */
[----:B------:R-:W-:Y:S02]  /*23840*/  IMAD.MOV.U32 R15, RZ, RZ, -0x1 ;  /* 0xffffffffff0f7424 */ /* 0x000fe400078e00ff */
[----:B------:R-:W-:-:S07]  /*23850*/  @P0 IMAD R8, R5, 0x2, R22 ;  /* 0x0000000205080824 */ /* 0x000fce00078e0216 */
[----:B------:R-:W-:Y:S05]  /*23860*/  WARPSYNC.COLLECTIVE R15, `(.L_x_3116) ;  /* 0x000000000f087348 */ /* 0x000fea0003c00000 */
[----:B------:R0:W1:Y:S02]  /*23870*/  SHFL.IDX P6, R14, R13, R12, R11 ;  /* 0x0000000c0d0e7389 */ /* 0x00006400000c000b */
[----:B01----:R-:W-:Y:S01]  /*23880*/  ENDCOLLECTIVE ;  /* 0x000000000000791b */ /* 0x003fe20003800000 */
.L_x_3116:
[----:B------:R-:W-:Y:S01]  /*23890*/  IMAD.MOV.U32 R13, RZ, RZ, R0 ;  /* 0x000000ffff0d7224 */ /* 0x000fe200078e0000 */
[----:B------:R-:W-:Y:S01]  /*238a0*/  MOV R12, 0x1 ;  /* 0x00000001000c7802 */ /* 0x000fe20000000f00 */
[----:B------:R-:W-:-:S07]  /*238b0*/  IMAD.MOV.U32 R3, RZ, RZ, R14 ;  /* 0x000000ffff037224 */ /* 0x000fce00078e000e */
[----:B------:R-:W-:Y:S05]  /*238c0*/  WARPSYNC.COLLECTIVE R15, `(.L_x_3117) ;  /* 0x000000000f087348 */ /* 0x000fea0003c00000 */
[----:B------:R0:W1:Y:S02]  /*238d0*/  SHFL.IDX P6, R14, R13, R12, R11 ;  /* 0x0000000c0d0e7389 */ /* 0x00006400000c000b */
[----:B01----:R-:W-:Y:S01]  /*238e0*/  ENDCOLLECTIVE ;  /* 0x000000000000791b */ /* 0x003fe20003800000 */
.L_x_3117:
        /* <DEDUP_REMOVED lines=17> */
.L_x_3118:
[----:B------:R-:W-:Y:S01]  /*23a00*/  @P1 IMAD R8, R5, 0x2, R22 ;  /* 0x0000000205081824 */ /* 0x000fe200078e0216 */
[----:B------:R-:W-:Y:S01]  /*23a10*/  MOV R13, R0 ;  /* 0x00000000000d7202 */ /* 0x000fe20000000f00 */
[----:B------:R-:W-:Y:S01]  /*23a20*/  IMAD.MOV.U32 R12, RZ, RZ, 0x2 ;  /* 0x00000002ff0c7424 */ /* 0x000fe200078e00ff */
[----:B------:R-:W-:-:S07]  /*23a30*/  MOV R3, R14 ;  /* 0x0000000e00037202 */ /* 0x000fce0000000f00 */
[----:B------:R-:W-:Y:S05]  /*23a40*/  WARPSYNC.COLLECTIVE R15, `(.L_x_3119) ;  /* 0x000000000f087348 */ /* 0x000fea0003c00000 */
[----:B------:R0:W1:Y:S02]  /*23a50*/  SHFL.IDX P6, R14, R13, R12, R11 ;  /* 0x0000000c0d0e7389 */ /* 0x00006400000c000b */
[----:B01----:R-:W-:Y:S01]  /*23a60*/  ENDCOLLECTIVE ;  /* 0x000000000000791b */ /* 0x003fe20003800000 */
.L_x_3119:
        /* <DEDUP_REMOVED lines=17> */
.L_x_3120:
[----:B------:R-:W-:Y:S01]  /*23b80*/  @P1 LEA R8, R5, R22, 0x1 ;  /* 0x0000001605081211 */ /* 0x000fe200078e08ff */
[----:B------:R-:W-:Y:S02]  /*23b90*/  IMAD.MOV.U32 R13, RZ, RZ, R0 ;  /* 0x000000ffff0d7224 */ /* 0x000fe400078e0000 */
[----:B------:R-:W-:Y:S02]  /*23ba0*/  IMAD.MOV.U32 R12, RZ, RZ, 0x3 ;  /* 0x00000003ff0c7424 */ /* 0x000fe400078e00ff */
[----:B------:R-:W-:-:S07]  /*23bb0*/  IMAD.MOV.U32 R3, RZ, RZ, R14 ;  /* 0x000000ffff037224 */ /* 0x000fce00078e000e */
[----:B------:R-:W-:Y:S05]  /*23bc0*/  WARPSYNC.COLLECTIVE R15, `(.L_x_3121) ;  /* 0x000000000f087348 */ /* 0x000fea0003c00000 */
[----:B------:R0:W1:Y:S02]  /*23bd0*/  SHFL.IDX P6, R14, R13, R12, R11 ;  /* 0x0000000c0d0e7389 */ /* 0x00006400000c000b */
[----:B01----:R-:W-:Y:S01]  /*23be0*/  ENDCOLLECTIVE ;  /* 0x000000000000791b */ /* 0x003fe20003800000 */
.L_x_3121:
        /* <DEDUP_REMOVED lines=17> */
.L_x_3122:
[----:B------:R-:W-:Y:S02]  /*23d00*/  @P1 IMAD R8, R5, 0x2, R22 ;  /* 0x0000000205081824 */ /* 0x000fe400078e0216 */
[----:B------:R-:W-:Y:S01]  /*23d10*/  IMAD.MOV.U32 R13, RZ, RZ, R0 ;  /* 0x000000ffff0d7224 */ /* 0x000fe200078e0000 */
[----:B------:R-:W-:Y:S01]  /*23d20*/  MOV R12, 0x4 ;  /* 0x00000004000c7802 */ /* 0x000fe20000000f00 */
[----:B------:R-:W-:-:S07]  /*23d30*/  IMAD.MOV.U32 R3, RZ, RZ, R14 ;  /* 0x000000ffff037224 */ /* 0x000fce00078e000e */
[----:B------:R-:W-:Y:S05]  /*23d40*/  WARPSYNC.COLLECTIVE R15, `(.L_x_3123) ;  /* 0x000000000f087348 */ /* 0x000fea0003c00000 */
[----:B------:R0:W1:Y:S02]  /*23d50*/  SHFL.IDX P6, R14, R13, R12, R11 ;  /* 0x0000000c0d0e7389 */ /* 0x00006400000c000b */
[----:B01----:R-:W-:Y:S01]  /*23d60*/  ENDCOLLECTIVE ;  /* 0x000000000000791b */ /* 0x003fe20003800000 */
.L_x_3123:
        /* <DEDUP_REMOVED lines=17> */
.L_x_3124:
[----:B------:R-:W-:Y:S01]  /*23e80*/  @P1 IMAD R8, R5, 0x2, R22 ;  /* 0x0000000205081824 */ /* 0x000fe200078e0216 */
[----:B------:R-:W-:Y:S01]  /*23e90*/  MOV R13, R0 ;  /* 0x00000000000d7202 */ /* 0x000fe20000000f00 */
[----:B------:R-:W-:Y:S01]  /*23ea0*/  IMAD.MOV.U32 R12, RZ, RZ, 0x5 ;  /* 0x00000005ff0c7424 */ /* 0x000fe200078e00ff */
[----:B------:R-:W-:-:S07]  /*23eb0*/  MOV R3, R14 ;  /* 0x0000000e00037202 */ /* 0x000fce0000000f00 */
[----:B------:R-:W-:Y:S05]  /*23ec0*/  WARPSYNC.COLLECTIVE R15, `(.L_x_3125) ;  /* 0x000000000f087348 */ /* 0x000fea0003c00000 */
[----:B------:R0:W1:Y:S02]  /*23ed0*/  SHFL.IDX P6, R14, R13, R12, R11 ;  /* 0x0000000c0d0e7389 */ /* 0x00006400000c000b */
[----:B01----:R-:W-:Y:S01]  /*23ee0*/  ENDCOLLECTIVE ;  /* 0x000000000000791b */ /* 0x003fe20003800000 */
.L_x_3125:
[----:B------:R-:W-:-:S05]  /*23ef0*/  @P1 LEA R3, P0, R9, R3, 0x1 ;  /* 0x0000000309031211 */ /* 0x000fca00078008ff */
[----:B------:R-:W-:-:S05]  /*23f00*/  @P1 IMAD.X R2, RZ, RZ, R2, P0 ;  /* 0x000000ffff021224 */ /* 0x000fca00000e0602 */
[----:B------:R-:W-:Y:S02]  /*23f10*/  @P1 LOP3.LUT R3, R3, R2, RZ, 0x3c, !PT ;  /* 0x0000000203031212 */ /* 0x000fe400078e3cff */
[----:B------:R-:W-:Y:S02]  /*23f20*/  MOV R13, R4 ;  /* 0x00000004000d7202 */ /* 0x000fe40000000f00 */
[----:B------:R-:W-:-:S04]  /*23f30*/  @P1 LOP3.LUT R2, R3, R2, RZ, 0x3c, !PT ;  /* 0x0000000203021212 */ /* 0x000fc800078e3cff */
[----:B------:R-:W-:Y:S01]  /*23f40*/  @P1 LOP3.LUT R3, R3, R2, RZ, 0x3c, !PT ;  /* 0x0000000203031212 */ /* 0x000fe200078e3cff */
[----:B------:R-:W-:-:S04]  /*23f50*/  IMAD.MOV.U32 R0, RZ, RZ, R14 ;  /* 0x000000ffff007224 */ /* 0x000fc800078e000e */
[----:B------:R-:W-:Y:S01]  /*23f60*/  @!PT LDS RZ, [RZ] ;  /* 0x00000000fffff984 */ /* 0x000fe20000000800 */
[----:B------:R-:W-:Y:S01]  /*23f70*/  @!PT LDS RZ, [RZ] ;  /* 0x00000000fffff984 */ /* 0x000fe20000000800 */
[----:B------:R-:W-:Y:S01]  /*23f80*/  @!PT LDS RZ, [RZ] ;  /* 0x00000000fffff984 */ /* 0x000fe20000000800 */
[----:B------:R0:W-:Y:S03]  /*23f90*/  @P1 LDGSTS.E.BYPASS.LTC128B.128 [R8+0x1a400], desc[UR60][R2.64], !P4 ;  /* 0x1a40000002081fae */ /* 0x0001e6000e101d7c */
[----:B0-----:R-:W-:Y:S05]  /*23fa0*/  WARPSYNC.COLLECTIVE R15, `(.L_x_3126) ;  /* 0x000000000f087348 */ /* 0x001fea0003c00000 */
[----:B------:R1:W2:Y:S02]  /*23fb0*/  SHFL.IDX P6, R14, R13, R12, R11 ;  /* 0x0000000c0d0e7389 */ /* 0x0002a400000c000b */
[----:B012---:R-:W-:Y:S01]  /*23fc0*/  ENDCOLLECTIVE ;  /* 0x000000000000791b */ /* 0x007fe20003800000 */
.L_x_3126:
[----:B------:R-:W-:Y:S01]  /*23fd0*/  @!PT LDS RZ, [RZ] ;  /* 0x00000000fffff984 */ /* 0x000fe20000000800 */
[----:B------:R-:W-:Y:S01]  /*23fe0*/  @!PT LDS RZ, [RZ] ;  /* 0x00000000fffff984 */ /* 0x000fe20000000800 */
[----:B------:R-:W-:Y:S01]  /*23ff0*/  @!PT LDS RZ, [RZ] ;  /* 0x00000000fffff984 */ /* 0x000fe20000000800 */
[----:B------:R-:W-:Y:S04]  /*24000*/  @P1 LDGSTS.E.BYPASS.LTC128B.128 [R8+0x1d400], desc[UR60][R2.64+0x80], !P3 ;  /* 0x1d40008002081fae */ /* 0x000fe8000d901d7c */
[----:B------:R0:W-:Y:S02]  /*24010*/  @P1 LDGSTS.E.BYPASS.LTC128B.128 [R8+0x20400], desc[UR60][R2.64+0x100], !P2 ;  /* 0x2040010002081fae */ /* 0x0001e4000d101d7c */
[----:B0-----:R-:W-:Y:S01]  /*24020*/  IMAD.MOV.U32 R2, RZ, RZ, R14 ;  /* 0x000000ffff027224 */ /* 0x001fe200078e000e */
[----:B------:R-:W-:Y:S06]  /*24030*/  BRA `(.L_x_3127) ;  /* 0xffffffa800e87947 */ /* 0x000fec000383ffff */
.L_x_2992:
[----:B------:R-:W-:Y:S01]  /*24040*/  IMAD.MOV.U32 R13, RZ, RZ, R4 ;  /* 0x000000ffff0d7224 */ /* 0x000fe200078e0004 */
[----:B------:R-:W-:Y:S01]  /*24050*/  MOV R12, RZ ;  /* 0x000000ff000c7202 */ /* 0x000fe20000000f00 */
[----:B------:R-:W-:Y:S01]  /*24060*/  IMAD.MOV.U32 R11, RZ, RZ, 0x181f ;  /* 0x0000181fff0b7424 */ /* 0x000fe200078e00ff */
[----:B------:R-:W-:Y:S01]  /*24070*/  LEA R17, R17, R9, 0x7 ;  /* 0x0000000911117211 */ /* 0x000fe200078e38ff */
[----:B------:R-:W-:Y:S02]  /*24080*/  IMAD.MOV.U32 R15, RZ, RZ, -0x1 ;  /* 0xffffffffff0f7424 */ /* 0x000fe400078e00ff */
[----:B-----5:R-:W-:-:S07]  /*24090*/  IMAD R5, R10, R7, RZ ;  /* 0x000000070a057224 */ /* 0x020fce00078e02ff */
[----:B------:R-:W-:Y:S05]  /*240a0*/  WARPSYNC.COLLECTIVE R15, `(.L_x_3128) ;  /* 0x000000000f087348 */ /* 0x000fea0003c00000 */
[----:B------:R0:W1:Y:S02]  /*240b0*/  SHFL.IDX P6, R14, R13, R12, R11 ;  /* 0x0000000c0d0e7389 */ /* 0x00006400000c000b */
[----:B01----:R-:W-:Y:S01]  /*240c0*/  ENDCOLLECTIVE ;  /* 0x000000000000791b */ /* 0x003fe20003800000 */
.L_x_3128:
[----:B------:R-:W-:Y:S01]  /*240d0*/  ISETP.GE.AND P1, PT, R17, R5, PT ;  /* 0x000000051100720c */ /* 0x000fe20003f26270 */
[----:B------:R-:W-:Y:S01]  /*240e0*/  IMAD.MOV.U32 R13, RZ, RZ, R0 ;  /* 0x000000ffff0d7224 */ /* 0x000fe200078e0000 */
[----:B------:R-:W-:-:S11]  /*240f0*/  MOV R2, R14 ;  /* 0x0000000e00027202 */ /* 0x000fd60000000f00 */
[----:B------:R-:W-:Y:S05]  /*24100*/  WARPSYNC.COLLECTIVE R15, `(.L_x_3129) ;  /* 0x000000000f087348 */ /* 0x000fea0003c00000 */
[----:B------:R0:W1:Y:S02]  /*24110*/  SHFL.IDX P6, R14, R13, R12, R11 ;  /* 0x0000000c0d0e7389 */ /* 0x00006400000c000b */
[----:B01----:R-:W-:Y:S01]  /*24120*/  ENDCOLLECTIVE ;  /* 0x000000000000791b */ /* 0x003fe20003800000 */
.L_x_3129:
[----:B------:R-:W-:Y:S02]  /*24130*/  IMAD.MOV.U32 R13, RZ, RZ, R4 ;  /* 0x000000ffff0d7224 */ /* 0x000fe400078e0004 */
[----:B------:R-:W-:Y:S02]  /*24140*/  IMAD.MOV.U32 R12, RZ, RZ, 0x1 ;  /* 0x00000001ff0c7424 */ /* 0x000fe400078e00ff */
[----:B------:R-:W-:-:S07]  /*24150*/  IMAD.MOV.U32 R3, RZ, RZ, R14 ;  /* 0x000000ffff037224 */ /* 0x000fce00078e000e */
[----:B------:R-:W-:Y:S05]  /*24160*/  WARPSYNC.COLLECTIVE R15, `(.L_x_3130) ;  /* 0x000000000f087348 */ /* 0x000fea0003c00000 */
[----:B------:R0:W1:Y:S02]  /*24170*/  SHFL.IDX P6, R14, R13, R12, R11 ;  /* 0x0000000c0d0e7389 */ /* 0x00006400000c000b */
[----:B01----:R-:W-:Y:S01]  /*24180*/  ENDCOLLECTIVE ;  /* 0x000000000000791b */ /* 0x003fe20003800000 */
.L_x_3130:
[----:B------:R-:W-:-:S05]  /*24190*/  @!P1 LEA R6, P4, R8, R3, 0x1 ;  /* 0x0000000308069211 */ /* 0x000fca00078808ff */
[----:B------:R-:W-:Y:S02]  /*241a0*/  @!P1 IMAD.X R3, RZ, RZ, R2, P4 ;  /* 0x000000ffff039224 */ /* 0x000fe400020e0602 */
[----:B------:R-:W-:Y:S01]  /*241b0*/  @!P1 IMAD.MOV.U32 R2, RZ, RZ, R6 ;  /* 0x000000ffff029224 */ /* 0x000fe200078e0006 */
[----:B------:R-:W-:Y:S01]  /*241c0*/  IADD3 R6, R17, 0x10, RZ ;  /* 0x0000001011067810 */ /* 0x000fe20007ffe0ff */
        /* <DEDUP_REMOVED lines=12> */
.L_x_3131:
[----:B------:R-:W-:Y:S02]  /*24290*/  IMAD.MOV.U32 R13, RZ, RZ, R4 ;  /* 0x000000ffff0d7224 */ /* 0x000fe400078e0004 */
[----:B------:R-:W-:Y:S02]  /*242a0*/  IMAD.MOV.U32 R12, RZ, RZ, 0x2 ;  /* 0x00000002ff0c7424 */ /* 0x000fe400078e00ff */
[----:B------:R-:W-:-:S07]  /*242b0*/  IMAD.MOV.U32 R3, RZ, RZ, R14 ;  /* 0x000000ffff037224 */ /* 0x000fce00078e000e */
[----:B------:R-:W-:Y:S05]  /*242c0*/  WARPSYNC.COLLECTIVE R15, `(.L_x_3132) ;  /* 0x000000000f087348 */ /* 0x000fea0003c00000 */
[----:B------:R0:W1:Y:S02]  /*242d0*/  SHFL.IDX P6, R14, R13, R12, R11 ;  /* 0x0000000c0d0e7389 */ /* 0x00006400000c000b */
[----:B01----:R-:W-:Y:S01]  /*242e0*/  ENDCOLLECTIVE ;  /* 0x000000000000791b */ /* 0x003fe20003800000 */
.L_x_3132:
[----:B------:R-:W-:-:S04]  /*242f0*/  @!P1 LEA R6, P4, R8, R3, 0x1 ;  /* 0x0000000308069211 */ /* 0x000fc800078808ff */
[----:B------:R-:W-:Y:S01]  /*24300*/  @!P1 IADD3.X R7, RZ, R2, RZ, P4, !PT ;  /* 0x00000002ff079210 */ /* 0x000fe200027fe4ff */
[----:B------:R-:W-:Y:S01]  /*24310*/  @!P1 IMAD.MOV.U32 R2, RZ, RZ, R6 ;  /* 0x000000ffff029224 */ /* 0x000fe200078e0006 */
[----:B------:R-:W-:-:S03]  /*24320*/  IADD3 R6, R17, 0x20, RZ ;  /* 0x0000002011067810 */ /* 0x000fc60007ffe0ff */
        /* <DEDUP_REMOVED lines=13> */
.L_x_3133:
[----:B------:R-:W-:Y:S02]  /*24400*/  IMAD.MOV.U32 R13, RZ, RZ, R4 ;  /* 0x000000ffff0d7224 */ /* 0x000fe400078e0004 */
[----:B------:R-:W-:Y:S02]  /*24410*/  IMAD.MOV.U32 R12, RZ, RZ, 0x3 ;  /* 0x00000003ff0c7424 */ /* 0x000fe400078e00ff */
[----:B------:R-:W-:-:S07]  /*24420*/  IMAD.MOV.U32 R3, RZ, RZ, R14 ;  /* 0x000000ffff037224 */ /* 0x000fce00078e000e */
[----:B------:R-:W-:Y:S05]  /*24430*/  WARPSYNC.COLLECTIVE R15, `(.L_x_3134) ;  /* 0x000000000f087348 */ /* 0x000fea0003c00000 */
[----:B------:R0:W1:Y:S02]  /*24440*/  SHFL.IDX P6, R14, R13, R12, R11 ;  /* 0x0000000c0d0e7389 */ /* 0x00006400000c000b */
[----:B01----:R-:W-:Y:S01]  /*24450*/  ENDCOLLECTIVE ;  /* 0x000000000000791b */ /* 0x003fe20003800000 */
.L_x_3134:
        /* <DEDUP_REMOVED lines=17> */
.L_x_3135:
[----:B------:R-:W-:Y:S02]  /*24570*/  IMAD.MOV.U32 R13, RZ, RZ, R4 ;  /* 0x000000ffff0d7224 */ /* 0x000fe400078e0004 */
[----:B------:R-:W-:Y:S02]  /*24580*/  IMAD.MOV.U32 R12, RZ, RZ, 0x4 ;  /* 0x00000004ff0c7424 */ /* 0x000fe400078e00ff */
[----:B------:R-:W-:-:S07]  /*24590*/  IMAD.MOV.U32 R3, RZ, RZ, R14 ;  /* 0x000000ffff037224 */ /* 0x000fce00078e000e */
[----:B------:R-:W-:Y:S05]  /*245a0*/  WARPSYNC.COLLECTIVE R15, `(.L_x_3136) ;  /* 0x000000000f087348 */ /* 0x000fea0003c00000 */
[----:B------:R0:W1:Y:S02]  /*245b0*/  SHFL.IDX P6, R14, R13, R12, R11 ;  /* 0x0000000c0d0e7389 */ /* 0x00006400000c000b */
[----:B01----:R-:W-:Y:S01]  /*245c0*/  ENDCOLLECTIVE ;  /* 0x000000000000791b */ /* 0x003fe20003800000 */
.L_x_3136:
        /* <DEDUP_REMOVED lines=17> */
.L_x_3137:
[----:B------:R-:W-:Y:S02]  /*246e0*/  IMAD.MOV.U32 R13, RZ, RZ, R4 ;  /* 0x000000ffff0d7224 */ /* 0x000fe400078e0004 */
[----:B------:R-:W-:Y:S02]  /*246f0*/  IMAD.MOV.U32 R12, RZ, RZ, 0x5 ;  /* 0x00000005ff0c7424 */ /* 0x000fe400078e00ff */
[----:B------:R-:W-:-:S07]  /*24700*/  IMAD.MOV.U32 R3, RZ, RZ, R14 ;  /* 0x000000ffff037224 */ /* 0x000fce00078e000e */
[----:B------:R-:W-:Y:S05]  /*24710*/  WARPSYNC.COLLECTIVE R15, `(.L_x_3138) ;  /* 0x000000000f087348 */ /* 0x000fea0003c00000 */
[----:B------:R0:W1:Y:S02]  /*24720*/  SHFL.IDX P6, R14, R13, R12, R11 ;  /* 0x0000000c0d0e7389 */ /* 0x00006400000c000b */
[----:B01----:R-:W-:Y:S01]  /*24730*/  ENDCOLLECTIVE ;  /* 0x000000000000791b */ /* 0x003fe20003800000 */
.L_x_3138:
        /* <DEDUP_REMOVED lines=17> */
.L_x_3139:
[----:B------:R-:W-:Y:S02]  /*24850*/  IMAD.MOV.U32 R13, RZ, RZ, R4 ;  /* 0x000000ffff0d7224 */ /* 0x000fe400078e0004 */
[----:B------:R-:W-:Y:S02]  /*24860*/  IMAD.MOV.U32 R12, RZ, RZ, 0x6 ;  /* 0x00000006ff0c7424 */ /* 0x000fe400078e00ff */
[----:B------:R-:W-:-:S07]  /*24870*/  IMAD.MOV.U32 R3, RZ, RZ, R14 ;  /* 0x000000ffff037224 */ /* 0x000fce00078e000e */
[----:B------:R-:W-:Y:S05]  /*24880*/  WARPSYNC.COLLECTIVE R15, `(.L_x_3140) ;  /* 0x000000000f087348 */ /* 0x000fea0003c00000 */
[----:B------:R0:W1:Y:S02]  /*24890*/  SHFL.IDX P6, R14, R13, R12, R11 ;  /* 0x0000000c0d0e7389 */ /* 0x00006400000c000b */
[----:B01----:R-:W-:Y:S01]  /*248a0*/  ENDCOLLECTIVE ;  /* 0x000000000000791b */ /* 0x003fe20003800000 */
.L_x_3140:
        /* <DEDUP_REMOVED lines=17> */
.L_x_3141:
[----:B------:R-:W-:Y:S01]  /*249c0*/  MOV R13, R4 ;  /* 0x00000004000d7202 */ /* 0x000fe20000000f00 */
[----:B------:R-:W-:Y:S02]  /*249d0*/  IMAD.MOV.U32 R12, RZ, RZ, 0x7 ;  /* 0x00000007ff0c7424 */ /* 0x000fe400078e00ff */
[----:B------:R-:W-:-:S07]  /*249e0*/  IMAD.MOV.U32 R3, RZ, RZ, R14 ;  /* 0x000000ffff037224 */ /* 0x000fce00078e000e */
[----:B------:R-:W-:Y:S05]  /*249f0*/  WARPSYNC.COLLECTIVE R15, `(.L_x_3142) ;  /* 0x000000000f087348 */ /* 0x000fea0003c00000 */
[----:B------:R0:W1:Y:S02]  /*24a00*/  SHFL.IDX P6, R14, R13, R12, R11 ;  /* 0x0000000c0d0e7389 */ /* 0x00006400000c000b */
[----:B01----:R-:W-:Y:S01]  /*24a10*/  ENDCOLLECTIVE ;  /* 0x000000000000791b */ /* 0x003fe20003800000 */
.L_x_3142:
[----:B------:R-:W-:-:S04]  /*24a20*/  @!P1 LEA R6, P4, R8, R3, 0x1 ;  /* 0x0000000308069211 */ /* 0x000fc800078808ff */
[----:B------:R-:W-:Y:S01]  /*24a30*/  @!P1 IADD3.X R7, RZ, R2, RZ, P4, !PT ;  /* 0x00000002ff079210 */ /* 0x000fe200027fe4ff */
[----:B------:R-:W-:-:S04]  /*24a40*/  @!P1 IMAD.MOV.U32 R2, RZ, RZ, R6 ;  /* 0x000000ffff029224 */ /* 0x000fc800078e0006 */
[----:B------:R-:W-:Y:S01]  /*24a50*/  @!P1 IMAD.MOV.U32 R3, RZ, RZ, R7 ;  /* 0x000000ffff039224 */ /* 0x000fe200078e0007 */
[----:B------:R-:W-:-:S04]  /*24a60*/  MOV R13, R0 ;  /* 0x00000000000d7202 */ /* 0x000fc80000000f00 */
        /* <DEDUP_REMOVED lines=10> */
.L_x_3143:
[----:B------:R-:W-:Y:S05]  /*24b10*/  BRA `(.L_x_3144) ;  /* 0xffffffac00547947 */ /* 0x000fea000383ffff */
.L_x_2997:
[----:B0-----:R0:W1:Y:S02]  /*24b20*/  SYNCS.PHASECHK.TRANS64.TRYWAIT P0, [R22+URZ+0x2a820], R3 ;  /* 0x02a82003160075a7 */ /* 0x001064000800017f */
[----:B-1----:R-:W-:Y:S05]  /*24b30*/  @!P0 NANOSLEEP.SYNCS 0x989680 ;  /* 0x009896800000895d */ /* 0x002fea0003900000 */
[----:B------:R-:W1:Y:S02]  /*24b40*/  @!P0 SYNCS.PHASECHK.TRANS64 P0, [R22+URZ+0x2a820], R3 ;  /* 0x02a82003160085a7 */ /* 0x000e64000800007f */
[----:B-1----:R-:W-:Y:S05]  /*24b50*/  @!P0 BRA `(.L_x_2997) ;  /* 0xfffffffc00f08947 */ /* 0x002fea000383ffff */
[----:B------:R-:W-:Y:S05]  /*24b60*/  BRA `(.L_x_3145) ;  /* 0xffffffac00c47947 */ /* 0x000fea000383ffff */
.L_x_3002:
[----:B0-----:R0:W1:Y:S02]  /*24b70*/  SYNCS.PHASECHK.TRANS64.TRYWAIT P0, [R5+URZ+0x2a840], R0 ;  /* 0x02a84000050075a7 */ /* 0x001064000800017f */
[----:B-1----:R-:W-:Y:S05]  /*24b80*/  @!P0 NANOSLEEP.SYNCS 0x989680 ;  /* 0x009896800000895d */ /* 0x002fea0003900000 */
[----:B------:R-:W1:Y:S02]  /*24b90*/  @!P0 SYNCS.PHASECHK.TRANS64 P0, [R5+URZ+0x2a840], R0 ;  /* 0x02a84000050085a7 */ /* 0x000e64000800007f */
[----:B-1----:R-:W-:Y:S05]  /*24ba0*/  @!P0 BRA `(.L_x_3002) ;  /* 0xfffffffc00f08947 */ /* 0x002fea000383ffff */
[----:B------:R-:W-:Y:S05]  /*24bb0*/  BRA `(.L_x_3146) ;  /* 0xffffffb0008c7947 */ /* 0x000fea000383ffff */
.L_x_3003:
        /* <DEDUP_REMOVED lines=8> */
.L_x_3148:
[----:B------:R-:W-:Y:S05]  /*24c40*/  BSYNC B1 ;  /* 0x0000000000017941 */ /* 0x000fea0003800000 */
.L_x_3147:
[----:B------:R-:W0:Y:S01]  /*24c50*/  S2R R35, SR_TID.X ;  /* 0x0000000000237919 */ /* 0x000e220000002100 */
[----:B------:R-:W-:Y:S01]  /*24c60*/  MOV R13, R9 ;  /* 0x00000009000d7202 */ /* 0x000fe20000000f00 */
        /* <DEDUP_REMOVED lines=8> */
.L_x_3149:
[----:B------:R-:W-:Y:S01]  /*24cf0*/  MOV R13, R8 ;  /* 0x00000008000d7202 */ /* 0x000fe20000000f00 */
[----:B------:R-:W-:Y:S01]  /*24d00*/  IMAD.MOV.U32 R12, RZ, RZ, 0x1 ;  /* 0x00000001ff0c7424 */ /* 0x000fe200078e00ff */
[----:B------:R-:W-:Y:S01]  /*24d10*/  SHF.L.U32 R35, R35, 0x3, RZ ;  /* 0x0000000323237819 */ /* 0x000fe200000006ff */
[----:B------:R-:W-:-:S03]  /*24d20*/  IMAD.MOV.U32 R2, RZ, RZ, R14 ;  /* 0x000000ffff027224 */ /* 0x000fc600078e000e */
[----:B------:R-:W-:-:S07]  /*24d30*/  LOP3.LUT R35, R35, 0x38, RZ, 0xc0, !PT ;  /* 0x0000003823237812 */ /* 0x000fce00078ec0ff */
[----:B------:R-:W-:Y:S05]  /*24d40*/  WARPSYNC.COLLECTIVE R15, `(.L_x_3150) ;  /* 0x000000000f087348 */ /* 0x000fea0003c00000 */
[----:B------:R0:W1:Y:S02]  /*24d50*/  SHFL.IDX P6, R14, R13, R12, R11 ;  /* 0x0000000c0d0e7389 */ /* 0x00006400000c000b */
[----:B01----:R-:W-:Y:S01]  /*24d60*/  ENDCOLLECTIVE ;  /* 0x000000000000791b */ /* 0x003fe20003800000 */
.L_x_3150:
        /* <DEDUP_REMOVED lines=14> */
.L_x_3151:
[----:B------:R-:W-:Y:S01]  /*24e50*/  MOV R13, R8 ;  /* 0x00000008000d7202 */ /* 0x000fe20000000f00 */
[----:B------:R-:W-:Y:S02]  /*24e60*/  IMAD.MOV.U32 R12, RZ, RZ, 0x2 ;  /* 0x00000002ff0c7424 */ /* 0x000fe400078e00ff */
[----:B------:R-:W-:-:S07]  /*24e70*/  IMAD.MOV.U32 R2, RZ, RZ, R14 ;  /* 0x000000ffff027224 */ /* 0x000fce00078e000e */
[----:B------:R-:W-:Y:S05]  /*24e80*/  WARPSYNC.COLLECTIVE R15, `(.L_x_3152) ;  /* 0x000000000f087348 */ /* 0x000fea0003c00000 */
[----:B------:R0:W1:Y:S02]  /*24e90*/  SHFL.IDX P6, R14, R13, R12, R11 ;  /* 0x0000000c0d0e7389 */ /* 0x00006400000c000b */
[----:B01----:R-:W-:Y:S01]  /*24ea0*/  ENDCOLLECTIVE ;  /* 0x000000000000791b */ /* 0x003fe20003800000 */
.L_x_3152:
        /* <DEDUP_REMOVED lines=13> */
.L_x_3153:
[----:B------:R-:W-:Y:S01]  /*24f80*/  MOV R13, R8 ;  /* 0x00000008000d7202 */ /* 0x000fe20000000f00 */
[----:B------:R-:W-:Y:S02]  /*24f90*/  IMAD.MOV.U32 R12, RZ, RZ, 0x3 ;  /* 0x00000003ff0c7424 */ /* 0x000fe400078e00ff */
[----:B------:R-:W-:-:S07]  /*24fa0*/  IMAD.MOV.U32 R2, RZ, RZ, R14 ;  /* 0x000000ffff027224 */ /* 0x000fce00078e000e */
[----:B------:R-:W-:Y:S05]  /*24fb0*/  WARPSYNC.COLLECTIVE R15, `(.L_x_3154) ;  /* 0x000000000f087348 */ /* 0x000fea0003c00000 */
[----:B------:R0:W1:Y:S02]  /*24fc0*/  SHFL.IDX P6, R14, R13, R12, R11 ;  /* 0x0000000c0d0e7389 */ /* 0x00006400000c000b */
[----:B01----:R-:W-:Y:S01]  /*24fd0*/  ENDCOLLECTIVE ;  /* 0x000000000000791b */ /* 0x003fe20003800000 */
.L_x_3154:
        /* <DEDUP_REMOVED lines=13> */
.L_x_3155:
[----:B------:R-:W-:Y:S01]  /*250b0*/  IMAD.MOV.U32 R13, RZ, RZ, R8 ;  /* 0x000000ffff0d7224 */ /* 0x000fe200078e0008 */
[----:B------:R-:W-:Y:S01]  /*250c0*/  MOV R12, 0x4 ;  /* 0x00000004000c7802 */ /* 0x000fe20000000f00 */
[----:B------:R-:W-:-:S07]  /*250d0*/  IMAD.MOV.U32 R2, RZ, RZ, R14 ;  /* 0x000000ffff027224 */ /* 0x000fce00078e000e */
[----:B------:R-:W-:Y:S05]  /*250e0*/  WARPSYNC.COLLECTIVE R15, `(.L_x_3156) ;  /* 0x000000000f087348 */ /* 0x000fea0003c00000 */
[----:B------:R0:W1:Y:S02]  /*250f0*/  SHFL.IDX P6, R14, R13, R12, R11 ;  /* 0x0000000c0d0e7389 */ /* 0x00006400000c000b */
[----:B01----:R-:W-:Y:S01]  /*25100*/  ENDCOLLECTIVE ;  /* 0x000000000000791b */ /* 0x003fe20003800000 */
.L_x_3156:
        /* <DEDUP_REMOVED lines=13> */
.L_x_3157:
[----:B------:R-:W-:Y:S01]  /*251e0*/  IMAD.MOV.U32 R13, RZ, RZ, R8 ;  /* 0x000000ffff0d7224 */ /* 0x000fe200078e0008 */
[----:B------:R-:W-:Y:S01]  /*251f0*/  MOV R12, 0x5 ;  /* 0x00000005000c7802 */ /* 0x000fe20000000f00 */
[----:B------:R-:W-:-:S07]  /*25200*/  IMAD.MOV.U32 R2, RZ, RZ, R14 ;  /* 0x000000ffff027224 */ /* 0x000fce00078e000e */
[----:B------:R-:W-:Y:S05]  /*25210*/  WARPSYNC.COLLECTIVE R15, `(.L_x_3158) ;  /* 0x000000000f087348 */ /* 0x000fea0003c00000 */
[----:B------:R0:W1:Y:S02]  /*25220*/  SHFL.IDX P6, R14, R13, R12, R11 ;  /* 0x0000000c0d0e7389 */ /* 0x00006400000c000b */
[----:B01----:R-:W-:Y:S01]  /*25230*/  ENDCOLLECTIVE ;  /* 0x000000000000791b */ /* 0x003fe20003800000 */
.L_x_3158:
        /* <DEDUP_REMOVED lines=13> */
.L_x_3159:
[----:B------:R-:W-:Y:S01]  /*25310*/  IMAD.MOV.U32 R2, RZ, RZ, R14 ;  /* 0x000000ffff027224 */ /* 0x000fe200078e000e */
[----:B------:R-:W-:Y:S06]  /*25320*/  BRA `(.L_x_3160) ;  /* 0xffffffac00c47947 */ /* 0x000fec000383ffff */
.L_x_3008:
[----:B-1----:R1:W2:Y:S02]  /*25330*/  SYNCS.PHASECHK.TRANS64.TRYWAIT P0, [R5+URZ+0x2a860], R2 ;  /* 0x02a86002050075a7 */ /* 0x0022a4000800017f */
[----:B--2---:R-:W-:Y:S05]  /*25340*/  @!P0 NANOSLEEP.SYNCS 0x989680 ;  /* 0x009896800000895d */ /* 0x004fea0003900000 */
[----:B------:R-:W2:Y:S02]  /*25350*/  @!P0 SYNCS.PHASECHK.TRANS64 P0, [R5+URZ+0x2a860], R2 ;  /* 0x02a86002050085a7 */ /* 0x000ea4000800007f */
[----:B--2---:R-:W-:Y:S05]  /*25360*/  @!P0 BRA `(.L_x_3008) ;  /* 0xfffffffc00f08947 */ /* 0x004fea000383ffff */
[----:B------:R-:W-:Y:S05]  /*25370*/  BRA `(.L_x_3161) ;  /* 0xffffffb000207947 */ /* 0x000fea000383ffff */
.L_x_3009:
        /* <DEDUP_REMOVED lines=8> */
.L_x_3163:
[----:B------:R-:W-:Y:S05]  /*25400*/  BSYNC B1 ;  /* 0x0000000000017941 */ /* 0x000fea0003800000 */
.L_x_3162:
        /* <DEDUP_REMOVED lines=9> */
.L_x_3164:
[----:B------:R-:W-:Y:S01]  /*254a0*/  MOV R13, R25 ;  /* 0x00000019000d7202 */ /* 0x000fe20000000f00 */
[----:B------:R-:W-:Y:S02]  /*254b0*/  IMAD.MOV.U32 R12, RZ, RZ, 0x1 ;  /* 0x00000001ff0c7424 */ /* 0x000fe400078e00ff */
[----:B------:R-:W-:-:S07]  /*254c0*/  IMAD.MOV.U32 R2, RZ, RZ, R14 ;  /* 0x000000ffff027224 */ /* 0x000fce00078e000e */
[----:B------:R-:W-:Y:S05]  /*254d0*/  WARPSYNC.COLLECTIVE R15, `(.L_x_3165) ;  /* 0x000000000f087348 */ /* 0x000fea0003c00000 */
[----:B------:R0:W1:Y:S02]  /*254e0*/  SHFL.IDX P6, R14, R13, R12, R11 ;  /* 0x0000000c0d0e7389 */ /* 0x00006400000c000b */
[----:B01----:R-:W-:Y:S01]  /*254f0*/  ENDCOLLECTIVE ;  /* 0x000000000000791b */ /* 0x003fe20003800000 */
.L_x_3165:
        /* <DEDUP_REMOVED lines=15> */
.L_x_3166:
[----:B------:R-:W-:Y:S01]  /*255f0*/  MOV R13, R25 ;  /* 0x00000019000d7202 */ /* 0x000fe20000000f00 */
[----:B------:R-:W-:Y:S01]  /*25600*/  IMAD.MOV.U32 R12, RZ, RZ, 0x2 ;  /* 0x00000002ff0c7424 */ /* 0x000fe200078e00ff */
[----:B------:R-:W-:-:S07]  /*25610*/  MOV R2, R14 ;  /* 0x0000000e00027202 */ /* 0x000fce0000000f00 */
[----:B------:R-:W-:Y:S05]  /*25620*/  WARPSYNC.COLLECTIVE R15, `(.L_x_3167) ;  /* 0x000000000f087348 */ /* 0x000fea0003c00000 */
[----:B------:R0:W1:Y:S02]  /*25630*/  SHFL.IDX P6, R14, R13, R12, R11 ;  /* 0x0000000c0d0e7389 */ /* 0x00006400000c000b */
[----:B01----:R-:W-:Y:S01]  /*25640*/  ENDCOLLECTIVE ;  /* 0x000000000000791b */ /* 0x003fe20003800000 */
.L_x_3167:
        /* <DEDUP_REMOVED lines=14> */
.L_x_3168:
[----:B------:R-:W-:Y:S01]  /*25730*/  MOV R13, R25 ;  /* 0x00000019000d7202 */ /* 0x000fe20000000f00 */
[----:B------:R-:W-:Y:S01]  /*25740*/  IMAD.MOV.U32 R12, RZ, RZ, 0x3 ;  /* 0x00000003ff0c7424 */ /* 0x000fe200078e00ff */
[----:B------:R-:W-:-:S07]  /*25750*/  MOV R2, R14 ;  /* 0x0000000e00027202 */ /* 0x000fce0000000f00 */
[----:B------:R-:W-:Y:S05]  /*25760*/  WARPSYNC.COLLECTIVE R15, `(.L_x_3169) ;  /* 0x000000000f087348 */ /* 0x000fea0003c00000 */
[----:B------:R0:W1:Y:S02]  /*25770*/  SHFL.IDX P6, R14, R13, R12, R11 ;  /* 0x0000000c0d0e7389 */ /* 0x00006400000c000b */
[----:B01----:R-:W-:Y:S01]  /*25780*/  ENDCOLLECTIVE ;  /* 0x000000000000791b */ /* 0x003fe20003800000 */
.L_x_3169:
        /* <DEDUP_REMOVED lines=14> */
.L_x_3170:
[----:B------:R-:W-:Y:S01]  /*25870*/  MOV R13, R25 ;  /* 0x00000019000d7202 */ /* 0x000fe20000000f00 */
[----:B------:R-:W-:Y:S01]  /*25880*/  IMAD.MOV.U32 R12, RZ, RZ, 0x4 ;  /* 0x00000004ff0c7424 */ /* 0x000fe200078e00ff */
[----:B------:R-:W-:-:S07]  /*25890*/  MOV R2, R14 ;  /* 0x0000000e00027202 */ /* 0x000fce0000000f00 */
[----:B------:R-:W-:Y:S05]  /*258a0*/  WARPSYNC.COLLECTIVE R15, `(.L_x_3171) ;  /* 0x000000000f087348 */ /* 0x000fea0003c00000 */
[----:B------:R0:W1:Y:S02]  /*258b0*/  SHFL.IDX P6, R14, R13, R12, R11 ;  /* 0x0000000c0d0e7389 */ /* 0x00006400000c000b */
[----:B01----:R-:W-:Y:S01]  /*258c0*/  ENDCOLLECTIVE ;  /* 0x000000000000791b */ /* 0x003fe20003800000 */
.L_x_3171:
        /* <DEDUP_REMOVED lines=14> */
.L_x_3172:
[----:B------:R-:W-:Y:S01]  /*259b0*/  MOV R13, R25 ;  /* 0x00000019000d7202 */ /* 0x000fe20000000f00 */
[----:B------:R-:W-:Y:S01]  /*259c0*/  IMAD.MOV.U32 R12, RZ, RZ, 0x5 ;  /* 0x00000005ff0c7424 */ /* 0x000fe200078e00ff */
[----:B------:R-:W-:-:S07]  /*259d0*/  MOV R2, R14 ;  /* 0x0000000e00027202 */ /* 0x000fce0000000f00 */
[----:B------:R-:W-:Y:S05]  /*259e0*/  WARPSYNC.COLLECTIVE R15, `(.L_x_3173) ;  /* 0x000000000f087348 */ /* 0x000fea0003c00000 */
[----:B------:R0:W1:Y:S02]  /*259f0*/  SHFL.IDX P6, R14, R13, R12, R11 ;  /* 0x0000000c0d0e7389 */ /* 0x00006400000c000b */
[----:B01----:R-:W-:Y:S01]  /*25a00*/  ENDCOLLECTIVE ;  /* 0x000000000000791b */ /* 0x003fe20003800000 */
.L_x_3173:
        /* <DEDUP_REMOVED lines=13> */
.L_x_3174:
[----:B------:R-:W-:Y:S01]  /*25ae0*/  @!PT LDS RZ, [RZ] ;  /* 0x00000000fffff984 */ /* 0x000fe20000000800 */
[----:B------:R-:W-:Y:S01]  /*25af0*/  @!PT LDS RZ, [RZ] ;  /* 0x00000000fffff984 */ /* 0x000fe20000000800 */
[----:B------:R-:W-:Y:S01]  /*25b00*/  @!PT LDS RZ, [RZ] ;  /* 0x00000000fffff984 */ /* 0x000fe20000000800 */
[----:B------:R0:W-:Y:S02]  /*25b10*/  LDGSTS.E.BYPASS.LTC128B.128 [R4+0x5400], desc[UR60][R2.64+0x80], !P2 ;  /* 0x0540008002047fae */ /* 0x0001e4000d101d7c */
[----:B0-----:R-:W-:Y:S01]  /*25b20*/  MOV R2, R14 ;  /* 0x0000000e00027202 */ /* 0x001fe20000000f00 */
[----:B------:R-:W-:Y:S06]  /*25b30*/  BRA `(.L_x_3175) ;  /* 0xffffffac00107947 */ /* 0x000fec000383ffff */
.L_x_3017:
[----:B0-----:R0:W1:Y:S02]  /*25b40*/  SYNCS.PHASECHK.TRANS64.TRYWAIT P0, [R0+URZ+0x2a860], R3 ;  /* 0x02a86003000075a7 */ /* 0x001064000800017f */
[----:B-1----:R-:W-:Y:S05]  /*25b50*/  @!P0 NANOSLEEP.SYNCS 0x989680 ;  /* 0x009896800000895d */ /* 0x002fea0003900000 */
[----:B------:R-:W1:Y:S02]  /*25b60*/  @!P0 SYNCS.PHASECHK.TRANS64 P0, [R0+URZ+0x2a860], R3 ;  /* 0x02a86003000085a7 */ /* 0x000e64000800007f */
[----:B-1----:R-:W-:Y:S05]  /*25b70*/  @!P0 BRA `(.L_x_3017) ;  /* 0xfffffffc00f08947 */ /* 0x002fea000383ffff */
[----:B------:R-:W-:Y:S05]  /*25b80*/  BRA `(.L_x_3176) ;  /* 0xffffffb0002c7947 */ /* 0x000fea000383ffff */
.L_x_3018:
        /* <DEDUP_REMOVED lines=8> */
.L_x_3178:
[----:B------:R-:W-:Y:S05]  /*25c10*/  BSYNC B0 ;  /* 0x0000000000007941 */ /* 0x000fea0003800000 */
.L_x_3177:
        /* <DEDUP_REMOVED lines=12> */
.L_x_3179:
        /* <DEDUP_REMOVED lines=12> */
.L_x_3180:
        /* <DEDUP_REMOVED lines=13> */
.L_x_3181:
[----:B------:R-:W-:Y:S01]  /*25e70*/  IMAD.MOV.U32 R13, RZ, RZ, R25 ;  /* 0x000000ffff0d7224 */ /* 0x000fe200078e0019 */
[----:B------:R-:W-:Y:S02]  /*25e80*/  MOV R12, 0x2 ;  /* 0x00000002000c7802 */ /* 0x000fe40000000f00 */
[----:B------:R-:W-:-:S13]  /*25e90*/  IADD3 R2, P2, R14, R5, RZ ;  /* 0x000000050e027210 */ /* 0x000fda0007f5e0ff */
[----:B------:R-:W-:Y:S05]  /*25ea0*/  WARPSYNC.COLLECTIVE R15, `(.L_x_3182) ;  /* 0x000000000f087348 */ /* 0x000fea0003c00000 */
[----:B------:R0:W1:Y:S02]  /*25eb0*/  SHFL.IDX P6, R14, R13, R12, R11 ;  /* 0x0000000c0d0e7389 */ /* 0x00006400000c000b */
[----:B01----:R-:W-:Y:S01]  /*25ec0*/  ENDCOLLECTIVE ;  /* 0x000000000000791b */ /* 0x003fe20003800000 */
.L_x_3182:
        /* <DEDUP_REMOVED lines=13> */
.L_x_3183:
[----:B------:R-:W-:Y:S01]  /*25fa0*/  IMAD.MOV.U32 R13, RZ, RZ, R25 ;  /* 0x000000ffff0d7224 */ /* 0x000fe200078e0019 */
[----:B------:R-:W-:Y:S01]  /*25fb0*/  MOV R12, 0x3 ;  /* 0x00000003000c7802 */ /* 0x000fe20000000f00 */
[----:B------:R-:W-:-:S07]  /*25fc0*/  IMAD.MOV.U32 R10, RZ, RZ, R14 ;  /* 0x000000ffff0a7224 */ /* 0x000fce00078e000e */
[----:B------:R-:W-:Y:S05]  /*25fd0*/  WARPSYNC.COLLECTIVE R15, `(.L_x_3184) ;  /* 0x000000000f087348 */ /* 0x000fea0003c00000 */
[----:B------:R0:W1:Y:S02]  /*25fe0*/  SHFL.IDX P6, R14, R13, R12, R11 ;  /* 0x0000000c0d0e7389 */ /* 0x00006400000c000b */
[----:B01----:R-:W-:Y:S01]  /*25ff0*/  ENDCOLLECTIVE ;  /* 0x000000000000791b */ /* 0x003fe20003800000 */
.L_x_3184:
        /* <DEDUP_REMOVED lines=14> */
.L_x_3185:
[----:B------:R-:W-:Y:S01]  /*260e0*/  MOV R13, R25 ;  /* 0x00000019000d7202 */ /* 0x000fe20000000f00 */
[----:B------:R-:W-:Y:S01]  /*260f0*/  IMAD.MOV.U32 R12, RZ, RZ, 0x4 ;  /* 0x00000004ff0c7424 */ /* 0x000fe200078e00ff */
[----:B------:R-:W-:-:S13]  /*26100*/  IADD3 R2, P2, R14, R5, RZ ;  /* 0x000000050e027210 */ /* 0x000fda0007f5e0ff */
[----:B------:R-:W-:Y:S05]  /*26110*/  WARPSYNC.COLLECTIVE R15, `(.L_x_3186) ;  /* 0x000000000f087348 */ /* 0x000fea0003c00000 */
[----:B------:R0:W1:Y:S02]  /*26120*/  SHFL.IDX P6, R14, R13, R12, R11 ;  /* 0x0000000c0d0e7389 */ /* 0x00006400000c000b */
[----:B01----:R-:W-:Y:S01]  /*26130*/  ENDCOLLECTIVE ;  /* 0x000000000000791b */ /* 0x003fe20003800000 */
.L_x_3186:
        /* <DEDUP_REMOVED lines=13> */
.L_x_3187:
[----:B------:R-:W-:Y:S01]  /*26210*/  MOV R13, R25 ;  /* 0x00000019000d7202 */ /* 0x000fe20000000f00 */
[----:B------:R-:W-:Y:S01]  /*26220*/  IMAD.MOV.U32 R12, RZ, RZ, 0x5 ;  /* 0x00000005ff0c7424 */ /* 0x000fe200078e00ff */
[----:B------:R-:W-:-:S07]  /*26230*/  MOV R10, R14 ;  /* 0x0000000e000a7202 */ /* 0x000fce0000000f00 */
[----:B------:R-:W-:Y:S05]  /*26240*/  WARPSYNC.COLLECTIVE R15, `(.L_x_3188) ;  /* 0x000000000f087348 */ /* 0x000fea0003c00000 */
[----:B------:R0:W1:Y:S02]  /*26250*/  SHFL.IDX P6, R14, R13, R12, R11 ;  /* 0x0000000c0d0e7389 */ /* 0x00006400000c000b */
[----:B01----:R-:W-:Y:S01]  /*26260*/  ENDCOLLECTIVE ;  /* 0x000000000000791b */ /* 0x003fe20003800000 */
.L_x_3188:
        /* <DEDUP_REMOVED lines=12> */
.L_x_3189:
[----:B------:R-:W-:Y:S05]  /*26330*/  BRA `(.L_x_3190) ;  /* 0xffffffac00287947 */ /* 0x000fea000383ffff */
.L_x_3023:
[----:B------:R-:W-:Y:S01]  /*26340*/  BSSY B0, `(.L_x_3191) ;  /* 0x0000008000007945 */ /* 0x000fe20003800000 */
[----:B------:R-:W-:Y:S01]  /*26350*/  MOV R13, R16 ;  /* 0x00000010000d7202 */ /* 0x000fe20000000f00 */
[----:B------:R-:W-:Y:S01]  /*26360*/  IMAD.MOV.U32 R12, RZ, RZ, RZ ;  /* 0x000000ffff0c7224 */ /* 0x000fe200078e00ff */
[----:B------:R-:W-:Y:S01]  /*26370*/  MOV R11, 0x1f ;  /* 0x0000001f000b7802 */ /* 0x000fe20000000f00 */
[----:B------:R-:W-:-:S07]  /*26380*/  IMAD.MOV.U32 R15, RZ, RZ, -0x1 ;  /* 0xffffffffff0f7424 */ /* 0x000fce00078e00ff */
[----:B01----:R-:W-:Y:S05]  /*26390*/  WARPSYNC.COLLECTIVE R15, `(.L_x_3192) ;  /* 0x000000000f087348 */ /* 0x003fea0003c00000 */
[----:B------:R2:W3:Y:S02]  /*263a0*/  SHFL.IDX P6, R14, R13, R12, R11 ;  /* 0x0000000c0d0e7389 */ /* 0x0004e400000c000b */
[----:B0123--:R-:W-:Y:S01]  /*263b0*/  ENDCOLLECTIVE ;  /* 0x000000000000791b */ /* 0x00ffe20003800000 */
.L_x_3192:
[----:B------:R-:W-:Y:S05]  /*263c0*/  BSYNC B0 ;  /* 0x0000000000007941 */ /* 0x000fea0003800000 */
.L_x_3191:
        /* <DEDUP_REMOVED lines=9> */
.L_x_3193:
[----:B------:R-:W-:Y:S02]  /*26460*/  ULDC UR4, c[0x0][0xc3c] ;  /* 0x00030f0000047ab9 */ /* 0x000fe40000000800 */
[----:B------:R-:W-:-:S13]  /*26470*/  ISETP.GE.OR P1, PT, R5, UR4, !P0 ;  /* 0x0000000405007c0c */ /* 0x000fda000c726670 */
[----:B------:R-:W0:Y:S01]  /*26480*/  @!P1 LDC.64 R2, c[0x0][0xc80] ;  /* 0x00032000ff029b82 */ /* 0x000e220000000a00 */
[----:B------:R-:W-:Y:S01]  /*26490*/  MOV R11, RZ ;  /* 0x000000ff000b7202 */ /* 0x000fe20000000f00 */
        /* <DEDUP_REMOVED lines=14> */
.L_x_3194:
[----:B------:R-:W-:Y:S01]  /*26580*/  IMAD.MOV.U32 R12, RZ, RZ, 0x2 ;  /* 0x00000002ff0c7424 */ /* 0x000fe200078e00ff */
[----:B------:R-:W-:-:S05]  /*26590*/  SEL R6, R14, RZ, P1 ;  /* 0x000000ff0e067207 */ /* 0x000fca0000800000 */
[----:B------:R-:W-:-:S05]  /*265a0*/  IMAD.IADD R6, R5, 0x1, R6 ;  /* 0x0000000105067824 */ /* 0x000fca00078e0206 */
[----:B------:R-:W-:-:S07]  /*265b0*/  MOV R13, R6 ;  /* 0x00000006000d7202 */ /* 0x000fce0000000f00 */
[----:B------:R-:W-:Y:S05]  /*265c0*/  WARPSYNC.COLLECTIVE R15, `(.L_x_3195) ;  /* 0x000000000f087348 */ /* 0x000fea0003c00000 */
[----:B------:R0:W1:Y:S02]  /*265d0*/  SHFL.UP P6, R14, R13, R12, R11 ;  /* 0x0400000c0d0e7389 */ /* 0x00006400000c000b */
[----:B01----:R-:W-:Y:S01]  /*265e0*/  ENDCOLLECTIVE ;  /* 0x000000000000791b */ /* 0x003fe20003800000 */
.L_x_3195:
[----:B------:R-:W-:Y:S02]  /*265f0*/  MOV R12, 0x4 ;  /* 0x00000004000c7802 */ /* 0x000fe40000000f00 */
[----:B------:R-:W-:-:S04]  /*26600*/  SEL R7, R14, RZ, P2 ;  /* 0x000000ff0e077207 */ /* 0x000fc80001000000 */
[----:B------:R-:W-:-:S05]  /*26610*/  IADD3 R7, R6, R7, RZ ;  /* 0x0000000706077210 */ /* 0x000fca0007ffe0ff */
[----:B------:R-:W-:-:S07]  /*26620*/  IMAD.MOV.U32 R13, RZ, RZ, R7 ;  /* 0x000000ffff0d7224 */ /* 0x000fce00078e0007 */
[----:B------:R-:W-:Y:S05]  /*26630*/  WARPSYNC.COLLECTIVE R15, `(.L_x_3196) ;  /* 0x000000000f087348 */ /* 0x000fea0003c00000 */
[----:B------:R0:W1:Y:S02]  /*26640*/  SHFL.UP P6, R14, R13, R12, R11 ;  /* 0x0400000c0d0e7389 */ /* 0x00006400000c000b */
[----:B01----:R-:W-:Y:S01]  /*26650*/  ENDCOLLECTIVE ;  /* 0x000000000000791b */ /* 0x003fe20003800000 */
.L_x_3196:
[----:B------:R-:W-:Y:S01]  /*26660*/  IMAD.MOV.U32 R12, RZ, RZ, 0x8 ;  /* 0x00000008ff0c7424 */ /* 0x000fe200078e00ff */
[----:B------:R-:W-:-:S05]  /*26670*/  SEL R2, R14, RZ, P3 ;  /* 0x000000ff0e027207 */ /* 0x000fca0001800000 */
[----:B------:R-:W-:-:S05]  /*26680*/  IMAD.IADD R2, R7, 0x1, R2 ;  /* 0x0000000107027824 */ /* 0x000fca00078e0202 */
[----:B------:R-:W-:-:S07]  /*26690*/  MOV R13, R2 ;  /* 0x00000002000d7202 */ /* 0x000fce0000000f00 */
[----:B------:R-:W-:Y:S05]  /*266a0*/  WARPSYNC.COLLECTIVE R15, `(.L_x_3197) ;  /* 0x000000000f087348 */ /* 0x000fea0003c00000 */
[----:B------:R0:W1:Y:S02]  /*266b0*/  SHFL.UP P6, R14, R13, R12, R11 ;  /* 0x0400000c0d0e7389 */ /* 0x00006400000c000b */
[----:B01----:R-:W-:Y:S01]  /*266c0*/  ENDCOLLECTIVE ;  /* 0x000000000000791b */ /* 0x003fe20003800000 */
.L_x_3197:
[----:B------:R-:W-:Y:S02]  /*266d0*/  MOV R12, 0x10 ;  /* 0x00000010000c7802 */ /* 0x000fe40000000f00 */
[----:B------:R-:W-:-:S04]  /*266e0*/  SEL R3, R14, RZ, P4 ;  /* 0x000000ff0e037207 */ /* 0x000fc80002000000 */
[----:B------:R-:W-:-:S05]  /*266f0*/  IADD3 R3, R2, R3, RZ ;  /* 0x0000000302037210 */ /* 0x000fca0007ffe0ff */
[----:B------:R-:W-:-:S07]  /*26700*/  IMAD.MOV.U32 R13, RZ, RZ, R3 ;  /* 0x000000ffff0d7224 */ /* 0x000fce00078e0003 */
[----:B------:R-:W-:Y:S05]  /*26710*/  WARPSYNC.COLLECTIVE R15, `(.L_x_3198) ;  /* 0x000000000f087348 */ /* 0x000fea0003c00000 */
[----:B------:R0:W1:Y:S02]  /*26720*/  SHFL.UP P6, R14, R13, R12, R11 ;  /* 0x0400000c0d0e7389 */ /* 0x00006400000c000b */
[----:B01----:R-:W-:Y:S01]  /*26730*/  ENDCOLLECTIVE ;  /* 0x000000000000791b */ /* 0x003fe20003800000 */
.L_x_3198:
        /* <DEDUP_REMOVED lines=8> */
.L_x_3199:
[----:B------:R-:W-:Y:S05]  /*267c0*/  BRA `(.L_x_3200) ;  /* 0xffffffac00307947 */ /* 0x000fea000383ffff */
.L_x_3028:
[----:B------:R-:W-:Y:S01]  /*267d0*/  BSSY B0, `(.L_x_3201) ;  /* 0x0000008000007945 */ /* 0x000fe20003800000 */
[----:B-----5:R-:W-:Y:S01]  /*267e0*/  IMAD.MOV.U32 R13, RZ, RZ, R5 ;  /* 0x000000ffff0d7224 */ /* 0x020fe200078e0005 */
[----:B------:R-:W-:Y:S01]  /*267f0*/  MOV R12, 0x1 ;  /* 0x00000001000c7802 */ /* 0x000fe20000000f00 */
[----:B------:R-:W-:Y:S01]  /*26800*/  IMAD.MOV.U32 R11, RZ, RZ, RZ ;  /* 0x000000ffff0b7224 */ /* 0x000fe200078e00ff */
[----:B------:R-:W-:-:S07]  /*26810*/  MOV R15, 0xffffffff ;  /* 0xffffffff000f7802 */ /* 0x000fce0000000f00 */
[----:B01----:R-:W-:Y:S05]  /*26820*/  WARPSYNC.COLLECTIVE R15, `(.L_x_3202) ;  /* 0x000000000f087348 */ /* 0x003fea0003c00000 */
[----:B------:R2:W3:Y:S02]  /*26830*/  SHFL.UP P6, R14, R13, R12, R11 ;  /* 0x0400000c0d0e7389 */ /* 0x0004e400000c000b */
[----:B0123--:R-:W-:Y:S01]  /*26840*/  ENDCOLLECTIVE ;  /* 0x000000000000791b */ /* 0x00ffe20003800000 */
.L_x_3202:
[----:B------:R-:W-:Y:S05]  /*26850*/  BSYNC B0 ;  /* 0x0000000000007941 */ /* 0x000fea0003800000 */
.L_x_3201:
        /* <DEDUP_REMOVED lines=8> */
.L_x_3203:
[----:B------:R-:W-:Y:S01]  /*268e0*/  IMAD.MOV.U32 R12, RZ, RZ, 0x4 ;  /* 0x00000004ff0c7424 */ /* 0x000fe200078e00ff */
[----:B------:R-:W-:-:S05]  /*268f0*/  SEL R2, R14, RZ, P2 ;  /* 0x000000ff0e027207 */ /* 0x000fca0001000000 */
[----:B------:R-:W-:-:S05]  /*26900*/  IMAD.IADD R2, R13, 0x1, R2 ;  /* 0x000000010d027824 */ /* 0x000fca00078e0202 */
[----:B------:R-:W-:-:S07]  /*26910*/  MOV R13, R2 ;  /* 0x00000002000d7202 */ /* 0x000fce0000000f00 */
[----:B------:R-:W-:Y:S05]  /*26920*/  WARPSYNC.COLLECTIVE R15, `(.L_x_3204) ;  /* 0x000000000f087348 */ /* 0x000fea0003c00000 */
[----:B------:R0:W1:Y:S02]  /*26930*/  SHFL.UP P6, R14, R13, R12, R11 ;  /* 0x0400000c0d0e7389 */ /* 0x00006400000c000b */
[----:B01----:R-:W-:Y:S01]  /*26940*/  ENDCOLLECTIVE ;  /* 0x000000000000791b */ /* 0x003fe20003800000 */
.L_x_3204:
[----:B------:R-:W-:Y:S02]  /*26950*/  MOV R12, 0x8 ;  /* 0x00000008000c7802 */ /* 0x000fe40000000f00 */
[----:B------:R-:W-:-:S04]  /*26960*/  SEL R3, R14, RZ, P3 ;  /* 0x000000ff0e037207 */ /* 0x000fc80001800000 */
[----:B------:R-:W-:-:S05]  /*26970*/  IADD3 R3, R2, R3, RZ ;  /* 0x0000000302037210 */ /* 0x000fca0007ffe0ff */
[----:B------:R-:W-:-:S07]  /*26980*/  IMAD.MOV.U32 R13, RZ, RZ, R3 ;  /* 0x000000ffff0d7224 */ /* 0x000fce00078e0003 */
[----:B------:R-:W-:Y:S05]  /*26990*/  WARPSYNC.COLLECTIVE R15, `(.L_x_3205) ;  /* 0x000000000f087348 */ /* 0x000fea0003c00000 */
[----:B------:R0:W1:Y:S02]  /*269a0*/  SHFL.UP P6, R14, R13, R12, R11 ;  /* 0x0400000c0d0e7389 */ /* 0x00006400000c000b */
[----:B01----:R-:W-:Y:S01]  /*269b0*/  ENDCOLLECTIVE ;  /* 0x000000000000791b */ /* 0x003fe20003800000 */
.L_x_3205:
[----:B------:R-:W-:Y:S01]  /*269c0*/  IMAD.MOV.U32 R12, RZ, RZ, 0x10 ;  /* 0x00000010ff0c7424 */ /* 0x000fe200078e00ff */
[----:B------:R-:W-:-:S05]  /*269d0*/  SEL R4, R14, RZ, P4 ;  /* 0x000000ff0e047207 */ /* 0x000fca0002000000 */
[----:B------:R-:W-:-:S05]  /*269e0*/  IMAD.IADD R4, R3, 0x1, R4 ;  /* 0x0000000103047824 */ /* 0x000fca00078e0204 */
[----:B------:R-:W-:-:S07]  /*269f0*/  MOV R13, R4 ;  /* 0x00000004000d7202 */ /* 0x000fce0000000f00 */
[----:B------:R-:W-:Y:S05]  /*26a00*/  WARPSYNC.COLLECTIVE R15, `(.L_x_3206) ;  /* 0x000000000f087348 */ /* 0x000fea0003c00000 */
[----:B------:R0:W1:Y:S02]  /*26a10*/  SHFL.UP P6, R14, R13, R12, R11 ;  /* 0x0400000c0d0e7389 */ /* 0x00006400000c000b */
[----:B01----:R-:W-:Y:S01]  /*26a20*/  ENDCOLLECTIVE ;  /* 0x000000000000791b */ /* 0x003fe20003800000 */
.L_x_3206:
        /* <DEDUP_REMOVED lines=8> */
.L_x_3207:
[----:B------:R-:W-:Y:S05]  /*26ab0*/  BRA `(.L_x_3208) ;  /* 0xffffffac00107947 */ /* 0x000fea000383ffff */
.L_x_3030:
[----:B------:R-:W-:Y:S01]  /*26ac0*/  BSSY B0, `(.L_x_3209) ;  /* 0x0000006000007945 */ /* 0x000fe20003800000 */
[----:B------:R-:W-:Y:S02]  /*26ad0*/  PLOP3.LUT P6, PT, P6, PT, PT, 0x8, 0x0 ;  /* 0x000000000000781c */ /* 0x000fe400037ce170 */
[----:B------:R-:W-:-:S11]  /*26ae0*/  MOV R15, 0xffffffff ;  /* 0xffffffff000f7802 */ /* 0x000fd60000000f00 */
[----:B01----:R-:W-:Y:S05]  /*26af0*/  WARPSYNC.COLLECTIVE R15, `(.L_x_3210) ;  /* 0x000000000f087348 */ /* 0x003fea0003c00000 */
[----:B------:R-:W-:Y:S01]  /*26b00*/  VOTE.ANY R14, PT, P6 ;  /* 0x00000000000e7806 */ /* 0x000fe200030e0100 */
[----:B01----:R-:W-:Y:S06]  /*26b10*/  ENDCOLLECTIVE ;  /* 0x000000000000791b */ /* 0x003fec0003800000 */
.L_x_3210:
[----:B------:R-:W-:Y:S05]  /*26b20*/  BSYNC B0 ;  /* 0x0000000000007941 */ /* 0x000fea0003800000 */
.L_x_3209:
        /* <DEDUP_REMOVED lines=9> */
.L_x_3211:
[----:B------:R-:W-:Y:S01]  /*26bc0*/  MOV R5, R14 ;  /* 0x0000000e00057202 */ /* 0x000fe20000000f00 */
[----:B------:R-:W-:Y:S06]  /*26bd0*/  BRA `(.L_x_3212) ;  /* 0xffffffac00007947 */ /* 0x000fec000383ffff */
.L_x_3032:
[----:B------:R-:W-:Y:S01]  /*26be0*/  BSSY B0, `(.L_x_3213) ;  /* 0x0000007000007945 */ /* 0x000fe20003800000 */
[----:B------:R-:W-:Y:S01]  /*26bf0*/  IMAD.MOV.U32 R13, RZ, RZ, R2 ;  /* 0x000000ffff0d7224 */ /* 0x000fe200078e0002 */
[----:B------:R-:W-:Y:S01]  /*26c00*/  MOV R11, 0x1f ;  /* 0x0000001f000b7802 */ /* 0x000fe20000000f00 */
[----:B------:R-:W-:-:S07]  /*26c10*/  IMAD.MOV.U32 R15, RZ, RZ, -0x1 ;  /* 0xffffffffff0f7424 */ /* 0x000fce00078e00ff */
[----:B0123--:R-:W-:Y:S05]  /*26c20*/  WARPSYNC.COLLECTIVE R15, `(.L_x_3214) ;  /* 0x000000000f087348 */ /* 0x00ffea0003c00000 */
[----:B------:R4:W0:Y:S02]  /*26c30*/  SHFL.IDX P6, R14, R13, R12, R11 ;  /* 0x0000000c0d0e7389 */ /* 0x00082400000c000b */
[----:B01234-:R-:W-:Y:S01]  /*26c40*/  ENDCOLLECTIVE ;  /* 0x000000000000791b */ /* 0x01ffe20003800000 */
.L_x_3214:
[----:B------:R-:W-:Y:S05]  /*26c50*/  BSYNC B0 ;  /* 0x0000000000007941 */ /* 0x000fea0003800000 */
.L_x_3213:
[----:B------:R-:W-:Y:S05]  /*26c60*/  BRA `(.L_x_3031) ;  /* 0xffffffa800f87947 */ /* 0x000fea000383ffff */
.L_x_3036:
[----:B0-----:R0:W3:Y:S02]  /*26c70*/  SYNCS.PHASECHK.TRANS64.TRYWAIT P0, [R5+URZ+0x2a820], R0 ;  /* 0x02a82000050075a7 */ /* 0x0010e4000800017f */
[----:B---3--:R-:W-:Y:S05]  /*26c80*/  @!P0 NANOSLEEP.SYNCS 0x989680 ;  /* 0x009896800000895d */ /* 0x008fea0003900000 */
[----:B------:R-:W3:Y:S02]  /*26c90*/  @!P0 SYNCS.PHASECHK.TRANS64 P0, [R5+URZ+0x2a820], R0 ;  /* 0x02a82000050085a7 */ /* 0x000ee4000800007f */
[----:B---3--:R-:W-:Y:S05]  /*26ca0*/  @!P0 BRA `(.L_x_3036) ;  /* 0xfffffffc00f08947 */ /* 0x008fea000383ffff */
[----:B------:R-:W-:Y:S05]  /*26cb0*/  BRA `(.L_x_3215) ;  /* 0xffffffb000707947 */ /* 0x000fea000383ffff */
.L_x_3037:
[----:B------:R-:W3:Y:S01]  /*26cc0*/  S2R R2, SR_TID.X ;  /* 0x0000000000027919 */ /* 0x000ee20000002100 */
[----:B------:R-:W-:Y:S01]  /*26cd0*/  BSSY B0, `(.L_x_3216) ;  /* 0x000000a000007945 */ /* 0x000fe20003800000 */
[----:B------:R-:W-:Y:S01]  /*26ce0*/  IMAD.MOV.U32 R12, RZ, RZ, RZ ;  /* 0x000000ffff0c7224 */ /* 0x000fe200078e00ff */
[----:B------:R-:W-:Y:S01]  /*26cf0*/  MOV R11, 0x1f ;  /* 0x0000001f000b7802 */ /* 0x000fe20000000f00 */
[----:B------:R-:W-:Y:S01]  /*26d00*/  IMAD.MOV.U32 R15, RZ, RZ, -0x1 ;  /* 0xffffffffff0f7424 */ /* 0x000fe200078e00ff */
[----:B---3--:R-:W-:-:S04]  /*26d10*/  SHF.R.U32.HI R2, RZ, 0x5, R2 ;  /* 0x00000005ff027819 */ /* 0x008fc80000011602 */
[----:B------:R-:W-:-:S04]  /*26d20*/  LOP3.LUT R2, R2, 0x3, RZ, 0xc0, !PT ;  /* 0x0000000302027812 */ /* 0x000fc800078ec0ff */
[----:B------:R-:W-:-:S07]  /*26d30*/  MOV R13, R2 ;  /* 0x00000002000d7202 */ /* 0x000fce0000000f00 */
[----:B012---:R-:W-:Y:S05]  /*26d40*/  WARPSYNC.COLLECTIVE R15, `(.L_x_3217) ;  /* 0x000000000f087348 */ /* 0x007fea0003c00000 */
[----:B------:R3:W4:Y:S02]  /*26d50*/  SHFL.IDX P6, R14, R13, R12, R11 ;  /* 0x0000000c0d0e7389 */ /* 0x00072400000c000b */
[----:B01234-:R-:W-:Y:S01]  /*26d60*/  ENDCOLLECTIVE ;  /* 0x000000000000791b */ /* 0x01ffe20003800000 */
.L_x_3217:
[----:B------:R-:W-:Y:S05]  /*26d70*/  BSYNC B0 ;  /* 0x0000000000007941 */ /* 0x000fea0003800000 */
.L_x_3216:
[----:B------:R-:W-:Y:S05]  /*26d80*/  BRA `(.L_x_3218) ;  /* 0xffffffb000587947 */ /* 0x000fea000383ffff */
.L_x_3038:
[----:B------:R-:W-:Y:S01]  /*26d90*/  BSSY B0, `(.L_x_3219) ;  /* 0x0000006000007945 */ /* 0x000fe20003800000 */
[----:B------:R-:W-:-:S07]  /*26da0*/  MOV R15, 0xffffffff ;  /* 0xffffffff000f7802 */ /* 0x000fce0000000f00 */
[----:B012---:R-:W-:Y:S05]  /*26db0*/  WARPSYNC.COLLECTIVE R15, `(.L_x_3220) ;  /* 0x000000000f0c7348 */ /* 0x007fea0003c00000 */
[----:B------:R-:W-:Y:S02]  /*26dc0*/  ELECT P6, UR62, PT ;  /* 0x00000000003e782f */ /* 0x000fe400038c0000 */
[----:B------:R-:W-:Y:S01]  /*26dd0*/  MOV R14, UR62 ;  /* 0x0000003e000e7c02 */ /* 0x000fe20008000f00 */
[----:B012---:R-:W-:Y:S10]  /*26de0*/  ENDCOLLECTIVE ;  /* 0x000000000000791b */ /* 0x007ff40003800000 */
.L_x_3220:
[----:B------:R-:W-:Y:S05]  /*26df0*/  BSYNC B0 ;  /* 0x0000000000007941 */ /* 0x000fea0003800000 */
.L_x_3219:
[----:B------:R-:W-:Y:S05]  /*26e00*/  BRA `(.L_x_3221) ;  /* 0xffffffb0004c7947 */ /* 0x000fea000383ffff */
.L_x_3040:
[----:B0-----:R0:W3:Y:S02]  /*26e10*/  SYNCS.PHASECHK.TRANS64.TRYWAIT P1, [R3+URZ+0x2a840], R2 ;  /* 0x02a84002030075a7 */ /* 0x0010e4000802017f */
[----:B---3--:R-:W-:Y:S05]  /*26e20*/  @!P1 NANOSLEEP.SYNCS 0x989680 ;  /* 0x009896800000995d */ /* 0x008fea0003900000 */
[----:B------:R-:W3:Y:S02]  /*26e30*/  @!P1 SYNCS.PHASECHK.TRANS64 P1, [R3+URZ+0x2a840], R2 ;  /* 0x02a84002030095a7 */ /* 0x000ee4000802007f */
[----:B---3--:R-:W-:Y:S05]  /*26e40*/  @!P1 BRA `(.L_x_3040) ;  /* 0xfffffffc00f09947 */ /* 0x008fea000383ffff */
[----:B------:R-:W-:Y:S05]  /*26e50*/  BRA `(.L_x_3222) ;  /* 0xffffffb000747947 */ /* 0x000fea000383ffff */
.L_x_3042:
[----:B---3--:R3:W4:Y:S02]  /*26e60*/  SYNCS.PHASECHK.TRANS64.TRYWAIT P1, [R5+URZ+0x2a840], R0 ;  /* 0x02a84000050075a7 */ /* 0x008724000802017f */
[----:B----4-:R-:W-:Y:S05]  /*26e70*/  @!P1 NANOSLEEP.SYNCS 0x989680 ;  /* 0x009896800000995d */ /* 0x010fea0003900000 */
[----:B------:R-:W4:Y:S02]  /*26e80*/  @!P1 SYNCS.PHASECHK.TRANS64 P1, [R5+URZ+0x2a840], R0 ;  /* 0x02a84000050095a7 */ /* 0x000f24000802007f */
[----:B----4-:R-:W-:Y:S05]  /*26e90*/  @!P1 BRA `(.L_x_3042) ;  /* 0xfffffffc00f09947 */ /* 0x010fea000383ffff */
[----:B------:R-:W-:Y:S05]  /*26ea0*/  BRA `(.L_x_3223) ;  /* 0xffffffb000807947 */ /* 0x000fea000383ffff */
.L_x_3044:
[----:B----4-:R4:W0:Y:S02]  /*26eb0*/  SYNCS.PHASECHK.TRANS64.TRYWAIT P1, [R3+URZ+0x2a860], R2 ;  /* 0x02a86002030075a7 */ /* 0x010824000802017f */
[----:B0-----:R-:W-:Y:S05]  /*26ec0*/  @!P1 NANOSLEEP.SYNCS 0x989680 ;  /* 0x009896800000995d */ /* 0x001fea0003900000 */
[----:B------:R-:W0:Y:S02]  /*26ed0*/  @!P1 SYNCS.PHASECHK.TRANS64 P1, [R3+URZ+0x2a860], R2 ;  /* 0x02a86002030095a7 */ /* 0x000e24000802007f */
[----:B0-----:R-:W-:Y:S05]  /*26ee0*/  @!P1 BRA `(.L_x_3044) ;  /* 0xfffffffc00f09947 */ /* 0x001fea000383ffff */
[----:B------:R-:W-:Y:S05]  /*26ef0*/  BRA `(.L_x_3224) ;  /* 0xffffffb0007c7947 */ /* 0x000fea000383ffff */
.L_x_3225:
        /* <DEDUP_REMOVED lines=16> */
.L_x_3234:


//--------------------- .nv.global.init           --------------------------
	.section	.nv.global.init,"aw",@progbits
.nv.global.init:
	.type		$str$23,@object
	.size		$str$23,($str$24 - $str$23)
$str$23:
        /*0000*/ 	.byte	0x28, 0x61, 0x64, 0x64, 0x72, 0x65, 0x73, 0x73, 0x20, 0x26, 0x20, 0x6d, 0x61, 0x73, 0x6b, 0x29
        /*0010*/ 	.byte	0x20, 0x3d, 0x3d, 0x20, 0x30, 0x00
	.type		$str$24,@object
	.size		$str$24,(__unnamed_4 - $str$24)
$str$24:
        /*0016*/ 	.byte	0x2f, 0x74, 0x6d, 0x70, 0x2f, 0x6f, 0x73, 0x73, 0x5f, 0x6b, 0x65, 0x72, 0x6e, 0x65, 0x6c, 0x73
        /*0026*/ 	.byte	0x5f, 0x73, 0x72, 0x63, 0x2f, 0x66, 0x6c, 0x61, 0x73, 0x68, 0x5f, 0x61, 0x74, 0x74, 0x65, 0x6e
        /*0036*/ 	.byte	0x74, 0x69, 0x6f, 0x6e, 0x2f, 0x63, 0x73, 0x72, 0x63, 0x2f, 0x63, 0x75, 0x74, 0x6c, 0x61, 0x73
        /*0046*/ 	.byte	0x73, 0x2f, 0x69, 0x6e, 0x63, 0x6c, 0x75, 0x64, 0x65, 0x2f, 0x63, 0x75, 0x74, 0x65, 0x2f, 0x70
        /*0056*/ 	.byte	0x6f, 0x69, 0x6e, 0x74, 0x65, 0x72, 0x5f, 0x66, 0x6c, 0x61, 0x67, 0x67, 0x65, 0x64, 0x2e, 0x68
        /*0066*/ 	.byte	0x70, 0x70, 0x00
	.type		__unnamed_4,@object
	.size		__unnamed_4,(__unnamed_6 - __unnamed_4)
__unnamed_4:
        /* <DEDUP_REMOVED lines=24> */
	.type		__unnamed_6,@object
	.size		__unnamed_6,(__unnamed_3 - __unnamed_6)
__unnamed_6:
        /* <DEDUP_REMOVED lines=24> */
	.type		__unnamed_3,@object
	.size		__unnamed_3,(__unnamed_5 - __unnamed_3)
__unnamed_3:
        /* <DEDUP_REMOVED lines=29> */
	.type		__unnamed_5,@object
	.size		__unnamed_5,(__unnamed_2 - __unnamed_5)
__unnamed_5:
        /* <DEDUP_REMOVED lines=29> */
	.type		__unnamed_2,@object
	.size		__unnamed_2,(__unnamed_1 - __unnamed_2)
__unnamed_2:
        /* <DEDUP_REMOVED lines=29> */
	.type		__unnamed_1,@object
	.size		__unnamed_1,(.L_0 - __unnamed_1)
__unnamed_1:
        /* <DEDUP_REMOVED lines=28> */
        /*0a8d*/ 	.byte	0x31, 0x38, 0x34, 0x33, 0x32, 0x3e, 0x3e, 0x3e, 0x3e, 0x3e, 0x20, 0x26, 0x5d, 0x00
.L_0:


//--------------------- .nv.shared._ZN7cutlass13device_kernelIN5flash11enable_sm90INS1_16FlashAttnFwdSm90INS1_25CollectiveMainloopFwdSm90ILi2EN4cute5tupleIJNS5_1CILi1EEES8_S8_EEENS6_IJNS7_ILi128EEENS7_ILi96EEENS7_ILi192EEEEEELi128ENS_6half_tEfNS_4arch4Sm90ELb0ELb0ELb0ELb0ELb1ELb0ELb0ELb1ELb1ELb1ELb0ELb0EEENS1_21CollectiveEpilogueFwdINS6_IJSA_SA_SB_EEES9_SE_SG_Li256ELb0ELb1ELb0ELb0EEENS1_29StaticPersistentTileSchedulerILb0EEEEEEEEEvNT_6ParamsE --------------------------
	.section	.nv.shared._ZN7cutlass13device_kernelIN5flash11enable_sm90INS1_16FlashAttnFwdSm90INS1_25CollectiveMainloopFwdSm90ILi2EN4cute5tupleIJNS5_1CILi1EEES8_S8_EEENS6_IJNS7_ILi128EEENS7_ILi96EEENS7_ILi192EEEEEELi128ENS_6half_tEfNS_4arch4Sm90ELb0ELb0ELb0ELb0ELb1ELb0ELb0ELb1ELb1ELb1ELb0ELb0EEENS1_21CollectiveEpilogueFwdINS6_IJSA_SA_SB_EEES9_SE_SG_Li256ELb0ELb1ELb0ELb0EEENS1_29StaticPersistentTileSchedulerILb0EEEEEEEEEvNT_6ParamsE,"aw",@nobits
	.sectionflags	@""
	.align	16
	.zero		1024


//--------------------- .nv.shared.reserved.0     --------------------------
	.section	.nv.shared.reserved.0,"aw",@nobits
	.weak		__nv_reservedSMEM_offset_0_alias
	.size		__nv_reservedSMEM_offset_0_alias, 0, 0
	.other		__nv_reservedSMEM_offset_0_alias,@"STO_CUDA_RESERVED_SHARED STV_DEFAULT"
__nv_reservedSMEM_offset_0_alias:
	.zero		0


//--------------------- .nv.global                --------------------------
	.section	.nv.global,"aw",@nobits
.nv.global:
	.type		_ZN76_INTERNAL_885f51f7_40_flash_fwd_hdim192_128_fp16_paged_sm90_cu_61719c98_39964cute1_E,@object
	.size		_ZN76_INTERNAL_885f51f7_40_flash_fwd_hdim192_128_fp16_paged_sm90_cu_61719c98_39964cute1_E,(_ZN76_INTERNAL_885f51f7_40_flash_fwd_hdim192_128_fp16_paged_sm90_cu_61719c98_39964cuda3std3__45__cpo6cbeginE - _ZN76_INTERNAL_885f51f7_40_flash_fwd_hdim192_128_fp16_paged_sm90_cu_61719c98_39964cute1_E)
_ZN76_INTERNAL_885f51f7_40_flash_fwd_hdim192_128_fp16_paged_sm90_cu_61719c98_39964cute1_E:
	.zero		1
	.type		_ZN76_INTERNAL_885f51f7_40_flash_fwd_hdim192_128_fp16_paged_sm90_cu_61719c98_39964cuda3std3__45__cpo6cbeginE,@object
	.size		_ZN76_INTERNAL_885f51f7_40_flash_fwd_hdim192_128_fp16_paged_sm90_cu_61719c98_39964cuda3std3__45__cpo6cbeginE,(_ZN76_INTERNAL_885f51f7_40_flash_fwd_hdim192_128_fp16_paged_sm90_cu_61719c98_39964cuda3std3__48in_placeE - _ZN76_INTERNAL_885f51f7_40_flash_fwd_hdim192_128_fp16_paged_sm90_cu_61719c98_39964cuda3std3__45__cpo6cbeginE)
_ZN76_INTERNAL_885f51f7_40_flash_fwd_hdim192_128_fp16_paged_sm90_cu_61719c98_39964cuda3std3__45__cpo6cbeginE:
	.zero		1
	.type		_ZN76_INTERNAL_885f51f7_40_flash_fwd_hdim192_128_fp16_paged_sm90_cu_61719c98_39964cuda3std3__48in_placeE,@object
	.size		_ZN76_INTERNAL_885f51f7_40_flash_fwd_hdim192_128_fp16_paged_sm90_cu_61719c98_39964cuda3std3__48in_placeE,(_ZN76_INTERNAL_885f51f7_40_flash_fwd_hdim192_128_fp16_paged_sm90_cu_61719c98_39964cuda3std6ranges3__45__cpo9iter_moveE - _ZN76_INTERNAL_885f51f7_40_flash_fwd_hdim192_128_fp16_paged_sm90_cu_61719c98_39964cuda3std3__48in_placeE)
_ZN76_INTERNAL_885f51f7_40_flash_fwd_hdim192_128_fp16_paged_sm90_cu_61719c98_39964cuda3std3__48in_placeE:
	.zero		1
	.type		_ZN76_INTERNAL_885f51f7_40_flash_fwd_hdim192_128_fp16_paged_sm90_cu_61719c98_39964cuda3std6ranges3__45__cpo9iter_moveE,@object
	.size		_ZN76_INTERNAL_885f51f7_40_flash_fwd_hdim192_128_fp16_paged_sm90_cu_61719c98_39964cuda3std6ranges3__45__cpo9iter_moveE,(_ZN76_INTERNAL_885f51f7_40_flash_fwd_hdim192_128_fp16_paged_sm90_cu_61719c98_39964cuda3std3__45__cpo5beginE - _ZN76_INTERNAL_885f51f7_40_flash_fwd_hdim192_128_fp16_paged_sm90_cu_61719c98_39964cuda3std6ranges3__45__cpo9iter_moveE)
_ZN76_INTERNAL_885f51f7_40_flash_fwd_hdim192_128_fp16_paged_sm90_cu_61719c98_39964cuda3std6ranges3__45__cpo9iter_moveE:
	.zero		1
	.type		_ZN76_INTERNAL_885f51f7_40_flash_fwd_hdim192_128_fp16_paged_sm90_cu_61719c98_39964cuda3std3__45__cpo5beginE,@object
	.size		_ZN76_INTERNAL_885f51f7_40_flash_fwd_hdim192_128_fp16_paged_sm90_cu_61719c98_39964cuda3std3__45__cpo5beginE,(_ZN76_INTERNAL_885f51f7_40_flash_fwd_hdim192_128_fp16_paged_sm90_cu_61719c98_39964cuda3std3__478_GLOBAL__N__885f51f7_40_flash_fwd_hdim192_128_fp16_paged_sm90_cu_61719c98_39966ignoreE - _ZN76_INTERNAL_885f51f7_40_flash_fwd_hdim192_128_fp16_paged_sm90_cu_61719c98_39964cuda3std3__45__cpo5beginE)
_ZN76_INTERNAL_885f51f7_40_flash_fwd_hdim192_128_fp16_paged_sm90_cu_61719c98_39964cuda3std3__45__cpo5beginE:
	.zero		1
	.type		_ZN76_INTERNAL_885f51f7_40_flash_fwd_hdim192_128_fp16_paged_sm90_cu_61719c98_39964cuda3std3__478_GLOBAL__N__885f51f7_40_flash_fwd_hdim192_128_fp16_paged_sm90_cu_61719c98_39966ignoreE,@object
	.size		_ZN76_INTERNAL_885f51f7_40_flash_fwd_hdim192_128_fp16_paged_sm90_cu_61719c98_39964cuda3std3__478_GLOBAL__N__885f51f7_40_flash_fwd_hdim192_128_fp16_paged_sm90_cu_61719c98_39966ignoreE,(_ZN76_INTERNAL_885f51f7_40_flash_fwd_hdim192_128_fp16_paged_sm90_cu_61719c98_39964cute7productE - _ZN76_INTERNAL_885f51f7_40_flash_fwd_hdim192_128_fp16_paged_sm90_cu_61719c98_39964cuda3std3__478_GLOBAL__N__885f51f7_40_flash_fwd_hdim192_128_fp16_paged_sm90_cu_61719c98_39966ignoreE)
_ZN76_INTERNAL_885f51f7_40_flash_fwd_hdim192_128_fp16_paged_sm90_cu_61719c98_39964cuda3std3__478_GLOBAL__N__885f51f7_40_flash_fwd_hdim192_128_fp16_paged_sm90_cu_61719c98_39966ignoreE:
	.zero		1
	.type		_ZN76_INTERNAL_885f51f7_40_flash_fwd_hdim192_128_fp16_paged_sm90_cu_61719c98_39964cute7productE,@object
	.size		_ZN76_INTERNAL_885f51f7_40_flash_fwd_hdim192_128_fp16_paged_sm90_cu_61719c98_39964cute7productE,(_ZN76_INTERNAL_885f51f7_40_flash_fwd_hdim192_128_fp16_paged_sm90_cu_61719c98_39964cuda3std3__45__cpo3endE - _ZN76_INTERNAL_885f51f7_40_flash_fwd_hdim192_128_fp16_paged_sm90_cu_61719c98_39964cute7productE)
_ZN76_INTERNAL_885f51f7_40_flash_fwd_hdim192_128_fp16_paged_sm90_cu_61719c98_39964cute7productE:
	.zero		1
	.type		_ZN76_INTERNAL_885f51f7_40_flash_fwd_hdim192_128_fp16_paged_sm90_cu_61719c98_39964cuda3std3__45__cpo3endE,@object
	.size		_ZN76_INTERNAL_885f51f7_40_flash_fwd_hdim192_128_fp16_paged_sm90_cu_61719c98_39964cuda3std3__45__cpo3endE,(_ZN76_INTERNAL_885f51f7_40_flash_fwd_hdim192_128_fp16_paged_sm90_cu_61719c98_39964cuda3std3__419piecewise_constructE - _ZN76_INTERNAL_885f51f7_40_flash_fwd_hdim192_128_fp16_paged_sm90_cu_61719c98_39964cuda3std3__45__cpo3endE)
_ZN76_INTERNAL_885f51f7_40_flash_fwd_hdim192_128_fp16_paged_sm90_cu_61719c98_39964cuda3std3__45__cpo3endE:
	.zero		1
	.type		_ZN76_INTERNAL_885f51f7_40_flash_fwd_hdim192_128_fp16_paged_sm90_cu_61719c98_39964cuda3std3__419piecewise_constructE,@object
	.size		_ZN76_INTERNAL_885f51f7_40_flash_fwd_hdim192_128_fp16_paged_sm90_cu_61719c98_39964cuda3std3__419piecewise_constructE,(_ZN76_INTERNAL_885f51f7_40_flash_fwd_hdim192_128_fp16_paged_sm90_cu_61719c98_39964cuda3std3__45__cpo4cendE - _ZN76_INTERNAL_885f51f7_40_flash_fwd_hdim192_128_fp16_paged_sm90_cu_61719c98_39964cuda3std3__419piecewise_constructE)
_ZN76_INTERNAL_885f51f7_40_flash_fwd_hdim192_128_fp16_paged_sm90_cu_61719c98_39964cuda3std3__419piecewise_constructE:
	.zero		1
	.type		_ZN76_INTERNAL_885f51f7_40_flash_fwd_hdim192_128_fp16_paged_sm90_cu_61719c98_39964cuda3std3__45__cpo4cendE,@object
	.size		_ZN76_INTERNAL_885f51f7_40_flash_fwd_hdim192_128_fp16_paged_sm90_cu_61719c98_39964cuda3std3__45__cpo4cendE,(_ZN76_INTERNAL_885f51f7_40_flash_fwd_hdim192_128_fp16_paged_sm90_cu_61719c98_39964cuda3std6ranges3__45__cpo4swapE - _ZN76_INTERNAL_885f51f7_40_flash_fwd_hdim192_128_fp16_paged_sm90_cu_61719c98_39964cuda3std3__45__cpo4cendE)
_ZN76_INTERNAL_885f51f7_40_flash_fwd_hdim192_128_fp16_paged_sm90_cu_61719c98_39964cuda3std3__45__cpo4cendE:
	.zero		1
	.type		_ZN76_INTERNAL_885f51f7_40_flash_fwd_hdim192_128_fp16_paged_sm90_cu_61719c98_39964cuda3std6ranges3__45__cpo4swapE,@object
	.size		_ZN76_INTERNAL_885f51f7_40_flash_fwd_hdim192_128_fp16_paged_sm90_cu_61719c98_39964cuda3std6ranges3__45__cpo4swapE,(.L_13 - _ZN76_INTERNAL_885f51f7_40_flash_fwd_hdim192_128_fp16_paged_sm90_cu_61719c98_39964cuda3std6ranges3__45__cpo4swapE)
_ZN76_INTERNAL_885f51f7_40_flash_fwd_hdim192_128_fp16_paged_sm90_cu_61719c98_39964cuda3std6ranges3__45__cpo4swapE:
	.zero		1
.L_13:


//--------------------- .nv.shared._ZN7cutlass13device_kernelIN5flash11enable_sm90INS1_16FlashAttnFwdSm90INS1_25CollectiveMainloopFwdSm90ILi2EN4cute5tupleIJNS5_1CILi1EEES8_S8_EEENS6_IJNS7_ILi128EEENS7_ILi96EEENS7_ILi192EEEEEELi128ENS_6half_tEfNS_4arch4Sm90ELb0ELb0ELb0ELb1ELb1ELb0ELb0ELb1ELb1ELb1ELb0ELb0EEENS1_21CollectiveEpilogueFwdINS6_IJSA_SA_SB_EEES9_SE_SG_Li256ELb1ELb1ELb0ELb0EEENS1_36VarlenDynamicPersistentTileSchedulerILi128ELi96ELi256ELi128ELb0ELb1ELb1ELb0ELb1ELb1EEEEEEEEEvNT_6ParamsE --------------------------
	.section	.nv.shared._ZN7cutlass13device_kernelIN5flash11enable_sm90INS1_16FlashAttnFwdSm90INS1_25CollectiveMainloopFwdSm90ILi2EN4cute5tupleIJNS5_1CILi1EEES8_S8_EEENS6_IJNS7_ILi128EEENS7_ILi96EEENS7_ILi192EEEEEELi128ENS_6half_tEfNS_4arch4Sm90ELb0ELb0ELb0ELb1ELb1ELb0ELb0ELb1ELb1ELb1ELb0ELb0EEENS1_21CollectiveEpilogueFwdINS6_IJSA_SA_SB_EEES9_SE_SG_Li256ELb1ELb1ELb0ELb0EEENS1_36VarlenDynamicPersistentTileSchedulerILi128ELi96ELi256ELi128ELb0ELb1ELb1ELb0ELb1ELb1EEEEEEEEEvNT_6ParamsE,"aw",@nobits
	.sectionflags	@""
	.align	16
	.zero		1024


//--------------------- .nv.shared._ZN7cutlass13device_kernelIN5flash11enable_sm90INS1_16FlashAttnFwdSm90INS1_25CollectiveMainloopFwdSm90ILi2EN4cute5tupleIJNS5_1CILi1EEES8_S8_EEENS6_IJNS7_ILi128EEENS7_ILi96EEENS7_ILi192EEEEEELi128ENS_6half_tEfNS_4arch4Sm90ELb0ELb0ELb0ELb1ELb1ELb1ELb0ELb1ELb1ELb1ELb0ELb0EEENS1_21CollectiveEpilogueFwdINS6_IJSA_SA_SB_EEES9_SE_SG_Li256ELb1ELb1ELb0ELb0EEENS1_36VarlenDynamicPersistentTileSchedulerILi128ELi96ELi256ELi128ELb0ELb1ELb1ELb0ELb1ELb1EEEEEEEEEvNT_6ParamsE --------------------------
	.section	.nv.shared._ZN7cutlass13device_kernelIN5flash11enable_sm90INS1_16FlashAttnFwdSm90INS1_25CollectiveMainloopFwdSm90ILi2EN4cute5tupleIJNS5_1CILi1EEES8_S8_EEENS6_IJNS7_ILi128EEENS7_ILi96EEENS7_ILi192EEEEEELi128ENS_6half_tEfNS_4arch4Sm90ELb0ELb0ELb0ELb1ELb1ELb1ELb0ELb1ELb1ELb1ELb0ELb0EEENS1_21CollectiveEpilogueFwdINS6_IJSA_SA_SB_EEES9_SE_SG_Li256ELb1ELb1ELb0ELb0EEENS1_36VarlenDynamicPersistentTileSchedulerILi128ELi96ELi256ELi128ELb0ELb1ELb1ELb0ELb1ELb1EEEEEEEEEvNT_6ParamsE,"aw",@nobits
	.sectionflags	@""
	.align	16
	.zero		1024


//--------------------- .nv.shared._ZN7cutlass13device_kernelIN5flash11enable_sm90INS1_16FlashAttnFwdSm90INS1_25CollectiveMainloopFwdSm90ILi2EN4cute5tupleIJNS5_1CILi1EEES8_S8_EEENS6_IJNS7_ILi128EEENS7_ILi96EEENS7_ILi192EEEEEELi128ENS_6half_tEfNS_4arch4Sm90ELb0ELb1ELb0ELb0ELb1ELb0ELb0ELb1ELb1ELb1ELb0ELb0EEENS1_21CollectiveEpilogueFwdINS6_IJSA_SA_SB_EEES9_SE_SG_Li256ELb0ELb1ELb0ELb0EEENS1_30DynamicPersistentTileSchedulerILi256ELi128ELb0ELb1ELb1EEEEEEEEEvNT_6ParamsE --------------------------
	.section	.nv.shared._ZN7cutlass13device_kernelIN5flash11enable_sm90INS1_16FlashAttnFwdSm90INS1_25CollectiveMainloopFwdSm90ILi2EN4cute5tupleIJNS5_1CILi1EEES8_S8_EEENS6_IJNS7_ILi128EEENS7_ILi96EEENS7_ILi192EEEEEELi128ENS_6half_tEfNS_4arch4Sm90ELb0ELb1ELb0ELb0ELb1ELb0ELb0ELb1ELb1ELb1ELb0ELb0EEENS1_21CollectiveEpilogueFwdINS6_IJSA_SA_SB_EEES9_SE_SG_Li256ELb0ELb1ELb0ELb0EEENS1_30DynamicPersistentTileSchedulerILi256ELi128ELb0ELb1ELb1EEEEEEEEEvNT_6ParamsE,"aw",@nobits
	.sectionflags	@""
	.align	16
	.zero		1024


//--------------------- .nv.shared._ZN7cutlass13device_kernelIN5flash11enable_sm90INS1_16FlashAttnFwdSm90INS1_25CollectiveMainloopFwdSm90ILi2EN4cute5tupleIJNS5_1CILi1EEES8_S8_EEENS6_IJNS7_ILi128EEENS7_ILi96EEENS7_ILi192EEEEEELi128ENS_6half_tEfNS_4arch4Sm90ELb0ELb1ELb0ELb1ELb1ELb0ELb0ELb1ELb1ELb1ELb0ELb0EEENS1_21CollectiveEpilogueFwdINS6_IJSA_SA_SB_EEES9_SE_SG_Li256ELb1ELb1ELb0ELb0EEENS1_36VarlenDynamicPersistentTileSchedulerILi128ELi96ELi256ELi128ELb0ELb1ELb1ELb1ELb0ELb1EEEEEEEEEvNT_6ParamsE --------------------------
	.section	.nv.shared._ZN7cutlass13device_kernelIN5flash11enable_sm90INS1_16FlashAttnFwdSm90INS1_25CollectiveMainloopFwdSm90ILi2EN4cute5tupleIJNS5_1CILi1EEES8_S8_EEENS6_IJNS7_ILi128EEENS7_ILi96EEENS7_ILi192EEEEEELi128ENS_6half_tEfNS_4arch4Sm90ELb0ELb1ELb0ELb1ELb1ELb0ELb0ELb1ELb1ELb1ELb0ELb0EEENS1_21CollectiveEpilogueFwdINS6_IJSA_SA_SB_EEES9_SE_SG_Li256ELb1ELb1ELb0ELb0EEENS1_36VarlenDynamicPersistentTileSchedulerILi128ELi96ELi256ELi128ELb0ELb1ELb1ELb1ELb0ELb1EEEEEEEEEvNT_6ParamsE,"aw",@nobits
	.sectionflags	@""
	.align	16
	.zero		1024


//--------------------- .nv.shared._ZN7cutlass13device_kernelIN5flash11enable_sm90INS1_16FlashAttnFwdSm90INS1_25CollectiveMainloopFwdSm90ILi2EN4cute5tupleIJNS5_1CILi1EEES8_S8_EEENS6_IJNS7_ILi128EEENS7_ILi96EEENS7_ILi192EEEEEELi128ENS_6half_tEfNS_4arch4Sm90ELb0ELb1ELb0ELb1ELb1ELb1ELb0ELb1ELb1ELb1ELb0ELb0EEENS1_21CollectiveEpilogueFwdINS6_IJSA_SA_SB_EEES9_SE_SG_Li256ELb1ELb1ELb0ELb0EEENS1_36VarlenDynamicPersistentTileSchedulerILi128ELi96ELi256ELi128ELb0ELb1ELb1ELb1ELb0ELb1EEEEEEEEEvNT_6ParamsE --------------------------
	.section	.nv.shared._ZN7cutlass13device_kernelIN5flash11enable_sm90INS1_16FlashAttnFwdSm90INS1_25CollectiveMainloopFwdSm90ILi2EN4cute5tupleIJNS5_1CILi1EEES8_S8_EEENS6_IJNS7_ILi128EEENS7_ILi96EEENS7_ILi192EEEEEELi128ENS_6half_tEfNS_4arch4Sm90ELb0ELb1ELb0ELb1ELb1ELb1ELb0ELb1ELb1ELb1ELb0ELb0EEENS1_21CollectiveEpilogueFwdINS6_IJSA_SA_SB_EEES9_SE_SG_Li256ELb1ELb1ELb0ELb0EEENS1_36VarlenDynamicPersistentTileSchedulerILi128ELi96ELi256ELi128ELb0ELb1ELb1ELb1ELb0ELb1EEEEEEEEEvNT_6ParamsE,"aw",@nobits
	.sectionflags	@""
	.align	16
	.zero		1024


//--------------------- .nv.shared._ZN7cutlass13device_kernelIN5flash11enable_sm90INS1_16FlashAttnFwdSm90INS1_25CollectiveMainloopFwdSm90ILi2EN4cute5tupleIJNS5_1CILi1EEES8_S8_EEENS6_IJNS7_ILi128EEENS7_ILi96EEENS7_ILi192EEEEEELi128ENS_6half_tEfNS_4arch4Sm90ELb1ELb0ELb0ELb0ELb1ELb0ELb0ELb1ELb1ELb1ELb0ELb0EEENS1_21CollectiveEpilogueFwdINS6_IJSA_SA_SB_EEES9_SE_SG_Li256ELb0ELb1ELb0ELb0EEENS1_30DynamicPersistentTileSchedulerILi256ELi128ELb0ELb1ELb1EEEEEEEEEvNT_6ParamsE --------------------------
	.section	.nv.shared._ZN7cutlass13device_kernelIN5flash11enable_sm90INS1_16FlashAttnFwdSm90INS1_25CollectiveMainloopFwdSm90ILi2EN4cute5tupleIJNS5_1CILi1EEES8_S8_EEENS6_IJNS7_ILi128EEENS7_ILi96EEENS7_ILi192EEEEEELi128ENS_6half_tEfNS_4arch4Sm90ELb1ELb0ELb0ELb0ELb1ELb0ELb0ELb1ELb1ELb1ELb0ELb0EEENS1_21CollectiveEpilogueFwdINS6_IJSA_SA_SB_EEES9_SE_SG_Li256ELb0ELb1ELb0ELb0EEENS1_30DynamicPersistentTileSchedulerILi256ELi128ELb0ELb1ELb1EEEEEEEEEvNT_6ParamsE,"aw",@nobits
	.sectionflags	@""
	.align	16
	.zero		1024


//--------------------- .nv.shared._ZN7cutlass13device_kernelIN5flash11enable_sm90INS1_16FlashAttnFwdSm90INS1_25CollectiveMainloopFwdSm90ILi2EN4cute5tupleIJNS5_1CILi1EEES8_S8_EEENS6_IJNS7_ILi128EEENS7_ILi96EEENS7_ILi192EEEEEELi128ENS_6half_tEfNS_4arch4Sm90ELb1ELb0ELb0ELb1ELb1ELb0ELb0ELb1ELb1ELb1ELb0ELb0EEENS1_21CollectiveEpilogueFwdINS6_IJSA_SA_SB_EEES9_SE_SG_Li256ELb1ELb1ELb0ELb0EEENS1_36VarlenDynamicPersistentTileSchedulerILi128ELi96ELi256ELi128ELb0ELb1ELb1ELb1ELb1ELb1EEEEEEEEEvNT_6ParamsE --------------------------
	.section	.nv.shared._ZN7cutlass13device_kernelIN5flash11enable_sm90INS1_16FlashAttnFwdSm90INS1_25CollectiveMainloopFwdSm90ILi2EN4cute5tupleIJNS5_1CILi1EEES8_S8_EEENS6_IJNS7_ILi128EEENS7_ILi96EEENS7_ILi192EEEEEELi128ENS_6half_tEfNS_4arch4Sm90ELb1ELb0ELb0ELb1ELb1ELb0ELb0ELb1ELb1ELb1ELb0ELb0EEENS1_21CollectiveEpilogueFwdINS6_IJSA_SA_SB_EEES9_SE_SG_Li256ELb1ELb1ELb0ELb0EEENS1_36VarlenDynamicPersistentTileSchedulerILi128ELi96ELi256ELi128ELb0ELb1ELb1ELb1ELb1ELb1EEEEEEEEEvNT_6ParamsE,"aw",@nobits
	.sectionflags	@""
	.align	16
	.zero		1024


//--------------------- .nv.shared._ZN7cutlass13device_kernelIN5flash11enable_sm90INS1_16FlashAttnFwdSm90INS1_25CollectiveMainloopFwdSm90ILi2EN4cute5tupleIJNS5_1CILi1EEES8_S8_EEENS6_IJNS7_ILi128EEENS7_ILi96EEENS7_ILi192EEEEEELi128ENS_6half_tEfNS_4arch4Sm90ELb1ELb0ELb0ELb1ELb1ELb1ELb0ELb1ELb1ELb1ELb0ELb0EEENS1_21CollectiveEpilogueFwdINS6_IJSA_SA_SB_EEES9_SE_SG_Li256ELb1ELb1ELb0ELb0EEENS1_36VarlenDynamicPersistentTileSchedulerILi128ELi96ELi256ELi128ELb0ELb1ELb1ELb1ELb1ELb1EEEEEEEEEvNT_6ParamsE --------------------------
	.section	.nv.shared._ZN7cutlass13device_kernelIN5flash11enable_sm90INS1_16FlashAttnFwdSm90INS1_25CollectiveMainloopFwdSm90ILi2EN4cute5tupleIJNS5_1CILi1EEES8_S8_EEENS6_IJNS7_ILi128EEENS7_ILi96EEENS7_ILi192EEEEEELi128ENS_6half_tEfNS_4arch4Sm90ELb1ELb0ELb0ELb1ELb1ELb1ELb0ELb1ELb1ELb1ELb0ELb0EEENS1_21CollectiveEpilogueFwdINS6_IJSA_SA_SB_EEES9_SE_SG_Li256ELb1ELb1ELb0ELb0EEENS1_36VarlenDynamicPersistentTileSchedulerILi128ELi96ELi256ELi128ELb0ELb1ELb1ELb1ELb1ELb1EEEEEEEEEvNT_6ParamsE,"aw",@nobits
	.sectionflags	@""
	.align	16
	.zero		1024


//--------------------- .nv.constant0._ZN7cutlass13device_kernelIN5flash11enable_sm90INS1_16FlashAttnFwdSm90INS1_25CollectiveMainloopFwdSm90ILi2EN4cute5tupleIJNS5_1CILi1EEES8_S8_EEENS6_IJNS7_ILi128EEENS7_ILi96EEENS7_ILi192EEEEEELi128ENS_6half_tEfNS_4arch4Sm90ELb0ELb0ELb0ELb0ELb1ELb0ELb0ELb1ELb1ELb1ELb0ELb0EEENS1_21CollectiveEpilogueFwdINS6_IJSA_SA_SB_EEES9_SE_SG_Li256ELb0ELb1ELb0ELb0EEENS1_29StaticPersistentTileSchedulerILb0EEEEEEEEEvNT_6ParamsE --------------------------
	.section	.nv.constant0._ZN7cutlass13device_kernelIN5flash11enable_sm90INS1_16FlashAttnFwdSm90INS1_25CollectiveMainloopFwdSm90ILi2EN4cute5tupleIJNS5_1CILi1EEES8_S8_EEENS6_IJNS7_ILi128EEENS7_ILi96EEENS7_ILi192EEEEEELi128ENS_6half_tEfNS_4arch4Sm90ELb0ELb0ELb0ELb0ELb1ELb0ELb0ELb1ELb1ELb1ELb0ELb0EEENS1_21CollectiveEpilogueFwdINS6_IJSA_SA_SB_EEES9_SE_SG_Li256ELb0ELb1ELb0ELb0EEENS1_29StaticPersistentTileSchedulerILb0EEEEEEEEEvNT_6ParamsE,"a",@progbits
	.sectionflags	@""
	.align	4
.nv.constant0._ZN7cutlass13device_kernelIN5flash11enable_sm90INS1_16FlashAttnFwdSm90INS1_25CollectiveMainloopFwdSm90ILi2EN4cute5tupleIJNS5_1CILi1EEES8_S8_EEENS6_IJNS7_ILi128EEENS7_ILi96EEENS7_ILi192EEEEEELi128ENS_6half_tEfNS_4arch4Sm90ELb0ELb0ELb0ELb0ELb1ELb0ELb0ELb1ELb1ELb1ELb0ELb0EEENS1_21CollectiveEpilogueFwdINS6_IJSA_SA_SB_EEES9_SE_SG_Li256ELb0ELb1ELb0ELb0EEENS1_29StaticPersistentTileSchedulerILb0EEEEEEEEEvNT_6ParamsE:
	.zero		3200


//--------------------- .nv.constant0._ZN7cutlass13device_kernelIN5flash11enable_sm90INS1_16FlashAttnFwdSm90INS1_25CollectiveMainloopFwdSm90ILi2EN4cute5tupleIJNS5_1CILi1EEES8_S8_EEENS6_IJNS7_ILi128EEENS7_ILi96EEENS7_ILi192EEEEEELi128ENS_6half_tEfNS_4arch4Sm90ELb0ELb0ELb0ELb1ELb1ELb0ELb0ELb1ELb1ELb1ELb0ELb0EEENS1_21CollectiveEpilogueFwdINS6_IJSA_SA_SB_EEES9_SE_SG_Li256ELb1ELb1ELb0ELb0EEENS1_36VarlenDynamicPersistentTileSchedulerILi128ELi96ELi256ELi128ELb0ELb1ELb1ELb0ELb1ELb1EEEEEEEEEvNT_6ParamsE --------------------------
	.section	.nv.constant0._ZN7cutlass13device_kernelIN5flash11enable_sm90INS1_16FlashAttnFwdSm90INS1_25CollectiveMainloopFwdSm90ILi2EN4cute5tupleIJNS5_1CILi1EEES8_S8_EEENS6_IJNS7_ILi128EEENS7_ILi96EEENS7_ILi192EEEEEELi128ENS_6half_tEfNS_4arch4Sm90ELb0ELb0ELb0ELb1ELb1ELb0ELb0ELb1ELb1ELb1ELb0ELb0EEENS1_21CollectiveEpilogueFwdINS6_IJSA_SA_SB_EEES9_SE_SG_Li256ELb1ELb1ELb0ELb0EEENS1_36VarlenDynamicPersistentTileSchedulerILi128ELi96ELi256ELi128ELb0ELb1ELb1ELb0ELb1ELb1EEEEEEEEEvNT_6ParamsE,"a",@progbits
	.sectionflags	@""
	.align	4
.nv.constant0._ZN7cutlass13device_kernelIN5flash11enable_sm90INS1_16FlashAttnFwdSm90INS1_25CollectiveMainloopFwdSm90ILi2EN4cute5tupleIJNS5_1CILi1EEES8_S8_EEENS6_IJNS7_ILi128EEENS7_ILi96EEENS7_ILi192EEEEEELi128ENS_6half_tEfNS_4arch4Sm90ELb0ELb0ELb0ELb1ELb1ELb0ELb0ELb1ELb1ELb1ELb0ELb0EEENS1_21CollectiveEpilogueFwdINS6_IJSA_SA_SB_EEES9_SE_SG_Li256ELb1ELb1ELb0ELb0EEENS1_36VarlenDynamicPersistentTileSchedulerILi128ELi96ELi256ELi128ELb0ELb1ELb1ELb0ELb1ELb1EEEEEEEEEvNT_6ParamsE:
	.zero		3328


//--------------------- .nv.constant0._ZN7cutlass13device_kernelIN5flash11enable_sm90INS1_16FlashAttnFwdSm90INS1_25CollectiveMainloopFwdSm90ILi2EN4cute5tupleIJNS5_1CILi1EEES8_S8_EEENS6_IJNS7_ILi128EEENS7_ILi96EEENS7_ILi192EEEEEELi128ENS_6half_tEfNS_4arch4Sm90ELb0ELb0ELb0ELb1ELb1ELb1ELb0ELb1ELb1ELb1ELb0ELb0EEENS1_21CollectiveEpilogueFwdINS6_IJSA_SA_SB_EEES9_SE_SG_Li256ELb1ELb1ELb0ELb0EEENS1_36VarlenDynamicPersistentTileSchedulerILi128ELi96ELi256ELi128ELb0ELb1ELb1ELb0ELb1ELb1EEEEEEEEEvNT_6ParamsE --------------------------
	.section	.nv.constant0._ZN7cutlass13device_kernelIN5flash11enable_sm90INS1_16FlashAttnFwdSm90INS1_25CollectiveMainloopFwdSm90ILi2EN4cute5tupleIJNS5_1CILi1EEES8_S8_EEENS6_IJNS7_ILi128EEENS7_ILi96EEENS7_ILi192EEEEEELi128ENS_6half_tEfNS_4arch4Sm90ELb0ELb0ELb0ELb1ELb1ELb1ELb0ELb1ELb1ELb1ELb0ELb0EEENS1_21CollectiveEpilogueFwdINS6_IJSA_SA_SB_EEES9_SE_SG_Li256ELb1ELb1ELb0ELb0EEENS1_36VarlenDynamicPersistentTileSchedulerILi128ELi96ELi256ELi128ELb0ELb1ELb1ELb0ELb1ELb1EEEEEEEEEvNT_6ParamsE,"a",@progbits
	.sectionflags	@""
	.align	4
.nv.constant0._ZN7cutlass13device_kernelIN5flash11enable_sm90INS1_16FlashAttnFwdSm90INS1_25CollectiveMainloopFwdSm90ILi2EN4cute5tupleIJNS5_1CILi1EEES8_S8_EEENS6_IJNS7_ILi128EEENS7_ILi96EEENS7_ILi192EEEEEELi128ENS_6half_tEfNS_4arch4Sm90ELb0ELb0ELb0ELb1ELb1ELb1ELb0ELb1ELb1ELb1ELb0ELb0EEENS1_21CollectiveEpilogueFwdINS6_IJSA_SA_SB_EEES9_SE_SG_Li256ELb1ELb1ELb0ELb0EEENS1_36VarlenDynamicPersistentTileSchedulerILi128ELi96ELi256ELi128ELb0ELb1ELb1ELb0ELb1ELb1EEEEEEEEEvNT_6ParamsE:
	.zero		3328


//--------------------- .nv.constant0._ZN7cutlass13device_kernelIN5flash11enable_sm90INS1_16FlashAttnFwdSm90INS1_25CollectiveMainloopFwdSm90ILi2EN4cute5tupleIJNS5_1CILi1EEES8_S8_EEENS6_IJNS7_ILi128EEENS7_ILi96EEENS7_ILi192EEEEEELi128ENS_6half_tEfNS_4arch4Sm90ELb0ELb1ELb0ELb0ELb1ELb0ELb0ELb1ELb1ELb1ELb0ELb0EEENS1_21CollectiveEpilogueFwdINS6_IJSA_SA_SB_EEES9_SE_SG_Li256ELb0ELb1ELb0ELb0EEENS1_30DynamicPersistentTileSchedulerILi256ELi128ELb0ELb1ELb1EEEEEEEEEvNT_6ParamsE --------------------------
	.section	.nv.constant0._ZN7cutlass13device_kernelIN5flash11enable_sm90INS1_16FlashAttnFwdSm90INS1_25CollectiveMainloopFwdSm90ILi2EN4cute5tupleIJNS5_1CILi1EEES8_S8_EEENS6_IJNS7_ILi128EEENS7_ILi96EEENS7_ILi192EEEEEELi128ENS_6half_tEfNS_4arch4Sm90ELb0ELb1ELb0ELb0ELb1ELb0ELb0ELb1ELb1ELb1ELb0ELb0EEENS1_21CollectiveEpilogueFwdINS6_IJSA_SA_SB_EEES9_SE_SG_Li256ELb0ELb1ELb0ELb0EEENS1_30DynamicPersistentTileSchedulerILi256ELi128ELb0ELb1ELb1EEEEEEEEEvNT_6ParamsE,"a",@progbits
	.sectionflags	@""
	.align	4
.nv.constant0._ZN7cutlass13device_kernelIN5flash11enable_sm90INS1_16FlashAttnFwdSm90INS1_25CollectiveMainloopFwdSm90ILi2EN4cute5tupleIJNS5_1CILi1EEES8_S8_EEENS6_IJNS7_ILi128EEENS7_ILi96EEENS7_ILi192EEEEEELi128ENS_6half_tEfNS_4arch4Sm90ELb0ELb1ELb0ELb0ELb1ELb0ELb0ELb1ELb1ELb1ELb0ELb0EEENS1_21CollectiveEpilogueFwdINS6_IJSA_SA_SB_EEES9_SE_SG_Li256ELb0ELb1ELb0ELb0EEENS1_30DynamicPersistentTileSchedulerILi256ELi128ELb0ELb1ELb1EEEEEEEEEvNT_6ParamsE:
	.zero		3328


//--------------------- .nv.constant0._ZN7cutlass13device_kernelIN5flash11enable_sm90INS1_16FlashAttnFwdSm90INS1_25CollectiveMainloopFwdSm90ILi2EN4cute5tupleIJNS5_1CILi1EEES8_S8_EEENS6_IJNS7_ILi128EEENS7_ILi96EEENS7_ILi192EEEEEELi128ENS_6half_tEfNS_4arch4Sm90ELb0ELb1ELb0ELb1ELb1ELb0ELb0ELb1ELb1ELb1ELb0ELb0EEENS1_21CollectiveEpilogueFwdINS6_IJSA_SA_SB_EEES9_SE_SG_Li256ELb1ELb1ELb0ELb0EEENS1_36VarlenDynamicPersistentTileSchedulerILi128ELi96ELi256ELi128ELb0ELb1ELb1ELb1ELb0ELb1EEEEEEEEEvNT_6ParamsE --------------------------
	.section	.nv.constant0._ZN7cutlass13device_kernelIN5flash11enable_sm90INS1_16FlashAttnFwdSm90INS1_25CollectiveMainloopFwdSm90ILi2EN4cute5tupleIJNS5_1CILi1EEES8_S8_EEENS6_IJNS7_ILi128EEENS7_ILi96EEENS7_ILi192EEEEEELi128ENS_6half_tEfNS_4arch4Sm90ELb0ELb1ELb0ELb1ELb1ELb0ELb0ELb1ELb1ELb1ELb0ELb0EEENS1_21CollectiveEpilogueFwdINS6_IJSA_SA_SB_EEES9_SE_SG_Li256ELb1ELb1ELb0ELb0EEENS1_36VarlenDynamicPersistentTileSchedulerILi128ELi96ELi256ELi128ELb0ELb1ELb1ELb1ELb0ELb1EEEEEEEEEvNT_6ParamsE,"a",@progbits
	.sectionflags	@""
	.align	4
.nv.constant0._ZN7cutlass13device_kernelIN5flash11enable_sm90INS1_16FlashAttnFwdSm90INS1_25CollectiveMainloopFwdSm90ILi2EN4cute5tupleIJNS5_1CILi1EEES8_S8_EEENS6_IJNS7_ILi128EEENS7_ILi96EEENS7_ILi192EEEEEELi128ENS_6half_tEfNS_4arch4Sm90ELb0ELb1ELb0ELb1ELb1ELb0ELb0ELb1ELb1ELb1ELb0ELb0EEENS1_21CollectiveEpilogueFwdINS6_IJSA_SA_SB_EEES9_SE_SG_Li256ELb1ELb1ELb0ELb0EEENS1_36VarlenDynamicPersistentTileSchedulerILi128ELi96ELi256ELi128ELb0ELb1ELb1ELb1ELb0ELb1EEEEEEEEEvNT_6ParamsE:
	.zero		3328


//--------------------- .nv.constant0._ZN7cutlass13device_kernelIN5flash11enable_sm90INS1_16FlashAttnFwdSm90INS1_25CollectiveMainloopFwdSm90ILi2EN4cute5tupleIJNS5_1CILi1EEES8_S8_EEENS6_IJNS7_ILi128EEENS7_ILi96EEENS7_ILi192EEEEEELi128ENS_6half_tEfNS_4arch4Sm90ELb0ELb1ELb0ELb1ELb1ELb1ELb0ELb1ELb1ELb1ELb0ELb0EEENS1_21CollectiveEpilogueFwdINS6_IJSA_SA_SB_EEES9_SE_SG_Li256ELb1ELb1ELb0ELb0EEENS1_36VarlenDynamicPersistentTileSchedulerILi128ELi96ELi256ELi128ELb0ELb1ELb1ELb1ELb0ELb1EEEEEEEEEvNT_6ParamsE --------------------------
	.section	.nv.constant0._ZN7cutlass13device_kernelIN5flash11enable_sm90INS1_16FlashAttnFwdSm90INS1_25CollectiveMainloopFwdSm90ILi2EN4cute5tupleIJNS5_1CILi1EEES8_S8_EEENS6_IJNS7_ILi128EEENS7_ILi96EEENS7_ILi192EEEEEELi128ENS_6half_tEfNS_4arch4Sm90ELb0ELb1ELb0ELb1ELb1ELb1ELb0ELb1ELb1ELb1ELb0ELb0EEENS1_21CollectiveEpilogueFwdINS6_IJSA_SA_SB_EEES9_SE_SG_Li256ELb1ELb1ELb0ELb0EEENS1_36VarlenDynamicPersistentTileSchedulerILi128ELi96ELi256ELi128ELb0ELb1ELb1ELb1ELb0ELb1EEEEEEEEEvNT_6ParamsE,"a",@progbits
	.sectionflags	@""
	.align	4
.nv.constant0._ZN7cutlass13device_kernelIN5flash11enable_sm90INS1_16FlashAttnFwdSm90INS1_25CollectiveMainloopFwdSm90ILi2EN4cute5tupleIJNS5_1CILi1EEES8_S8_EEENS6_IJNS7_ILi128EEENS7_ILi96EEENS7_ILi192EEEEEELi128ENS_6half_tEfNS_4arch4Sm90ELb0ELb1ELb0ELb1ELb1ELb1ELb0ELb1ELb1ELb1ELb0ELb0EEENS1_21CollectiveEpilogueFwdINS6_IJSA_SA_SB_EEES9_SE_SG_Li256ELb1ELb1ELb0ELb0EEENS1_36VarlenDynamicPersistentTileSchedulerILi128ELi96ELi256ELi128ELb0ELb1ELb1ELb1ELb0ELb1EEEEEEEEEvNT_6ParamsE:
	.zero		3328


//--------------------- .nv.constant0._ZN7cutlass13device_kernelIN5flash11enable_sm90INS1_16FlashAttnFwdSm90INS1_25CollectiveMainloopFwdSm90ILi2EN4cute5tupleIJNS5_1CILi1EEES8_S8_EEENS6_IJNS7_ILi128EEENS7_ILi96EEENS7_ILi192EEEEEELi128ENS_6half_tEfNS_4arch4Sm90ELb1ELb0ELb0ELb0ELb1ELb0ELb0ELb1ELb1ELb1ELb0ELb0EEENS1_21CollectiveEpilogueFwdINS6_IJSA_SA_SB_EEES9_SE_SG_Li256ELb0ELb1ELb0ELb0EEENS1_30DynamicPersistentTileSchedulerILi256ELi128ELb0ELb1ELb1EEEEEEEEEvNT_6ParamsE --------------------------
	.section	.nv.constant0._ZN7cutlass13device_kernelIN5flash11enable_sm90INS1_16FlashAttnFwdSm90INS1_25CollectiveMainloopFwdSm90ILi2EN4cute5tupleIJNS5_1CILi1EEES8_S8_EEENS6_IJNS7_ILi128EEENS7_ILi96EEENS7_ILi192EEEEEELi128ENS_6half_tEfNS_4arch4Sm90ELb1ELb0ELb0ELb0ELb1ELb0ELb0ELb1ELb1ELb1ELb0ELb0EEENS1_21CollectiveEpilogueFwdINS6_IJSA_SA_SB_EEES9_SE_SG_Li256ELb0ELb1ELb0ELb0EEENS1_30DynamicPersistentTileSchedulerILi256ELi128ELb0ELb1ELb1EEEEEEEEEvNT_6ParamsE,"a",@progbits
	.sectionflags	@""
	.align	4
.nv.constant0._ZN7cutlass13device_kernelIN5flash11enable_sm90INS1_16FlashAttnFwdSm90INS1_25CollectiveMainloopFwdSm90ILi2EN4cute5tupleIJNS5_1CILi1EEES8_S8_EEENS6_IJNS7_ILi128EEENS7_ILi96EEENS7_ILi192EEEEEELi128ENS_6half_tEfNS_4arch4Sm90ELb1ELb0ELb0ELb0ELb1ELb0ELb0ELb1ELb1ELb1ELb0ELb0EEENS1_21CollectiveEpilogueFwdINS6_IJSA_SA_SB_EEES9_SE_SG_Li256ELb0ELb1ELb0ELb0EEENS1_30DynamicPersistentTileSchedulerILi256ELi128ELb0ELb1ELb1EEEEEEEEEvNT_6ParamsE:
	.zero		3328


//--------------------- .nv.constant0._ZN7cutlass13device_kernelIN5flash11enable_sm90INS1_16FlashAttnFwdSm90INS1_25CollectiveMainloopFwdSm90ILi2EN4cute5tupleIJNS5_1CILi1EEES8_S8_EEENS6_IJNS7_ILi128EEENS7_ILi96EEENS7_ILi192EEEEEELi128ENS_6half_tEfNS_4arch4Sm90ELb1ELb0ELb0ELb1ELb1ELb0ELb0ELb1ELb1ELb1ELb0ELb0EEENS1_21CollectiveEpilogueFwdINS6_IJSA_SA_SB_EEES9_SE_SG_Li256ELb1ELb1ELb0ELb0EEENS1_36VarlenDynamicPersistentTileSchedulerILi128ELi96ELi256ELi128ELb0ELb1ELb1ELb1ELb1ELb1EEEEEEEEEvNT_6ParamsE --------------------------
	.section	.nv.constant0._ZN7cutlass13device_kernelIN5flash11enable_sm90INS1_16FlashAttnFwdSm90INS1_25CollectiveMainloopFwdSm90ILi2EN4cute5tupleIJNS5_1CILi1EEES8_S8_EEENS6_IJNS7_ILi128EEENS7_ILi96EEENS7_ILi192EEEEEELi128ENS_6half_tEfNS_4arch4Sm90ELb1ELb0ELb0ELb1ELb1ELb0ELb0ELb1ELb1ELb1ELb0ELb0EEENS1_21CollectiveEpilogueFwdINS6_IJSA_SA_SB_EEES9_SE_SG_Li256ELb1ELb1ELb0ELb0EEENS1_36VarlenDynamicPersistentTileSchedulerILi128ELi96ELi256ELi128ELb0ELb1ELb1ELb1ELb1ELb1EEEEEEEEEvNT_6ParamsE,"a",@progbits
	.sectionflags	@""
	.align	4
.nv.constant0._ZN7cutlass13device_kernelIN5flash11enable_sm90INS1_16FlashAttnFwdSm90INS1_25CollectiveMainloopFwdSm90ILi2EN4cute5tupleIJNS5_1CILi1EEES8_S8_EEENS6_IJNS7_ILi128EEENS7_ILi96EEENS7_ILi192EEEEEELi128ENS_6half_tEfNS_4arch4Sm90ELb1ELb0ELb0ELb1ELb1ELb0ELb0ELb1ELb1ELb1ELb0ELb0EEENS1_21CollectiveEpilogueFwdINS6_IJSA_SA_SB_EEES9_SE_SG_Li256ELb1ELb1ELb0ELb0EEENS1_36VarlenDynamicPersistentTileSchedulerILi128ELi96ELi256ELi128ELb0ELb1ELb1ELb1ELb1ELb1EEEEEEEEEvNT_6ParamsE:
	.zero		3328


//--------------------- .nv.constant0._ZN7cutlass13device_kernelIN5flash11enable_sm90INS1_16FlashAttnFwdSm90INS1_25CollectiveMainloopFwdSm90ILi2EN4cute5tupleIJNS5_1CILi1EEES8_S8_EEENS6_IJNS7_ILi128EEENS7_ILi96EEENS7_ILi192EEEEEELi128ENS_6half_tEfNS_4arch4Sm90ELb1ELb0ELb0ELb1ELb1ELb1ELb0ELb1ELb1ELb1ELb0ELb0EEENS1_21CollectiveEpilogueFwdINS6_IJSA_SA_SB_EEES9_SE_SG_Li256ELb1ELb1ELb0ELb0EEENS1_36VarlenDynamicPersistentTileSchedulerILi128ELi96ELi256ELi128ELb0ELb1ELb1ELb1ELb1ELb1EEEEEEEEEvNT_6ParamsE --------------------------
	.section	.nv.constant0._ZN7cutlass13device_kernelIN5flash11enable_sm90INS1_16FlashAttnFwdSm90INS1_25CollectiveMainloopFwdSm90ILi2EN4cute5tupleIJNS5_1CILi1EEES8_S8_EEENS6_IJNS7_ILi128EEENS7_ILi96EEENS7_ILi192EEEEEELi128ENS_6half_tEfNS_4arch4Sm90ELb1ELb0ELb0ELb1ELb1ELb1ELb0ELb1ELb1ELb1ELb0ELb0EEENS1_21CollectiveEpilogueFwdINS6_IJSA_SA_SB_EEES9_SE_SG_Li256ELb1ELb1ELb0ELb0EEENS1_36VarlenDynamicPersistentTileSchedulerILi128ELi96ELi256ELi128ELb0ELb1ELb1ELb1ELb1ELb1EEEEEEEEEvNT_6ParamsE,"a",@progbits
	.sectionflags	@""
	.align	4
.nv.constant0._ZN7cutlass13device_kernelIN5flash11enable_sm90INS1_16FlashAttnFwdSm90INS1_25CollectiveMainloopFwdSm90ILi2EN4cute5tupleIJNS5_1CILi1EEES8_S8_EEENS6_IJNS7_ILi128EEENS7_ILi96EEENS7_ILi192EEEEEELi128ENS_6half_tEfNS_4arch4Sm90ELb1ELb0ELb0ELb1ELb1ELb1ELb0ELb1ELb1ELb1ELb0ELb0EEENS1_21CollectiveEpilogueFwdINS6_IJSA_SA_SB_EEES9_SE_SG_Li256ELb1ELb1ELb0ELb0EEENS1_36VarlenDynamicPersistentTileSchedulerILi128ELi96ELi256ELi128ELb0ELb1ELb1ELb1ELb1ELb1EEEEEEEEEvNT_6ParamsE:
	.zero		3328


//--------------------- SYMBOLS --------------------------

	.type		.nv.reservedSmem.offset0,@object
	.size		.nv.reservedSmem.offset0,0x4
	.type		__assertfail,@function
